// Copyright (c) 2024, Jay Shah, Ganesh Bikshandi, Ying Zhang, Vijay Thakkar, Pradeep Ramani, Tri Dao.
// Splitting the different template instantiations to different files to speed up compilation.
// This file is auto-generated. See "generate_kernels.py"

#include "flash_fwd_launch_template.h"

#ifndef FLASHATTENTION_DISABLE_HDIM96
template void run_mha_fwd_<90, cutlass::half_t, 96, 96, false, true, false, true>(Flash_fwd_params &params, cudaStream_t stream);
#endif


// ===== COMPILED SASS (sm_90a) =====

	.target	sm_90a

	.elftype	@"ET_EXEC"


//--------------------- .note.nv.tkinfo           --------------------------
	.section	.note.nv.tkinfo,"",@"SHT_NOTE"
	.sectionflags	@"SHF_NOTE_NV_TKINFO"
	.tkinfo
        /*0018*/ 	.word	0x00000002
        /*0030*/ 	.string	""
        /*0030*/ 	.string	"ptxas"
        /*0030*/ 	.string	"Cuda compilation tools, release 13.0, V13.0.88"
        /*0030*/ 	.string	"Build cuda_13.0.r13.0/compiler.36424714_0"
        /*0030*/ 	.string	"-arch sm_90a -m 64 "



//--------------------- .note.nv.cuinfo           --------------------------
	.section	.note.nv.cuinfo,"",@"SHT_NOTE"
	.sectionflags	@"SHF_NOTE_NV_CUINFO"
        /*0018*/ 	.short	0x0002
        /*001a*/ 	.short	0x005a
        /*001c*/ 	.short	0x0082
	.zero		2


//--------------------- .nv.info                  --------------------------
	.section	.nv.info,"",@"SHT_CUDA_INFO"
	.align	4


	//----- nvinfo : EIATTR_REGCOUNT
	.align		4
        /*0000*/ 	.byte	0x04, 0x2f
        /*0002*/ 	.short	(.L_19 - .L_18)
	.align		4
.L_18:
        /*0004*/ 	.word	index@(_ZN7cutlass13device_kernelIN5flash11enable_sm90INS1_16FlashAttnFwdSm90INS1_25CollectiveMainloopFwdSm90ILi2EN4cute5tupleIJNS5_1CILi1EEES8_S8_EEENS6_IJNS7_ILi192EEENS7_ILi128EEENS7_ILi96EEEEEELi96ENS_6half_tEfNS_4arch4Sm90ELb1ELb0ELb0ELb1ELb1ELb1ELb0ELb0ELb1ELb1ELb0ELb0EEENS1_21CollectiveEpilogueFwdINS6_IJSA_SC_SB_EEES9_SE_SG_Li384ELb1ELb1ELb0ELb0EEENS1_36VarlenDynamicPersistentTileSchedulerILi192ELi128ELi384ELi128ELb0ELb1ELb1ELb1ELb1ELb1EEEEEEEEEvNT_6ParamsE)
        /*0008*/ 	.word	0x00000080


	//----- nvinfo : EIATTR_FRAME_SIZE
	.align		4
.L_19:
        /*000c*/ 	.byte	0x04, 0x11
        /*000e*/ 	.short	(.L_21 - .L_20)
	.align		4
.L_20:
        /*0010*/ 	.word	index@(_ZN7cutlass13device_kernelIN5flash11enable_sm90INS1_16FlashAttnFwdSm90INS1_25CollectiveMainloopFwdSm90ILi2EN4cute5tupleIJNS5_1CILi1EEES8_S8_EEENS6_IJNS7_ILi192EEENS7_ILi128EEENS7_ILi96EEEEEELi96ENS_6half_tEfNS_4arch4Sm90ELb1ELb0ELb0ELb1ELb1ELb1ELb0ELb0ELb1ELb1ELb0ELb0EEENS1_21CollectiveEpilogueFwdINS6_IJSA_SC_SB_EEES9_SE_SG_Li384ELb1ELb1ELb0ELb0EEENS1_36VarlenDynamicPersistentTileSchedulerILi192ELi128ELi384ELi128ELb0ELb1ELb1ELb1ELb1ELb1EEEEEEEEEvNT_6ParamsE)
        /*0014*/ 	.word	0x00000088


	//----- nvinfo : EIATTR_REGCOUNT
	.align		4
.L_21:
        /*0018*/ 	.byte	0x04, 0x2f
        /*001a*/ 	.short	(.L_23 - .L_22)
	.align		4
.L_22:
        /*001c*/ 	.word	index@(_ZN7cutlass13device_kernelIN5flash11enable_sm90INS1_16FlashAttnFwdSm90INS1_25CollectiveMainloopFwdSm90ILi2EN4cute5tupleIJNS5_1CILi1EEES8_S8_EEENS6_IJNS7_ILi192EEENS7_ILi128EEENS7_ILi96EEEEEELi96ENS_6half_tEfNS_4arch4Sm90ELb1ELb0ELb0ELb1ELb1ELb0ELb0ELb0ELb1ELb1ELb0ELb0EEENS1_21CollectiveEpilogueFwdINS6_IJSA_SC_SB_EEES9_SE_SG_Li384ELb1ELb1ELb0ELb0EEENS1_36VarlenDynamicPersistentTileSchedulerILi192ELi128ELi384ELi128ELb0ELb1ELb1ELb1ELb1ELb1EEEEEEEEEvNT_6ParamsE)
        /*0020*/ 	.word	0x00000080


	//----- nvinfo : EIATTR_FRAME_SIZE
	.align		4
.L_23:
        /*0024*/ 	.byte	0x04, 0x11
        /*0026*/ 	.short	(.L_25 - .L_24)
	.align		4
.L_24:
        /*0028*/ 	.word	index@(_ZN7cutlass13device_kernelIN5flash11enable_sm90INS1_16FlashAttnFwdSm90INS1_25CollectiveMainloopFwdSm90ILi2EN4cute5tupleIJNS5_1CILi1EEES8_S8_EEENS6_IJNS7_ILi192EEENS7_ILi128EEENS7_ILi96EEEEEELi96ENS_6half_tEfNS_4arch4Sm90ELb1ELb0ELb0ELb1ELb1ELb0ELb0ELb0ELb1ELb1ELb0ELb0EEENS1_21CollectiveEpilogueFwdINS6_IJSA_SC_SB_EEES9_SE_SG_Li384ELb1ELb1ELb0ELb0EEENS1_36VarlenDynamicPersistentTileSchedulerILi192ELi128ELi384ELi128ELb0ELb1ELb1ELb1ELb1ELb1EEEEEEEEEvNT_6ParamsE)
        /*002c*/ 	.word	0x00000040


	//----- nvinfo : EIATTR_REGCOUNT
	.align		4
.L_25:
        /*0030*/ 	.byte	0x04, 0x2f
        /*0032*/ 	.short	(.L_27 - .L_26)
	.align		4
.L_26:
        /*0034*/ 	.word	index@(_ZN7cutlass13device_kernelIN5flash11enable_sm90INS1_16FlashAttnFwdSm90INS1_25CollectiveMainloopFwdSm90ILi2EN4cute5tupleIJNS5_1CILi1EEES8_S8_EEENS6_IJNS7_ILi192EEENS7_ILi128EEENS7_ILi96EEEEEELi96ENS_6half_tEfNS_4arch4Sm90ELb1ELb0ELb0ELb0ELb1ELb0ELb0ELb0ELb1ELb1ELb0ELb0EEENS1_21CollectiveEpilogueFwdINS6_IJSA_SC_SB_EEES9_SE_SG_Li384ELb0ELb1ELb0ELb0EEENS1_30DynamicPersistentTileSchedulerILi384ELi128ELb0ELb1ELb1EEEEEEEEEvNT_6ParamsE)
        /*0038*/ 	.word	0x00000080


	//----- nvinfo : EIATTR_FRAME_SIZE
	.align		4
.L_27:
        /*003c*/ 	.byte	0x04, 0x11
        /*003e*/ 	.short	(.L_29 - .L_28)
	.align		4
.L_28:
        /*0040*/ 	.word	index@(_ZN7cutlass13device_kernelIN5flash11enable_sm90INS1_16FlashAttnFwdSm90INS1_25CollectiveMainloopFwdSm90ILi2EN4cute5tupleIJNS5_1CILi1EEES8_S8_EEENS6_IJNS7_ILi192EEENS7_ILi128EEENS7_ILi96EEEEEELi96ENS_6half_tEfNS_4arch4Sm90ELb1ELb0ELb0ELb0ELb1ELb0ELb0ELb0ELb1ELb1ELb0ELb0EEENS1_21CollectiveEpilogueFwdINS6_IJSA_SC_SB_EEES9_SE_SG_Li384ELb0ELb1ELb0ELb0EEENS1_30DynamicPersistentTileSchedulerILi384ELi128ELb0ELb1ELb1EEEEEEEEEvNT_6ParamsE)
        /*0044*/ 	.word	0x00000018


	//----- nvinfo : EIATTR_REGCOUNT
	.align		4
.L_29:
        /*0048*/ 	.byte	0x04, 0x2f
        /*004a*/ 	.short	(.L_31 - .L_30)
	.align		4
.L_30:
        /*004c*/ 	.word	index@(_ZN7cutlass13device_kernelIN5flash11enable_sm90INS1_16FlashAttnFwdSm90INS1_25CollectiveMainloopFwdSm90ILi2EN4cute5tupleIJNS5_1CILi1EEES8_S8_EEENS6_IJNS7_ILi192EEENS7_ILi128EEENS7_ILi96EEEEEELi96ENS_6half_tEfNS_4arch4Sm90ELb0ELb1ELb0ELb1ELb1ELb1ELb0ELb0ELb1ELb1ELb0ELb0EEENS1_21CollectiveEpilogueFwdINS6_IJSA_SC_SB_EEES9_SE_SG_Li384ELb1ELb1ELb0ELb0EEENS1_36VarlenDynamicPersistentTileSchedulerILi192ELi128ELi384ELi128ELb0ELb1ELb1ELb1ELb0ELb1EEEEEEEEEvNT_6ParamsE)
        /*0050*/ 	.word	0x00000080


	//----- nvinfo : EIATTR_FRAME_SIZE
	.align		4
.L_31:
        /*0054*/ 	.byte	0x04, 0x11
        /*0056*/ 	.short	(.L_33 - .L_32)
	.align		4
.L_32:
        /*0058*/ 	.word	index@(_ZN7cutlass13device_kernelIN5flash11enable_sm90INS1_16FlashAttnFwdSm90INS1_25CollectiveMainloopFwdSm90ILi2EN4cute5tupleIJNS5_1CILi1EEES8_S8_EEENS6_IJNS7_ILi192EEENS7_ILi128EEENS7_ILi96EEEEEELi96ENS_6half_tEfNS_4arch4Sm90ELb0ELb1ELb0ELb1ELb1ELb1ELb0ELb0ELb1ELb1ELb0ELb0EEENS1_21CollectiveEpilogueFwdINS6_IJSA_SC_SB_EEES9_SE_SG_Li384ELb1ELb1ELb0ELb0EEENS1_36VarlenDynamicPersistentTileSchedulerILi192ELi128ELi384ELi128ELb0ELb1ELb1ELb1ELb0ELb1EEEEEEEEEvNT_6ParamsE)
        /*005c*/ 	.word	0x00000080


	//----- nvinfo : EIATTR_REGCOUNT
	.align		4
.L_33:
        /*0060*/ 	.byte	0x04, 0x2f
        /*0062*/ 	.short	(.L_35 - .L_34)
	.align		4
.L_34:
        /*0064*/ 	.word	index@(_ZN7cutlass13device_kernelIN5flash11enable_sm90INS1_16FlashAttnFwdSm90INS1_25CollectiveMainloopFwdSm90ILi2EN4cute5tupleIJNS5_1CILi1EEES8_S8_EEENS6_IJNS7_ILi192EEENS7_ILi128EEENS7_ILi96EEEEEELi96ENS_6half_tEfNS_4arch4Sm90ELb0ELb1ELb0ELb1ELb1ELb0ELb0ELb0ELb1ELb1ELb0ELb0EEENS1_21CollectiveEpilogueFwdINS6_IJSA_SC_SB_EEES9_SE_SG_Li384ELb1ELb1ELb0ELb0EEENS1_36VarlenDynamicPersistentTileSchedulerILi192ELi128ELi384ELi128ELb0ELb1ELb1ELb1ELb0ELb1EEEEEEEEEvNT_6ParamsE)
        /*0068*/ 	.word	0x00000080


	//----- nvinfo : EIATTR_FRAME_SIZE
	.align		4
.L_35:
        /*006c*/ 	.byte	0x04, 0x11
        /*006e*/ 	.short	(.L_37 - .L_36)
	.align		4
.L_36:
        /*0070*/ 	.word	index@(_ZN7cutlass13device_kernelIN5flash11enable_sm90INS1_16FlashAttnFwdSm90INS1_25CollectiveMainloopFwdSm90ILi2EN4cute5tupleIJNS5_1CILi1EEES8_S8_EEENS6_IJNS7_ILi192EEENS7_ILi128EEENS7_ILi96EEEEEELi96ENS_6half_tEfNS_4arch4Sm90ELb0ELb1ELb0ELb1ELb1ELb0ELb0ELb0ELb1ELb1ELb0ELb0EEENS1_21CollectiveEpilogueFwdINS6_IJSA_SC_SB_EEES9_SE_SG_Li384ELb1ELb1ELb0ELb0EEENS1_36VarlenDynamicPersistentTileSchedulerILi192ELi128ELi384ELi128ELb0ELb1ELb1ELb1ELb0ELb1EEEEEEEEEvNT_6ParamsE)
        /*0074*/ 	.word	0x00000030


	//----- nvinfo : EIATTR_REGCOUNT
	.align		4
.L_37:
        /*0078*/ 	.byte	0x04, 0x2f
        /*007a*/ 	.short	(.L_39 - .L_38)
	.align		4
.L_38:
        /*007c*/ 	.word	index@(_ZN7cutlass13device_kernelIN5flash11enable_sm90INS1_16FlashAttnFwdSm90INS1_25CollectiveMainloopFwdSm90ILi2EN4cute5tupleIJNS5_1CILi1EEES8_S8_EEENS6_IJNS7_ILi192EEENS7_ILi128EEENS7_ILi96EEEEEELi96ENS_6half_tEfNS_4arch4Sm90ELb0ELb1ELb0ELb0ELb1ELb0ELb0ELb0ELb1ELb1ELb0ELb0EEENS1_21CollectiveEpilogueFwdINS6_IJSA_SC_SB_EEES9_SE_SG_Li384ELb0ELb1ELb0ELb0EEENS1_30DynamicPersistentTileSchedulerILi384ELi128ELb0ELb1ELb1EEEEEEEEEvNT_6ParamsE)
        /*0080*/ 	.word	0x00000080


	//----- nvinfo : EIATTR_FRAME_SIZE
	.align		4
.L_39:
        /*0084*/ 	.byte	0x04, 0x11
        /*0086*/ 	.short	(.L_41 - .L_40)
	.align		4
.L_40:
        /*0088*/ 	.word	index@(_ZN7cutlass13device_kernelIN5flash11enable_sm90INS1_16FlashAttnFwdSm90INS1_25CollectiveMainloopFwdSm90ILi2EN4cute5tupleIJNS5_1CILi1EEES8_S8_EEENS6_IJNS7_ILi192EEENS7_ILi128EEENS7_ILi96EEEEEELi96ENS_6half_tEfNS_4arch4Sm90ELb0ELb1ELb0ELb0ELb1ELb0ELb0ELb0ELb1ELb1ELb0ELb0EEENS1_21CollectiveEpilogueFwdINS6_IJSA_SC_SB_EEES9_SE_SG_Li384ELb0ELb1ELb0ELb0EEENS1_30DynamicPersistentTileSchedulerILi384ELi128ELb0ELb1ELb1EEEEEEEEEvNT_6ParamsE)
        /*008c*/ 	.word	0x00000018


	//----- nvinfo : EIATTR_REGCOUNT
	.align		4
.L_41:
        /*0090*/ 	.byte	0x04, 0x2f
        /*0092*/ 	.short	(.L_43 - .L_42)
	.align		4
.L_42:
        /*0094*/ 	.word	index@(_ZN7cutlass13device_kernelIN5flash11enable_sm90INS1_16FlashAttnFwdSm90INS1_25CollectiveMainloopFwdSm90ILi2EN4cute5tupleIJNS5_1CILi1EEES8_S8_EEENS6_IJNS7_ILi192EEENS7_ILi128EEENS7_ILi96EEEEEELi96ENS_6half_tEfNS_4arch4Sm90ELb0ELb0ELb0ELb1ELb1ELb1ELb0ELb0ELb1ELb1ELb0ELb0EEENS1_21CollectiveEpilogueFwdINS6_IJSA_SC_SB_EEES9_SE_SG_Li384ELb1ELb1ELb0ELb0EEENS1_36VarlenDynamicPersistentTileSchedulerILi192ELi128ELi384ELi128ELb0ELb1ELb1ELb0ELb1ELb1EEEEEEEEEvNT_6ParamsE)
        /*0098*/ 	.word	0x00000080


	//----- nvinfo : EIATTR_FRAME_SIZE
	.align		4
.L_43:
        /*009c*/ 	.byte	0x04, 0x11
        /*009e*/ 	.short	(.L_45 - .L_44)
	.align		4
.L_44:
        /*00a0*/ 	.word	index@(_ZN7cutlass13device_kernelIN5flash11enable_sm90INS1_16FlashAttnFwdSm90INS1_25CollectiveMainloopFwdSm90ILi2EN4cute5tupleIJNS5_1CILi1EEES8_S8_EEENS6_IJNS7_ILi192EEENS7_ILi128EEENS7_ILi96EEEEEELi96ENS_6half_tEfNS_4arch4Sm90ELb0ELb0ELb0ELb1ELb1ELb1ELb0ELb0ELb1ELb1ELb0ELb0EEENS1_21CollectiveEpilogueFwdINS6_IJSA_SC_SB_EEES9_SE_SG_Li384ELb1ELb1ELb0ELb0EEENS1_36VarlenDynamicPersistentTileSchedulerILi192ELi128ELi384ELi128ELb0ELb1ELb1ELb0ELb1ELb1EEEEEEEEEvNT_6ParamsE)
        /*00a4*/ 	.word	0x00000098


	//----- nvinfo : EIATTR_REGCOUNT
	.align		4
.L_45:
        /*00a8*/ 	.byte	0x04, 0x2f
        /*00aa*/ 	.short	(.L_47 - .L_46)
	.align		4
.L_46:
        /*00ac*/ 	.word	index@(_ZN7cutlass13device_kernelIN5flash11enable_sm90INS1_16FlashAttnFwdSm90INS1_25CollectiveMainloopFwdSm90ILi2EN4cute5tupleIJNS5_1CILi1EEES8_S8_EEENS6_IJNS7_ILi192EEENS7_ILi128EEENS7_ILi96EEEEEELi96ENS_6half_tEfNS_4arch4Sm90ELb0ELb0ELb0ELb1ELb1ELb0ELb0ELb0ELb1ELb1ELb0ELb0EEENS1_21CollectiveEpilogueFwdINS6_IJSA_SC_SB_EEES9_SE_SG_Li384ELb1ELb1ELb0ELb0EEENS1_36VarlenDynamicPersistentTileSchedulerILi192ELi128ELi384ELi128ELb0ELb1ELb1ELb0ELb1ELb1EEEEEEEEEvNT_6ParamsE)
        /*00b0*/ 	.word	0x00000080


	//----- nvinfo : EIATTR_FRAME_SIZE
	.align		4
.L_47:
        /*00b4*/ 	.byte	0x04, 0x11
        /*00b6*/ 	.short	(.L_49 - .L_48)
	.align		4
.L_48:
        /*00b8*/ 	.word	index@(_ZN7cutlass13device_kernelIN5flash11enable_sm90INS1_16FlashAttnFwdSm90INS1_25CollectiveMainloopFwdSm90ILi2EN4cute5tupleIJNS5_1CILi1EEES8_S8_EEENS6_IJNS7_ILi192EEENS7_ILi128EEENS7_ILi96EEEEEELi96ENS_6half_tEfNS_4arch4Sm90ELb0ELb0ELb0ELb1ELb1ELb0ELb0ELb0ELb1ELb1ELb0ELb0EEENS1_21CollectiveEpilogueFwdINS6_IJSA_SC_SB_EEES9_SE_SG_Li384ELb1ELb1ELb0ELb0EEENS1_36VarlenDynamicPersistentTileSchedulerILi192ELi128ELi384ELi128ELb0ELb1ELb1ELb0ELb1ELb1EEEEEEEEEvNT_6ParamsE)
        /*00bc*/ 	.word	0x00000040


	//----- nvinfo : EIATTR_REGCOUNT
	.align		4
.L_49:
        /*00c0*/ 	.byte	0x04, 0x2f
        /*00c2*/ 	.short	(.L_51 - .L_50)
	.align		4
.L_50:
        /*00c4*/ 	.word	index@(_ZN7cutlass13device_kernelIN5flash11enable_sm90INS1_16FlashAttnFwdSm90INS1_25CollectiveMainloopFwdSm90ILi2EN4cute5tupleIJNS5_1CILi1EEES8_S8_EEENS6_IJNS7_ILi192EEENS7_ILi128EEENS7_ILi96EEEEEELi96ENS_6half_tEfNS_4arch4Sm90ELb0ELb0ELb0ELb0ELb1ELb0ELb0ELb0ELb1ELb1ELb0ELb0EEENS1_21CollectiveEpilogueFwdINS6_IJSA_SC_SB_EEES9_SE_SG_Li384ELb0ELb1ELb0ELb0EEENS1_29StaticPersistentTileSchedulerILb0EEEEEEEEEvNT_6ParamsE)
        /*00c8*/ 	.word	0x00000080


	//----- nvinfo : EIATTR_FRAME_SIZE
	.align		4
.L_51:
        /*00cc*/ 	.byte	0x04, 0x11
        /*00ce*/ 	.short	(.L_53 - .L_52)
	.align		4
.L_52:
        /*00d0*/ 	.word	index@(_ZN7cutlass13device_kernelIN5flash11enable_sm90INS1_16FlashAttnFwdSm90INS1_25CollectiveMainloopFwdSm90ILi2EN4cute5tupleIJNS5_1CILi1EEES8_S8_EEENS6_IJNS7_ILi192EEENS7_ILi128EEENS7_ILi96EEEEEELi96ENS_6half_tEfNS_4arch4Sm90ELb0ELb0ELb0ELb0ELb1ELb0ELb0ELb0ELb1ELb1ELb0ELb0EEENS1_21CollectiveEpilogueFwdINS6_IJSA_SC_SB_EEES9_SE_SG_Li384ELb0ELb1ELb0ELb0EEENS1_29StaticPersistentTileSchedulerILb0EEEEEEEEEvNT_6ParamsE)
        /*00d4*/ 	.word	0x00000018


	//----- nvinfo : EIATTR_MIN_STACK_SIZE
	.align		4
.L_53:
        /*00d8*/ 	.byte	0x04, 0x12
        /*00da*/ 	.short	(.L_55 - .L_54)
	.align		4
.L_54:
        /*00dc*/ 	.word	index@(_ZN7cutlass13device_kernelIN5flash11enable_sm90INS1_16FlashAttnFwdSm90INS1_25CollectiveMainloopFwdSm90ILi2EN4cute5tupleIJNS5_1CILi1EEES8_S8_EEENS6_IJNS7_ILi192EEENS7_ILi128EEENS7_ILi96EEEEEELi96ENS_6half_tEfNS_4arch4Sm90ELb0ELb0ELb0ELb0ELb1ELb0ELb0ELb0ELb1ELb1ELb0ELb0EEENS1_21CollectiveEpilogueFwdINS6_IJSA_SC_SB_EEES9_SE_SG_Li384ELb0ELb1ELb0ELb0EEENS1_29StaticPersistentTileSchedulerILb0EEEEEEEEEvNT_6ParamsE)
        /*00e0*/ 	.word	0x00000018


	//----- nvinfo : EIATTR_MIN_STACK_SIZE
	.align		4
.L_55:
        /*00e4*/ 	.byte	0x04, 0x12
        /*00e6*/ 	.short	(.L_57 - .L_56)
	.align		4
.L_56:
        /*00e8*/ 	.word	index@(_ZN7cutlass13device_kernelIN5flash11enable_sm90INS1_16FlashAttnFwdSm90INS1_25CollectiveMainloopFwdSm90ILi2EN4cute5tupleIJNS5_1CILi1EEES8_S8_EEENS6_IJNS7_ILi192EEENS7_ILi128EEENS7_ILi96EEEEEELi96ENS_6half_tEfNS_4arch4Sm90ELb0ELb0ELb0ELb1ELb1ELb0ELb0ELb0ELb1ELb1ELb0ELb0EEENS1_21CollectiveEpilogueFwdINS6_IJSA_SC_SB_EEES9_SE_SG_Li384ELb1ELb1ELb0ELb0EEENS1_36VarlenDynamicPersistentTileSchedulerILi192ELi128ELi384ELi128ELb0ELb1ELb1ELb0ELb1ELb1EEEEEEEEEvNT_6ParamsE)
        /*00ec*/ 	.word	0x00000040


	//----- nvinfo : EIATTR_MIN_STACK_SIZE
	.align		4
.L_57:
        /*00f0*/ 	.byte	0x04, 0x12
        /*00f2*/ 	.short	(.L_59 - .L_58)
	.align		4
.L_58:
        /*00f4*/ 	.word	index@(_ZN7cutlass13device_kernelIN5flash11enable_sm90INS1_16FlashAttnFwdSm90INS1_25CollectiveMainloopFwdSm90ILi2EN4cute5tupleIJNS5_1CILi1EEES8_S8_EEENS6_IJNS7_ILi192EEENS7_ILi128EEENS7_ILi96EEEEEELi96ENS_6half_tEfNS_4arch4Sm90ELb0ELb0ELb0ELb1ELb1ELb1ELb0ELb0ELb1ELb1ELb0ELb0EEENS1_21CollectiveEpilogueFwdINS6_IJSA_SC_SB_EEES9_SE_SG_Li384ELb1ELb1ELb0ELb0EEENS1_36VarlenDynamicPersistentTileSchedulerILi192ELi128ELi384ELi128ELb0ELb1ELb1ELb0ELb1ELb1EEEEEEEEEvNT_6ParamsE)
        /*00f8*/ 	.word	0x00000098


	//----- nvinfo : EIATTR_MIN_STACK_SIZE
	.align		4
.L_59:
        /*00fc*/ 	.byte	0x04, 0x12
        /*00fe*/ 	.short	(.L_61 - .L_60)
	.align		4
.L_60:
        /*0100*/ 	.word	index@(_ZN7cutlass13device_kernelIN5flash11enable_sm90INS1_16FlashAttnFwdSm90INS1_25CollectiveMainloopFwdSm90ILi2EN4cute5tupleIJNS5_1CILi1EEES8_S8_EEENS6_IJNS7_ILi192EEENS7_ILi128EEENS7_ILi96EEEEEELi96ENS_6half_tEfNS_4arch4Sm90ELb0ELb1ELb0ELb0ELb1ELb0ELb0ELb0ELb1ELb1ELb0ELb0EEENS1_21CollectiveEpilogueFwdINS6_IJSA_SC_SB_EEES9_SE_SG_Li384ELb0ELb1ELb0ELb0EEENS1_30DynamicPersistentTileSchedulerILi384ELi128ELb0ELb1ELb1EEEEEEEEEvNT_6ParamsE)
        /*0104*/ 	.word	0x00000018


	//----- nvinfo : EIATTR_MIN_STACK_SIZE
	.align		4
.L_61:
        /*0108*/ 	.byte	0x04, 0x12
        /*010a*/ 	.short	(.L_63 - .L_62)
	.align		4
.L_62:
        /*010c*/ 	.word	index@(_ZN7cutlass13device_kernelIN5flash11enable_sm90INS1_16FlashAttnFwdSm90INS1_25CollectiveMainloopFwdSm90ILi2EN4cute5tupleIJNS5_1CILi1EEES8_S8_EEENS6_IJNS7_ILi192EEENS7_ILi128EEENS7_ILi96EEEEEELi96ENS_6half_tEfNS_4arch4Sm90ELb0ELb1ELb0ELb1ELb1ELb0ELb0ELb0ELb1ELb1ELb0ELb0EEENS1_21CollectiveEpilogueFwdINS6_IJSA_SC_SB_EEES9_SE_SG_Li384ELb1ELb1ELb0ELb0EEENS1_36VarlenDynamicPersistentTileSchedulerILi192ELi128ELi384ELi128ELb0ELb1ELb1ELb1ELb0ELb1EEEEEEEEEvNT_6ParamsE)
        /*0110*/ 	.word	0x00000030


	//----- nvinfo : EIATTR_MIN_STACK_SIZE
	.align		4
.L_63:
        /*0114*/ 	.byte	0x04, 0x12
        /*0116*/ 	.short	(.L_65 - .L_64)
	.align		4
.L_64:
        /*0118*/ 	.word	index@(_ZN7cutlass13device_kernelIN5flash11enable_sm90INS1_16FlashAttnFwdSm90INS1_25CollectiveMainloopFwdSm90ILi2EN4cute5tupleIJNS5_1CILi1EEES8_S8_EEENS6_IJNS7_ILi192EEENS7_ILi128EEENS7_ILi96EEEEEELi96ENS_6half_tEfNS_4arch4Sm90ELb0ELb1ELb0ELb1ELb1ELb1ELb0ELb0ELb1ELb1ELb0ELb0EEENS1_21CollectiveEpilogueFwdINS6_IJSA_SC_SB_EEES9_SE_SG_Li384ELb1ELb1ELb0ELb0EEENS1_36VarlenDynamicPersistentTileSchedulerILi192ELi128ELi384ELi128ELb0ELb1ELb1ELb1ELb0ELb1EEEEEEEEEvNT_6ParamsE)
        /*011c*/ 	.word	0x00000080


	//----- nvinfo : EIATTR_MIN_STACK_SIZE
	.align		4
.L_65:
        /*0120*/ 	.byte	0x04, 0x12
        /*0122*/ 	.short	(.L_67 - .L_66)
	.align		4
.L_66:
        /*0124*/ 	.word	index@(_ZN7cutlass13device_kernelIN5flash11enable_sm90INS1_16FlashAttnFwdSm90INS1_25CollectiveMainloopFwdSm90ILi2EN4cute5tupleIJNS5_1CILi1EEES8_S8_EEENS6_IJNS7_ILi192EEENS7_ILi128EEENS7_ILi96EEEEEELi96ENS_6half_tEfNS_4arch4Sm90ELb1ELb0ELb0ELb0ELb1ELb0ELb0ELb0ELb1ELb1ELb0ELb0EEENS1_21CollectiveEpilogueFwdINS6_IJSA_SC_SB_EEES9_SE_SG_Li384ELb0ELb1ELb0ELb0EEENS1_30DynamicPersistentTileSchedulerILi384ELi128ELb0ELb1ELb1EEEEEEEEEvNT_6ParamsE)
        /*0128*/ 	.word	0x00000018


	//----- nvinfo : EIATTR_MIN_STACK_SIZE
	.align		4
.L_67:
        /*012c*/ 	.byte	0x04, 0x12
        /*012e*/ 	.short	(.L_69 - .L_68)
	.align		4
.L_68:
        /*0130*/ 	.word	index@(_ZN7cutlass13device_kernelIN5flash11enable_sm90INS1_16FlashAttnFwdSm90INS1_25CollectiveMainloopFwdSm90ILi2EN4cute5tupleIJNS5_1CILi1EEES8_S8_EEENS6_IJNS7_ILi192EEENS7_ILi128EEENS7_ILi96EEEEEELi96ENS_6half_tEfNS_4arch4Sm90ELb1ELb0ELb0ELb1ELb1ELb0ELb0ELb0ELb1ELb1ELb0ELb0EEENS1_21CollectiveEpilogueFwdINS6_IJSA_SC_SB_EEES9_SE_SG_Li384ELb1ELb1ELb0ELb0EEENS1_36VarlenDynamicPersistentTileSchedulerILi192ELi128ELi384ELi128ELb0ELb1ELb1ELb1ELb1ELb1EEEEEEEEEvNT_6ParamsE)
        /*0134*/ 	.word	0x00000040


	//----- nvinfo : EIATTR_MIN_STACK_SIZE
	.align		4
.L_69:
        /*0138*/ 	.byte	0x04, 0x12
        /*013a*/ 	.short	(.L_71 - .L_70)
	.align		4
.L_70:
        /*013c*/ 	.word	index@(_ZN7cutlass13device_kernelIN5flash11enable_sm90INS1_16FlashAttnFwdSm90INS1_25CollectiveMainloopFwdSm90ILi2EN4cute5tupleIJNS5_1CILi1EEES8_S8_EEENS6_IJNS7_ILi192EEENS7_ILi128EEENS7_ILi96EEEEEELi96ENS_6half_tEfNS_4arch4Sm90ELb1ELb0ELb0ELb1ELb1ELb1ELb0ELb0ELb1ELb1ELb0ELb0EEENS1_21CollectiveEpilogueFwdINS6_IJSA_SC_SB_EEES9_SE_SG_Li384ELb1ELb1ELb0ELb0EEENS1_36VarlenDynamicPersistentTileSchedulerILi192ELi128ELi384ELi128ELb0ELb1ELb1ELb1ELb1ELb1EEEEEEEEEvNT_6ParamsE)
        /*0140*/ 	.word	0x00000088
.L_71:


//--------------------- .nv.compat                --------------------------
	.section	.nv.compat,"",@"SHT_CUDA_COMPAT_INFO"
	.align	4
        /*0000*/ 	.byte	0x02, 0x09, 0x01, 0x00, 0x02, 0x02, 0x04, 0x00, 0x02, 0x05, 0x05, 0x00, 0x03, 0x07, 0x01, 0x01
        /*0010*/ 	.byte	0x02, 0x03, 0x01, 0x00, 0x02, 0x06, 0x01, 0x00, 0x04, 0x0b, 0x08, 0x00, 0x00, 0x00, 0x00, 0x00
        /*0020*/ 	.byte	0x00, 0x00, 0x00, 0x00


//--------------------- .nv.info._ZN7cutlass13device_kernelIN5flash11enable_sm90INS1_16FlashAttnFwdSm90INS1_25CollectiveMainloopFwdSm90ILi2EN4cute5tupleIJNS5_1CILi1EEES8_S8_EEENS6_IJNS7_ILi192EEENS7_ILi128EEENS7_ILi96EEEEEELi96ENS_6half_tEfNS_4arch4Sm90ELb0ELb0ELb0ELb0ELb1ELb0ELb0ELb0ELb1ELb1ELb0ELb0EEENS1_21CollectiveEpilogueFwdINS6_IJSA_SC_SB_EEES9_SE_SG_Li384ELb0ELb1ELb0ELb0EEENS1_29StaticPersistentTileSchedulerILb0EEEEEEEEEvNT_6ParamsE --------------------------
	.section	.nv.info._ZN7cutlass13device_kernelIN5flash11enable_sm90INS1_16FlashAttnFwdSm90INS1_25CollectiveMainloopFwdSm90ILi2EN4cute5tupleIJNS5_1CILi1EEES8_S8_EEENS6_IJNS7_ILi192EEENS7_ILi128EEENS7_ILi96EEEEEELi96ENS_6half_tEfNS_4arch4Sm90ELb0ELb0ELb0ELb0ELb1ELb0ELb0ELb0ELb1ELb1ELb0ELb0EEENS1_21CollectiveEpilogueFwdINS6_IJSA_SC_SB_EEES9_SE_SG_Li384ELb0ELb1ELb0ELb0EEENS1_29StaticPersistentTileSchedulerILb0EEEEEEEEEvNT_6ParamsE,"",@"SHT_CUDA_INFO"
	.sectionflags	@""
	.align	4


	//----- nvinfo : EIATTR_CUDA_API_VERSION
	.align		4
        /*0000*/ 	.byte	0x04, 0x37
        /*0002*/ 	.short	(.L_73 - .L_72)
.L_72:
        /*0004*/ 	.word	0x00000082


	//----- nvinfo : EIATTR_KPARAM_INFO
	.align		4
.L_73:
        /*0008*/ 	.byte	0x04, 0x17
        /*000a*/ 	.short	(.L_75 - .L_74)
.L_74:
        /*000c*/ 	.word	0x00000000
        /*0010*/ 	.short	0x0000
        /*0012*/ 	.short	0x0070
        /*0014*/ 	.byte	0x00, 0xf0, 0x01, 0x28


	//----- nvinfo : EIATTR_SPARSE_MMA_MASK
	.align		4
.L_75:
        /*0018*/ 	.byte	0x03, 0x50
        /*001a*/ 	.short	0x0000


	//----- nvinfo : EIATTR_MAXREG_COUNT
	.align		4
        /*001c*/ 	.byte	0x03, 0x1b
        /*001e*/ 	.short	0x0080


	//----- nvinfo : EIATTR_NUM_BARRIERS
	.align		4
        /*0020*/ 	.byte	0x02, 0x4c
        /*0022*/ 	.byte	0x10
	.zero		1


	//----- nvinfo : EIATTR_EXTERNS
	.align		4
        /*0024*/ 	.byte	0x04, 0x0f
        /*0026*/ 	.short	(.L_77 - .L_76)


	//   ....[0]....
	.align		4
.L_76:
        /*0028*/ 	.word	index@(__assertfail)


	//----- nvinfo : EIATTR_ANNOTATIONS
	.align		4
.L_77:
        /*002c*/ 	.byte	0x04, 0x55
        /*002e*/ 	.short	(.L_79 - .L_78)


	//   ....[0]....
.L_78:
        /*0030*/ 	.word	0x00000001
        /*0034*/ 	.byte	0xf0, 0x72, 0x00, 0x00, 0x01, 0x00, 0x00, 0x00, 0x20, 0x73, 0x00, 0x00, 0x01, 0x00, 0x00, 0x00
        /*0044*/ 	.byte	0x10, 0x75, 0x00, 0x00, 0x01, 0x00, 0x00, 0x00, 0xa0, 0x76, 0x00, 0x00, 0x01, 0x00, 0x00, 0x00
        /*0054*/ 	.byte	0xb0, 0x7a, 0x00, 0x00, 0x01, 0x00, 0x00, 0x00, 0x20, 0x7b, 0x00, 0x00, 0x01, 0x00, 0x00, 0x00
        /*0064*/ 	.byte	0x30, 0x86, 0x00, 0x00, 0x01, 0x00, 0x00, 0x00, 0xc0, 0x8e, 0x00, 0x00, 0x01, 0x00, 0x00, 0x00
        /*0074*/ 	.byte	0xb0, 0x90, 0x00, 0x00, 0x01, 0x00, 0x00, 0x00, 0xe0, 0x90, 0x00, 0x00, 0x01, 0x00, 0x00, 0x00
        /*0084*/ 	.byte	0xf0, 0x90, 0x00, 0x00, 0x01, 0x00, 0x00, 0x00, 0x10, 0xa4, 0x00, 0x00, 0x01, 0x00, 0x00, 0x00
        /*0094*/ 	.byte	0x50, 0xa4, 0x00, 0x00, 0x01, 0x00, 0x00, 0x00, 0xc0, 0xa4, 0x00, 0x00, 0x01, 0x00, 0x00, 0x00
        /*00a4*/ 	.byte	0xe0, 0xa4, 0x00, 0x00


	//----- nvinfo : EIATTR_MERCURY_ISA_VERSION
	.align		4
.L_79:
        /*00a8*/ 	.byte	0x03, 0x5f
        /*00aa*/ 	.short	0x0101


	//----- nvinfo : EIATTR_INT_WARP_WIDE_INSTR_OFFSETS
	.align		4
        /*00ac*/ 	.byte	0x04, 0x31
        /*00ae*/ 	.short	(.L_81 - .L_80)


	//   ....[0]....
.L_80:
        /*00b0*/ 	.word	0x000000c0


	//   ....[1]....
        /*00b4*/ 	.word	0x000000d0


	//   ....[2]....
        /*00b8*/ 	.word	0x00000170


	//----- nvinfo : EIATTR_COOP_GROUP_MASK_REGIDS
	.align		4
.L_81:
        /*00bc*/ 	.byte	0x04, 0x29
        /*00be*/ 	.short	(.L_83 - .L_82)


	//   ....[0]....
.L_82:
        /*00c0*/ 	.word	0xffffffff


	//   ....[1]....
        /*00c4*/ 	.word	0xffffffff


	//   ....[2]....
        /*00c8*/ 	.word	0xffffffff


	//   ....[3]....
        /*00cc*/ 	.word	0xffffffff


	//   ....[4]....
        /*00d0*/ 	.word	0xffffffff


	//   ....[5]....
        /*00d4*/ 	.word	0xffffffff


	//   ....[6]....
        /*00d8*/ 	.word	0xffffffff


	//   ....[7]....
        /*00dc*/ 	.word	0xffffffff


	//   ....[8]....
        /*00e0*/ 	.word	0xffffffff


	//   ....[9]....
        /*00e4*/ 	.word	0xffffffff


	//   ....[10]....
        /*00e8*/ 	.word	0xffffffff


	//   ....[11]....
        /*00ec*/ 	.word	0xffffffff


	//   ....[12]....
        /*00f0*/ 	.word	0xffffffff


	//   ....[13]....
        /*00f4*/ 	.word	0xffffffff


	//   ....[14]....
        /*00f8*/ 	.word	0xffffffff


	//   ....[15]....
        /*00fc*/ 	.word	0xffffffff


	//   ....[16]....
        /*0100*/ 	.word	0xffffffff


	//   ....[17]....
        /*0104*/ 	.word	0xffffffff


	//   ....[18]....
        /*0108*/ 	.word	0xffffffff


	//   ....[19]....
        /*010c*/ 	.word	0xffffffff


	//   ....[20]....
        /*0110*/ 	.word	0xffffffff


	//   ....[21]....
        /*0114*/ 	.word	0xffffffff


	//   ....[22]....
        /*0118*/ 	.word	0xffffffff


	//   ....[23]....
        /*011c*/ 	.word	0xffffffff


	//   ....[24]....
        /*0120*/ 	.word	0xffffffff


	//   ....[25]....
        /*0124*/ 	.word	0xffffffff


	//   ....[26]....
        /*0128*/ 	.word	0xffffffff


	//   ....[27]....
        /*012c*/ 	.word	0xffffffff


	//   ....[28]....
        /*0130*/ 	.word	0xffffffff


	//   ....[29]....
        /*0134*/ 	.word	0xffffffff


	//   ....[30]....
        /*0138*/ 	.word	0xffffffff


	//   ....[31]....
        /*013c*/ 	.word	0xffffffff


	//   ....[32]....
        /*0140*/ 	.word	0xffffffff


	//   ....[33]....
        /*0144*/ 	.word	0xffffffff


	//   ....[34]....
        /*0148*/ 	.word	0xffffffff


	//   ....[35]....
        /*014c*/ 	.word	0xffffffff


	//   ....[36]....
        /*0150*/ 	.word	0xffffffff


	//   ....[37]....
        /*0154*/ 	.word	0xffffffff


	//   ....[38]....
        /*0158*/ 	.word	0xffffffff


	//   ....[39]....
        /*015c*/ 	.word	0xffffffff


	//   ....[40]....
        /*0160*/ 	.word	0xffffffff


	//   ....[41]....
        /*0164*/ 	.word	0xffffffff


	//   ....[42]....
        /*0168*/ 	.word	0xffffffff


	//   ....[43]....
        /*016c*/ 	.word	0xffffffff


	//   ....[44]....
        /*0170*/ 	.word	0xffffffff


	//   ....[45]....
        /*0174*/ 	.word	0xffffffff


	//   ....[46]....
        /*0178*/ 	.word	0xffffffff


	//   ....[47]....
        /*017c*/ 	.word	0xffffffff


	//   ....[48]....
        /*0180*/ 	.word	0xffffffff


	//   ....[49]....
        /*0184*/ 	.word	0xffffffff


	//   ....[50]....
        /*0188*/ 	.word	0xffffffff


	//   ....[51]....
        /*018c*/ 	.word	0xffffffff


	//   ....[52]....
        /*0190*/ 	.word	0xffffffff


	//   ....[53]....
        /*0194*/ 	.word	0xffffffff


	//   ....[54]....
        /*0198*/ 	.word	0xffffffff


	//   ....[55]....
        /*019c*/ 	.word	0xffffffff


	//   ....[56]....
        /*01a0*/ 	.word	0xffffffff


	//   ....[57]....
        /*01a4*/ 	.word	0xffffffff


	//   ....[58]....
        /*01a8*/ 	.word	0xffffffff


	//   ....[59]....
        /*01ac*/ 	.word	0xffffffff


	//   ....[60]....
        /*01b0*/ 	.word	0xffffffff


	//   ....[61]....
        /*01b4*/ 	.word	0xffffffff


	//   ....[62]....
        /*01b8*/ 	.word	0xffffffff


	//   ....[63]....
        /*01bc*/ 	.word	0xffffffff


	//   ....[64]....
        /*01c0*/ 	.word	0xffffffff


	//   ....[65]....
        /*01c4*/ 	.word	0xffffffff


	//   ....[66]....
        /*01c8*/ 	.word	0xffffffff


	//   ....[67]....
        /*01cc*/ 	.word	0xffffffff


	//   ....[68]....
        /*01d0*/ 	.word	0xffffffff


	//   ....[69]....
        /*01d4*/ 	.word	0xffffffff


	//   ....[70]....
        /*01d8*/ 	.word	0xffffffff


	//   ....[71]....
        /*01dc*/ 	.word	0xffffffff


	//   ....[72]....
        /*01e0*/ 	.word	0xffffffff


	//   ....[73]....
        /*01e4*/ 	.word	0xffffffff


	//   ....[74]....
        /*01e8*/ 	.word	0x0500000f


	//   ....[75]....
        /*01ec*/ 	.word	0x0500000f


	//   ....[76]....
        /*01f0*/ 	.word	0x0500000f


	//   ....[77]....
        /*01f4*/ 	.word	0x0500000f


	//   ....[78]....
        /*01f8*/ 	.word	0x0500000f


	//   ....[79]....
        /*01fc*/ 	.word	0x0500000f


	//   ....[80]....
        /*0200*/ 	.word	0x0500000f


	//   ....[81]....
        /*0204*/ 	.word	0x0500000f


	//   ....[82]....
        /*0208*/ 	.word	0x0500000f


	//   ....[83]....
        /*020c*/ 	.word	0x0500000f


	//   ....[84]....
        /*0210*/ 	.word	0x0500000f


	//   ....[85]....
        /*0214*/ 	.word	0x0500000f


	//   ....[86]....
        /*0218*/ 	.word	0x0500000f


	//   ....[87]....
        /*021c*/ 	.word	0x0500000f


	//   ....[88]....
        /*0220*/ 	.word	0x0500000f


	//   ....[89]....
        /*0224*/ 	.word	0x0500000f


	//   ....[90]....
        /*0228*/ 	.word	0x0500000f


	//   ....[91]....
        /*022c*/ 	.word	0x0500000f


	//   ....[92]....
        /*0230*/ 	.word	0x0500000f


	//   ....[93]....
        /*0234*/ 	.word	0x0500000f


	//   ....[94]....
        /*0238*/ 	.word	0x0500000f


	//   ....[95]....
        /*023c*/ 	.word	0x0500000f


	//   ....[96]....
        /*0240*/ 	.word	0x0500000f


	//   ....[97]....
        /*0244*/ 	.word	0x0500000f


	//   ....[98]....
        /*0248*/ 	.word	0x0500000f


	//   ....[99]....
        /*024c*/ 	.word	0x0500000f


	//   ....[100]....
        /*0250*/ 	.word	0x0500000f


	//   ....[101]....
        /*0254*/ 	.word	0x0500000f


	//   ....[102]....
        /*0258*/ 	.word	0x0500000f


	//   ....[103]....
        /*025c*/ 	.word	0x0500000f


	//   ....[104]....
        /*0260*/ 	.word	0x0500000f


	//   ....[105]....
        /*0264*/ 	.word	0x0500000f


	//   ....[106]....
        /*0268*/ 	.word	0x0500000f


	//   ....[107]....
        /*026c*/ 	.word	0x0500000f


	//   ....[108]....
        /*0270*/ 	.word	0x0500000f


	//   ....[109]....
        /*0274*/ 	.word	0x0500000f


	//   ....[110]....
        /*0278*/ 	.word	0x0500000f


	//   ....[111]....
        /*027c*/ 	.word	0x0500000f


	//   ....[112]....
        /*0280*/ 	.word	0x0500000f


	//   ....[113]....
        /*0284*/ 	.word	0x0500000f


	//   ....[114]....
        /*0288*/ 	.word	0x0500000f


	//   ....[115]....
        /*028c*/ 	.word	0x0500000f


	//   ....[116]....
        /*0290*/ 	.word	0x0500000f


	//   ....[117]....
        /*0294*/ 	.word	0x0500000f


	//   ....[118]....
        /*0298*/ 	.word	0x0500000f


	//   ....[119]....
        /*029c*/ 	.word	0x0500000f


	//----- nvinfo : EIATTR_COOP_GROUP_INSTR_OFFSETS
	.align		4
.L_83:
        /*02a0*/ 	.byte	0x04, 0x28
        /*02a2*/ 	.short	(.L_85 - .L_84)


	//   ....[0]....
.L_84:
        /*02a4*/ 	.word	0x00000080


	//   ....[1]....
        /*02a8*/ 	.word	0x00000090


	//   ....[2]....
        /*02ac*/ 	.word	0x000002d0


	//   ....[3]....
        /*02b0*/ 	.word	0x00000430


	//   ....[4]....
        /*02b4*/ 	.word	0x00000550


	//   ....[5]....
        /*02b8*/ 	.word	0x000006b0


	//   ....[6]....
        /*02bc*/ 	.word	0x00000e60


	//   ....[7]....
        /*02c0*/ 	.word	0x00002130


	//   ....[8]....
        /*02c4*/ 	.word	0x00002230


	//   ....[9]....
        /*02c8*/ 	.word	0x00002780


	//   ....[10]....
        /*02cc*/ 	.word	0x000027e0


	//   ....[11]....
        /*02d0*/ 	.word	0x000033d0


	//   ....[12]....
        /*02d4*/ 	.word	0x000042b0


	//   ....[13]....
        /*02d8*/ 	.word	0x000042c0


	//   ....[14]....
        /*02dc*/ 	.word	0x000042f0


	//   ....[15]....
        /*02e0*/ 	.word	0x00004300


	//   ....[16]....
        /*02e4*/ 	.word	0x00005660


	//   ....[17]....
        /*02e8*/ 	.word	0x00005770


	//   ....[18]....
        /*02ec*/ 	.word	0x000057d0


	//   ....[19]....
        /*02f0*/ 	.word	0x000058c0


	//   ....[20]....
        /*02f4*/ 	.word	0x000058d0


	//   ....[21]....
        /*02f8*/ 	.word	0x00006780


	//   ....[22]....
        /*02fc*/ 	.word	0x000067d0


	//   ....[23]....
        /*0300*/ 	.word	0x00006800


	//   ....[24]....
        /*0304*/ 	.word	0x00006860


	//   ....[25]....
        /*0308*/ 	.word	0x00006d40


	//   ....[26]....
        /*030c*/ 	.word	0x00006d90


	//   ....[27]....
        /*0310*/ 	.word	0x00006ea0


	//   ....[28]....
        /*0314*/ 	.word	0x00006ee0


	//   ....[29]....
        /*0318*/ 	.word	0x000080f0


	//   ....[30]....
        /*031c*/ 	.word	0x00008110


	//   ....[31]....
        /*0320*/ 	.word	0x00008120


	//   ....[32]....
        /*0324*/ 	.word	0x000081d0


	//   ....[33]....
        /*0328*/ 	.word	0x000081f0


	//   ....[34]....
        /*032c*/ 	.word	0x00008290


	//   ....[35]....
        /*0330*/ 	.word	0x000082b0


	//   ....[36]....
        /*0334*/ 	.word	0x000082c0


	//   ....[37]....
        /*0338*/ 	.word	0x00008b00


	//   ....[38]....
        /*033c*/ 	.word	0x00008b20


	//   ....[39]....
        /*0340*/ 	.word	0x00008b50


	//   ....[40]....
        /*0344*/ 	.word	0x00008c00


	//   ....[41]....
        /*0348*/ 	.word	0x00008c10


	//   ....[42]....
        /*034c*/ 	.word	0x00008cc0


	//   ....[43]....
        /*0350*/ 	.word	0x00008cd0


	//   ....[44]....
        /*0354*/ 	.word	0x00008ce0


	//   ....[45]....
        /*0358*/ 	.word	0x00008cf0


	//   ....[46]....
        /*035c*/ 	.word	0x00008d00


	//   ....[47]....
        /*0360*/ 	.word	0x00008dd0


	//   ....[48]....
        /*0364*/ 	.word	0x00008e80


	//   ....[49]....
        /*0368*/ 	.word	0x00009560


	//   ....[50]....
        /*036c*/ 	.word	0x00009570


	//   ....[51]....
        /*0370*/ 	.word	0x00009590


	//   ....[52]....
        /*0374*/ 	.word	0x00009610


	//   ....[53]....
        /*0378*/ 	.word	0x00009620


	//   ....[54]....
        /*037c*/ 	.word	0x00009680


	//   ....[55]....
        /*0380*/ 	.word	0x000096b0


	//   ....[56]....
        /*0384*/ 	.word	0x000096f0


	//   ....[57]....
        /*0388*/ 	.word	0x000099a0


	//   ....[58]....
        /*038c*/ 	.word	0x000099c0


	//   ....[59]....
        /*0390*/ 	.word	0x00009a60


	//   ....[60]....
        /*0394*/ 	.word	0x00009a70


	//   ....[61]....
        /*0398*/ 	.word	0x00009b00


	//   ....[62]....
        /*039c*/ 	.word	0x00009b10


	//   ....[63]....
        /*03a0*/ 	.word	0x00009b20


	//   ....[64]....
        /*03a4*/ 	.word	0x00009bb0


	//   ....[65]....
        /*03a8*/ 	.word	0x0000a050


	//   ....[66]....
        /*03ac*/ 	.word	0x0000a060


	//   ....[67]....
        /*03b0*/ 	.word	0x0000a0b0


	//   ....[68]....
        /*03b4*/ 	.word	0x0000a0f0


	//   ....[69]....
        /*03b8*/ 	.word	0x0000a150


	//   ....[70]....
        /*03bc*/ 	.word	0x0000a170


	//   ....[71]....
        /*03c0*/ 	.word	0x0000a1f0


	//   ....[72]....
        /*03c4*/ 	.word	0x0000a210


	//   ....[73]....
        /*03c8*/ 	.word	0x0000a5e0


	//   ....[74]....
        /*03cc*/ 	.word	0x0000aac0


	//   ....[75]....
        /*03d0*/ 	.word	0x0000abb0


	//   ....[76]....
        /*03d4*/ 	.word	0x0000ac50


	//   ....[77]....
        /*03d8*/ 	.word	0x0000acc0


	//   ....[78]....
        /*03dc*/ 	.word	0x0000add0


	//   ....[79]....
        /*03e0*/ 	.word	0x0000ae40


	//   ....[80]....
        /*03e4*/ 	.word	0x0000af50


	//   ....[81]....
        /*03e8*/ 	.word	0x0000afc0


	//   ....[82]....
        /*03ec*/ 	.word	0x0000b0c0


	//   ....[83]....
        /*03f0*/ 	.word	0x0000b150


	//   ....[84]....
        /*03f4*/ 	.word	0x0000b1c0


	//   ....[85]....
        /*03f8*/ 	.word	0x0000b220


	//   ....[86]....
        /*03fc*/ 	.word	0x0000b340


	//   ....[87]....
        /*0400*/ 	.word	0x0000b3a0


	//   ....[88]....
        /*0404*/ 	.word	0x0000b4b0


	//   ....[89]....
        /*0408*/ 	.word	0x0000b510


	//   ....[90]....
        /*040c*/ 	.word	0x0000b5c0


	//   ....[91]....
        /*0410*/ 	.word	0x0000b6b0


	//   ....[92]....
        /*0414*/ 	.word	0x0000b790


	//   ....[93]....
        /*0418*/ 	.word	0x0000b800


	//   ....[94]....
        /*041c*/ 	.word	0x0000b8d0


	//   ....[95]....
        /*0420*/ 	.word	0x0000ba10


	//   ....[96]....
        /*0424*/ 	.word	0x0000bac0


	//   ....[97]....
        /*0428*/ 	.word	0x0000bb40


	//   ....[98]....
        /*042c*/ 	.word	0x0000bc20


	//   ....[99]....
        /*0430*/ 	.word	0x0000bc80


	//   ....[100]....
        /*0434*/ 	.word	0x0000bd50


	//   ....[101]....
        /*0438*/ 	.word	0x0000bdb0


	//   ....[102]....
        /*043c*/ 	.word	0x0000be80


	//   ....[103]....
        /*0440*/ 	.word	0x0000bf70


	//   ....[104]....
        /*0444*/ 	.word	0x0000c010


	//   ....[105]....
        /*0448*/ 	.word	0x0000c070


	//   ....[106]....
        /*044c*/ 	.word	0x0000c170


	//   ....[107]....
        /*0450*/ 	.word	0x0000c1d0


	//   ....[108]....
        /*0454*/ 	.word	0x0000c2d0


	//   ....[109]....
        /*0458*/ 	.word	0x0000c330


	//   ....[110]....
        /*045c*/ 	.word	0x0000c400


	//   ....[111]....
        /*0460*/ 	.word	0x0000c550


	//   ....[112]....
        /*0464*/ 	.word	0x0000c5f0


	//   ....[113]....
        /*0468*/ 	.word	0x0000c680


	//   ....[114]....
        /*046c*/ 	.word	0x0000c780


	//   ....[115]....
        /*0470*/ 	.word	0x0000c7e0


	//   ....[116]....
        /*0474*/ 	.word	0x0000c8d0


	//   ....[117]....
        /*0478*/ 	.word	0x0000c930


	//   ....[118]....
        /*047c*/ 	.word	0x0000c9f0


	//   ....[119]....
        /*0480*/ 	.word	0x0000cb60


	//----- nvinfo : EIATTR_REG_RECONFIG
	.align		4
.L_85:
        /*0484*/ 	.byte	0x01, 0x54
	.zero		2


	//----- nvinfo : EIATTR_SYSCALL_OFFSETS
	.align		4
        /*0488*/ 	.byte	0x04, 0x46
        /*048a*/ 	.short	(.L_87 - .L_86)


	//   ....[0]....
.L_86:
        /*048c*/ 	.word	0x00001190


	//   ....[1]....
        /*0490*/ 	.word	0x000077b0


	//   ....[2]....
        /*0494*/ 	.word	0x000078f0


	//   ....[3]....
        /*0498*/ 	.word	0x000079e0


	//   ....[4]....
        /*049c*/ 	.word	0x00008620


	//----- nvinfo : EIATTR_MBARRIER_INSTR_OFFSETS
	.align		4
.L_87:
        /*04a0*/ 	.byte	0x04, 0x39
        /*04a2*/ 	.short	(.L_89 - .L_88)


	//   ....[0]....
.L_88:
        /*04a4*/ 	.word	0x00000180
        /*04a8*/ 	.word	0x000000ff
        /*04ac*/ 	.word	0x0002d800
        /*04b0*/ 	.short	0x0100
        /*04b2*/ 	.byte	0x08
	.zero		1


	//   ....[1]....
        /*04b4*/ 	.word	0x00000190
        /*04b8*/ 	.word	0x000000ff
        /*04bc*/ 	.word	0x0002d820
        /*04c0*/ 	.short	0x0100
        /*04c2*/ 	.byte	0x08
	.zero		1


	//   ....[2]....
        /*04c4*/ 	.word	0x00000280
        /*04c8*/ 	.word	0x000000ff
        /*04cc*/ 	.word	0x0002d830
        /*04d0*/ 	.short	0x0100
        /*04d2*/ 	.byte	0x08
	.zero		1


	//   ....[3]....
        /*04d4*/ 	.word	0x00000290
        /*04d8*/ 	.word	0x000000ff
        /*04dc*/ 	.word	0x0002d840
        /*04e0*/ 	.short	0x0100
        /*04e2*/ 	.byte	0x08
	.zero		1


	//   ....[4]....
        /*04e4*/ 	.word	0x000002a0
        /*04e8*/ 	.word	0x000000ff
        /*04ec*/ 	.word	0x0002d838
        /*04f0*/ 	.short	0x0100
        /*04f2*/ 	.byte	0x08
	.zero		1


	//   ....[5]....
        /*04f4*/ 	.word	0x000002b0
        /*04f8*/ 	.word	0x000000ff
        /*04fc*/ 	.word	0x0002d848
        /*0500*/ 	.short	0x0100
        /*0502*/ 	.byte	0x08
	.zero		1


	//   ....[6]....
        /*0504*/ 	.word	0x000003e0
        /*0508*/ 	.word	0x000000ff
        /*050c*/ 	.word	0x0002d850
        /*0510*/ 	.short	0x0100
        /*0512*/ 	.byte	0x08
	.zero		1


	//   ....[7]....
        /*0514*/ 	.word	0x000003f0
        /*0518*/ 	.word	0x000000ff
        /*051c*/ 	.word	0x0002d860
        /*0520*/ 	.short	0x0100
        /*0522*/ 	.byte	0x08
	.zero		1


	//   ....[8]....
        /*0524*/ 	.word	0x00000400
        /*0528*/ 	.word	0x000000ff
        /*052c*/ 	.word	0x0002d858
        /*0530*/ 	.short	0x0100
        /*0532*/ 	.byte	0x08
	.zero		1


	//   ....[9]....
        /*0534*/ 	.word	0x00000410
        /*0538*/ 	.word	0x000000ff
        /*053c*/ 	.word	0x0002d868
        /*0540*/ 	.short	0x0100
        /*0542*/ 	.byte	0x08
	.zero		1


	//   ....[10]....
        /*0544*/ 	.word	0x00000500
        /*0548*/ 	.word	0x000000ff
        /*054c*/ 	.word	0x0002d870
        /*0550*/ 	.short	0x0100
        /*0552*/ 	.byte	0x06
	.zero		1


	//   ....[11]....
        /*0554*/ 	.word	0x00000510
        /*0558*/ 	.word	0x000000ff
        /*055c*/ 	.word	0x0002d880
        /*0560*/ 	.short	0x0100
        /*0562*/ 	.byte	0x06
	.zero		1


	//   ....[12]....
        /*0564*/ 	.word	0x00000520
        /*0568*/ 	.word	0x000000ff
        /*056c*/ 	.word	0x0002d878
        /*0570*/ 	.short	0x0100
        /*0572*/ 	.byte	0x06
	.zero		1


	//   ....[13]....
        /*0574*/ 	.word	0x00000530
        /*0578*/ 	.word	0x000000ff
        /*057c*/ 	.word	0x0002d888
        /*0580*/ 	.short	0x0100
        /*0582*/ 	.byte	0x06
	.zero		1


	//   ....[14]....
        /*0584*/ 	.word	0x00000660
        /*0588*/ 	.word	0x000000ff
        /*058c*/ 	.word	0x0002d890
        /*0590*/ 	.short	0x0100
        /*0592*/ 	.byte	0x08
	.zero		1


	//   ....[15]....
        /*0594*/ 	.word	0x00000670
        /*0598*/ 	.word	0x000000ff
        /*059c*/ 	.word	0x0002d8a0
        /*05a0*/ 	.short	0x0100
        /*05a2*/ 	.byte	0x08
	.zero		1


	//   ....[16]....
        /*05a4*/ 	.word	0x00000680
        /*05a8*/ 	.word	0x000000ff
        /*05ac*/ 	.word	0x0002d898
        /*05b0*/ 	.short	0x0100
        /*05b2*/ 	.byte	0x08
	.zero		1


	//   ....[17]....
        /*05b4*/ 	.word	0x00000690
        /*05b8*/ 	.word	0x000000ff
        /*05bc*/ 	.word	0x0002d8a8
        /*05c0*/ 	.short	0x0100
        /*05c2*/ 	.byte	0x08
	.zero		1


	//   ....[18]....
        /*05c4*/ 	.word	0x000007d0
        /*05c8*/ 	.word	0x000000ff
        /*05cc*/ 	.word	0x0002d8b0
        /*05d0*/ 	.short	0x0100
        /*05d2*/ 	.byte	0x08
	.zero		1


	//   ....[19]....
        /*05d4*/ 	.word	0x000007e0
        /*05d8*/ 	.word	0x000000ff
        /*05dc*/ 	.word	0x0002d8c0
        /*05e0*/ 	.short	0x0100
        /*05e2*/ 	.byte	0x08
	.zero		1


	//   ....[20]....
        /*05e4*/ 	.word	0x000007f0
        /*05e8*/ 	.word	0x000000ff
        /*05ec*/ 	.word	0x0002d8b8
        /*05f0*/ 	.short	0x0100
        /*05f2*/ 	.byte	0x08
	.zero		1


	//   ....[21]....
        /*05f4*/ 	.word	0x00000800
        /*05f8*/ 	.word	0x000000ff
        /*05fc*/ 	.word	0x0002d8c8
        /*0600*/ 	.short	0x0100
        /*0602*/ 	.byte	0x08
	.zero		1


	//   ....[22]....
        /*0604*/ 	.word	0x000011f0
        /*0608*/ 	.word	0x000000ff
        /*060c*/ 	.word	0x0002d800
        /*0610*/ 	.short	0x010a
        /*0612*/ 	.byte	0x28
	.zero		1


	//   ....[23]....
        /*0614*/ 	.word	0x00001270
        /*0618*/ 	.word	0x00000004
        /*061c*/ 	.word	0x0002d830
        /*0620*/ 	.short	0x010a
        /*0622*/ 	.byte	0x3f
	.zero		1


	//   ....[24]....
        /*0624*/ 	.word	0x000012c0
        /*0628*/ 	.word	0x00000004
        /*062c*/ 	.word	0x0002d830
        /*0630*/ 	.short	0x010a
        /*0632*/ 	.byte	0x3f
	.zero		1


	//   ....[25]....
        /*0634*/ 	.word	0x00001830
        /*0638*/ 	.word	0x000000ff
        /*063c*/ 	.word	0x00000000
        /*0640*/ 	.short	0x0101
        /*0642*/ 	.byte	0x06
	.zero		1


	//   ....[26]....
        /*0644*/ 	.word	0x000036a0
        /*0648*/ 	.word	0x000000ff
        /*064c*/ 	.word	0x0002d830
        /*0650*/ 	.short	0x010a
        /*0652*/ 	.byte	0x06
	.zero		1


	//   ....[27]....
        /*0654*/ 	.word	0x000036e0
        /*0658*/ 	.word	0x000000ff
        /*065c*/ 	.word	0x0002d830
        /*0660*/ 	.short	0x010a
        /*0662*/ 	.byte	0x06
	.zero		1


	//   ....[28]....
        /*0664*/ 	.word	0x000039b0
        /*0668*/ 	.word	0x000000ff
        /*066c*/ 	.word	0x0002d850
        /*0670*/ 	.short	0x010a
        /*0672*/ 	.byte	0x06
	.zero		1


	//   ....[29]....
        /*0674*/ 	.word	0x000039f0
        /*0678*/ 	.word	0x000000ff
        /*067c*/ 	.word	0x0002d850
        /*0680*/ 	.short	0x010a
        /*0682*/ 	.byte	0x06
	.zero		1


	//   ....[30]....
        /*0684*/ 	.word	0x00003f40
        /*0688*/ 	.word	0x000000ff
        /*068c*/ 	.word	0x00000000
        /*0690*/ 	.short	0x0101
        /*0692*/ 	.byte	0x06
	.zero		1


	//   ....[31]....
        /*0694*/ 	.word	0x000050e0
        /*0698*/ 	.word	0x000000ff
        /*069c*/ 	.word	0x00000000
        /*06a0*/ 	.short	0x0101
        /*06a2*/ 	.byte	0x06
	.zero		1


	//   ....[32]....
        /*06a4*/ 	.word	0x000056e0
        /*06a8*/ 	.word	0x000000ff
        /*06ac*/ 	.word	0x0002d850
        /*06b0*/ 	.short	0x010a
        /*06b2*/ 	.byte	0x08
	.zero		1


	//   ....[33]....
        /*06b4*/ 	.word	0x00005720
        /*06b8*/ 	.word	0x000000ff
        /*06bc*/ 	.word	0x0002d850
        /*06c0*/ 	.short	0x010a
        /*06c2*/ 	.byte	0x08
	.zero		1


	//   ....[34]....
        /*06c4*/ 	.word	0x000061e0
        /*06c8*/ 	.word	0x000000ff
        /*06cc*/ 	.word	0x00000000
        /*06d0*/ 	.short	0x0101
        /*06d2*/ 	.byte	0x08
	.zero		1


	//   ....[35]....
        /*06d4*/ 	.word	0x00006da0
        /*06d8*/ 	.word	0x000000ff
        /*06dc*/ 	.word	0x00000000
        /*06e0*/ 	.short	0x0101
        /*06e2*/ 	.byte	0x04
	.zero		1


	//   ....[36]....
        /*06e4*/ 	.word	0x00007ec0
        /*06e8*/ 	.word	0x00000000
        /*06ec*/ 	.word	0x0002d840
        /*06f0*/ 	.short	0x010a
        /*06f2*/ 	.byte	0x3f
	.zero		1


	//   ....[37]....
        /*06f4*/ 	.word	0x00008400
        /*06f8*/ 	.word	0x00000000
        /*06fc*/ 	.word	0x0002d830
        /*0700*/ 	.short	0x0107
        /*0702*/ 	.byte	0x3f
	.zero		1


	//   ....[38]....
        /*0704*/ 	.word	0x000084c0
        /*0708*/ 	.word	0x00000000
        /*070c*/ 	.word	0x0002d830
        /*0710*/ 	.short	0x0101
        /*0712*/ 	.byte	0x3f
	.zero		1


	//   ....[39]....
        /*0714*/ 	.word	0x00008f70
        /*0718*/ 	.word	0x000000ff
        /*071c*/ 	.word	0x0002d800
        /*0720*/ 	.short	0x0107
        /*0722*/ 	.byte	0x25
	.zero		1


	//   ....[40]....
        /*0724*/ 	.word	0x00008fd0
        /*0728*/ 	.word	0x000000ff
        /*072c*/ 	.word	0x0002d800
        /*0730*/ 	.short	0x0101
        /*0732*/ 	.byte	0x25
	.zero		1


	//   ....[41]....
        /*0734*/ 	.word	0x00008ff0
        /*0738*/ 	.word	0x000000ff
        /*073c*/ 	.word	0x0002d820
        /*0740*/ 	.short	0x010a
        /*0742*/ 	.byte	0x25
	.zero		1


	//   ....[42]....
        /*0744*/ 	.word	0x00009380
        /*0748*/ 	.word	0x00000006
        /*074c*/ 	.word	0x0002d840
        /*0750*/ 	.short	0x010a
        /*0752*/ 	.byte	0x3f
	.zero		1


	//   ....[43]....
        /*0754*/ 	.word	0x00009790
        /*0758*/ 	.word	0x00000006
        /*075c*/ 	.word	0x0002d830
        /*0760*/ 	.short	0x0107
        /*0762*/ 	.byte	0x3f
	.zero		1


	//   ....[44]....
        /*0764*/ 	.word	0x00009850
        /*0768*/ 	.word	0x00000006
        /*076c*/ 	.word	0x0002d830
        /*0770*/ 	.short	0x0101
        /*0772*/ 	.byte	0x3f
	.zero		1


	//   ....[45]....
        /*0774*/ 	.word	0x000098b0
        /*0778*/ 	.word	0x00000006
        /*077c*/ 	.word	0x0002d860
        /*0780*/ 	.short	0x010a
        /*0782*/ 	.byte	0x3f
	.zero		1


	//   ....[46]....
        /*0784*/ 	.word	0x00009ca0
        /*0788*/ 	.word	0x00000006
        /*078c*/ 	.word	0x0002d850
        /*0790*/ 	.short	0x0107
        /*0792*/ 	.byte	0x3f
	.zero		1


	//   ....[47]....
        /*0794*/ 	.word	0x00009e70
        /*0798*/ 	.word	0x00000006
        /*079c*/ 	.word	0x0002d850
        /*07a0*/ 	.short	0x0101
        /*07a2*/ 	.byte	0x3f
	.zero		1


	//   ....[48]....
        /*07a4*/ 	.word	0x00009f70
        /*07a8*/ 	.word	0x00000004
        /*07ac*/ 	.word	0x0002d860
        /*07b0*/ 	.short	0x010a
        /*07b2*/ 	.byte	0x3f
	.zero		1


	//   ....[49]....
        /*07b4*/ 	.word	0x0000a350
        /*07b8*/ 	.word	0x00000004
        /*07bc*/ 	.word	0x0002d850
        /*07c0*/ 	.short	0x0107
        /*07c2*/ 	.byte	0x3f
	.zero		1


	//   ....[50]....
        /*07c4*/ 	.word	0x0000a440
        /*07c8*/ 	.word	0x00000004
        /*07cc*/ 	.word	0x0002d850
        /*07d0*/ 	.short	0x0101
        /*07d2*/ 	.byte	0x3f
	.zero		1


	//   ....[51]....
        /*07d4*/ 	.word	0x0000a560
        /*07d8*/ 	.word	0x00000004
        /*07dc*/ 	.word	0x0002d820
        /*07e0*/ 	.short	0x010a
        /*07e2*/ 	.byte	0x3f
	.zero		1


	//   ....[52]....
        /*07e4*/ 	.word	0x0000a6e0
        /*07e8*/ 	.word	0x00000003
        /*07ec*/ 	.word	0x0002d840
        /*07f0*/ 	.short	0x010a
        /*07f2*/ 	.byte	0x3f
	.zero		1


	//   ....[53]....
        /*07f4*/ 	.word	0x0000a780
        /*07f8*/ 	.word	0x00000017
        /*07fc*/ 	.word	0x0002d840
        /*0800*/ 	.short	0x010a
        /*0802*/ 	.byte	0x3f
	.zero		1


	//   ....[54]....
        /*0804*/ 	.word	0x0000a7c0
        /*0808*/ 	.word	0x00000003
        /*080c*/ 	.word	0x0002d860
        /*0810*/ 	.short	0x010a
        /*0812*/ 	.byte	0x3f
	.zero		1


	//   ....[55]....
        /*0814*/ 	.word	0x0000a800
        /*0818*/ 	.word	0x00000017
        /*081c*/ 	.word	0x0002d860
        /*0820*/ 	.short	0x010a
        /*0822*/ 	.byte	0x3f
	.zero		1


	//   ....[56]....
        /*0824*/ 	.word	0x0000a870
        /*0828*/ 	.word	0x00000003
        /*082c*/ 	.word	0x0002d800
        /*0830*/ 	.short	0x010a
        /*0832*/ 	.byte	0x3f
	.zero		1


	//   ....[57]....
        /*0834*/ 	.word	0x0000a8c0
        /*0838*/ 	.word	0x00000004
        /*083c*/ 	.word	0x0002d830
        /*0840*/ 	.short	0x010a
        /*0842*/ 	.byte	0x3f
	.zero		1


	//   ....[58]....
        /*0844*/ 	.word	0x0000a920
        /*0848*/ 	.word	0x00000003
        /*084c*/ 	.word	0x0002d830
        /*0850*/ 	.short	0x010a
        /*0852*/ 	.byte	0x3f
	.zero		1


	//   ....[59]....
        /*0854*/ 	.word	0x0000a980
        /*0858*/ 	.word	0x00000003
        /*085c*/ 	.word	0x0002d850
        /*0860*/ 	.short	0x010a
        /*0862*/ 	.byte	0x3f
	.zero		1


	//   ....[60]....
        /*0864*/ 	.word	0x0000a9e0
        /*0868*/ 	.word	0x00000007
        /*086c*/ 	.word	0x0002d850
        /*0870*/ 	.short	0x010a
        /*0872*/ 	.byte	0x3f
	.zero		1


	//   ....[61]....
        /*0874*/ 	.word	0x0000ab00
        /*0878*/ 	.word	0x00000000
        /*087c*/ 	.word	0x0002d840
        /*0880*/ 	.short	0x010a
        /*0882*/ 	.byte	0x3f
	.zero		1


	//   ....[62]....
        /*0884*/ 	.word	0x0000b910
        /*0888*/ 	.word	0x00000003
        /*088c*/ 	.word	0x0002d820
        /*0890*/ 	.short	0x010a
        /*0892*/ 	.byte	0x3f
	.zero		1


	//   ....[63]....
        /*0894*/ 	.word	0x0000b960
        /*0898*/ 	.word	0x00000006
        /*089c*/ 	.word	0x0002d840
        /*08a0*/ 	.short	0x010a
        /*08a2*/ 	.byte	0x3f
	.zero		1


	//   ....[64]....
        /*08a4*/ 	.word	0x0000bec0
        /*08a8*/ 	.word	0x00000006
        /*08ac*/ 	.word	0x0002d860
        /*08b0*/ 	.short	0x010a
        /*08b2*/ 	.byte	0x3f
	.zero		1


	//   ....[65]....
        /*08b4*/ 	.word	0x0000c4a0
        /*08b8*/ 	.word	0x00000004
        /*08bc*/ 	.word	0x0002d860
        /*08c0*/ 	.short	0x010a
        /*08c2*/ 	.byte	0x3f
	.zero		1


	//   ....[66]....
        /*08c4*/ 	.word	0x0000ca80
        /*08c8*/ 	.word	0x00000004
        /*08cc*/ 	.word	0x0002d820
        /*08d0*/ 	.short	0x010a
        /*08d2*/ 	.byte	0x3f
	.zero		1


	//   ....[67]....
        /*08d4*/ 	.word	0x0000cc20
        /*08d8*/ 	.word	0x00000003
        /*08dc*/ 	.word	0x0002d840
        /*08e0*/ 	.short	0x010a
        /*08e2*/ 	.byte	0x3f
	.zero		1


	//   ....[68]....
        /*08e4*/ 	.word	0x0000cc70
        /*08e8*/ 	.word	0x00000017
        /*08ec*/ 	.word	0x0002d840
        /*08f0*/ 	.short	0x010a
        /*08f2*/ 	.byte	0x3f
	.zero		1


	//   ....[69]....
        /*08f4*/ 	.word	0x0000ccc0
        /*08f8*/ 	.word	0x00000003
        /*08fc*/ 	.word	0x0002d860
        /*0900*/ 	.short	0x010a
        /*0902*/ 	.byte	0x3f
	.zero		1


	//----- nvinfo : EIATTR_NUM_MBARRIERS
	.align		4
.L_89:
        /*0904*/ 	.byte	0x03, 0x38
        /*0906*/ 	.short	0x0016


	//----- nvinfo : EIATTR_EXIT_INSTR_OFFSETS
	.align		4
        /*0908*/ 	.byte	0x04, 0x1c
        /*090a*/ 	.short	(.L_91 - .L_90)


	//   ....[0]....
.L_90:
        /*090c*/ 	.word	0x00000960


	//   ....[1]....
        /*0910*/ 	.word	0x00007000


	//   ....[2]....
        /*0914*/ 	.word	0x0000a850


	//----- nvinfo : EIATTR_MAX_THREADS
	.align		4
.L_91:
        /*0918*/ 	.byte	0x04, 0x05
        /*091a*/ 	.short	(.L_93 - .L_92)
.L_92:
        /*091c*/ 	.word	0x00000200
        /*0920*/ 	.word	0x00000001
        /*0924*/ 	.word	0x00000001


	//----- nvinfo : EIATTR_CRS_STACK_SIZE
	.align		4
.L_93:
        /*0928*/ 	.byte	0x04, 0x1e
        /*092a*/ 	.short	(.L_95 - .L_94)
.L_94:
        /*092c*/ 	.word	0x00000000


	//----- nvinfo : EIATTR_CBANK_PARAM_SIZE
	.align		4
.L_95:
        /*0930*/ 	.byte	0x03, 0x19
        /*0932*/ 	.short	0x0a70


	//----- nvinfo : EIATTR_PARAM_CBANK
	.align		4
        /*0934*/ 	.byte	0x04, 0x0a
        /*0936*/ 	.short	(.L_97 - .L_96)
	.align		4
.L_96:
        /*0938*/ 	.word	index@(.nv.constant0._ZN7cutlass13device_kernelIN5flash11enable_sm90INS1_16FlashAttnFwdSm90INS1_25CollectiveMainloopFwdSm90ILi2EN4cute5tupleIJNS5_1CILi1EEES8_S8_EEENS6_IJNS7_ILi192EEENS7_ILi128EEENS7_ILi96EEEEEELi96ENS_6half_tEfNS_4arch4Sm90ELb0ELb0ELb0ELb0ELb1ELb0ELb0ELb0ELb1ELb1ELb0ELb0EEENS1_21CollectiveEpilogueFwdINS6_IJSA_SC_SB_EEES9_SE_SG_Li384ELb0ELb1ELb0ELb0EEENS1_29StaticPersistentTileSchedulerILb0EEEEEEEEEvNT_6ParamsE)
        /*093c*/ 	.short	0x0210
        /*093e*/ 	.short	0x0a70


	//----- nvinfo : EIATTR_SW_WAR
	.align		4
.L_97:
        /*0940*/ 	.byte	0x04, 0x36
        /*0942*/ 	.short	(.L_99 - .L_98)
.L_98:
        /*0944*/ 	.word	0x00000008
.L_99:


//--------------------- .nv.info._ZN7cutlass13device_kernelIN5flash11enable_sm90INS1_16FlashAttnFwdSm90INS1_25CollectiveMainloopFwdSm90ILi2EN4cute5tupleIJNS5_1CILi1EEES8_S8_EEENS6_IJNS7_ILi192EEENS7_ILi128EEENS7_ILi96EEEEEELi96ENS_6half_tEfNS_4arch4Sm90ELb0ELb0ELb0ELb1ELb1ELb0ELb0ELb0ELb1ELb1ELb0ELb0EEENS1_21CollectiveEpilogueFwdINS6_IJSA_SC_SB_EEES9_SE_SG_Li384ELb1ELb1ELb0ELb0EEENS1_36VarlenDynamicPersistentTileSchedulerILi192ELi128ELi384ELi128ELb0ELb1ELb1ELb0ELb1ELb1EEEEEEEEEvNT_6ParamsE --------------------------
	.section	.nv.info._ZN7cutlass13device_kernelIN5flash11enable_sm90INS1_16FlashAttnFwdSm90INS1_25CollectiveMainloopFwdSm90ILi2EN4cute5tupleIJNS5_1CILi1EEES8_S8_EEENS6_IJNS7_ILi192EEENS7_ILi128EEENS7_ILi96EEEEEELi96ENS_6half_tEfNS_4arch4Sm90ELb0ELb0ELb0ELb1ELb1ELb0ELb0ELb0ELb1ELb1ELb0ELb0EEENS1_21CollectiveEpilogueFwdINS6_IJSA_SC_SB_EEES9_SE_SG_Li384ELb1ELb1ELb0ELb0EEENS1_36VarlenDynamicPersistentTileSchedulerILi192ELi128ELi384ELi128ELb0ELb1ELb1ELb0ELb1ELb1EEEEEEEEEvNT_6ParamsE,"",@"SHT_CUDA_INFO"
	.sectionflags	@""
	.align	4


	//----- nvinfo : EIATTR_CUDA_API_VERSION
	.align		4
        /*0000*/ 	.byte	0x04, 0x37
        /*0002*/ 	.short	(.L_101 - .L_100)
.L_100:
        /*0004*/ 	.word	0x00000082


	//----- nvinfo : EIATTR_KPARAM_INFO
	.align		4
.L_101:
        /*0008*/ 	.byte	0x04, 0x17
        /*000a*/ 	.short	(.L_103 - .L_102)
.L_102:
        /*000c*/ 	.word	0x00000000
        /*0010*/ 	.short	0x0000
        /*0012*/ 	.short	0x0070
        /*0014*/ 	.byte	0x00, 0xf0, 0x01, 0x2a


	//----- nvinfo : EIATTR_SPARSE_MMA_MASK
	.align		4
.L_103:
        /*0018*/ 	.byte	0x03, 0x50
        /*001a*/ 	.short	0x0000


	//----- nvinfo : EIATTR_MAXREG_COUNT
	.align		4
        /*001c*/ 	.byte	0x03, 0x1b
        /*001e*/ 	.short	0x0080


	//----- nvinfo : EIATTR_NUM_BARRIERS
	.align		4
        /*0020*/ 	.byte	0x02, 0x4c
        /*0022*/ 	.byte	0x10
	.zero		1


	//----- nvinfo : EIATTR_EXTERNS
	.align		4
        /*0024*/ 	.byte	0x04, 0x0f
        /*0026*/ 	.short	(.L_105 - .L_104)


	//   ....[0]....
	.align		4
.L_104:
        /*0028*/ 	.word	index@(__assertfail)


	//----- nvinfo : EIATTR_ANNOTATIONS
	.align		4
.L_105:
        /*002c*/ 	.byte	0x04, 0x55
        /*002e*/ 	.short	(.L_107 - .L_106)


	//   ....[0]....
.L_106:
        /* <DEDUP_REMOVED lines=31> */
        /*0214*/ 	.byte	0x60, 0xd9, 0x00, 0x00, 0x01, 0x00, 0x00, 0x00, 0x70, 0xd9, 0x00, 0x00


	//----- nvinfo : EIATTR_MERCURY_ISA_VERSION
	.align		4
.L_107:
        /*0220*/ 	.byte	0x03, 0x5f
        /*0222*/ 	.short	0x0101


	//----- nvinfo : EIATTR_UNUSED_LOAD_BYTE_OFFSET
	.align		4
        /*0224*/ 	.byte	0x04, 0x44
        /*0226*/ 	.short	(.L_109 - .L_108)


	//   ....[0]....
.L_108:
        /*0228*/ 	.word	0x00000970
        /*022c*/ 	.word	0x0000fff0


	//   ....[1]....
        /*0230*/ 	.word	0x000063b0
        /*0234*/ 	.word	0x0000fff0


	//----- nvinfo : EIATTR_INT_WARP_WIDE_INSTR_OFFSETS
	.align		4
.L_109:
        /*0238*/ 	.byte	0x04, 0x31
        /*023a*/ 	.short	(.L_111 - .L_110)


	//   ....[0]....
.L_110:
        /*023c*/ 	.word	0x000000c0


	//   ....[1]....
        /*0240*/ 	.word	0x000000d0


	//   ....[2]....
        /*0244*/ 	.word	0x00000170


	//   ....[3]....
        /*0248*/ 	.word	0x00008e20


	//   ....[4]....
        /*024c*/ 	.word	0x00008eb0


	//   ....[5]....
        /*0250*/ 	.word	0x0000bc50


	//   ....[6]....
        /*0254*/ 	.word	0x0000bce0


	//----- nvinfo : EIATTR_COOP_GROUP_MASK_REGIDS
	.align		4
.L_111:
        /*0258*/ 	.byte	0x04, 0x29
        /*025a*/ 	.short	(.L_113 - .L_112)


	//   ....[0]....
.L_112:
        /*025c*/ 	.word	0xffffffff


	//   ....[1]....
        /*0260*/ 	.word	0xffffffff


	//   ....[2]....
        /*0264*/ 	.word	0xffffffff


	//   ....[3]....
        /*0268*/ 	.word	0xffffffff


	//   ....[4]....
        /*026c*/ 	.word	0xffffffff


	//   ....[5]....
        /*0270*/ 	.word	0xffffffff


	//   ....[6]....
        /*0274*/ 	.word	0xffffffff


	//   ....[7]....
        /*0278*/ 	.word	0xffffffff


	//   ....[8]....
        /*027c*/ 	.word	0xffffffff


	//   ....[9]....
        /*0280*/ 	.word	0xffffffff


	//   ....[10]....
        /*0284*/ 	.word	0xffffffff


	//   ....[11]....
        /*0288*/ 	.word	0xffffffff


	//   ....[12]....
        /*028c*/ 	.word	0xffffffff


	//   ....[13]....
        /*0290*/ 	.word	0xffffffff


	//   ....[14]....
        /*0294*/ 	.word	0xffffffff


	//   ....[15]....
        /*0298*/ 	.word	0xffffffff


	//   ....[16]....
        /*029c*/ 	.word	0xffffffff


	//   ....[17]....
        /*02a0*/ 	.word	0xffffffff


	//   ....[18]....
        /*02a4*/ 	.word	0xffffffff


	//   ....[19]....
        /*02a8*/ 	.word	0xffffffff


	//   ....[20]....
        /*02ac*/ 	.word	0xffffffff


	//   ....[21]....
        /*02b0*/ 	.word	0xffffffff


	//   ....[22]....
        /*02b4*/ 	.word	0xffffffff


	//   ....[23]....
        /*02b8*/ 	.word	0xffffffff


	//   ....[24]....
        /*02bc*/ 	.word	0xffffffff


	//   ....[25]....
        /*02c0*/ 	.word	0xffffffff


	//   ....[26]....
        /*02c4*/ 	.word	0xffffffff


	//   ....[27]....
        /*02c8*/ 	.word	0xffffffff


	//   ....[28]....
        /*02cc*/ 	.word	0xffffffff


	//   ....[29]....
        /*02d0*/ 	.word	0xffffffff


	//   ....[30]....
        /*02d4*/ 	.word	0xffffffff


	//   ....[31]....
        /*02d8*/ 	.word	0xffffffff


	//   ....[32]....
        /*02dc*/ 	.word	0xffffffff


	//   ....[33]....
        /*02e0*/ 	.word	0xffffffff


	//   ....[34]....
        /*02e4*/ 	.word	0xffffffff


	//   ....[35]....
        /*02e8*/ 	.word	0xffffffff


	//   ....[36]....
        /*02ec*/ 	.word	0xffffffff


	//   ....[37]....
        /*02f0*/ 	.word	0xffffffff


	//   ....[38]....
        /*02f4*/ 	.word	0xffffffff


	//   ....[39]....
        /*02f8*/ 	.word	0xffffffff


	//   ....[40]....
        /*02fc*/ 	.word	0xffffffff


	//   ....[41]....
        /*0300*/ 	.word	0xffffffff


	//   ....[42]....
        /*0304*/ 	.word	0xffffffff


	//   ....[43]....
        /*0308*/ 	.word	0xffffffff


	//   ....[44]....
        /*030c*/ 	.word	0xffffffff


	//   ....[45]....
        /*0310*/ 	.word	0xffffffff


	//   ....[46]....
        /*0314*/ 	.word	0xffffffff


	//   ....[47]....
        /*0318*/ 	.word	0xffffffff


	//   ....[48]....
        /*031c*/ 	.word	0xffffffff


	//   ....[49]....
        /*0320*/ 	.word	0xffffffff


	//   ....[50]....
        /*0324*/ 	.word	0xffffffff


	//   ....[51]....
        /*0328*/ 	.word	0xffffffff


	//   ....[52]....
        /*032c*/ 	.word	0xffffffff


	//   ....[53]....
        /*0330*/ 	.word	0xffffffff


	//   ....[54]....
        /*0334*/ 	.word	0xffffffff


	//   ....[55]....
        /*0338*/ 	.word	0xffffffff


	//   ....[56]....
        /*033c*/ 	.word	0xffffffff


	//   ....[57]....
        /*0340*/ 	.word	0xffffffff


	//   ....[58]....
        /*0344*/ 	.word	0xffffffff


	//   ....[59]....
        /*0348*/ 	.word	0xffffffff


	//   ....[60]....
        /*034c*/ 	.word	0xffffffff


	//   ....[61]....
        /*0350*/ 	.word	0xffffffff


	//   ....[62]....
        /*0354*/ 	.word	0xffffffff


	//   ....[63]....
        /*0358*/ 	.word	0xffffffff


	//   ....[64]....
        /*035c*/ 	.word	0xffffffff


	//   ....[65]....
        /*0360*/ 	.word	0xffffffff


	//   ....[66]....
        /*0364*/ 	.word	0xffffffff


	//   ....[67]....
        /*0368*/ 	.word	0xffffffff


	//   ....[68]....
        /*036c*/ 	.word	0xffffffff


	//   ....[69]....
        /*0370*/ 	.word	0xffffffff


	//   ....[70]....
        /*0374*/ 	.word	0xffffffff


	//   ....[71]....
        /*0378*/ 	.word	0xffffffff


	//   ....[72]....
        /*037c*/ 	.word	0xffffffff


	//   ....[73]....
        /*0380*/ 	.word	0xffffffff


	//   ....[74]....
        /*0384*/ 	.word	0xffffffff


	//   ....[75]....
        /*0388*/ 	.word	0xffffffff


	//   ....[76]....
        /*038c*/ 	.word	0xffffffff


	//   ....[77]....
        /*0390*/ 	.word	0xffffffff


	//   ....[78]....
        /*0394*/ 	.word	0xffffffff


	//   ....[79]....
        /*0398*/ 	.word	0xffffffff


	//   ....[80]....
        /*039c*/ 	.word	0xffffffff


	//   ....[81]....
        /*03a0*/ 	.word	0xffffffff


	//   ....[82]....
        /*03a4*/ 	.word	0xffffffff


	//   ....[83]....
        /*03a8*/ 	.word	0xffffffff


	//   ....[84]....
        /*03ac*/ 	.word	0xffffffff


	//   ....[85]....
        /*03b0*/ 	.word	0xffffffff


	//   ....[86]....
        /*03b4*/ 	.word	0xffffffff


	//   ....[87]....
        /*03b8*/ 	.word	0xffffffff


	//   ....[88]....
        /*03bc*/ 	.word	0xffffffff


	//   ....[89]....
        /*03c0*/ 	.word	0xffffffff


	//   ....[90]....
        /*03c4*/ 	.word	0xffffffff


	//   ....[91]....
        /*03c8*/ 	.word	0xffffffff


	//   ....[92]....
        /*03cc*/ 	.word	0xffffffff


	//   ....[93]....
        /*03d0*/ 	.word	0xffffffff


	//   ....[94]....
        /*03d4*/ 	.word	0xffffffff


	//   ....[95]....
        /*03d8*/ 	.word	0xffffffff


	//   ....[96]....
        /*03dc*/ 	.word	0xffffffff


	//   ....[97]....
        /*03e0*/ 	.word	0xffffffff


	//   ....[98]....
        /*03e4*/ 	.word	0xffffffff


	//   ....[99]....
        /*03e8*/ 	.word	0xffffffff


	//   ....[100]....
        /*03ec*/ 	.word	0xffffffff


	//   ....[101]....
        /*03f0*/ 	.word	0xffffffff


	//   ....[102]....
        /*03f4*/ 	.word	0xffffffff


	//   ....[103]....
        /*03f8*/ 	.word	0xffffffff


	//   ....[104]....
        /*03fc*/ 	.word	0xffffffff


	//   ....[105]....
        /*0400*/ 	.word	0xffffffff


	//   ....[106]....
        /*0404*/ 	.word	0xffffffff


	//   ....[107]....
        /*0408*/ 	.word	0xffffffff


	//   ....[108]....
        /*040c*/ 	.word	0xffffffff


	//   ....[109]....
        /*0410*/ 	.word	0xffffffff


	//   ....[110]....
        /*0414*/ 	.word	0xffffffff


	//   ....[111]....
        /*0418*/ 	.word	0x0500000f


	//   ....[112]....
        /*041c*/ 	.word	0x0500000f


	//   ....[113]....
        /*0420*/ 	.word	0x0500000f


	//   ....[114]....
        /*0424*/ 	.word	0x0500000f


	//   ....[115]....
        /*0428*/ 	.word	0x0500000f


	//   ....[116]....
        /*042c*/ 	.word	0x0500000f


	//   ....[117]....
        /*0430*/ 	.word	0x0500000f


	//   ....[118]....
        /*0434*/ 	.word	0x0500000f


	//   ....[119]....
        /*0438*/ 	.word	0x0500000f


	//   ....[120]....
        /*043c*/ 	.word	0x0500000f


	//   ....[121]....
        /*0440*/ 	.word	0x0500000f


	//   ....[122]....
        /*0444*/ 	.word	0x0500000f


	//   ....[123]....
        /*0448*/ 	.word	0x0500000f


	//   ....[124]....
        /*044c*/ 	.word	0x0500000f


	//   ....[125]....
        /*0450*/ 	.word	0x0500000f


	//   ....[126]....
        /*0454*/ 	.word	0x0500000f


	//   ....[127]....
        /*0458*/ 	.word	0x0500000f


	//   ....[128]....
        /*045c*/ 	.word	0x0500000f


	//   ....[129]....
        /*0460*/ 	.word	0x0500000f


	//   ....[130]....
        /*0464*/ 	.word	0x0500000f


	//   ....[131]....
        /*0468*/ 	.word	0x0500000f


	//   ....[132]....
        /*046c*/ 	.word	0x0500000f


	//   ....[133]....
        /*0470*/ 	.word	0x0500000f


	//   ....[134]....
        /*0474*/ 	.word	0x0500000f


	//   ....[135]....
        /*0478*/ 	.word	0x0500000f


	//   ....[136]....
        /*047c*/ 	.word	0x0500000f


	//   ....[137]....
        /*0480*/ 	.word	0x0500000f


	//   ....[138]....
        /*0484*/ 	.word	0x0500000f


	//   ....[139]....
        /*0488*/ 	.word	0x0500000f


	//   ....[140]....
        /*048c*/ 	.word	0x0500000f


	//   ....[141]....
        /*0490*/ 	.word	0x0500000f


	//   ....[142]....
        /*0494*/ 	.word	0x0500000f


	//   ....[143]....
        /*0498*/ 	.word	0x0500000f


	//   ....[144]....
        /*049c*/ 	.word	0x0500000f


	//   ....[145]....
        /*04a0*/ 	.word	0x0500000f


	//   ....[146]....
        /*04a4*/ 	.word	0x0500000f


	//   ....[147]....
        /*04a8*/ 	.word	0x0500000f


	//   ....[148]....
        /*04ac*/ 	.word	0x0500000f


	//   ....[149]....
        /*04b0*/ 	.word	0x0500000f


	//   ....[150]....
        /*04b4*/ 	.word	0x0500000f


	//   ....[151]....
        /*04b8*/ 	.word	0x0500000f


	//   ....[152]....
        /*04bc*/ 	.word	0x0500000f


	//   ....[153]....
        /*04c0*/ 	.word	0x0500000f


	//   ....[154]....
        /*04c4*/ 	.word	0x0500000f


	//   ....[155]....
        /*04c8*/ 	.word	0x0500000f


	//   ....[156]....
        /*04cc*/ 	.word	0x0500000f


	//   ....[157]....
        /*04d0*/ 	.word	0x0500000f


	//   ....[158]....
        /*04d4*/ 	.word	0x0500000f


	//   ....[159]....
        /*04d8*/ 	.word	0x0500000f


	//   ....[160]....
        /*04dc*/ 	.word	0x0500000f


	//   ....[161]....
        /*04e0*/ 	.word	0x0500000f


	//   ....[162]....
        /*04e4*/ 	.word	0x0500000f


	//   ....[163]....
        /*04e8*/ 	.word	0x0500000f


	//   ....[164]....
        /*04ec*/ 	.word	0x0500000f


	//   ....[165]....
        /*04f0*/ 	.word	0x0500000f


	//   ....[166]....
        /*04f4*/ 	.word	0x0500000f


	//   ....[167]....
        /*04f8*/ 	.word	0x0500000f


	//   ....[168]....
        /*04fc*/ 	.word	0x0500000f


	//   ....[169]....
        /*0500*/ 	.word	0x0500000f


	//   ....[170]....
        /*0504*/ 	.word	0x0500000f


	//   ....[171]....
        /*0508*/ 	.word	0x0500000f


	//   ....[172]....
        /*050c*/ 	.word	0x0500000f


	//   ....[173]....
        /*0510*/ 	.word	0x0500000f


	//----- nvinfo : EIATTR_COOP_GROUP_INSTR_OFFSETS
	.align		4
.L_113:
        /*0514*/ 	.byte	0x04, 0x28
        /*0516*/ 	.short	(.L_115 - .L_114)


	//   ....[0]....
.L_114:
        /*0518*/ 	.word	0x00000080


	//   ....[1]....
        /*051c*/ 	.word	0x000000b0


	//   ....[2]....
        /*0520*/ 	.word	0x000002d0


	//   ....[3]....
        /*0524*/ 	.word	0x00000430


	//   ....[4]....
        /*0528*/ 	.word	0x00000550


	//   ....[5]....
        /*052c*/ 	.word	0x000006b0


	//   ....[6]....
        /*0530*/ 	.word	0x00001310


	//   ....[7]....
        /*0534*/ 	.word	0x00002340


	//   ....[8]....
        /*0538*/ 	.word	0x00002450


	//   ....[9]....
        /*053c*/ 	.word	0x000027c0


	//   ....[10]....
        /*0540*/ 	.word	0x00002960


	//   ....[11]....
        /*0544*/ 	.word	0x000036f0


	//   ....[12]....
        /*0548*/ 	.word	0x000045c0


	//   ....[13]....
        /*054c*/ 	.word	0x000045d0


	//   ....[14]....
        /*0550*/ 	.word	0x00004600


	//   ....[15]....
        /*0554*/ 	.word	0x00004620


	//   ....[16]....
        /*0558*/ 	.word	0x00005970


	//   ....[17]....
        /*055c*/ 	.word	0x00005a70


	//   ....[18]....
        /*0560*/ 	.word	0x00005ad0


	//   ....[19]....
        /*0564*/ 	.word	0x00005bb0


	//   ....[20]....
        /*0568*/ 	.word	0x00005bc0


	//   ....[21]....
        /*056c*/ 	.word	0x00006d20


	//   ....[22]....
        /*0570*/ 	.word	0x00006d60


	//   ....[23]....
        /*0574*/ 	.word	0x00006d90


	//   ....[24]....
        /*0578*/ 	.word	0x00006dc0


	//   ....[25]....
        /*057c*/ 	.word	0x00007220


	//   ....[26]....
        /*0580*/ 	.word	0x00007250


	//   ....[27]....
        /*0584*/ 	.word	0x00007350


	//   ....[28]....
        /*0588*/ 	.word	0x00007370


	//   ....[29]....
        /*058c*/ 	.word	0x00007b80


	//   ....[30]....
        /*0590*/ 	.word	0x00007b90


	//   ....[31]....
        /*0594*/ 	.word	0x00007c90


	//   ....[32]....
        /*0598*/ 	.word	0x00007cb0


	//   ....[33]....
        /*059c*/ 	.word	0x00007e20


	//   ....[34]....
        /*05a0*/ 	.word	0x00007ff0


	//   ....[35]....
        /*05a4*/ 	.word	0x00008020


	//   ....[36]....
        /*05a8*/ 	.word	0x00008050


	//   ....[37]....
        /*05ac*/ 	.word	0x00008080


	//   ....[38]....
        /*05b0*/ 	.word	0x000080b0


	//   ....[39]....
        /*05b4*/ 	.word	0x000080e0


	//   ....[40]....
        /*05b8*/ 	.word	0x00008230


	//   ....[41]....
        /*05bc*/ 	.word	0x00008260


	//   ....[42]....
        /*05c0*/ 	.word	0x00008290


	//   ....[43]....
        /*05c4*/ 	.word	0x000082c0


	//   ....[44]....
        /*05c8*/ 	.word	0x000082f0


	//   ....[45]....
        /*05cc*/ 	.word	0x00008320


	//   ....[46]....
        /*05d0*/ 	.word	0x000083b0


	//   ....[47]....
        /*05d4*/ 	.word	0x000083e0


	//   ....[48]....
        /*05d8*/ 	.word	0x00008460


	//   ....[49]....
        /*05dc*/ 	.word	0x00009af0


	//   ....[50]....
        /*05e0*/ 	.word	0x00009b10


	//   ....[51]....
        /*05e4*/ 	.word	0x00009bc0


	//   ....[52]....
        /*05e8*/ 	.word	0x00009be0


	//   ....[53]....
        /*05ec*/ 	.word	0x00009c80


	//   ....[54]....
        /*05f0*/ 	.word	0x00009ca0


	//   ....[55]....
        /*05f4*/ 	.word	0x00009cb0


	//   ....[56]....
        /*05f8*/ 	.word	0x00009cc0


	//   ....[57]....
        /*05fc*/ 	.word	0x0000a680


	//   ....[58]....
        /*0600*/ 	.word	0x0000a6a0


	//   ....[59]....
        /*0604*/ 	.word	0x0000a700


	//   ....[60]....
        /*0608*/ 	.word	0x0000a740


	//   ....[61]....
        /*060c*/ 	.word	0x0000a7a0


	//   ....[62]....
        /*0610*/ 	.word	0x0000a7e0


	//   ....[63]....
        /*0614*/ 	.word	0x0000a7f0


	//   ....[64]....
        /*0618*/ 	.word	0x0000a810


	//   ....[65]....
        /*061c*/ 	.word	0x0000a8e0


	//   ....[66]....
        /*0620*/ 	.word	0x0000a920


	//   ....[67]....
        /*0624*/ 	.word	0x0000a930


	//   ....[68]....
        /*0628*/ 	.word	0x0000a950


	//   ....[69]....
        /*062c*/ 	.word	0x0000b210


	//   ....[70]....
        /*0630*/ 	.word	0x0000b220


	//   ....[71]....
        /*0634*/ 	.word	0x0000b240


	//   ....[72]....
        /*0638*/ 	.word	0x0000b2c0


	//   ....[73]....
        /*063c*/ 	.word	0x0000b2d0


	//   ....[74]....
        /*0640*/ 	.word	0x0000b330


	//   ....[75]....
        /*0644*/ 	.word	0x0000b360


	//   ....[76]....
        /*0648*/ 	.word	0x0000b3a0


	//   ....[77]....
        /*064c*/ 	.word	0x0000b690


	//   ....[78]....
        /*0650*/ 	.word	0x0000b6b0


	//   ....[79]....
        /*0654*/ 	.word	0x0000b750


	//   ....[80]....
        /*0658*/ 	.word	0x0000b760


	//   ....[81]....
        /*065c*/ 	.word	0x0000b7f0


	//   ....[82]....
        /*0660*/ 	.word	0x0000b800


	//   ....[83]....
        /*0664*/ 	.word	0x0000b810


	//   ....[84]....
        /*0668*/ 	.word	0x0000b8a0


	//   ....[85]....
        /*066c*/ 	.word	0x0000bed0


	//   ....[86]....
        /*0670*/ 	.word	0x0000bee0


	//   ....[87]....
        /*0674*/ 	.word	0x0000bf70


	//   ....[88]....
        /*0678*/ 	.word	0x0000c010


	//   ....[89]....
        /*067c*/ 	.word	0x0000c030


	//   ....[90]....
        /*0680*/ 	.word	0x0000c0b0


	//   ....[91]....
        /*0684*/ 	.word	0x0000c0d0


	//   ....[92]....
        /*0688*/ 	.word	0x0000c0e0


	//   ....[93]....
        /*068c*/ 	.word	0x0000c4c0


	//   ....[94]....
        /*0690*/ 	.word	0x0000c4f0


	//   ....[95]....
        /*0694*/ 	.word	0x0000c530


	//   ....[96]....
        /*0698*/ 	.word	0x0000c560


	//   ....[97]....
        /*069c*/ 	.word	0x0000c590


	//   ....[98]....
        /*06a0*/ 	.word	0x0000c5c0


	//   ....[99]....
        /*06a4*/ 	.word	0x0000c5f0


	//   ....[100]....
        /*06a8*/ 	.word	0x0000c620


	//   ....[101]....
        /*06ac*/ 	.word	0x0000c7a0


	//   ....[102]....
        /*06b0*/ 	.word	0x0000c7d0


	//   ....[103]....
        /*06b4*/ 	.word	0x0000c800


	//   ....[104]....
        /*06b8*/ 	.word	0x0000c830


	//   ....[105]....
        /*06bc*/ 	.word	0x0000c860


	//   ....[106]....
        /*06c0*/ 	.word	0x0000c890


	//   ....[107]....
        /*06c4*/ 	.word	0x0000c950


	//   ....[108]....
        /*06c8*/ 	.word	0x0000c970


	//   ....[109]....
        /*06cc*/ 	.word	0x0000c9e0


	//   ....[110]....
        /*06d0*/ 	.word	0x0000ce50


	//   ....[111]....
        /*06d4*/ 	.word	0x0000d330


	//   ....[112]....
        /*06d8*/ 	.word	0x0000d420


	//   ....[113]....
        /*06dc*/ 	.word	0x0000d4c0


	//   ....[114]....
        /*06e0*/ 	.word	0x0000d520


	//   ....[115]....
        /*06e4*/ 	.word	0x0000d630


	//   ....[116]....
        /*06e8*/ 	.word	0x0000d6a0


	//   ....[117]....
        /*06ec*/ 	.word	0x0000d7b0


	//   ....[118]....
        /*06f0*/ 	.word	0x0000d820


	//   ....[119]....
        /*06f4*/ 	.word	0x0000d8c0


	//   ....[120]....
        /*06f8*/ 	.word	0x0000d9f0


	//   ....[121]....
        /*06fc*/ 	.word	0x0000da40


	//   ....[122]....
        /*0700*/ 	.word	0x0000dab0


	//   ....[123]....
        /*0704*/ 	.word	0x0000dba0


	//   ....[124]....
        /*0708*/ 	.word	0x0000dc20


	//   ....[125]....
        /*070c*/ 	.word	0x0000dd00


	//   ....[126]....
        /*0710*/ 	.word	0x0000dd80


	//   ....[127]....
        /*0714*/ 	.word	0x0000dde0


	//   ....[128]....
        /*0718*/ 	.word	0x0000dee0


	//   ....[129]....
        /*071c*/ 	.word	0x0000dfe0


	//   ....[130]....
        /*0720*/ 	.word	0x0000e040


	//   ....[131]....
        /*0724*/ 	.word	0x0000e120


	//   ....[132]....
        /*0728*/ 	.word	0x0000e260


	//   ....[133]....
        /*072c*/ 	.word	0x0000e340


	//   ....[134]....
        /*0730*/ 	.word	0x0000e3c0


	//   ....[135]....
        /*0734*/ 	.word	0x0000e4a0


	//   ....[136]....
        /*0738*/ 	.word	0x0000e500


	//   ....[137]....
        /*073c*/ 	.word	0x0000e5d0


	//   ....[138]....
        /*0740*/ 	.word	0x0000e630


	//   ....[139]....
        /*0744*/ 	.word	0x0000e710


	//   ....[140]....
        /*0748*/ 	.word	0x0000e800


	//   ....[141]....
        /*074c*/ 	.word	0x0000e8a0


	//   ....[142]....
        /*0750*/ 	.word	0x0000e900


	//   ....[143]....
        /*0754*/ 	.word	0x0000ea00


	//   ....[144]....
        /*0758*/ 	.word	0x0000ea60


	//   ....[145]....
        /*075c*/ 	.word	0x0000eb60


	//   ....[146]....
        /*0760*/ 	.word	0x0000ebc0


	//   ....[147]....
        /*0764*/ 	.word	0x0000ec90


	//   ....[148]....
        /*0768*/ 	.word	0x0000ede0


	//   ....[149]....
        /*076c*/ 	.word	0x0000ee90


	//   ....[150]....
        /*0770*/ 	.word	0x0000efa0


	//   ....[151]....
        /*0774*/ 	.word	0x0000f080


	//   ....[152]....
        /*0778*/ 	.word	0x0000f0e0


	//   ....[153]....
        /*077c*/ 	.word	0x0000f1d0


	//   ....[154]....
        /*0780*/ 	.word	0x0000f230


	//   ....[155]....
        /*0784*/ 	.word	0x0000f310


	//   ....[156]....
        /*0788*/ 	.word	0x0000f3a0


	//   ....[157]....
        /*078c*/ 	.word	0x0000f440


	//   ....[158]....
        /*0790*/ 	.word	0x0000f560


	//   ....[159]....
        /*0794*/ 	.word	0x0000f5d0


	//   ....[160]....
        /*0798*/ 	.word	0x0000f640


	//   ....[161]....
        /*079c*/ 	.word	0x0000f6b0


	//   ....[162]....
        /*07a0*/ 	.word	0x0000f720


	//   ....[163]....
        /*07a4*/ 	.word	0x0000f7a0


	//   ....[164]....
        /*07a8*/ 	.word	0x0000f830


	//   ....[165]....
        /*07ac*/ 	.word	0x0000f8c0


	//   ....[166]....
        /*07b0*/ 	.word	0x0000f930


	//   ....[167]....
        /*07b4*/ 	.word	0x0000f9a0


	//   ....[168]....
        /*07b8*/ 	.word	0x0000fa10


	//   ....[169]....
        /*07bc*/ 	.word	0x0000fa90


	//   ....[170]....
        /*07c0*/ 	.word	0x0000fb00


	//   ....[171]....
        /*07c4*/ 	.word	0x0000fba0


	//   ....[172]....
        /*07c8*/ 	.word	0x0000fc30


	//   ....[173]....
        /*07cc*/ 	.word	0x0000fd50


	//----- nvinfo : EIATTR_REG_RECONFIG
	.align		4
.L_115:
        /*07d0*/ 	.byte	0x01, 0x54
	.zero		2


	//----- nvinfo : EIATTR_SYSCALL_OFFSETS
	.align		4
        /*07d4*/ 	.byte	0x04, 0x46
        /*07d6*/ 	.short	(.L_117 - .L_116)


	//   ....[0]....
.L_116:
        /*07d8*/ 	.word	0x000014d0


	//   ....[1]....
        /*07dc*/ 	.word	0x00009010


	//   ....[2]....
        /*07e0*/ 	.word	0x00009160


	//   ....[3]....
        /*07e4*/ 	.word	0x00009250


	//   ....[4]....
        /*07e8*/ 	.word	0x0000a100


	//----- nvinfo : EIATTR_MBARRIER_INSTR_OFFSETS
	.align		4
.L_117:
        /*07ec*/ 	.byte	0x04, 0x39
        /*07ee*/ 	.short	(.L_119 - .L_118)


	//   ....[0]....
.L_118:
        /*07f0*/ 	.word	0x00000180
        /*07f4*/ 	.word	0x000000ff
        /*07f8*/ 	.word	0x0002d800
        /*07fc*/ 	.short	0x0100
        /*07fe*/ 	.byte	0x08
	.zero		1


	//   ....[1]....
        /*0800*/ 	.word	0x00000190
        /*0804*/ 	.word	0x000000ff
        /*0808*/ 	.word	0x0002d820
        /*080c*/ 	.short	0x0100
        /*080e*/ 	.byte	0x08
	.zero		1


	//   ....[2]....
        /*0810*/ 	.word	0x00000280
        /*0814*/ 	.word	0x000000ff
        /*0818*/ 	.word	0x0002d830
        /*081c*/ 	.short	0x0100
        /*081e*/ 	.byte	0x08
	.zero		1


	//   ....[3]....
        /*0820*/ 	.word	0x00000290
        /*0824*/ 	.word	0x000000ff
        /*0828*/ 	.word	0x0002d840
        /*082c*/ 	.short	0x0100
        /*082e*/ 	.byte	0x08
	.zero		1


	//   ....[4]....
        /*0830*/ 	.word	0x000002a0
        /*0834*/ 	.word	0x000000ff
        /*0838*/ 	.word	0x0002d838
        /*083c*/ 	.short	0x0100
        /*083e*/ 	.byte	0x08
	.zero		1


	//   ....[5]....
        /*0840*/ 	.word	0x000002b0
        /*0844*/ 	.word	0x000000ff
        /*0848*/ 	.word	0x0002d848
        /*084c*/ 	.short	0x0100
        /*084e*/ 	.byte	0x08
	.zero		1


	//   ....[6]....
        /*0850*/ 	.word	0x000003e0
        /*0854*/ 	.word	0x000000ff
        /*0858*/ 	.word	0x0002d850
        /*085c*/ 	.short	0x0100
        /*085e*/ 	.byte	0x08
	.zero		1


	//   ....[7]....
        /*0860*/ 	.word	0x000003f0
        /*0864*/ 	.word	0x000000ff
        /*0868*/ 	.word	0x0002d860
        /*086c*/ 	.short	0x0100
        /*086e*/ 	.byte	0x08
	.zero		1


	//   ....[8]....
        /*0870*/ 	.word	0x00000400
        /*0874*/ 	.word	0x000000ff
        /*0878*/ 	.word	0x0002d858
        /*087c*/ 	.short	0x0100
        /*087e*/ 	.byte	0x08
	.zero		1


	//   ....[9]....
        /*0880*/ 	.word	0x00000410
        /*0884*/ 	.word	0x000000ff
        /*0888*/ 	.word	0x0002d868
        /*088c*/ 	.short	0x0100
        /*088e*/ 	.byte	0x08
	.zero		1


	//   ....[10]....
        /*0890*/ 	.word	0x00000500
        /*0894*/ 	.word	0x000000ff
        /*0898*/ 	.word	0x0002d870
        /*089c*/ 	.short	0x0100
        /*089e*/ 	.byte	0x06
	.zero		1


	//   ....[11]....
        /*08a0*/ 	.word	0x00000510
        /*08a4*/ 	.word	0x000000ff
        /*08a8*/ 	.word	0x0002d880
        /*08ac*/ 	.short	0x0100
        /*08ae*/ 	.byte	0x06
	.zero		1


	//   ....[12]....
        /*08b0*/ 	.word	0x00000520
        /*08b4*/ 	.word	0x000000ff
        /*08b8*/ 	.word	0x0002d878
        /*08bc*/ 	.short	0x0100
        /*08be*/ 	.byte	0x06
	.zero		1


	//   ....[13]....
        /*08c0*/ 	.word	0x00000530
        /*08c4*/ 	.word	0x000000ff
        /*08c8*/ 	.word	0x0002d888
        /*08cc*/ 	.short	0x0100
        /*08ce*/ 	.byte	0x06
	.zero		1


	//   ....[14]....
        /*08d0*/ 	.word	0x00000660
        /*08d4*/ 	.word	0x000000ff
        /*08d8*/ 	.word	0x0002d890
        /*08dc*/ 	.short	0x0100
        /*08de*/ 	.byte	0x08
	.zero		1


	//   ....[15]....
        /*08e0*/ 	.word	0x00000670
        /*08e4*/ 	.word	0x000000ff
        /*08e8*/ 	.word	0x0002d8a0
        /*08ec*/ 	.short	0x0100
        /*08ee*/ 	.byte	0x08
	.zero		1


	//   ....[16]....
        /*08f0*/ 	.word	0x00000680
        /*08f4*/ 	.word	0x000000ff
        /*08f8*/ 	.word	0x0002d898
        /*08fc*/ 	.short	0x0100
        /*08fe*/ 	.byte	0x08
	.zero		1


	//   ....[17]....
        /*0900*/ 	.word	0x00000690
        /*0904*/ 	.word	0x000000ff
        /*0908*/ 	.word	0x0002d8a8
        /*090c*/ 	.short	0x0100
        /*090e*/ 	.byte	0x08
	.zero		1


	//   ....[18]....
        /*0910*/ 	.word	0x000007c0
        /*0914*/ 	.word	0x000000ff
        /*0918*/ 	.word	0x0002d8b0
        /*091c*/ 	.short	0x0100
        /*091e*/ 	.byte	0x08
	.zero		1


	//   ....[19]....
        /*0920*/ 	.word	0x000007d0
        /*0924*/ 	.word	0x000000ff
        /*0928*/ 	.word	0x0002d8c0
        /*092c*/ 	.short	0x0100
        /*092e*/ 	.byte	0x08
	.zero		1


	//   ....[20]....
        /*0930*/ 	.word	0x000007e0
        /*0934*/ 	.word	0x000000ff
        /*0938*/ 	.word	0x0002d8b8
        /*093c*/ 	.short	0x0100
        /*093e*/ 	.byte	0x08
	.zero		1


	//   ....[21]....
        /*0940*/ 	.word	0x000007f0
        /*0944*/ 	.word	0x000000ff
        /*0948*/ 	.word	0x0002d8c8
        /*094c*/ 	.short	0x0100
        /*094e*/ 	.byte	0x08
	.zero		1


	//   ....[22]....
        /*0950*/ 	.word	0x00001530
        /*0954*/ 	.word	0x000000ff
        /*0958*/ 	.word	0x0002d800
        /*095c*/ 	.short	0x010a
        /*095e*/ 	.byte	0x28
	.zero		1


	//   ....[23]....
        /*0960*/ 	.word	0x000015a0
        /*0964*/ 	.word	0x00000004
        /*0968*/ 	.word	0x0002d830
        /*096c*/ 	.short	0x010a
        /*096e*/ 	.byte	0x3f
	.zero		1


	//   ....[24]....
        /*0970*/ 	.word	0x000015f0
        /*0974*/ 	.word	0x00000004
        /*0978*/ 	.word	0x0002d830
        /*097c*/ 	.short	0x010a
        /*097e*/ 	.byte	0x3f
	.zero		1


	//   ....[25]....
        /*0980*/ 	.word	0x00002560
        /*0984*/ 	.word	0x000000ff
        /*0988*/ 	.word	0x00000000
        /*098c*/ 	.short	0x0101
        /*098e*/ 	.byte	0x06
	.zero		1


	//   ....[26]....
        /*0990*/ 	.word	0x000039a0
        /*0994*/ 	.word	0x000000ff
        /*0998*/ 	.word	0x0002d830
        /*099c*/ 	.short	0x010a
        /*099e*/ 	.byte	0x07
	.zero		1


	//   ....[27]....
        /*09a0*/ 	.word	0x000039e0
        /*09a4*/ 	.word	0x000000ff
        /*09a8*/ 	.word	0x0002d830
        /*09ac*/ 	.short	0x010a
        /*09ae*/ 	.byte	0x07
	.zero		1


	//   ....[28]....
        /*09b0*/ 	.word	0x00003cc0
        /*09b4*/ 	.word	0x000000ff
        /*09b8*/ 	.word	0x0002d850
        /*09bc*/ 	.short	0x010a
        /*09be*/ 	.byte	0x07
	.zero		1


	//   ....[29]....
        /*09c0*/ 	.word	0x00003d00
        /*09c4*/ 	.word	0x000000ff
        /*09c8*/ 	.word	0x0002d850
        /*09cc*/ 	.short	0x010a
        /*09ce*/ 	.byte	0x07
	.zero		1


	//   ....[30]....
        /*09d0*/ 	.word	0x00004230
        /*09d4*/ 	.word	0x000000ff
        /*09d8*/ 	.word	0x00000000
        /*09dc*/ 	.short	0x0101
        /*09de*/ 	.byte	0x07
	.zero		1


	//   ....[31]....
        /*09e0*/ 	.word	0x00005410
        /*09e4*/ 	.word	0x000000ff
        /*09e8*/ 	.word	0x00000000
        /*09ec*/ 	.short	0x0101
        /*09ee*/ 	.byte	0x06
	.zero		1


	//   ....[32]....
        /*09f0*/ 	.word	0x000059e0
        /*09f4*/ 	.word	0x000000ff
        /*09f8*/ 	.word	0x0002d850
        /*09fc*/ 	.short	0x010a
        /*09fe*/ 	.byte	0x04
	.zero		1


	//   ....[33]....
        /*0a00*/ 	.word	0x00005a20
        /*0a04*/ 	.word	0x000000ff
        /*0a08*/ 	.word	0x0002d850
        /*0a0c*/ 	.short	0x010a
        /*0a0e*/ 	.byte	0x04
	.zero		1


	//   ....[34]....
        /*0a10*/ 	.word	0x00006090
        /*0a14*/ 	.word	0x000000ff
        /*0a18*/ 	.word	0x00000000
        /*0a1c*/ 	.short	0x0101
        /*0a1e*/ 	.byte	0x04
	.zero		1


	//   ....[35]....
        /*0a20*/ 	.word	0x00007240
        /*0a24*/ 	.word	0x000000ff
        /*0a28*/ 	.word	0x00000000
        /*0a2c*/ 	.short	0x0101
        /*0a2e*/ 	.byte	0x04
	.zero		1


	//   ....[36]....
        /*0a30*/ 	.word	0x00009850
        /*0a34*/ 	.word	0x00000002
        /*0a38*/ 	.word	0x0002d840
        /*0a3c*/ 	.short	0x010a
        /*0a3e*/ 	.byte	0x3f
	.zero		1


	//   ....[37]....
        /*0a40*/ 	.word	0x00009e00
        /*0a44*/ 	.word	0x00000002
        /*0a48*/ 	.word	0x0002d830
        /*0a4c*/ 	.short	0x0107
        /*0a4e*/ 	.byte	0x3f
	.zero		1


	//   ....[38]....
        /*0a50*/ 	.word	0x00009ed0
        /*0a54*/ 	.word	0x00000002
        /*0a58*/ 	.word	0x0002d830
        /*0a5c*/ 	.short	0x0101
        /*0a5e*/ 	.byte	0x3f
	.zero		1


	//   ....[39]....
        /*0a60*/ 	.word	0x0000aa90
        /*0a64*/ 	.word	0x00000017
        /*0a68*/ 	.word	0x0002d800
        /*0a6c*/ 	.short	0x0107
        /*0a6e*/ 	.byte	0x3f
	.zero		1


	//   ....[40]....
        /*0a70*/ 	.word	0x0000ab80
        /*0a74*/ 	.word	0x00000017
        /*0a78*/ 	.word	0x0002d800
        /*0a7c*/ 	.short	0x0101
        /*0a7e*/ 	.byte	0x3f
	.zero		1


	//   ....[41]....
        /*0a80*/ 	.word	0x0000aba0
        /*0a84*/ 	.word	0x00000017
        /*0a88*/ 	.word	0x0002d820
        /*0a8c*/ 	.short	0x010a
        /*0a8e*/ 	.byte	0x3f
	.zero		1


	//   ....[42]....
        /*0a90*/ 	.word	0x0000afc0
        /*0a94*/ 	.word	0x00000005
        /*0a98*/ 	.word	0x0002d840
        /*0a9c*/ 	.short	0x010a
        /*0a9e*/ 	.byte	0x3f
	.zero		1


	//   ....[43]....
        /*0aa0*/ 	.word	0x0000b450
        /*0aa4*/ 	.word	0x00000005
        /*0aa8*/ 	.word	0x0002d830
        /*0aac*/ 	.short	0x0107
        /*0aae*/ 	.byte	0x3f
	.zero		1


	//   ....[44]....
        /*0ab0*/ 	.word	0x0000b510
        /*0ab4*/ 	.word	0x00000005
        /*0ab8*/ 	.word	0x0002d830
        /*0abc*/ 	.short	0x0101
        /*0abe*/ 	.byte	0x3f
	.zero		1


	//   ....[45]....
        /*0ac0*/ 	.word	0x0000b570
        /*0ac4*/ 	.word	0x00000005
        /*0ac8*/ 	.word	0x0002d860
        /*0acc*/ 	.short	0x010a
        /*0ace*/ 	.byte	0x3f
	.zero		1


	//   ....[46]....
        /*0ad0*/ 	.word	0x0000ba90
        /*0ad4*/ 	.word	0x00000005
        /*0ad8*/ 	.word	0x0002d850
        /*0adc*/ 	.short	0x0107
        /*0ade*/ 	.byte	0x3f
	.zero		1


	//   ....[47]....
        /*0ae0*/ 	.word	0x0000bb90
        /*0ae4*/ 	.word	0x00000005
        /*0ae8*/ 	.word	0x0002d850
        /*0aec*/ 	.short	0x0101
        /*0aee*/ 	.byte	0x3f
	.zero		1


	//   ....[48]....
        /*0af0*/ 	.word	0x0000bd90
        /*0af4*/ 	.word	0x00000000
        /*0af8*/ 	.word	0x0002d860
        /*0afc*/ 	.short	0x010a
        /*0afe*/ 	.byte	0x3f
	.zero		1


	//   ....[49]....
        /*0b00*/ 	.word	0x0000c210
        /*0b04*/ 	.word	0x00000000
        /*0b08*/ 	.word	0x0002d850
        /*0b0c*/ 	.short	0x0107
        /*0b0e*/ 	.byte	0x3f
	.zero		1


	//   ....[50]....
        /*0b10*/ 	.word	0x0000c2e0
        /*0b14*/ 	.word	0x00000000
        /*0b18*/ 	.word	0x0002d850
        /*0b1c*/ 	.short	0x0101
        /*0b1e*/ 	.byte	0x3f
	.zero		1


	//   ....[51]....
        /*0b20*/ 	.word	0x0000cdd0
        /*0b24*/ 	.word	0x00000005
        /*0b28*/ 	.word	0x0002d820
        /*0b2c*/ 	.short	0x010a
        /*0b2e*/ 	.byte	0x3f
	.zero		1


	//   ....[52]....
        /*0b30*/ 	.word	0x0000cf50
        /*0b34*/ 	.word	0x00000003
        /*0b38*/ 	.word	0x0002d840
        /*0b3c*/ 	.short	0x010a
        /*0b3e*/ 	.byte	0x3f
	.zero		1


	//   ....[53]....
        /*0b40*/ 	.word	0x0000cff0
        /*0b44*/ 	.word	0x00000005
        /*0b48*/ 	.word	0x0002d840
        /*0b4c*/ 	.short	0x010a
        /*0b4e*/ 	.byte	0x3f
	.zero		1


	//   ....[54]....
        /*0b50*/ 	.word	0x0000d030
        /*0b54*/ 	.word	0x00000003
        /*0b58*/ 	.word	0x0002d860
        /*0b5c*/ 	.short	0x010a
        /*0b5e*/ 	.byte	0x3f
	.zero		1


	//   ....[55]....
        /*0b60*/ 	.word	0x0000d070
        /*0b64*/ 	.word	0x00000005
        /*0b68*/ 	.word	0x0002d860
        /*0b6c*/ 	.short	0x010a
        /*0b6e*/ 	.byte	0x3f
	.zero		1


	//   ....[56]....
        /*0b70*/ 	.word	0x0000d0e0
        /*0b74*/ 	.word	0x00000003
        /*0b78*/ 	.word	0x0002d800
        /*0b7c*/ 	.short	0x010a
        /*0b7e*/ 	.byte	0x3f
	.zero		1


	//   ....[57]....
        /*0b80*/ 	.word	0x0000d130
        /*0b84*/ 	.word	0x00000004
        /*0b88*/ 	.word	0x0002d830
        /*0b8c*/ 	.short	0x010a
        /*0b8e*/ 	.byte	0x3f
	.zero		1


	//   ....[58]....
        /*0b90*/ 	.word	0x0000d190
        /*0b94*/ 	.word	0x00000003
        /*0b98*/ 	.word	0x0002d830
        /*0b9c*/ 	.short	0x010a
        /*0b9e*/ 	.byte	0x3f
	.zero		1


	//   ....[59]....
        /*0ba0*/ 	.word	0x0000d1f0
        /*0ba4*/ 	.word	0x00000003
        /*0ba8*/ 	.word	0x0002d850
        /*0bac*/ 	.short	0x010a
        /*0bae*/ 	.byte	0x3f
	.zero		1


	//   ....[60]....
        /*0bb0*/ 	.word	0x0000d250
        /*0bb4*/ 	.word	0x00000009
        /*0bb8*/ 	.word	0x0002d850
        /*0bbc*/ 	.short	0x010a
        /*0bbe*/ 	.byte	0x3f
	.zero		1


	//   ....[61]....
        /*0bc0*/ 	.word	0x0000d370
        /*0bc4*/ 	.word	0x00000002
        /*0bc8*/ 	.word	0x0002d840
        /*0bcc*/ 	.short	0x010a
        /*0bce*/ 	.byte	0x3f
	.zero		1


	//   ....[62]....
        /*0bd0*/ 	.word	0x0000e160
        /*0bd4*/ 	.word	0x00000017
        /*0bd8*/ 	.word	0x0002d820
        /*0bdc*/ 	.short	0x010a
        /*0bde*/ 	.byte	0x3f
	.zero		1


	//   ....[63]....
        /*0be0*/ 	.word	0x0000e1b0
        /*0be4*/ 	.word	0x00000005
        /*0be8*/ 	.word	0x0002d840
        /*0bec*/ 	.short	0x010a
        /*0bee*/ 	.byte	0x3f
	.zero		1


	//   ....[64]....
        /*0bf0*/ 	.word	0x0000e750
        /*0bf4*/ 	.word	0x00000005
        /*0bf8*/ 	.word	0x0002d860
        /*0bfc*/ 	.short	0x010a
        /*0bfe*/ 	.byte	0x3f
	.zero		1


	//   ....[65]....
        /*0c00*/ 	.word	0x0000ed30
        /*0c04*/ 	.word	0x00000000
        /*0c08*/ 	.word	0x0002d860
        /*0c0c*/ 	.short	0x010a
        /*0c0e*/ 	.byte	0x3f
	.zero		1


	//   ....[66]....
        /*0c10*/ 	.word	0x0000fc70
        /*0c14*/ 	.word	0x00000005
        /*0c18*/ 	.word	0x0002d820
        /*0c1c*/ 	.short	0x010a
        /*0c1e*/ 	.byte	0x3f
	.zero		1


	//   ....[67]....
        /*0c20*/ 	.word	0x0000fe10
        /*0c24*/ 	.word	0x00000003
        /*0c28*/ 	.word	0x0002d840
        /*0c2c*/ 	.short	0x010a
        /*0c2e*/ 	.byte	0x3f
	.zero		1


	//   ....[68]....
        /*0c30*/ 	.word	0x0000fe60
        /*0c34*/ 	.word	0x00000005
        /*0c38*/ 	.word	0x0002d840
        /*0c3c*/ 	.short	0x010a
        /*0c3e*/ 	.byte	0x3f
	.zero		1


	//   ....[69]....
        /*0c40*/ 	.word	0x0000feb0
        /*0c44*/ 	.word	0x00000003
        /*0c48*/ 	.word	0x0002d860
        /*0c4c*/ 	.short	0x010a
        /*0c4e*/ 	.byte	0x3f
	.zero		1


	//----- nvinfo : EIATTR_NUM_MBARRIERS
	.align		4
.L_119:
        /*0c50*/ 	.byte	0x03, 0x38
        /*0c52*/ 	.short	0x0016


	//----- nvinfo : EIATTR_EXIT_INSTR_OFFSETS
	.align		4
        /*0c54*/ 	.byte	0x04, 0x1c
        /*0c56*/ 	.short	(.L_121 - .L_120)


	//   ....[0]....
.L_120:
        /*0c58*/ 	.word	0x000009a0


	//   ....[1]....
        /*0c5c*/ 	.word	0x00007dd0


	//   ....[2]....
        /*0c60*/ 	.word	0x0000d0c0


	//----- nvinfo : EIATTR_MAX_THREADS
	.align		4
.L_121:
        /*0c64*/ 	.byte	0x04, 0x05
        /*0c66*/ 	.short	(.L_123 - .L_122)
.L_122:
        /*0c68*/ 	.word	0x00000200
        /*0c6c*/ 	.word	0x00000001
        /*0c70*/ 	.word	0x00000001


	//----- nvinfo : EIATTR_CRS_STACK_SIZE
	.align		4
.L_123:
        /*0c74*/ 	.byte	0x04, 0x1e
        /*0c76*/ 	.short	(.L_125 - .L_124)
.L_124:
        /*0c78*/ 	.word	0x00000000


	//----- nvinfo : EIATTR_CBANK_PARAM_SIZE
	.align		4
.L_125:
        /*0c7c*/ 	.byte	0x03, 0x19
        /*0c7e*/ 	.short	0x0af0


	//----- nvinfo : EIATTR_PARAM_CBANK
	.align		4
        /*0c80*/ 	.byte	0x04, 0x0a
        /*0c82*/ 	.short	(.L_127 - .L_126)
	.align		4
.L_126:
        /*0c84*/ 	.word	index@(.nv.constant0._ZN7cutlass13device_kernelIN5flash11enable_sm90INS1_16FlashAttnFwdSm90INS1_25CollectiveMainloopFwdSm90ILi2EN4cute5tupleIJNS5_1CILi1EEES8_S8_EEENS6_IJNS7_ILi192EEENS7_ILi128EEENS7_ILi96EEEEEELi96ENS_6half_tEfNS_4arch4Sm90ELb0ELb0ELb0ELb1ELb1ELb0ELb0ELb0ELb1ELb1ELb0ELb0EEENS1_21CollectiveEpilogueFwdINS6_IJSA_SC_SB_EEES9_SE_SG_Li384ELb1ELb1ELb0ELb0EEENS1_36VarlenDynamicPersistentTileSchedulerILi192ELi128ELi384ELi128ELb0ELb1ELb1ELb0ELb1ELb1EEEEEEEEEvNT_6ParamsE)
        /*0c88*/ 	.short	0x0210
        /*0c8a*/ 	.short	0x0af0


	//----- nvinfo : EIATTR_SW_WAR
	.align		4
.L_127:
        /*0c8c*/ 	.byte	0x04, 0x36
        /*0c8e*/ 	.short	(.L_129 - .L_128)
.L_128:
        /*0c90*/ 	.word	0x00000008
.L_129:


//--------------------- .nv.info._ZN7cutlass13device_kernelIN5flash11enable_sm90INS1_16FlashAttnFwdSm90INS1_25CollectiveMainloopFwdSm90ILi2EN4cute5tupleIJNS5_1CILi1EEES8_S8_EEENS6_IJNS7_ILi192EEENS7_ILi128EEENS7_ILi96EEEEEELi96ENS_6half_tEfNS_4arch4Sm90ELb0ELb0ELb0ELb1ELb1ELb1ELb0ELb0ELb1ELb1ELb0ELb0EEENS1_21CollectiveEpilogueFwdINS6_IJSA_SC_SB_EEES9_SE_SG_Li384ELb1ELb1ELb0ELb0EEENS1_36VarlenDynamicPersistentTileSchedulerILi192ELi128ELi384ELi128ELb0ELb1ELb1ELb0ELb1ELb1EEEEEEEEEvNT_6ParamsE --------------------------
	.section	.nv.info._ZN7cutlass13device_kernelIN5flash11enable_sm90INS1_16FlashAttnFwdSm90INS1_25CollectiveMainloopFwdSm90ILi2EN4cute5tupleIJNS5_1CILi1EEES8_S8_EEENS6_IJNS7_ILi192EEENS7_ILi128EEENS7_ILi96EEEEEELi96ENS_6half_tEfNS_4arch4Sm90ELb0ELb0ELb0ELb1ELb1ELb1ELb0ELb0ELb1ELb1ELb0ELb0EEENS1_21CollectiveEpilogueFwdINS6_IJSA_SC_SB_EEES9_SE_SG_Li384ELb1ELb1ELb0ELb0EEENS1_36VarlenDynamicPersistentTileSchedulerILi192ELi128ELi384ELi128ELb0ELb1ELb1ELb0ELb1ELb1EEEEEEEEEvNT_6ParamsE,"",@"SHT_CUDA_INFO"
	.sectionflags	@""
	.align	4


	//----- nvinfo : EIATTR_CUDA_API_VERSION
	.align		4
        /*0000*/ 	.byte	0x04, 0x37
        /*0002*/ 	.short	(.L_131 - .L_130)
.L_130:
        /*0004*/ 	.word	0x00000082


	//----- nvinfo : EIATTR_KPARAM_INFO
	.align		4
.L_131:
        /*0008*/ 	.byte	0x04, 0x17
        /*000a*/ 	.short	(.L_133 - .L_132)
.L_132:
        /*000c*/ 	.word	0x00000000
        /*0010*/ 	.short	0x0000
        /*0012*/ 	.short	0x0070
        /*0014*/ 	.byte	0x00, 0xf0, 0x01, 0x2a


	//----- nvinfo : EIATTR_SPARSE_MMA_MASK
	.align		4
.L_133:
        /*0018*/ 	.byte	0x03, 0x50
        /*001a*/ 	.short	0x0000


	//----- nvinfo : EIATTR_MAXREG_COUNT
	.align		4
        /*001c*/ 	.byte	0x03, 0x1b
        /*001e*/ 	.short	0x0080


	//----- nvinfo : EIATTR_NUM_BARRIERS
	.align		4
        /*0020*/ 	.byte	0x02, 0x4c
        /*0022*/ 	.byte	0x10
	.zero		1


	//----- nvinfo : EIATTR_EXTERNS
	.align		4
        /*0024*/ 	.byte	0x04, 0x0f
        /*0026*/ 	.short	(.L_135 - .L_134)


	//   ....[0]....
	.align		4
.L_134:
        /*0028*/ 	.word	index@(__assertfail)


	//----- nvinfo : EIATTR_ANNOTATIONS
	.align		4
.L_135:
        /*002c*/ 	.byte	0x04, 0x55
        /*002e*/ 	.short	(.L_137 - .L_136)


	//   ....[0]....
.L_136:
        /* <DEDUP_REMOVED lines=89> */


	//----- nvinfo : EIATTR_MERCURY_ISA_VERSION
	.align		4
.L_137:
        /*05a8*/ 	.byte	0x03, 0x5f
        /*05aa*/ 	.short	0x0101


	//----- nvinfo : EIATTR_UNUSED_LOAD_BYTE_OFFSET
	.align		4
        /*05ac*/ 	.byte	0x04, 0x44
        /*05ae*/ 	.short	(.L_139 - .L_138)


	//   ....[0]....
.L_138:
        /*05b0*/ 	.word	0x00000a90
        /*05b4*/ 	.word	0x0000fff0


	//   ....[1]....
        /*05b8*/ 	.word	0x000103e0
        /*05bc*/ 	.word	0x0000fff0


	//----- nvinfo : EIATTR_INT_WARP_WIDE_INSTR_OFFSETS
	.align		4
.L_139:
        /*05c0*/ 	.byte	0x04, 0x31
        /*05c2*/ 	.short	(.L_141 - .L_140)


	//   ....[0]....
.L_140:
        /*05c4*/ 	.word	0x00000130


	//   ....[1]....
        /*05c8*/ 	.word	0x00000170


	//   ....[2]....
        /*05cc*/ 	.word	0x000001e0


	//   ....[3]....
        /*05d0*/ 	.word	0x000147f0


	//   ....[4]....
        /*05d4*/ 	.word	0x00014880


	//   ....[5]....
        /*05d8*/ 	.word	0x000175e0


	//   ....[6]....
        /*05dc*/ 	.word	0x00017670


	//----- nvinfo : EIATTR_COOP_GROUP_MASK_REGIDS
	.align		4
.L_141:
        /*05e0*/ 	.byte	0x04, 0x29
        /*05e2*/ 	.short	(.L_143 - .L_142)


	//   ....[0]....
.L_142:
        /*05e4*/ 	.word	0xffffffff


	//   ....[1]....
        /*05e8*/ 	.word	0xffffffff


	//   ....[2]....
        /*05ec*/ 	.word	0xffffffff


	//   ....[3]....
        /*05f0*/ 	.word	0xffffffff


	//   ....[4]....
        /*05f4*/ 	.word	0xffffffff


	//   ....[5]....
        /*05f8*/ 	.word	0xffffffff


	//   ....[6]....
        /*05fc*/ 	.word	0xffffffff


	//   ....[7]....
        /*0600*/ 	.word	0xffffffff


	//   ....[8]....
        /*0604*/ 	.word	0xffffffff


	//   ....[9]....
        /*0608*/ 	.word	0xffffffff


	//   ....[10]....
        /*060c*/ 	.word	0xffffffff


	//   ....[11]....
        /*0610*/ 	.word	0xffffffff


	//   ....[12]....
        /*0614*/ 	.word	0xffffffff


	//   ....[13]....
        /*0618*/ 	.word	0xffffffff


	//   ....[14]....
        /*061c*/ 	.word	0xffffffff


	//   ....[15]....
        /*0620*/ 	.word	0xffffffff


	//   ....[16]....
        /*0624*/ 	.word	0xffffffff


	//   ....[17]....
        /*0628*/ 	.word	0xffffffff


	//   ....[18]....
        /*062c*/ 	.word	0xffffffff


	//   ....[19]....
        /*0630*/ 	.word	0xffffffff


	//   ....[20]....
        /*0634*/ 	.word	0xffffffff


	//   ....[21]....
        /*0638*/ 	.word	0xffffffff


	//   ....[22]....
        /*063c*/ 	.word	0xffffffff


	//   ....[23]....
        /*0640*/ 	.word	0xffffffff


	//   ....[24]....
        /*0644*/ 	.word	0xffffffff


	//   ....[25]....
        /*0648*/ 	.word	0xffffffff


	//   ....[26]....
        /*064c*/ 	.word	0xffffffff


	//   ....[27]....
        /*0650*/ 	.word	0xffffffff


	//   ....[28]....
        /*0654*/ 	.word	0xffffffff


	//   ....[29]....
        /*0658*/ 	.word	0xffffffff


	//   ....[30]....
        /*065c*/ 	.word	0xffffffff


	//   ....[31]....
        /*0660*/ 	.word	0xffffffff


	//   ....[32]....
        /*0664*/ 	.word	0xffffffff


	//   ....[33]....
        /*0668*/ 	.word	0xffffffff


	//   ....[34]....
        /*066c*/ 	.word	0xffffffff


	//   ....[35]....
        /*0670*/ 	.word	0xffffffff


	//   ....[36]....
        /*0674*/ 	.word	0xffffffff


	//   ....[37]....
        /*0678*/ 	.word	0xffffffff


	//   ....[38]....
        /*067c*/ 	.word	0xffffffff


	//   ....[39]....
        /*0680*/ 	.word	0xffffffff


	//   ....[40]....
        /*0684*/ 	.word	0xffffffff


	//   ....[41]....
        /*0688*/ 	.word	0xffffffff


	//   ....[42]....
        /*068c*/ 	.word	0xffffffff


	//   ....[43]....
        /*0690*/ 	.word	0xffffffff


	//   ....[44]....
        /*0694*/ 	.word	0xffffffff


	//   ....[45]....
        /*0698*/ 	.word	0xffffffff


	//   ....[46]....
        /*069c*/ 	.word	0xffffffff


	//   ....[47]....
        /*06a0*/ 	.word	0xffffffff


	//   ....[48]....
        /*06a4*/ 	.word	0xffffffff


	//   ....[49]....
        /*06a8*/ 	.word	0xffffffff


	//   ....[50]....
        /*06ac*/ 	.word	0xffffffff


	//   ....[51]....
        /*06b0*/ 	.word	0xffffffff


	//   ....[52]....
        /*06b4*/ 	.word	0xffffffff


	//   ....[53]....
        /*06b8*/ 	.word	0xffffffff


	//   ....[54]....
        /*06bc*/ 	.word	0xffffffff


	//   ....[55]....
        /*06c0*/ 	.word	0xffffffff


	//   ....[56]....
        /*06c4*/ 	.word	0xffffffff


	//   ....[57]....
        /*06c8*/ 	.word	0xffffffff


	//   ....[58]....
        /*06cc*/ 	.word	0xffffffff


	//   ....[59]....
        /*06d0*/ 	.word	0xffffffff


	//   ....[60]....
        /*06d4*/ 	.word	0xffffffff


	//   ....[61]....
        /*06d8*/ 	.word	0xffffffff


	//   ....[62]....
        /*06dc*/ 	.word	0xffffffff


	//   ....[63]....
        /*06e0*/ 	.word	0xffffffff


	//   ....[64]....
        /*06e4*/ 	.word	0xffffffff


	//   ....[65]....
        /*06e8*/ 	.word	0xffffffff


	//   ....[66]....
        /*06ec*/ 	.word	0xffffffff


	//   ....[67]....
        /*06f0*/ 	.word	0xffffffff


	//   ....[68]....
        /*06f4*/ 	.word	0xffffffff


	//   ....[69]....
        /*06f8*/ 	.word	0xffffffff


	//   ....[70]....
        /*06fc*/ 	.word	0xffffffff


	//   ....[71]....
        /*0700*/ 	.word	0xffffffff


	//   ....[72]....
        /*0704*/ 	.word	0xffffffff


	//   ....[73]....
        /*0708*/ 	.word	0xffffffff


	//   ....[74]....
        /*070c*/ 	.word	0xffffffff


	//   ....[75]....
        /*0710*/ 	.word	0xffffffff


	//   ....[76]....
        /*0714*/ 	.word	0xffffffff


	//   ....[77]....
        /*0718*/ 	.word	0xffffffff


	//   ....[78]....
        /*071c*/ 	.word	0xffffffff


	//   ....[79]....
        /*0720*/ 	.word	0xffffffff


	//   ....[80]....
        /*0724*/ 	.word	0xffffffff


	//   ....[81]....
        /*0728*/ 	.word	0xffffffff


	//   ....[82]....
        /*072c*/ 	.word	0xffffffff


	//   ....[83]....
        /*0730*/ 	.word	0xffffffff


	//   ....[84]....
        /*0734*/ 	.word	0xffffffff


	//   ....[85]....
        /*0738*/ 	.word	0xffffffff


	//   ....[86]....
        /*073c*/ 	.word	0xffffffff


	//   ....[87]....
        /*0740*/ 	.word	0xffffffff


	//   ....[88]....
        /*0744*/ 	.word	0xffffffff


	//   ....[89]....
        /*0748*/ 	.word	0xffffffff


	//   ....[90]....
        /*074c*/ 	.word	0xffffffff


	//   ....[91]....
        /*0750*/ 	.word	0xffffffff


	//   ....[92]....
        /*0754*/ 	.word	0xffffffff


	//   ....[93]....
        /*0758*/ 	.word	0xffffffff


	//   ....[94]....
        /*075c*/ 	.word	0xffffffff


	//   ....[95]....
        /*0760*/ 	.word	0xffffffff


	//   ....[96]....
        /*0764*/ 	.word	0xffffffff


	//   ....[97]....
        /*0768*/ 	.word	0xffffffff


	//   ....[98]....
        /*076c*/ 	.word	0xffffffff


	//   ....[99]....
        /*0770*/ 	.word	0xffffffff


	//   ....[100]....
        /*0774*/ 	.word	0xffffffff


	//   ....[101]....
        /*0778*/ 	.word	0xffffffff


	//   ....[102]....
        /*077c*/ 	.word	0xffffffff


	//   ....[103]....
        /*0780*/ 	.word	0xffffffff


	//   ....[104]....
        /*0784*/ 	.word	0xffffffff


	//   ....[105]....
        /*0788*/ 	.word	0xffffffff


	//   ....[106]....
        /*078c*/ 	.word	0xffffffff


	//   ....[107]....
        /*0790*/ 	.word	0xffffffff


	//   ....[108]....
        /*0794*/ 	.word	0xffffffff


	//   ....[109]....
        /*0798*/ 	.word	0xffffffff


	//   ....[110]....
        /*079c*/ 	.word	0xffffffff


	//   ....[111]....
        /*07a0*/ 	.word	0xffffffff


	//   ....[112]....
        /*07a4*/ 	.word	0xffffffff


	//   ....[113]....
        /*07a8*/ 	.word	0xffffffff


	//   ....[114]....
        /*07ac*/ 	.word	0xffffffff


	//   ....[115]....
        /*07b0*/ 	.word	0xffffffff


	//   ....[116]....
        /*07b4*/ 	.word	0xffffffff


	//   ....[117]....
        /*07b8*/ 	.word	0xffffffff


	//   ....[118]....
        /*07bc*/ 	.word	0xffffffff


	//   ....[119]....
        /*07c0*/ 	.word	0xffffffff


	//   ....[120]....
        /*07c4*/ 	.word	0xffffffff


	//   ....[121]....
        /*07c8*/ 	.word	0xffffffff


	//   ....[122]....
        /*07cc*/ 	.word	0xffffffff


	//   ....[123]....
        /*07d0*/ 	.word	0xffffffff


	//   ....[124]....
        /*07d4*/ 	.word	0xffffffff


	//   ....[125]....
        /*07d8*/ 	.word	0xffffffff


	//   ....[126]....
        /*07dc*/ 	.word	0xffffffff


	//   ....[127]....
        /*07e0*/ 	.word	0xffffffff


	//   ....[128]....
        /*07e4*/ 	.word	0xffffffff


	//   ....[129]....
        /*07e8*/ 	.word	0x0500000f


	//   ....[130]....
        /*07ec*/ 	.word	0x0500000f


	//   ....[131]....
        /*07f0*/ 	.word	0x0500000f


	//   ....[132]....
        /*07f4*/ 	.word	0x0500000f


	//   ....[133]....
        /*07f8*/ 	.word	0x0500000f


	//   ....[134]....
        /*07fc*/ 	.word	0x0500000f


	//   ....[135]....
        /*0800*/ 	.word	0x0500000f


	//   ....[136]....
        /*0804*/ 	.word	0x0500000f


	//   ....[137]....
        /*0808*/ 	.word	0x0500000f


	//   ....[138]....
        /*080c*/ 	.word	0x0500000f


	//   ....[139]....
        /*0810*/ 	.word	0x0500000f


	//   ....[140]....
        /*0814*/ 	.word	0x0500000f


	//   ....[141]....
        /*0818*/ 	.word	0x0500000f


	//   ....[142]....
        /*081c*/ 	.word	0x0500000f


	//   ....[143]....
        /*0820*/ 	.word	0x0500000f


	//   ....[144]....
        /*0824*/ 	.word	0x0500000f


	//   ....[145]....
        /*0828*/ 	.word	0x0500000f


	//   ....[146]....
        /*082c*/ 	.word	0x0500000f


	//   ....[147]....
        /*0830*/ 	.word	0x0500000f


	//   ....[148]....
        /*0834*/ 	.word	0x0500000f


	//   ....[149]....
        /*0838*/ 	.word	0x0500000f


	//   ....[150]....
        /*083c*/ 	.word	0x0500000f


	//   ....[151]....
        /*0840*/ 	.word	0x0500000f


	//   ....[152]....
        /*0844*/ 	.word	0x0500000f


	//   ....[153]....
        /*0848*/ 	.word	0x0500000f


	//   ....[154]....
        /*084c*/ 	.word	0x0500000f


	//   ....[155]....
        /*0850*/ 	.word	0x0500000f


	//   ....[156]....
        /*0854*/ 	.word	0x0500000f


	//   ....[157]....
        /*0858*/ 	.word	0x0500000f


	//   ....[158]....
        /*085c*/ 	.word	0x0500000f


	//   ....[159]....
        /*0860*/ 	.word	0x0500000f


	//   ....[160]....
        /*0864*/ 	.word	0x0500000f


	//   ....[161]....
        /*0868*/ 	.word	0x0500000f


	//   ....[162]....
        /*086c*/ 	.word	0x0500000f


	//   ....[163]....
        /*0870*/ 	.word	0x0500000f


	//   ....[164]....
        /*0874*/ 	.word	0x0500000f


	//   ....[165]....
        /*0878*/ 	.word	0x0500000f


	//   ....[166]....
        /*087c*/ 	.word	0x0500000f


	//   ....[167]....
        /*0880*/ 	.word	0x0500000f


	//   ....[168]....
        /*0884*/ 	.word	0x0500000f


	//   ....[169]....
        /*0888*/ 	.word	0x0500000f


	//   ....[170]....
        /*088c*/ 	.word	0x0500000f


	//   ....[171]....
        /*0890*/ 	.word	0x0500000f


	//   ....[172]....
        /*0894*/ 	.word	0x0500000f


	//   ....[173]....
        /*0898*/ 	.word	0x0500000f


	//   ....[174]....
        /*089c*/ 	.word	0x0500000f


	//   ....[175]....
        /*08a0*/ 	.word	0x0500000f


	//   ....[176]....
        /*08a4*/ 	.word	0x0500000f


	//   ....[177]....
        /*08a8*/ 	.word	0x0500000f


	//   ....[178]....
        /*08ac*/ 	.word	0x0500000f


	//   ....[179]....
        /*08b0*/ 	.word	0x0500000f


	//   ....[180]....
        /*08b4*/ 	.word	0x0500000f


	//   ....[181]....
        /*08b8*/ 	.word	0x0500000f


	//   ....[182]....
        /*08bc*/ 	.word	0x0500000f


	//   ....[183]....
        /*08c0*/ 	.word	0x0500000f


	//   ....[184]....
        /*08c4*/ 	.word	0x0500000f


	//   ....[185]....
        /*08c8*/ 	.word	0x0500000f


	//   ....[186]....
        /*08cc*/ 	.word	0x0500000f


	//   ....[187]....
        /*08d0*/ 	.word	0x0500000f


	//   ....[188]....
        /*08d4*/ 	.word	0x0500000f


	//   ....[189]....
        /*08d8*/ 	.word	0x0500000f


	//   ....[190]....
        /*08dc*/ 	.word	0x0500000f


	//   ....[191]....
        /*08e0*/ 	.word	0x0500000f


	//   ....[192]....
        /*08e4*/ 	.word	0x0500000f


	//   ....[193]....
        /*08e8*/ 	.word	0x0500000f


	//   ....[194]....
        /*08ec*/ 	.word	0x0500000f


	//   ....[195]....
        /*08f0*/ 	.word	0x0500000f


	//   ....[196]....
        /*08f4*/ 	.word	0x0500000f


	//   ....[197]....
        /*08f8*/ 	.word	0x0500000f


	//   ....[198]....
        /*08fc*/ 	.word	0x0500000f


	//   ....[199]....
        /*0900*/ 	.word	0x0500000f


	//   ....[200]....
        /*0904*/ 	.word	0x0500000f


	//   ....[201]....
        /*0908*/ 	.word	0x0500000f


	//   ....[202]....
        /*090c*/ 	.word	0x0500000f


	//   ....[203]....
        /*0910*/ 	.word	0x0500000f


	//   ....[204]....
        /*0914*/ 	.word	0x0500000f


	//   ....[205]....
        /*0918*/ 	.word	0x0500000f


	//   ....[206]....
        /*091c*/ 	.word	0x0500000f


	//   ....[207]....
        /*0920*/ 	.word	0x0500000f


	//   ....[208]....
        /*0924*/ 	.word	0x0500000f


	//   ....[209]....
        /*0928*/ 	.word	0x0500000f


	//   ....[210]....
        /*092c*/ 	.word	0x0500000f


	//   ....[211]....
        /*0930*/ 	.word	0x0500000f


	//----- nvinfo : EIATTR_COOP_GROUP_INSTR_OFFSETS
	.align		4
.L_143:
        /*0934*/ 	.byte	0x04, 0x28
        /*0936*/ 	.short	(.L_145 - .L_144)


	//   ....[0]....
.L_144:
        /*0938*/ 	.word	0x00000070


	//   ....[1]....
        /*093c*/ 	.word	0x00000140


	//   ....[2]....
        /*0940*/ 	.word	0x00000190


	//   ....[3]....
        /*0944*/ 	.word	0x000003c0


	//   ....[4]....
        /*0948*/ 	.word	0x00000520


	//   ....[5]....
        /*094c*/ 	.word	0x00000640


	//   ....[6]....
        /*0950*/ 	.word	0x000007a0


	//   ....[7]....
        /*0954*/ 	.word	0x00003180


	//   ....[8]....
        /*0958*/ 	.word	0x00003190


	//   ....[9]....
        /*095c*/ 	.word	0x00004ce0


	//   ....[10]....
        /*0960*/ 	.word	0x00004cf0


	//   ....[11]....
        /*0964*/ 	.word	0x00006610


	//   ....[12]....
        /*0968*/ 	.word	0x00006620


	//   ....[13]....
        /*096c*/ 	.word	0x00006b00


	//   ....[14]....
        /*0970*/ 	.word	0x00006b20


	//   ....[15]....
        /*0974*/ 	.word	0x00007160


	//   ....[16]....
        /*0978*/ 	.word	0x00007730


	//   ....[17]....
        /*097c*/ 	.word	0x00007740


	//   ....[18]....
        /*0980*/ 	.word	0x00007750


	//   ....[19]....
        /*0984*/ 	.word	0x00007760


	//   ....[20]....
        /*0988*/ 	.word	0x00009290


	//   ....[21]....
        /*098c*/ 	.word	0x000092a0


	//   ....[22]....
        /*0990*/ 	.word	0x000092b0


	//   ....[23]....
        /*0994*/ 	.word	0x000092c0


	//   ....[24]....
        /*0998*/ 	.word	0x0000bb20


	//   ....[25]....
        /*099c*/ 	.word	0x0000bc50


	//   ....[26]....
        /*09a0*/ 	.word	0x0000bee0


	//   ....[27]....
        /*09a4*/ 	.word	0x0000bf40


	//   ....[28]....
        /*09a8*/ 	.word	0x0000d0d0


	//   ....[29]....
        /*09ac*/ 	.word	0x0000e140


	//   ....[30]....
        /*09b0*/ 	.word	0x0000e160


	//   ....[31]....
        /*09b4*/ 	.word	0x0000e390


	//   ....[32]....
        /*09b8*/ 	.word	0x0000e3b0


	//   ....[33]....
        /*09bc*/ 	.word	0x0000f740


	//   ....[34]....
        /*09c0*/ 	.word	0x0000f970


	//   ....[35]....
        /*09c4*/ 	.word	0x0000fe10


	//   ....[36]....
        /*09c8*/ 	.word	0x0000fe30


	//   ....[37]....
        /*09cc*/ 	.word	0x0000fe60


	//   ....[38]....
        /*09d0*/ 	.word	0x00010d90


	//   ....[39]....
        /*09d4*/ 	.word	0x00010dd0


	//   ....[40]....
        /*09d8*/ 	.word	0x00010e10


	//   ....[41]....
        /*09dc*/ 	.word	0x00010e20


	//   ....[42]....
        /*09e0*/ 	.word	0x000113b0


	//   ....[43]....
        /*09e4*/ 	.word	0x000113d0


	//   ....[44]....
        /*09e8*/ 	.word	0x000114f0


	//   ....[45]....
        /*09ec*/ 	.word	0x00011510


	//   ....[46]....
        /*09f0*/ 	.word	0x00011e30


	//   ....[47]....
        /*09f4*/ 	.word	0x00011e40


	//   ....[48]....
        /*09f8*/ 	.word	0x00011fa0


	//   ....[49]....
        /*09fc*/ 	.word	0x00011fb0


	//   ....[50]....
        /*0a00*/ 	.word	0x00012150


	//   ....[51]....
        /*0a04*/ 	.word	0x00012320


	//   ....[52]....
        /*0a08*/ 	.word	0x00012350


	//   ....[53]....
        /*0a0c*/ 	.word	0x00012380


	//   ....[54]....
        /*0a10*/ 	.word	0x000123b0


	//   ....[55]....
        /*0a14*/ 	.word	0x000123e0


	//   ....[56]....
        /*0a18*/ 	.word	0x00012410


	//   ....[57]....
        /*0a1c*/ 	.word	0x00012580


	//   ....[58]....
        /*0a20*/ 	.word	0x000125b0


	//   ....[59]....
        /*0a24*/ 	.word	0x000125e0


	//   ....[60]....
        /*0a28*/ 	.word	0x00012610


	//   ....[61]....
        /*0a2c*/ 	.word	0x00012640


	//   ....[62]....
        /*0a30*/ 	.word	0x00012670


	//   ....[63]....
        /*0a34*/ 	.word	0x00012700


	//   ....[64]....
        /*0a38*/ 	.word	0x00012730


	//   ....[65]....
        /*0a3c*/ 	.word	0x000127b0


	//   ....[66]....
        /*0a40*/ 	.word	0x00013330


	//   ....[67]....
        /*0a44*/ 	.word	0x00015480


	//   ....[68]....
        /*0a48*/ 	.word	0x00015490


	//   ....[69]....
        /*0a4c*/ 	.word	0x00015550


	//   ....[70]....
        /*0a50*/ 	.word	0x00015560


	//   ....[71]....
        /*0a54*/ 	.word	0x00015610


	//   ....[72]....
        /*0a58*/ 	.word	0x00015620


	//   ....[73]....
        /*0a5c*/ 	.word	0x00015630


	//   ....[74]....
        /*0a60*/ 	.word	0x00015640


	//   ....[75]....
        /*0a64*/ 	.word	0x00016040


	//   ....[76]....
        /*0a68*/ 	.word	0x00016050


	//   ....[77]....
        /*0a6c*/ 	.word	0x00016110


	//   ....[78]....
        /*0a70*/ 	.word	0x00016130


	//   ....[79]....
        /*0a74*/ 	.word	0x000161d0


	//   ....[80]....
        /*0a78*/ 	.word	0x000161f0


	//   ....[81]....
        /*0a7c*/ 	.word	0x00016200


	//   ....[82]....
        /*0a80*/ 	.word	0x00016210


	//   ....[83]....
        /*0a84*/ 	.word	0x00016330


	//   ....[84]....
        /*0a88*/ 	.word	0x00016340


	//   ....[85]....
        /*0a8c*/ 	.word	0x00016350


	//   ....[86]....
        /*0a90*/ 	.word	0x000163e0


	//   ....[87]....
        /*0a94*/ 	.word	0x00016be0


	//   ....[88]....
        /*0a98*/ 	.word	0x00016bf0


	//   ....[89]....
        /*0a9c*/ 	.word	0x00016c10


	//   ....[90]....
        /*0aa0*/ 	.word	0x00016c90


	//   ....[91]....
        /*0aa4*/ 	.word	0x00016ca0


	//   ....[92]....
        /*0aa8*/ 	.word	0x00016d00


	//   ....[93]....
        /*0aac*/ 	.word	0x00016d30


	//   ....[94]....
        /*0ab0*/ 	.word	0x00016d70


	//   ....[95]....
        /*0ab4*/ 	.word	0x00017020


	//   ....[96]....
        /*0ab8*/ 	.word	0x00017040


	//   ....[97]....
        /*0abc*/ 	.word	0x000170e0


	//   ....[98]....
        /*0ac0*/ 	.word	0x000170f0


	//   ....[99]....
        /*0ac4*/ 	.word	0x00017180


	//   ....[100]....
        /*0ac8*/ 	.word	0x00017190


	//   ....[101]....
        /*0acc*/ 	.word	0x000171a0


	//   ....[102]....
        /*0ad0*/ 	.word	0x00017230


	//   ....[103]....
        /*0ad4*/ 	.word	0x00017820


	//   ....[104]....
        /*0ad8*/ 	.word	0x00017830


	//   ....[105]....
        /*0adc*/ 	.word	0x000178c0


	//   ....[106]....
        /*0ae0*/ 	.word	0x00017960


	//   ....[107]....
        /*0ae4*/ 	.word	0x00017980


	//   ....[108]....
        /*0ae8*/ 	.word	0x00017a00


	//   ....[109]....
        /*0aec*/ 	.word	0x00017a20


	//   ....[110]....
        /*0af0*/ 	.word	0x00017a30


	//   ....[111]....
        /*0af4*/ 	.word	0x00017e30


	//   ....[112]....
        /*0af8*/ 	.word	0x00017e60


	//   ....[113]....
        /*0afc*/ 	.word	0x00017ea0


	//   ....[114]....
        /*0b00*/ 	.word	0x00017ed0


	//   ....[115]....
        /*0b04*/ 	.word	0x00017f00


	//   ....[116]....
        /*0b08*/ 	.word	0x00017f30


	//   ....[117]....
        /*0b0c*/ 	.word	0x00017f60


	//   ....[118]....
        /*0b10*/ 	.word	0x00017f90


	//   ....[119]....
        /*0b14*/ 	.word	0x00018110


	//   ....[120]....
        /*0b18*/ 	.word	0x00018140


	//   ....[121]....
        /*0b1c*/ 	.word	0x00018170


	//   ....[122]....
        /*0b20*/ 	.word	0x000181a0


	//   ....[123]....
        /*0b24*/ 	.word	0x000181d0


	//   ....[124]....
        /*0b28*/ 	.word	0x00018200


	//   ....[125]....
        /*0b2c*/ 	.word	0x000182c0


	//   ....[126]....
        /*0b30*/ 	.word	0x000182e0


	//   ....[127]....
        /*0b34*/ 	.word	0x00018350


	//   ....[128]....
        /*0b38*/ 	.word	0x000187c0


	//   ....[129]....
        /*0b3c*/ 	.word	0x00018b00


	//   ....[130]....
        /*0b40*/ 	.word	0x00018b90


	//   ....[131]....
        /*0b44*/ 	.word	0x00018c80


	//   ....[132]....
        /*0b48*/ 	.word	0x00018d10


	//   ....[133]....
        /*0b4c*/ 	.word	0x00018df0


	//   ....[134]....
        /*0b50*/ 	.word	0x00018e80


	//   ....[135]....
        /*0b54*/ 	.word	0x00018fc0


	//   ....[136]....
        /*0b58*/ 	.word	0x00019070


	//   ....[137]....
        /*0b5c*/ 	.word	0x00019100


	//   ....[138]....
        /*0b60*/ 	.word	0x00019150


	//   ....[139]....
        /*0b64*/ 	.word	0x000191a0


	//   ....[140]....
        /*0b68*/ 	.word	0x00019290


	//   ....[141]....
        /*0b6c*/ 	.word	0x00019320


	//   ....[142]....
        /*0b70*/ 	.word	0x00019370


	//   ....[143]....
        /*0b74*/ 	.word	0x000193c0


	//   ....[144]....
        /*0b78*/ 	.word	0x000195e0


	//   ....[145]....
        /*0b7c*/ 	.word	0x00019630


	//   ....[146]....
        /*0b80*/ 	.word	0x000196c0


	//   ....[147]....
        /*0b84*/ 	.word	0x00019750


	//   ....[148]....
        /*0b88*/ 	.word	0x00019810


	//   ....[149]....
        /*0b8c*/ 	.word	0x00019af0


	//   ....[150]....
        /*0b90*/ 	.word	0x00019be0


	//   ....[151]....
        /*0b94*/ 	.word	0x00019c70


	//   ....[152]....
        /*0b98*/ 	.word	0x00019cd0


	//   ....[153]....
        /*0b9c*/ 	.word	0x00019df0


	//   ....[154]....
        /*0ba0*/ 	.word	0x00019e50


	//   ....[155]....
        /*0ba4*/ 	.word	0x00019f70


	//   ....[156]....
        /*0ba8*/ 	.word	0x00019fd0


	//   ....[157]....
        /*0bac*/ 	.word	0x0001a080


	//   ....[158]....
        /*0bb0*/ 	.word	0x0001a1a0


	//   ....[159]....
        /*0bb4*/ 	.word	0x0001a210


	//   ....[160]....
        /*0bb8*/ 	.word	0x0001a270


	//   ....[161]....
        /*0bbc*/ 	.word	0x0001a380


	//   ....[162]....
        /*0bc0*/ 	.word	0x0001a3e0


	//   ....[163]....
        /*0bc4*/ 	.word	0x0001a500


	//   ....[164]....
        /*0bc8*/ 	.word	0x0001a560


	//   ....[165]....
        /*0bcc*/ 	.word	0x0001a640


	//   ....[166]....
        /*0bd0*/ 	.word	0x0001a710


	//   ....[167]....
        /*0bd4*/ 	.word	0x0001a800


	//   ....[168]....
        /*0bd8*/ 	.word	0x0001a860


	//   ....[169]....
        /*0bdc*/ 	.word	0x0001a900


	//   ....[170]....
        /*0be0*/ 	.word	0x0001aaa0


	//   ....[171]....
        /*0be4*/ 	.word	0x0001ab70


	//   ....[172]....
        /*0be8*/ 	.word	0x0001abf0


	//   ....[173]....
        /*0bec*/ 	.word	0x0001ace0


	//   ....[174]....
        /*0bf0*/ 	.word	0x0001ad40


	//   ....[175]....
        /*0bf4*/ 	.word	0x0001ae10


	//   ....[176]....
        /*0bf8*/ 	.word	0x0001ae70


	//   ....[177]....
        /*0bfc*/ 	.word	0x0001af50


	//   ....[178]....
        /*0c00*/ 	.word	0x0001b040


	//   ....[179]....
        /*0c04*/ 	.word	0x0001b0e0


	//   ....[180]....
        /*0c08*/ 	.word	0x0001b140


	//   ....[181]....
        /*0c0c*/ 	.word	0x0001b240


	//   ....[182]....
        /*0c10*/ 	.word	0x0001b2a0


	//   ....[183]....
        /*0c14*/ 	.word	0x0001b3a0


	//   ....[184]....
        /*0c18*/ 	.word	0x0001b400


	//   ....[185]....
        /*0c1c*/ 	.word	0x0001b4d0


	//   ....[186]....
        /*0c20*/ 	.word	0x0001b620


	//   ....[187]....
        /*0c24*/ 	.word	0x0001b6d0


	//   ....[188]....
        /*0c28*/ 	.word	0x0001b7e0


	//   ....[189]....
        /*0c2c*/ 	.word	0x0001b8c0


	//   ....[190]....
        /*0c30*/ 	.word	0x0001b920


	//   ....[191]....
        /*0c34*/ 	.word	0x0001ba10


	//   ....[192]....
        /*0c38*/ 	.word	0x0001ba70


	//   ....[193]....
        /*0c3c*/ 	.word	0x0001bb50


	//   ....[194]....
        /*0c40*/ 	.word	0x0001bbe0


	//   ....[195]....
        /*0c44*/ 	.word	0x0001bc80


	//   ....[196]....
        /*0c48*/ 	.word	0x0001bda0


	//   ....[197]....
        /*0c4c*/ 	.word	0x0001be10


	//   ....[198]....
        /*0c50*/ 	.word	0x0001be80


	//   ....[199]....
        /*0c54*/ 	.word	0x0001bef0


	//   ....[200]....
        /*0c58*/ 	.word	0x0001bf60


	//   ....[201]....
        /*0c5c*/ 	.word	0x0001bfe0


	//   ....[202]....
        /*0c60*/ 	.word	0x0001c070


	//   ....[203]....
        /*0c64*/ 	.word	0x0001c100


	//   ....[204]....
        /*0c68*/ 	.word	0x0001c170


	//   ....[205]....
        /*0c6c*/ 	.word	0x0001c1e0


	//   ....[206]....
        /*0c70*/ 	.word	0x0001c250


	//   ....[207]....
        /*0c74*/ 	.word	0x0001c2d0


	//   ....[208]....
        /*0c78*/ 	.word	0x0001c340


	//   ....[209]....
        /*0c7c*/ 	.word	0x0001c3e0


	//   ....[210]....
        /*0c80*/ 	.word	0x0001c470


	//   ....[211]....
        /*0c84*/ 	.word	0x0001c590


	//----- nvinfo : EIATTR_REG_RECONFIG
	.align		4
.L_145:
        /*0c88*/ 	.byte	0x01, 0x54
	.zero		2


	//----- nvinfo : EIATTR_SYSCALL_OFFSETS
	.align		4
        /*0c8c*/ 	.byte	0x04, 0x46
        /*0c8e*/ 	.short	(.L_147 - .L_146)


	//   ....[0]....
.L_146:
        /*0c90*/ 	.word	0x00001c80


	//   ....[1]....
        /*0c94*/ 	.word	0x00001dd0


	//   ....[2]....
        /*0c98*/ 	.word	0x00007330


	//   ....[3]....
        /*0c9c*/ 	.word	0x000076b0


	//   ....[4]....
        /*0ca0*/ 	.word	0x000149e0


	//   ....[5]....
        /*0ca4*/ 	.word	0x00014b30


	//   ....[6]....
        /*0ca8*/ 	.word	0x00014c20


	//   ....[7]....
        /*0cac*/ 	.word	0x00015ab0


	//----- nvinfo : EIATTR_MBARRIER_INSTR_OFFSETS
	.align		4
.L_147:
        /*0cb0*/ 	.byte	0x04, 0x39
        /*0cb2*/ 	.short	(.L_149 - .L_148)


	//   ....[0]....
.L_148:
        /*0cb4*/ 	.word	0x00000270
        /*0cb8*/ 	.word	0x000000ff
        /*0cbc*/ 	.word	0x0002d800
        /*0cc0*/ 	.short	0x0100
        /*0cc2*/ 	.byte	0x08
	.zero		1


	//   ....[1]....
        /*0cc4*/ 	.word	0x00000280
        /*0cc8*/ 	.word	0x000000ff
        /*0ccc*/ 	.word	0x0002d820
        /*0cd0*/ 	.short	0x0100
        /*0cd2*/ 	.byte	0x08
	.zero		1


	//   ....[2]....
        /*0cd4*/ 	.word	0x00000370
        /*0cd8*/ 	.word	0x000000ff
        /*0cdc*/ 	.word	0x0002d830
        /*0ce0*/ 	.short	0x0100
        /*0ce2*/ 	.byte	0x08
	.zero		1


	//   ....[3]....
        /*0ce4*/ 	.word	0x00000380
        /*0ce8*/ 	.word	0x000000ff
        /*0cec*/ 	.word	0x0002d840
        /*0cf0*/ 	.short	0x0100
        /*0cf2*/ 	.byte	0x08
	.zero		1


	//   ....[4]....
        /*0cf4*/ 	.word	0x00000390
        /*0cf8*/ 	.word	0x000000ff
        /*0cfc*/ 	.word	0x0002d838
        /*0d00*/ 	.short	0x0100
        /*0d02*/ 	.byte	0x08
	.zero		1


	//   ....[5]....
        /*0d04*/ 	.word	0x000003a0
        /*0d08*/ 	.word	0x000000ff
        /*0d0c*/ 	.word	0x0002d848
        /*0d10*/ 	.short	0x0100
        /*0d12*/ 	.byte	0x08
	.zero		1


	//   ....[6]....
        /*0d14*/ 	.word	0x000004d0
        /*0d18*/ 	.word	0x000000ff
        /*0d1c*/ 	.word	0x0002d850
        /*0d20*/ 	.short	0x0100
        /*0d22*/ 	.byte	0x08
	.zero		1


	//   ....[7]....
        /*0d24*/ 	.word	0x000004e0
        /*0d28*/ 	.word	0x000000ff
        /*0d2c*/ 	.word	0x0002d860
        /*0d30*/ 	.short	0x0100
        /*0d32*/ 	.byte	0x08
	.zero		1


	//   ....[8]....
        /*0d34*/ 	.word	0x000004f0
        /*0d38*/ 	.word	0x000000ff
        /*0d3c*/ 	.word	0x0002d858
        /*0d40*/ 	.short	0x0100
        /*0d42*/ 	.byte	0x08
	.zero		1


	//   ....[9]....
        /*0d44*/ 	.word	0x00000500
        /*0d48*/ 	.word	0x000000ff
        /*0d4c*/ 	.word	0x0002d868
        /*0d50*/ 	.short	0x0100
        /*0d52*/ 	.byte	0x08
	.zero		1


	//   ....[10]....
        /*0d54*/ 	.word	0x000005f0
        /*0d58*/ 	.word	0x000000ff
        /*0d5c*/ 	.word	0x0002d870
        /*0d60*/ 	.short	0x0100
        /*0d62*/ 	.byte	0x06
	.zero		1


	//   ....[11]....
        /*0d64*/ 	.word	0x00000600
        /*0d68*/ 	.word	0x000000ff
        /*0d6c*/ 	.word	0x0002d880
        /*0d70*/ 	.short	0x0100
        /*0d72*/ 	.byte	0x06
	.zero		1


	//   ....[12]....
        /*0d74*/ 	.word	0x00000610
        /*0d78*/ 	.word	0x000000ff
        /*0d7c*/ 	.word	0x0002d878
        /*0d80*/ 	.short	0x0100
        /*0d82*/ 	.byte	0x06
	.zero		1


	//   ....[13]....
        /*0d84*/ 	.word	0x00000620
        /*0d88*/ 	.word	0x000000ff
        /*0d8c*/ 	.word	0x0002d888
        /*0d90*/ 	.short	0x0100
        /*0d92*/ 	.byte	0x06
	.zero		1


	//   ....[14]....
        /*0d94*/ 	.word	0x00000750
        /*0d98*/ 	.word	0x000000ff
        /*0d9c*/ 	.word	0x0002d890
        /*0da0*/ 	.short	0x0100
        /*0da2*/ 	.byte	0x08
	.zero		1


	//   ....[15]....
        /*0da4*/ 	.word	0x00000760
        /*0da8*/ 	.word	0x000000ff
        /*0dac*/ 	.word	0x0002d8a0
        /*0db0*/ 	.short	0x0100
        /*0db2*/ 	.byte	0x08
	.zero		1


	//   ....[16]....
        /*0db4*/ 	.word	0x00000770
        /*0db8*/ 	.word	0x000000ff
        /*0dbc*/ 	.word	0x0002d898
        /*0dc0*/ 	.short	0x0100
        /*0dc2*/ 	.byte	0x08
	.zero		1


	//   ....[17]....
        /*0dc4*/ 	.word	0x00000780
        /*0dc8*/ 	.word	0x000000ff
        /*0dcc*/ 	.word	0x0002d8a8
        /*0dd0*/ 	.short	0x0100
        /*0dd2*/ 	.byte	0x08
	.zero		1


	//   ....[18]....
        /*0dd4*/ 	.word	0x000008b0
        /*0dd8*/ 	.word	0x000000ff
        /*0ddc*/ 	.word	0x0002d8b0
        /*0de0*/ 	.short	0x0100
        /*0de2*/ 	.byte	0x08
	.zero		1


	//   ....[19]....
        /*0de4*/ 	.word	0x000008c0
        /*0de8*/ 	.word	0x000000ff
        /*0dec*/ 	.word	0x0002d8c0
        /*0df0*/ 	.short	0x0100
        /*0df2*/ 	.byte	0x08
	.zero		1


	//   ....[20]....
        /*0df4*/ 	.word	0x000008d0
        /*0df8*/ 	.word	0x000000ff
        /*0dfc*/ 	.word	0x0002d8b8
        /*0e00*/ 	.short	0x0100
        /*0e02*/ 	.byte	0x08
	.zero		1


	//   ....[21]....
        /*0e04*/ 	.word	0x000008e0
        /*0e08*/ 	.word	0x000000ff
        /*0e0c*/ 	.word	0x0002d8c8
        /*0e10*/ 	.short	0x0100
        /*0e12*/ 	.byte	0x08
	.zero		1


	//   ....[22]....
        /*0e14*/ 	.word	0x00003130
        /*0e18*/ 	.word	0x0000001f
        /*0e1c*/ 	.word	0x0002d890
        /*0e20*/ 	.short	0x010a
        /*0e22*/ 	.byte	0x3f
	.zero		1


	//   ....[23]....
        /*0e24*/ 	.word	0x00004c90
        /*0e28*/ 	.word	0x0000001f
        /*0e2c*/ 	.word	0x0002d890
        /*0e30*/ 	.short	0x010a
        /*0e32*/ 	.byte	0x3f
	.zero		1


	//   ....[24]....
        /*0e34*/ 	.word	0x00006460
        /*0e38*/ 	.word	0x0000001f
        /*0e3c*/ 	.word	0x0002d890
        /*0e40*/ 	.short	0x010a
        /*0e42*/ 	.byte	0x3f
	.zero		1


	//   ....[25]....
        /*0e44*/ 	.word	0x00006950
        /*0e48*/ 	.word	0x0000000b
        /*0e4c*/ 	.word	0x00000000
        /*0e50*/ 	.short	0x0101
        /*0e52*/ 	.byte	0x3f
	.zero		1


	//   ....[26]....
        /*0e54*/ 	.word	0x00006990
        /*0e58*/ 	.word	0x0000001f
        /*0e5c*/ 	.word	0x0002d8b0
        /*0e60*/ 	.short	0x010a
        /*0e62*/ 	.byte	0x3f
	.zero		1


	//   ....[27]....
        /*0e64*/ 	.word	0x00006e40
        /*0e68*/ 	.word	0x0000001f
        /*0e6c*/ 	.word	0x00000000
        /*0e70*/ 	.short	0x0101
        /*0e72*/ 	.byte	0x3f
	.zero		1


	//   ....[28]....
        /*0e74*/ 	.word	0x000073d0
        /*0e78*/ 	.word	0x00000002
        /*0e7c*/ 	.word	0x0002d800
        /*0e80*/ 	.short	0x010a
        /*0e82*/ 	.byte	0x3f
	.zero		1


	//   ....[29]....
        /*0e84*/ 	.word	0x00007420
        /*0e88*/ 	.word	0x00000002
        /*0e8c*/ 	.word	0x0002d800
        /*0e90*/ 	.short	0x010a
        /*0e92*/ 	.byte	0x3f
	.zero		1


	//   ....[30]....
        /*0e94*/ 	.word	0x00007e80
        /*0e98*/ 	.word	0x00000002
        /*0e9c*/ 	.word	0x0002d800
        /*0ea0*/ 	.short	0x010a
        /*0ea2*/ 	.byte	0x3f
	.zero		1


	//   ....[31]....
        /*0ea4*/ 	.word	0x000097d0
        /*0ea8*/ 	.word	0x00000002
        /*0eac*/ 	.word	0x0002d800
        /*0eb0*/ 	.short	0x010a
        /*0eb2*/ 	.byte	0x3f
	.zero		1


	//   ....[32]....
        /*0eb4*/ 	.word	0x0000ad70
        /*0eb8*/ 	.word	0x00000008
        /*0ebc*/ 	.word	0x0002d830
        /*0ec0*/ 	.short	0x010a
        /*0ec2*/ 	.byte	0x3f
	.zero		1


	//   ....[33]....
        /*0ec4*/ 	.word	0x0000ae40
        /*0ec8*/ 	.word	0x00000008
        /*0ecc*/ 	.word	0x0002d830
        /*0ed0*/ 	.short	0x010a
        /*0ed2*/ 	.byte	0x3f
	.zero		1


	//   ....[34]....
        /*0ed4*/ 	.word	0x0000c2a0
        /*0ed8*/ 	.word	0x00000008
        /*0edc*/ 	.word	0x00000000
        /*0ee0*/ 	.short	0x0101
        /*0ee2*/ 	.byte	0x3f
	.zero		1


	//   ....[35]....
        /*0ee4*/ 	.word	0x0000d3b0
        /*0ee8*/ 	.word	0x00000003
        /*0eec*/ 	.word	0x0002d830
        /*0ef0*/ 	.short	0x010a
        /*0ef2*/ 	.byte	0x3f
	.zero		1


	//   ....[36]....
        /*0ef4*/ 	.word	0x0000d400
        /*0ef8*/ 	.word	0x00000003
        /*0efc*/ 	.word	0x0002d830
        /*0f00*/ 	.short	0x010a
        /*0f02*/ 	.byte	0x3f
	.zero		1


	//   ....[37]....
        /*0f04*/ 	.word	0x0000d880
        /*0f08*/ 	.word	0x00000003
        /*0f0c*/ 	.word	0x0002d850
        /*0f10*/ 	.short	0x010a
        /*0f12*/ 	.byte	0x3f
	.zero		1


	//   ....[38]....
        /*0f14*/ 	.word	0x0000d8c0
        /*0f18*/ 	.word	0x00000003
        /*0f1c*/ 	.word	0x0002d850
        /*0f20*/ 	.short	0x010a
        /*0f22*/ 	.byte	0x3f
	.zero		1


	//   ....[39]....
        /*0f24*/ 	.word	0x0000df30
        /*0f28*/ 	.word	0x00000000
        /*0f2c*/ 	.word	0x00000000
        /*0f30*/ 	.short	0x0101
        /*0f32*/ 	.byte	0x3f
	.zero		1


	//   ....[40]....
        /*0f34*/ 	.word	0x0000f140
        /*0f38*/ 	.word	0x00000005
        /*0f3c*/ 	.word	0x00000000
        /*0f40*/ 	.short	0x0101
        /*0f42*/ 	.byte	0x3f
	.zero		1


	//   ....[41]....
        /*0f44*/ 	.word	0x0000f7c0
        /*0f48*/ 	.word	0x0000000c
        /*0f4c*/ 	.word	0x0002d850
        /*0f50*/ 	.short	0x010a
        /*0f52*/ 	.byte	0x3f
	.zero		1


	//   ....[42]....
        /*0f54*/ 	.word	0x0000f870
        /*0f58*/ 	.word	0x0000000c
        /*0f5c*/ 	.word	0x0002d850
        /*0f60*/ 	.short	0x010a
        /*0f62*/ 	.byte	0x3f
	.zero		1


	//   ....[43]....
        /*0f64*/ 	.word	0x00010070
        /*0f68*/ 	.word	0x0000000c
        /*0f6c*/ 	.word	0x00000000
        /*0f70*/ 	.short	0x0101
        /*0f72*/ 	.byte	0x3f
	.zero		1


	//   ....[44]....
        /*0f74*/ 	.word	0x000113c0
        /*0f78*/ 	.word	0x00000003
        /*0f7c*/ 	.word	0x00000000
        /*0f80*/ 	.short	0x0101
        /*0f82*/ 	.byte	0x3f
	.zero		1


	//   ....[45]....
        /*0f84*/ 	.word	0x00013410
        /*0f88*/ 	.word	0x00000016
        /*0f8c*/ 	.word	0x0002d820
        /*0f90*/ 	.short	0x010a
        /*0f92*/ 	.byte	0x3f
	.zero		1


	//   ....[46]....
        /*0f94*/ 	.word	0x000134d0
        /*0f98*/ 	.word	0x00000008
        /*0f9c*/ 	.word	0x0002d8a0
        /*0fa0*/ 	.short	0x010a
        /*0fa2*/ 	.byte	0x3f
	.zero		1


	//   ....[47]....
        /*0fa4*/ 	.word	0x00013900
        /*0fa8*/ 	.word	0x00000008
        /*0fac*/ 	.word	0x0002d8c0
        /*0fb0*/ 	.short	0x010a
        /*0fb2*/ 	.byte	0x3f
	.zero		1


	//   ....[48]....
        /*0fb4*/ 	.word	0x00013e60
        /*0fb8*/ 	.word	0x00000008
        /*0fbc*/ 	.word	0x0002d8a0
        /*0fc0*/ 	.short	0x010a
        /*0fc2*/ 	.byte	0x3f
	.zero		1


	//   ....[49]....
        /*0fc4*/ 	.word	0x00014280
        /*0fc8*/ 	.word	0x00000008
        /*0fcc*/ 	.word	0x0002d8c0
        /*0fd0*/ 	.short	0x010a
        /*0fd2*/ 	.byte	0x3f
	.zero		1


	//   ....[50]....
        /*0fd4*/ 	.word	0x00015210
        /*0fd8*/ 	.word	0x00000000
        /*0fdc*/ 	.word	0x0002d840
        /*0fe0*/ 	.short	0x010a
        /*0fe2*/ 	.byte	0x3f
	.zero		1


	//   ....[51]....
        /*0fe4*/ 	.word	0x00015790
        /*0fe8*/ 	.word	0x00000000
        /*0fec*/ 	.word	0x0002d830
        /*0ff0*/ 	.short	0x0107
        /*0ff2*/ 	.byte	0x3f
	.zero		1


	//   ....[52]....
        /*0ff4*/ 	.word	0x00015860
        /*0ff8*/ 	.word	0x00000000
        /*0ffc*/ 	.word	0x0002d830
        /*1000*/ 	.short	0x0101
        /*1002*/ 	.byte	0x3f
	.zero		1


	//   ....[53]....
        /*1004*/ 	.word	0x000164b0
        /*1008*/ 	.word	0x00000016
        /*100c*/ 	.word	0x0002d800
        /*1010*/ 	.short	0x0107
        /*1012*/ 	.byte	0x3f
	.zero		1


	//   ....[54]....
        /*1014*/ 	.word	0x000165a0
        /*1018*/ 	.word	0x00000016
        /*101c*/ 	.word	0x0002d800
        /*1020*/ 	.short	0x0101
        /*1022*/ 	.byte	0x3f
	.zero		1


	//   ....[55]....
        /*1024*/ 	.word	0x000165c0
        /*1028*/ 	.word	0x00000016
        /*102c*/ 	.word	0x0002d820
        /*1030*/ 	.short	0x010a
        /*1032*/ 	.byte	0x3f
	.zero		1


	//   ....[56]....
        /*1034*/ 	.word	0x000169e0
        /*1038*/ 	.word	0x00000005
        /*103c*/ 	.word	0x0002d840
        /*1040*/ 	.short	0x010a
        /*1042*/ 	.byte	0x3f
	.zero		1


	//   ....[57]....
        /*1044*/ 	.word	0x00016e20
        /*1048*/ 	.word	0x00000005
        /*104c*/ 	.word	0x0002d830
        /*1050*/ 	.short	0x0107
        /*1052*/ 	.byte	0x3f
	.zero		1


	//   ....[58]....
        /*1054*/ 	.word	0x00016ee0
        /*1058*/ 	.word	0x00000005
        /*105c*/ 	.word	0x0002d830
        /*1060*/ 	.short	0x0101
        /*1062*/ 	.byte	0x3f
	.zero		1


	//   ....[59]....
        /*1064*/ 	.word	0x00016f40
        /*1068*/ 	.word	0x00000005
        /*106c*/ 	.word	0x0002d860
        /*1070*/ 	.short	0x010a
        /*1072*/ 	.byte	0x3f
	.zero		1


	//   ....[60]....
        /*1074*/ 	.word	0x00017420
        /*1078*/ 	.word	0x00000005
        /*107c*/ 	.word	0x0002d850
        /*1080*/ 	.short	0x0107
        /*1082*/ 	.byte	0x3f
	.zero		1


	//   ....[61]....
        /*1084*/ 	.word	0x00017510
        /*1088*/ 	.word	0x00000005
        /*108c*/ 	.word	0x0002d850
        /*1090*/ 	.short	0x0101
        /*1092*/ 	.byte	0x3f
	.zero		1


	//   ....[62]....
        /*1094*/ 	.word	0x00017730
        /*1098*/ 	.word	0x00000000
        /*109c*/ 	.word	0x0002d860
        /*10a0*/ 	.short	0x010a
        /*10a2*/ 	.byte	0x3f
	.zero		1


	//   ....[63]....
        /*10a4*/ 	.word	0x00017b60
        /*10a8*/ 	.word	0x00000000
        /*10ac*/ 	.word	0x0002d850
        /*10b0*/ 	.short	0x0107
        /*10b2*/ 	.byte	0x3f
	.zero		1


	//   ....[64]....
        /*10b4*/ 	.word	0x00017c40
        /*10b8*/ 	.word	0x00000000
        /*10bc*/ 	.word	0x0002d850
        /*10c0*/ 	.short	0x0101
        /*10c2*/ 	.byte	0x3f
	.zero		1


	//   ....[65]....
        /*10c4*/ 	.word	0x00018740
        /*10c8*/ 	.word	0x00000005
        /*10cc*/ 	.word	0x0002d820
        /*10d0*/ 	.short	0x010a
        /*10d2*/ 	.byte	0x3f
	.zero		1


	//   ....[66]....
        /*10d4*/ 	.word	0x000188e0
        /*10d8*/ 	.word	0x00000003
        /*10dc*/ 	.word	0x0002d840
        /*10e0*/ 	.short	0x010a
        /*10e2*/ 	.byte	0x3f
	.zero		1


	//   ....[67]....
        /*10e4*/ 	.word	0x00018970
        /*10e8*/ 	.word	0x00000005
        /*10ec*/ 	.word	0x0002d840
        /*10f0*/ 	.short	0x010a
        /*10f2*/ 	.byte	0x3f
	.zero		1


	//   ....[68]....
        /*10f4*/ 	.word	0x000189b0
        /*10f8*/ 	.word	0x00000003
        /*10fc*/ 	.word	0x0002d860
        /*1100*/ 	.short	0x010a
        /*1102*/ 	.byte	0x3f
	.zero		1


	//   ....[69]....
        /*1104*/ 	.word	0x000189f0
        /*1108*/ 	.word	0x00000005
        /*110c*/ 	.word	0x0002d860
        /*1110*/ 	.short	0x010a
        /*1112*/ 	.byte	0x3f
	.zero		1


	//   ....[70]....
        /*1114*/ 	.word	0x00018a50
        /*1118*/ 	.word	0x0000001f
        /*111c*/ 	.word	0x0002d890
        /*1120*/ 	.short	0x010a
        /*1122*/ 	.byte	0x3f
	.zero		1


	//   ....[71]....
        /*1124*/ 	.word	0x00018bd0
        /*1128*/ 	.word	0x0000001f
        /*112c*/ 	.word	0x0002d890
        /*1130*/ 	.short	0x010a
        /*1132*/ 	.byte	0x3f
	.zero		1


	//   ....[72]....
        /*1134*/ 	.word	0x00018d50
        /*1138*/ 	.word	0x0000001f
        /*113c*/ 	.word	0x0002d890
        /*1140*/ 	.short	0x010a
        /*1142*/ 	.byte	0x3f
	.zero		1


	//   ....[73]....
        /*1144*/ 	.word	0x00018ec0
        /*1148*/ 	.word	0x0000001f
        /*114c*/ 	.word	0x0002d8b0
        /*1150*/ 	.short	0x010a
        /*1152*/ 	.byte	0x3f
	.zero		1


	//   ....[74]....
        /*1154*/ 	.word	0x000191e0
        /*1158*/ 	.word	0x00000002
        /*115c*/ 	.word	0x0002d800
        /*1160*/ 	.short	0x010a
        /*1162*/ 	.byte	0x3f
	.zero		1


	//   ....[75]....
        /*1164*/ 	.word	0x00019400
        /*1168*/ 	.word	0x00000002
        /*116c*/ 	.word	0x0002d800
        /*1170*/ 	.short	0x010a
        /*1172*/ 	.byte	0x3f
	.zero		1


	//   ....[76]....
        /*1174*/ 	.word	0x00019450
        /*1178*/ 	.word	0x00000008
        /*117c*/ 	.word	0x0002d830
        /*1180*/ 	.short	0x010a
        /*1182*/ 	.byte	0x3f
	.zero		1


	//   ....[77]....
        /*1184*/ 	.word	0x000194a0
        /*1188*/ 	.word	0x00000003
        /*118c*/ 	.word	0x0002d830
        /*1190*/ 	.short	0x010a
        /*1192*/ 	.byte	0x3f
	.zero		1


	//   ....[78]....
        /*1194*/ 	.word	0x000194f0
        /*1198*/ 	.word	0x00000003
        /*119c*/ 	.word	0x0002d850
        /*11a0*/ 	.short	0x010a
        /*11a2*/ 	.byte	0x3f
	.zero		1


	//   ....[79]....
        /*11a4*/ 	.word	0x00019540
        /*11a8*/ 	.word	0x0000000c
        /*11ac*/ 	.word	0x0002d850
        /*11b0*/ 	.short	0x010a
        /*11b2*/ 	.byte	0x3f
	.zero		1


	//   ....[80]....
        /*11b4*/ 	.word	0x000198d0
        /*11b8*/ 	.word	0x00000016
        /*11bc*/ 	.word	0x0002d820
        /*11c0*/ 	.short	0x010a
        /*11c2*/ 	.byte	0x3f
	.zero		1


	//   ....[81]....
        /*11c4*/ 	.word	0x00019920
        /*11c8*/ 	.word	0x00000008
        /*11cc*/ 	.word	0x0002d8a0
        /*11d0*/ 	.short	0x010a
        /*11d2*/ 	.byte	0x3f
	.zero		1


	//   ....[82]....
        /*11d4*/ 	.word	0x00019970
        /*11d8*/ 	.word	0x00000008
        /*11dc*/ 	.word	0x0002d8c0
        /*11e0*/ 	.short	0x010a
        /*11e2*/ 	.byte	0x3f
	.zero		1


	//   ....[83]....
        /*11e4*/ 	.word	0x000199c0
        /*11e8*/ 	.word	0x00000008
        /*11ec*/ 	.word	0x0002d8a0
        /*11f0*/ 	.short	0x010a
        /*11f2*/ 	.byte	0x3f
	.zero		1


	//   ....[84]....
        /*11f4*/ 	.word	0x00019a10
        /*11f8*/ 	.word	0x00000008
        /*11fc*/ 	.word	0x0002d8c0
        /*1200*/ 	.short	0x010a
        /*1202*/ 	.byte	0x3f
	.zero		1


	//   ....[85]....
        /*1204*/ 	.word	0x00019b30
        /*1208*/ 	.word	0x00000000
        /*120c*/ 	.word	0x0002d840
        /*1210*/ 	.short	0x010a
        /*1212*/ 	.byte	0x3f
	.zero		1


	//   ....[86]....
        /*1214*/ 	.word	0x0001a9a0
        /*1218*/ 	.word	0x00000016
        /*121c*/ 	.word	0x0002d820
        /*1220*/ 	.short	0x010a
        /*1222*/ 	.byte	0x3f
	.zero		1


	//   ....[87]....
        /*1224*/ 	.word	0x0001a9f0
        /*1228*/ 	.word	0x00000005
        /*122c*/ 	.word	0x0002d840
        /*1230*/ 	.short	0x010a
        /*1232*/ 	.byte	0x3f
	.zero		1


	//   ....[88]....
        /*1234*/ 	.word	0x0001af90
        /*1238*/ 	.word	0x00000005
        /*123c*/ 	.word	0x0002d860
        /*1240*/ 	.short	0x010a
        /*1242*/ 	.byte	0x3f
	.zero		1


	//   ....[89]....
        /*1244*/ 	.word	0x0001b570
        /*1248*/ 	.word	0x00000000
        /*124c*/ 	.word	0x0002d860
        /*1250*/ 	.short	0x010a
        /*1252*/ 	.byte	0x3f
	.zero		1


	//   ....[90]....
        /*1254*/ 	.word	0x0001c4b0
        /*1258*/ 	.word	0x00000005
        /*125c*/ 	.word	0x0002d820
        /*1260*/ 	.short	0x010a
        /*1262*/ 	.byte	0x3f
	.zero		1


	//   ....[91]....
        /*1264*/ 	.word	0x0001c650
        /*1268*/ 	.word	0x00000003
        /*126c*/ 	.word	0x0002d840
        /*1270*/ 	.short	0x010a
        /*1272*/ 	.byte	0x3f
	.zero		1


	//   ....[92]....
        /*1274*/ 	.word	0x0001c6a0
        /*1278*/ 	.word	0x00000005
        /*127c*/ 	.word	0x0002d840
        /*1280*/ 	.short	0x010a
        /*1282*/ 	.byte	0x3f
	.zero		1


	//   ....[93]....
        /*1284*/ 	.word	0x0001c6f0
        /*1288*/ 	.word	0x00000003
        /*128c*/ 	.word	0x0002d860
        /*1290*/ 	.short	0x010a
        /*1292*/ 	.byte	0x3f
	.zero		1


	//----- nvinfo : EIATTR_NUM_MBARRIERS
	.align		4
.L_149:
        /*1294*/ 	.byte	0x03, 0x38
        /*1296*/ 	.short	0x0016


	//----- nvinfo : EIATTR_EXIT_INSTR_OFFSETS
	.align		4
        /*1298*/ 	.byte	0x04, 0x1c
        /*129a*/ 	.short	(.L_151 - .L_150)


	//   ....[0]....
.L_150:
        /*129c*/ 	.word	0x00018a40


	//----- nvinfo : EIATTR_MAX_THREADS
	.align		4
.L_151:
        /*12a0*/ 	.byte	0x04, 0x05
        /*12a2*/ 	.short	(.L_153 - .L_152)
.L_152:
        /*12a4*/ 	.word	0x00000200
        /*12a8*/ 	.word	0x00000001
        /*12ac*/ 	.word	0x00000001


	//----- nvinfo : EIATTR_CRS_STACK_SIZE
	.align		4
.L_153:
        /*12b0*/ 	.byte	0x04, 0x1e
        /*12b2*/ 	.short	(.L_155 - .L_154)
.L_154:
        /*12b4*/ 	.word	0x00000000


	//----- nvinfo : EIATTR_CBANK_PARAM_SIZE
	.align		4
.L_155:
        /*12b8*/ 	.byte	0x03, 0x19
        /*12ba*/ 	.short	0x0af0


	//----- nvinfo : EIATTR_PARAM_CBANK
	.align		4
        /*12bc*/ 	.byte	0x04, 0x0a
        /*12be*/ 	.short	(.L_157 - .L_156)
	.align		4
.L_156:
        /*12c0*/ 	.word	index@(.nv.constant0._ZN7cutlass13device_kernelIN5flash11enable_sm90INS1_16FlashAttnFwdSm90INS1_25CollectiveMainloopFwdSm90ILi2EN4cute5tupleIJNS5_1CILi1EEES8_S8_EEENS6_IJNS7_ILi192EEENS7_ILi128EEENS7_ILi96EEEEEELi96ENS_6half_tEfNS_4arch4Sm90ELb0ELb0ELb0ELb1ELb1ELb1ELb0ELb0ELb1ELb1ELb0ELb0EEENS1_21CollectiveEpilogueFwdINS6_IJSA_SC_SB_EEES9_SE_SG_Li384ELb1ELb1ELb0ELb0EEENS1_36VarlenDynamicPersistentTileSchedulerILi192ELi128ELi384ELi128ELb0ELb1ELb1ELb0ELb1ELb1EEEEEEEEEvNT_6ParamsE)
        /*12c4*/ 	.short	0x0210
        /*12c6*/ 	.short	0x0af0


	//----- nvinfo : EIATTR_SW_WAR
	.align		4
.L_157:
        /*12c8*/ 	.byte	0x04, 0x36
        /*12ca*/ 	.short	(.L_159 - .L_158)
.L_158:
        /*12cc*/ 	.word	0x00000008
.L_159:


//--------------------- .nv.info._ZN7cutlass13device_kernelIN5flash11enable_sm90INS1_16FlashAttnFwdSm90INS1_25CollectiveMainloopFwdSm90ILi2EN4cute5tupleIJNS5_1CILi1EEES8_S8_EEENS6_IJNS7_ILi192EEENS7_ILi128EEENS7_ILi96EEEEEELi96ENS_6half_tEfNS_4arch4Sm90ELb0ELb1ELb0ELb0ELb1ELb0ELb0ELb0ELb1ELb1ELb0ELb0EEENS1_21CollectiveEpilogueFwdINS6_IJSA_SC_SB_EEES9_SE_SG_Li384ELb0ELb1ELb0ELb0EEENS1_30DynamicPersistentTileSchedulerILi384ELi128ELb0ELb1ELb1EEEEEEEEEvNT_6ParamsE --------------------------
	.section	.nv.info._ZN7cutlass13device_kernelIN5flash11enable_sm90INS1_16FlashAttnFwdSm90INS1_25CollectiveMainloopFwdSm90ILi2EN4cute5tupleIJNS5_1CILi1EEES8_S8_EEENS6_IJNS7_ILi192EEENS7_ILi128EEENS7_ILi96EEEEEELi96ENS_6half_tEfNS_4arch4Sm90ELb0ELb1ELb0ELb0ELb1ELb0ELb0ELb0ELb1ELb1ELb0ELb0EEENS1_21CollectiveEpilogueFwdINS6_IJSA_SC_SB_EEES9_SE_SG_Li384ELb0ELb1ELb0ELb0EEENS1_30DynamicPersistentTileSchedulerILi384ELi128ELb0ELb1ELb1EEEEEEEEEvNT_6ParamsE,"",@"SHT_CUDA_INFO"
	.sectionflags	@""
	.align	4


	//----- nvinfo : EIATTR_CUDA_API_VERSION
	.align		4
        /*0000*/ 	.byte	0x04, 0x37
        /*0002*/ 	.short	(.L_161 - .L_160)
.L_160:
        /*0004*/ 	.word	0x00000082


	//----- nvinfo : EIATTR_KPARAM_INFO
	.align		4
.L_161:
        /*0008*/ 	.byte	0x04, 0x17
        /*000a*/ 	.short	(.L_163 - .L_162)
.L_162:
        /*000c*/ 	.word	0x00000000
        /*0010*/ 	.short	0x0000
        /*0012*/ 	.short	0x0070
        /*0014*/ 	.byte	0x00, 0xf0, 0x01, 0x2a


	//----- nvinfo : EIATTR_SPARSE_MMA_MASK
	.align		4
.L_163:
        /*0018*/ 	.byte	0x03, 0x50
        /*001a*/ 	.short	0x0000


	//----- nvinfo : EIATTR_MAXREG_COUNT
	.align		4
        /*001c*/ 	.byte	0x03, 0x1b
        /*001e*/ 	.short	0x0080


	//----- nvinfo : EIATTR_NUM_BARRIERS
	.align		4
        /*0020*/ 	.byte	0x02, 0x4c
        /*0022*/ 	.byte	0x10
	.zero		1


	//----- nvinfo : EIATTR_EXTERNS
	.align		4
        /*0024*/ 	.byte	0x04, 0x0f
        /*0026*/ 	.short	(.L_165 - .L_164)


	//   ....[0]....
	.align		4
.L_164:
        /*0028*/ 	.word	index@(__assertfail)


	//----- nvinfo : EIATTR_ANNOTATIONS
	.align		4
.L_165:
        /*002c*/ 	.byte	0x04, 0x55
        /*002e*/ 	.short	(.L_167 - .L_166)


	//   ....[0]....
.L_166:
        /* <DEDUP_REMOVED lines=12> */


	//----- nvinfo : EIATTR_MERCURY_ISA_VERSION
	.align		4
.L_167:
        /*00d8*/ 	.byte	0x03, 0x5f
        /*00da*/ 	.short	0x0101


	//----- nvinfo : EIATTR_INT_WARP_WIDE_INSTR_OFFSETS
	.align		4
        /*00dc*/ 	.byte	0x04, 0x31
        /*00de*/ 	.short	(.L_169 - .L_168)


	//   ....[0]....
.L_168:
        /*00e0*/ 	.word	0x000000c0


	//   ....[1]....
        /*00e4*/ 	.word	0x000000d0


	//   ....[2]....
        /*00e8*/ 	.word	0x00000170


	//   ....[3]....
        /*00ec*/ 	.word	0x00010660


	//   ....[4]....
        /*00f0*/ 	.word	0x000106f0


	//   ....[5]....
        /*00f4*/ 	.word	0x00013270


	//   ....[6]....
        /*00f8*/ 	.word	0x00013300


	//----- nvinfo : EIATTR_COOP_GROUP_MASK_REGIDS
	.align		4
.L_169:
        /*00fc*/ 	.byte	0x04, 0x29
        /*00fe*/ 	.short	(.L_171 - .L_170)


	//   ....[0]....
.L_170:
        /*0100*/ 	.word	0xffffffff


	//   ....[1]....
        /*0104*/ 	.word	0xffffffff


	//   ....[2]....
        /*0108*/ 	.word	0xffffffff


	//   ....[3]....
        /*010c*/ 	.word	0xffffffff


	//   ....[4]....
        /*0110*/ 	.word	0xffffffff


	//   ....[5]....
        /*0114*/ 	.word	0xffffffff


	//   ....[6]....
        /*0118*/ 	.word	0xffffffff


	//   ....[7]....
        /*011c*/ 	.word	0xffffffff


	//   ....[8]....
        /*0120*/ 	.word	0xffffffff


	//   ....[9]....
        /*0124*/ 	.word	0xffffffff


	//   ....[10]....
        /*0128*/ 	.word	0xffffffff


	//   ....[11]....
        /*012c*/ 	.word	0xffffffff


	//   ....[12]....
        /*0130*/ 	.word	0xffffffff


	//   ....[13]....
        /*0134*/ 	.word	0xffffffff


	//   ....[14]....
        /*0138*/ 	.word	0xffffffff


	//   ....[15]....
        /*013c*/ 	.word	0xffffffff


	//   ....[16]....
        /*0140*/ 	.word	0xffffffff


	//   ....[17]....
        /*0144*/ 	.word	0xffffffff


	//   ....[18]....
        /*0148*/ 	.word	0xffffffff


	//   ....[19]....
        /*014c*/ 	.word	0xffffffff


	//   ....[20]....
        /*0150*/ 	.word	0xffffffff


	//   ....[21]....
        /*0154*/ 	.word	0xffffffff


	//   ....[22]....
        /*0158*/ 	.word	0xffffffff


	//   ....[23]....
        /*015c*/ 	.word	0xffffffff


	//   ....[24]....
        /*0160*/ 	.word	0xffffffff


	//   ....[25]....
        /*0164*/ 	.word	0xffffffff


	//   ....[26]....
        /*0168*/ 	.word	0xffffffff


	//   ....[27]....
        /*016c*/ 	.word	0xffffffff


	//   ....[28]....
        /*0170*/ 	.word	0xffffffff


	//   ....[29]....
        /*0174*/ 	.word	0xffffffff


	//   ....[30]....
        /*0178*/ 	.word	0xffffffff


	//   ....[31]....
        /*017c*/ 	.word	0xffffffff


	//   ....[32]....
        /*0180*/ 	.word	0xffffffff


	//   ....[33]....
        /*0184*/ 	.word	0xffffffff


	//   ....[34]....
        /*0188*/ 	.word	0xffffffff


	//   ....[35]....
        /*018c*/ 	.word	0xffffffff


	//   ....[36]....
        /*0190*/ 	.word	0xffffffff


	//   ....[37]....
        /*0194*/ 	.word	0xffffffff


	//   ....[38]....
        /*0198*/ 	.word	0xffffffff


	//   ....[39]....
        /*019c*/ 	.word	0xffffffff


	//   ....[40]....
        /*01a0*/ 	.word	0xffffffff


	//   ....[41]....
        /*01a4*/ 	.word	0xffffffff


	//   ....[42]....
        /*01a8*/ 	.word	0xffffffff


	//   ....[43]....
        /*01ac*/ 	.word	0xffffffff


	//   ....[44]....
        /*01b0*/ 	.word	0xffffffff


	//   ....[45]....
        /*01b4*/ 	.word	0xffffffff


	//   ....[46]....
        /*01b8*/ 	.word	0xffffffff


	//   ....[47]....
        /*01bc*/ 	.word	0xffffffff


	//   ....[48]....
        /*01c0*/ 	.word	0xffffffff


	//   ....[49]....
        /*01c4*/ 	.word	0xffffffff


	//   ....[50]....
        /*01c8*/ 	.word	0xffffffff


	//   ....[51]....
        /*01cc*/ 	.word	0xffffffff


	//   ....[52]....
        /*01d0*/ 	.word	0xffffffff


	//   ....[53]....
        /*01d4*/ 	.word	0xffffffff


	//   ....[54]....
        /*01d8*/ 	.word	0xffffffff


	//   ....[55]....
        /*01dc*/ 	.word	0xffffffff


	//   ....[56]....
        /*01e0*/ 	.word	0xffffffff


	//   ....[57]....
        /*01e4*/ 	.word	0xffffffff


	//   ....[58]....
        /*01e8*/ 	.word	0xffffffff


	//   ....[59]....
        /*01ec*/ 	.word	0xffffffff


	//   ....[60]....
        /*01f0*/ 	.word	0xffffffff


	//   ....[61]....
        /*01f4*/ 	.word	0xffffffff


	//   ....[62]....
        /*01f8*/ 	.word	0xffffffff


	//   ....[63]....
        /*01fc*/ 	.word	0xffffffff


	//   ....[64]....
        /*0200*/ 	.word	0xffffffff


	//   ....[65]....
        /*0204*/ 	.word	0xffffffff


	//   ....[66]....
        /*0208*/ 	.word	0xffffffff


	//   ....[67]....
        /*020c*/ 	.word	0xffffffff


	//   ....[68]....
        /*0210*/ 	.word	0xffffffff


	//   ....[69]....
        /*0214*/ 	.word	0xffffffff


	//   ....[70]....
        /*0218*/ 	.word	0xffffffff


	//   ....[71]....
        /*021c*/ 	.word	0xffffffff


	//   ....[72]....
        /*0220*/ 	.word	0xffffffff


	//   ....[73]....
        /*0224*/ 	.word	0xffffffff


	//   ....[74]....
        /*0228*/ 	.word	0xffffffff


	//   ....[75]....
        /*022c*/ 	.word	0xffffffff


	//   ....[76]....
        /*0230*/ 	.word	0xffffffff


	//   ....[77]....
        /*0234*/ 	.word	0xffffffff


	//   ....[78]....
        /*0238*/ 	.word	0xffffffff


	//   ....[79]....
        /*023c*/ 	.word	0xffffffff


	//   ....[80]....
        /*0240*/ 	.word	0xffffffff


	//   ....[81]....
        /*0244*/ 	.word	0xffffffff


	//   ....[82]....
        /*0248*/ 	.word	0xffffffff


	//   ....[83]....
        /*024c*/ 	.word	0xffffffff


	//   ....[84]....
        /*0250*/ 	.word	0xffffffff


	//   ....[85]....
        /*0254*/ 	.word	0xffffffff


	//   ....[86]....
        /*0258*/ 	.word	0xffffffff


	//   ....[87]....
        /*025c*/ 	.word	0xffffffff


	//   ....[88]....
        /*0260*/ 	.word	0xffffffff


	//   ....[89]....
        /*0264*/ 	.word	0xffffffff


	//   ....[90]....
        /*0268*/ 	.word	0xffffffff


	//   ....[91]....
        /*026c*/ 	.word	0xffffffff


	//   ....[92]....
        /*0270*/ 	.word	0xffffffff


	//   ....[93]....
        /*0274*/ 	.word	0xffffffff


	//   ....[94]....
        /*0278*/ 	.word	0xffffffff


	//   ....[95]....
        /*027c*/ 	.word	0xffffffff


	//   ....[96]....
        /*0280*/ 	.word	0x0500000f


	//   ....[97]....
        /*0284*/ 	.word	0x0500000f


	//   ....[98]....
        /*0288*/ 	.word	0x0500000f


	//   ....[99]....
        /*028c*/ 	.word	0x0500000f


	//   ....[100]....
        /*0290*/ 	.word	0x0500000f


	//   ....[101]....
        /*0294*/ 	.word	0x0500000f


	//   ....[102]....
        /*0298*/ 	.word	0x0500000f


	//   ....[103]....
        /*029c*/ 	.word	0x0500000f


	//   ....[104]....
        /*02a0*/ 	.word	0x0500000f


	//   ....[105]....
        /*02a4*/ 	.word	0x0500000f


	//   ....[106]....
        /*02a8*/ 	.word	0x0500000f


	//   ....[107]....
        /*02ac*/ 	.word	0x0500000f


	//   ....[108]....
        /*02b0*/ 	.word	0x0500000f


	//   ....[109]....
        /*02b4*/ 	.word	0x0500000f


	//   ....[110]....
        /*02b8*/ 	.word	0x0500000f


	//   ....[111]....
        /*02bc*/ 	.word	0x0500000f


	//   ....[112]....
        /*02c0*/ 	.word	0x0500000f


	//   ....[113]....
        /*02c4*/ 	.word	0x0500000f


	//   ....[114]....
        /*02c8*/ 	.word	0x0500000f


	//   ....[115]....
        /*02cc*/ 	.word	0x0500000f


	//   ....[116]....
        /*02d0*/ 	.word	0x0500000f


	//   ....[117]....
        /*02d4*/ 	.word	0x0500000f


	//   ....[118]....
        /*02d8*/ 	.word	0x0500000f


	//   ....[119]....
        /*02dc*/ 	.word	0x0500000f


	//   ....[120]....
        /*02e0*/ 	.word	0x0500000f


	//   ....[121]....
        /*02e4*/ 	.word	0x0500000f


	//   ....[122]....
        /*02e8*/ 	.word	0x0500000f


	//   ....[123]....
        /*02ec*/ 	.word	0x0500000f


	//   ....[124]....
        /*02f0*/ 	.word	0x0500000f


	//   ....[125]....
        /*02f4*/ 	.word	0x0500000f


	//   ....[126]....
        /*02f8*/ 	.word	0x0500000f


	//   ....[127]....
        /*02fc*/ 	.word	0x0500000f


	//   ....[128]....
        /*0300*/ 	.word	0x0500000f


	//   ....[129]....
        /*0304*/ 	.word	0x0500000f


	//   ....[130]....
        /*0308*/ 	.word	0x0500000f


	//   ....[131]....
        /*030c*/ 	.word	0x0500000f


	//   ....[132]....
        /*0310*/ 	.word	0x0500000f


	//   ....[133]....
        /*0314*/ 	.word	0x0500000f


	//   ....[134]....
        /*0318*/ 	.word	0x0500000f


	//   ....[135]....
        /*031c*/ 	.word	0x0500000f


	//   ....[136]....
        /*0320*/ 	.word	0x0500000f


	//   ....[137]....
        /*0324*/ 	.word	0x0500000f


	//   ....[138]....
        /*0328*/ 	.word	0x0500000f


	//   ....[139]....
        /*032c*/ 	.word	0x0500000f


	//   ....[140]....
        /*0330*/ 	.word	0x0500000f


	//   ....[141]....
        /*0334*/ 	.word	0x0500000f


	//   ....[142]....
        /*0338*/ 	.word	0x0500000f


	//----- nvinfo : EIATTR_COOP_GROUP_INSTR_OFFSETS
	.align		4
.L_171:
        /*033c*/ 	.byte	0x04, 0x28
        /*033e*/ 	.short	(.L_173 - .L_172)


	//   ....[0]....
.L_172:
        /*0340*/ 	.word	0x00000080


	//   ....[1]....
        /*0344*/ 	.word	0x00000090


	//   ....[2]....
        /*0348*/ 	.word	0x000002d0


	//   ....[3]....
        /*034c*/ 	.word	0x00000430


	//   ....[4]....
        /*0350*/ 	.word	0x00000550


	//   ....[5]....
        /*0354*/ 	.word	0x000006b0


	//   ....[6]....
        /*0358*/ 	.word	0x00001860


	//   ....[7]....
        /*035c*/ 	.word	0x00002030


	//   ....[8]....
        /*0360*/ 	.word	0x00002dc0


	//   ....[9]....
        /*0364*/ 	.word	0x000035f0


	//   ....[10]....
        /*0368*/ 	.word	0x00003700


	//   ....[11]....
        /*036c*/ 	.word	0x00003f30


	//   ....[12]....
        /*0370*/ 	.word	0x00003f90


	//   ....[13]....
        /*0374*/ 	.word	0x00004b70


	//   ....[14]....
        /*0378*/ 	.word	0x00005940


	//   ....[15]....
        /*037c*/ 	.word	0x00005b60


	//   ....[16]....
        /*0380*/ 	.word	0x00006740


	//   ....[17]....
        /*0384*/ 	.word	0x00006840


	//   ....[18]....
        /*0388*/ 	.word	0x000070c0


	//   ....[19]....
        /*038c*/ 	.word	0x00007130


	//   ....[20]....
        /*0390*/ 	.word	0x00008130


	//   ....[21]....
        /*0394*/ 	.word	0x000090e0


	//   ....[22]....
        /*0398*/ 	.word	0x000090f0


	//   ....[23]....
        /*039c*/ 	.word	0x00009120


	//   ....[24]....
        /*03a0*/ 	.word	0x00009130


	//   ....[25]....
        /*03a4*/ 	.word	0x0000a480


	//   ....[26]....
        /*03a8*/ 	.word	0x0000af10


	//   ....[27]....
        /*03ac*/ 	.word	0x0000b130


	//   ....[28]....
        /*03b0*/ 	.word	0x0000bd10


	//   ....[29]....
        /*03b4*/ 	.word	0x0000be10


	//   ....[30]....
        /*03b8*/ 	.word	0x0000c690


	//   ....[31]....
        /*03bc*/ 	.word	0x0000c700


	//   ....[32]....
        /*03c0*/ 	.word	0x0000d700


	//   ....[33]....
        /*03c4*/ 	.word	0x0000d810


	//   ....[34]....
        /*03c8*/ 	.word	0x0000d870


	//   ....[35]....
        /*03cc*/ 	.word	0x0000d980


	//   ....[36]....
        /*03d0*/ 	.word	0x0000d990


	//   ....[37]....
        /*03d4*/ 	.word	0x0000e8b0


	//   ....[38]....
        /*03d8*/ 	.word	0x0000e8e0


	//   ....[39]....
        /*03dc*/ 	.word	0x0000e910


	//   ....[40]....
        /*03e0*/ 	.word	0x0000e940


	//   ....[41]....
        /*03e4*/ 	.word	0x0000ee50


	//   ....[42]....
        /*03e8*/ 	.word	0x0000ee80


	//   ....[43]....
        /*03ec*/ 	.word	0x0000ef80


	//   ....[44]....
        /*03f0*/ 	.word	0x0000efa0


	//   ....[45]....
        /*03f4*/ 	.word	0x0000f640


	//   ....[46]....
        /*03f8*/ 	.word	0x0000f650


	//   ....[47]....
        /*03fc*/ 	.word	0x0000f750


	//   ....[48]....
        /*0400*/ 	.word	0x0000f770


	//   ....[49]....
        /*0404*/ 	.word	0x0000f930


	//   ....[50]....
        /*0408*/ 	.word	0x00011290


	//   ....[51]....
        /*040c*/ 	.word	0x000112b0


	//   ....[52]....
        /*0410*/ 	.word	0x000112c0


	//   ....[53]....
        /*0414*/ 	.word	0x00011360


	//   ....[54]....
        /*0418*/ 	.word	0x00011380


	//   ....[55]....
        /*041c*/ 	.word	0x00011420


	//   ....[56]....
        /*0420*/ 	.word	0x00011440


	//   ....[57]....
        /*0424*/ 	.word	0x00011450


	//   ....[58]....
        /*0428*/ 	.word	0x00011ce0


	//   ....[59]....
        /*042c*/ 	.word	0x00011d00


	//   ....[60]....
        /*0430*/ 	.word	0x00011d30


	//   ....[61]....
        /*0434*/ 	.word	0x00011de0


	//   ....[62]....
        /*0438*/ 	.word	0x00011df0


	//   ....[63]....
        /*043c*/ 	.word	0x00011e90


	//   ....[64]....
        /*0440*/ 	.word	0x00011ea0


	//   ....[65]....
        /*0444*/ 	.word	0x00011eb0


	//   ....[66]....
        /*0448*/ 	.word	0x00011ec0


	//   ....[67]....
        /*044c*/ 	.word	0x00011f80


	//   ....[68]....
        /*0450*/ 	.word	0x00011fa0


	//   ....[69]....
        /*0454*/ 	.word	0x00012000


	//   ....[70]....
        /*0458*/ 	.word	0x00012840


	//   ....[71]....
        /*045c*/ 	.word	0x00012850


	//   ....[72]....
        /*0460*/ 	.word	0x00012870


	//   ....[73]....
        /*0464*/ 	.word	0x000128f0


	//   ....[74]....
        /*0468*/ 	.word	0x00012900


	//   ....[75]....
        /*046c*/ 	.word	0x00012960


	//   ....[76]....
        /*0470*/ 	.word	0x00012990


	//   ....[77]....
        /*0474*/ 	.word	0x000129d0


	//   ....[78]....
        /*0478*/ 	.word	0x00012cd0


	//   ....[79]....
        /*047c*/ 	.word	0x00012cf0


	//   ....[80]....
        /*0480*/ 	.word	0x00012d90


	//   ....[81]....
        /*0484*/ 	.word	0x00012da0


	//   ....[82]....
        /*0488*/ 	.word	0x00012e30


	//   ....[83]....
        /*048c*/ 	.word	0x00012e40


	//   ....[84]....
        /*0490*/ 	.word	0x00012e50


	//   ....[85]....
        /*0494*/ 	.word	0x00012ee0


	//   ....[86]....
        /*0498*/ 	.word	0x00013500


	//   ....[87]....
        /*049c*/ 	.word	0x00013510


	//   ....[88]....
        /*04a0*/ 	.word	0x00013560


	//   ....[89]....
        /*04a4*/ 	.word	0x000135a0


	//   ....[90]....
        /*04a8*/ 	.word	0x00013600


	//   ....[91]....
        /*04ac*/ 	.word	0x00013620


	//   ....[92]....
        /*04b0*/ 	.word	0x000136a0


	//   ....[93]....
        /*04b4*/ 	.word	0x000136c0


	//   ....[94]....
        /*04b8*/ 	.word	0x00013a20


	//   ....[95]....
        /*04bc*/ 	.word	0x00013c10


	//   ....[96]....
        /*04c0*/ 	.word	0x00014260


	//   ....[97]....
        /*04c4*/ 	.word	0x00014340


	//   ....[98]....
        /*04c8*/ 	.word	0x000143e0


	//   ....[99]....
        /*04cc*/ 	.word	0x00014440


	//   ....[100]....
        /*04d0*/ 	.word	0x00014550


	//   ....[101]....
        /*04d4*/ 	.word	0x000145c0


	//   ....[102]....
        /*04d8*/ 	.word	0x000146d0


	//   ....[103]....
        /*04dc*/ 	.word	0x00014740


	//   ....[104]....
        /*04e0*/ 	.word	0x00014840


	//   ....[105]....
        /*04e4*/ 	.word	0x000148d0


	//   ....[106]....
        /*04e8*/ 	.word	0x00014940


	//   ....[107]....
        /*04ec*/ 	.word	0x000149a0


	//   ....[108]....
        /*04f0*/ 	.word	0x00014ab0


	//   ....[109]....
        /*04f4*/ 	.word	0x00014b10


	//   ....[110]....
        /*04f8*/ 	.word	0x00014c30


	//   ....[111]....
        /*04fc*/ 	.word	0x00014c90


	//   ....[112]....
        /*0500*/ 	.word	0x00014d30


	//   ....[113]....
        /*0504*/ 	.word	0x00014e00


	//   ....[114]....
        /*0508*/ 	.word	0x00014f20


	//   ....[115]....
        /*050c*/ 	.word	0x00014f80


	//   ....[116]....
        /*0510*/ 	.word	0x00015070


	//   ....[117]....
        /*0514*/ 	.word	0x000151a0


	//   ....[118]....
        /*0518*/ 	.word	0x00015250


	//   ....[119]....
        /*051c*/ 	.word	0x000152d0


	//   ....[120]....
        /*0520*/ 	.word	0x000153b0


	//   ....[121]....
        /*0524*/ 	.word	0x00015410


	//   ....[122]....
        /*0528*/ 	.word	0x000154e0


	//   ....[123]....
        /*052c*/ 	.word	0x00015540


	//   ....[124]....
        /*0530*/ 	.word	0x00015610


	//   ....[125]....
        /*0534*/ 	.word	0x00015700


	//   ....[126]....
        /*0538*/ 	.word	0x000157a0


	//   ....[127]....
        /*053c*/ 	.word	0x00015800


	//   ....[128]....
        /*0540*/ 	.word	0x00015900


	//   ....[129]....
        /*0544*/ 	.word	0x00015960


	//   ....[130]....
        /*0548*/ 	.word	0x00015a60


	//   ....[131]....
        /*054c*/ 	.word	0x00015ac0


	//   ....[132]....
        /*0550*/ 	.word	0x00015b90


	//   ....[133]....
        /*0554*/ 	.word	0x00015ce0


	//   ....[134]....
        /*0558*/ 	.word	0x00015d80


	//   ....[135]....
        /*055c*/ 	.word	0x00015e10


	//   ....[136]....
        /*0560*/ 	.word	0x00015f10


	//   ....[137]....
        /*0564*/ 	.word	0x00015f70


	//   ....[138]....
        /*0568*/ 	.word	0x00016060


	//   ....[139]....
        /*056c*/ 	.word	0x000160c0


	//   ....[140]....
        /*0570*/ 	.word	0x00016180


	//   ....[141]....
        /*0574*/ 	.word	0x00016270


	//   ....[142]....
        /*0578*/ 	.word	0x00016390


	//----- nvinfo : EIATTR_REG_RECONFIG
	.align		4
.L_173:
        /*057c*/ 	.byte	0x01, 0x54
	.zero		2


	//----- nvinfo : EIATTR_SYSCALL_OFFSETS
	.align		4
        /*0580*/ 	.byte	0x04, 0x46
        /*0582*/ 	.short	(.L_175 - .L_174)


	//   ....[0]....
.L_174:
        /*0584*/ 	.word	0x00001a50


	//   ....[1]....
        /*0588*/ 	.word	0x00010860


	//   ....[2]....
        /*058c*/ 	.word	0x000109b0


	//   ....[3]....
        /*0590*/ 	.word	0x00010aa0


	//   ....[4]....
        /*0594*/ 	.word	0x000117b0


	//----- nvinfo : EIATTR_MBARRIER_INSTR_OFFSETS
	.align		4
.L_175:
        /*0598*/ 	.byte	0x04, 0x39
        /*059a*/ 	.short	(.L_177 - .L_176)


	//   ....[0]....
.L_176:
        /*059c*/ 	.word	0x00000180
        /*05a0*/ 	.word	0x000000ff
        /*05a4*/ 	.word	0x0002d800
        /*05a8*/ 	.short	0x0100
        /*05aa*/ 	.byte	0x08
	.zero		1


	//   ....[1]....
        /*05ac*/ 	.word	0x00000190
        /*05b0*/ 	.word	0x000000ff
        /*05b4*/ 	.word	0x0002d820
        /*05b8*/ 	.short	0x0100
        /*05ba*/ 	.byte	0x08
	.zero		1


	//   ....[2]....
        /*05bc*/ 	.word	0x00000280
        /*05c0*/ 	.word	0x000000ff
        /*05c4*/ 	.word	0x0002d830
        /*05c8*/ 	.short	0x0100
        /*05ca*/ 	.byte	0x08
	.zero		1


	//   ....[3]....
        /*05cc*/ 	.word	0x00000290
        /*05d0*/ 	.word	0x000000ff
        /*05d4*/ 	.word	0x0002d840
        /*05d8*/ 	.short	0x0100
        /*05da*/ 	.byte	0x08
	.zero		1


	//   ....[4]....
        /*05dc*/ 	.word	0x000002a0
        /*05e0*/ 	.word	0x000000ff
        /*05e4*/ 	.word	0x0002d838
        /*05e8*/ 	.short	0x0100
        /*05ea*/ 	.byte	0x08
	.zero		1


	//   ....[5]....
        /*05ec*/ 	.word	0x000002b0
        /*05f0*/ 	.word	0x000000ff
        /*05f4*/ 	.word	0x0002d848
        /*05f8*/ 	.short	0x0100
        /*05fa*/ 	.byte	0x08
	.zero		1


	//   ....[6]....
        /*05fc*/ 	.word	0x000003e0
        /*0600*/ 	.word	0x000000ff
        /*0604*/ 	.word	0x0002d850
        /*0608*/ 	.short	0x0100
        /*060a*/ 	.byte	0x08
	.zero		1


	//   ....[7]....
        /*060c*/ 	.word	0x000003f0
        /*0610*/ 	.word	0x000000ff
        /*0614*/ 	.word	0x0002d860
        /*0618*/ 	.short	0x0100
        /*061a*/ 	.byte	0x08
	.zero		1


	//   ....[8]....
        /*061c*/ 	.word	0x00000400
        /*0620*/ 	.word	0x000000ff
        /*0624*/ 	.word	0x0002d858
        /*0628*/ 	.short	0x0100
        /*062a*/ 	.byte	0x08
	.zero		1


	//   ....[9]....
        /*062c*/ 	.word	0x00000410
        /*0630*/ 	.word	0x000000ff
        /*0634*/ 	.word	0x0002d868
        /*0638*/ 	.short	0x0100
        /*063a*/ 	.byte	0x08
	.zero		1


	//   ....[10]....
        /*063c*/ 	.word	0x00000500
        /*0640*/ 	.word	0x000000ff
        /*0644*/ 	.word	0x0002d870
        /*0648*/ 	.short	0x0100
        /*064a*/ 	.byte	0x06
	.zero		1


	//   ....[11]....
        /*064c*/ 	.word	0x00000510
        /*0650*/ 	.word	0x000000ff
        /*0654*/ 	.word	0x0002d880
        /*0658*/ 	.short	0x0100
        /*065a*/ 	.byte	0x06
	.zero		1


	//   ....[12]....
        /*065c*/ 	.word	0x00000520
        /*0660*/ 	.word	0x000000ff
        /*0664*/ 	.word	0x0002d878
        /*0668*/ 	.short	0x0100
        /*066a*/ 	.byte	0x06
	.zero		1


	//   ....[13]....
        /*066c*/ 	.word	0x00000530
        /*0670*/ 	.word	0x000000ff
        /*0674*/ 	.word	0x0002d888
        /*0678*/ 	.short	0x0100
        /*067a*/ 	.byte	0x06
	.zero		1


	//   ....[14]....
        /*067c*/ 	.word	0x00000660
        /*0680*/ 	.word	0x000000ff
        /*0684*/ 	.word	0x0002d890
        /*0688*/ 	.short	0x0100
        /*068a*/ 	.byte	0x08
	.zero		1


	//   ....[15]....
        /*068c*/ 	.word	0x00000670
        /*0690*/ 	.word	0x000000ff
        /*0694*/ 	.word	0x0002d8a0
        /*0698*/ 	.short	0x0100
        /*069a*/ 	.byte	0x08
	.zero		1


	//   ....[16]....
        /*069c*/ 	.word	0x00000680
        /*06a0*/ 	.word	0x000000ff
        /*06a4*/ 	.word	0x0002d898
        /*06a8*/ 	.short	0x0100
        /*06aa*/ 	.byte	0x08
	.zero		1


	//   ....[17]....
        /*06ac*/ 	.word	0x00000690
        /*06b0*/ 	.word	0x000000ff
        /*06b4*/ 	.word	0x0002d8a8
        /*06b8*/ 	.short	0x0100
        /*06ba*/ 	.byte	0x08
	.zero		1


	//   ....[18]....
        /*06bc*/ 	.word	0x000007d0
        /*06c0*/ 	.word	0x000000ff
        /*06c4*/ 	.word	0x0002d8b0
        /*06c8*/ 	.short	0x0100
        /*06ca*/ 	.byte	0x08
	.zero		1


	//   ....[19]....
        /*06cc*/ 	.word	0x000007e0
        /*06d0*/ 	.word	0x000000ff
        /*06d4*/ 	.word	0x0002d8c0
        /*06d8*/ 	.short	0x0100
        /*06da*/ 	.byte	0x08
	.zero		1


	//   ....[20]....
        /*06dc*/ 	.word	0x000007f0
        /*06e0*/ 	.word	0x000000ff
        /*06e4*/ 	.word	0x0002d8b8
        /*06e8*/ 	.short	0x0100
        /*06ea*/ 	.byte	0x08
	.zero		1


	//   ....[21]....
        /*06ec*/ 	.word	0x00000800
        /*06f0*/ 	.word	0x000000ff
        /*06f4*/ 	.word	0x0002d8c8
        /*06f8*/ 	.short	0x0100
        /*06fa*/ 	.byte	0x08
	.zero		1


	//   ....[22]....
        /*06fc*/ 	.word	0x00001ad0
        /*0700*/ 	.word	0x000000ff
        /*0704*/ 	.word	0x0002d800
        /*0708*/ 	.short	0x010a
        /*070a*/ 	.byte	0x28
	.zero		1


	//   ....[23]....
        /*070c*/ 	.word	0x00001b50
        /*0710*/ 	.word	0x00000003
        /*0714*/ 	.word	0x0002d830
        /*0718*/ 	.short	0x010a
        /*071a*/ 	.byte	0x3f
	.zero		1


	//   ....[24]....
        /*071c*/ 	.word	0x00001b90
        /*0720*/ 	.word	0x00000003
        /*0724*/ 	.word	0x0002d830
        /*0728*/ 	.short	0x010a
        /*072a*/ 	.byte	0x3f
	.zero		1


	//   ....[25]....
        /*072c*/ 	.word	0x00002040
        /*0730*/ 	.word	0x000000ff
        /*0734*/ 	.word	0x00000000
        /*0738*/ 	.short	0x0101
        /*073a*/ 	.byte	0x06
	.zero		1


	//   ....[26]....
        /*073c*/ 	.word	0x00005010
        /*0740*/ 	.word	0x000000ff
        /*0744*/ 	.word	0x0002d830
        /*0748*/ 	.short	0x010a
        /*074a*/ 	.byte	0x06
	.zero		1


	//   ....[27]....
        /*074c*/ 	.word	0x00005050
        /*0750*/ 	.word	0x000000ff
        /*0754*/ 	.word	0x0002d830
        /*0758*/ 	.short	0x010a
        /*075a*/ 	.byte	0x06
	.zero		1


	//   ....[28]....
        /*075c*/ 	.word	0x00005320
        /*0760*/ 	.word	0x000000ff
        /*0764*/ 	.word	0x0002d850
        /*0768*/ 	.short	0x010a
        /*076a*/ 	.byte	0x06
	.zero		1


	//   ....[29]....
        /*076c*/ 	.word	0x00005360
        /*0770*/ 	.word	0x000000ff
        /*0774*/ 	.word	0x0002d850
        /*0778*/ 	.short	0x010a
        /*077a*/ 	.byte	0x06
	.zero		1


	//   ....[30]....
        /*077c*/ 	.word	0x00005900
        /*0780*/ 	.word	0x000000ff
        /*0784*/ 	.word	0x00000000
        /*0788*/ 	.short	0x0101
        /*078a*/ 	.byte	0x06
	.zero		1


	//   ....[31]....
        /*078c*/ 	.word	0x00007bd0
        /*0790*/ 	.word	0x000000ff
        /*0794*/ 	.word	0x00000000
        /*0798*/ 	.short	0x0101
        /*079a*/ 	.byte	0x06
	.zero		1


	//   ....[32]....
        /*079c*/ 	.word	0x000084d0
        /*07a0*/ 	.word	0x000000ff
        /*07a4*/ 	.word	0x0002d830
        /*07a8*/ 	.short	0x010a
        /*07aa*/ 	.byte	0x06
	.zero		1


	//   ....[33]....
        /*07ac*/ 	.word	0x00008510
        /*07b0*/ 	.word	0x000000ff
        /*07b4*/ 	.word	0x0002d830
        /*07b8*/ 	.short	0x010a
        /*07ba*/ 	.byte	0x06
	.zero		1


	//   ....[34]....
        /*07bc*/ 	.word	0x000087e0
        /*07c0*/ 	.word	0x000000ff
        /*07c4*/ 	.word	0x0002d850
        /*07c8*/ 	.short	0x010a
        /*07ca*/ 	.byte	0x06
	.zero		1


	//   ....[35]....
        /*07cc*/ 	.word	0x00008820
        /*07d0*/ 	.word	0x000000ff
        /*07d4*/ 	.word	0x0002d850
        /*07d8*/ 	.short	0x010a
        /*07da*/ 	.byte	0x06
	.zero		1


	//   ....[36]....
        /*07dc*/ 	.word	0x00008d70
        /*07e0*/ 	.word	0x000000ff
        /*07e4*/ 	.word	0x00000000
        /*07e8*/ 	.short	0x0101
        /*07ea*/ 	.byte	0x06
	.zero		1


	//   ....[37]....
        /*07ec*/ 	.word	0x00009f20
        /*07f0*/ 	.word	0x000000ff
        /*07f4*/ 	.word	0x00000000
        /*07f8*/ 	.short	0x0101
        /*07fa*/ 	.byte	0x06
	.zero		1


	//   ....[38]....
        /*07fc*/ 	.word	0x0000a630
        /*0800*/ 	.word	0x000000ff
        /*0804*/ 	.word	0x0002d830
        /*0808*/ 	.short	0x010a
        /*080a*/ 	.byte	0x06
	.zero		1


	//   ....[39]....
        /*080c*/ 	.word	0x0000a670
        /*0810*/ 	.word	0x000000ff
        /*0814*/ 	.word	0x0002d830
        /*0818*/ 	.short	0x010a
        /*081a*/ 	.byte	0x06
	.zero		1


	//   ....[40]....
        /*081c*/ 	.word	0x0000a940
        /*0820*/ 	.word	0x000000ff
        /*0824*/ 	.word	0x0002d850
        /*0828*/ 	.short	0x010a
        /*082a*/ 	.byte	0x06
	.zero		1


	//   ....[41]....
        /*082c*/ 	.word	0x0000a980
        /*0830*/ 	.word	0x000000ff
        /*0834*/ 	.word	0x0002d850
        /*0838*/ 	.short	0x010a
        /*083a*/ 	.byte	0x06
	.zero		1


	//   ....[42]....
        /*083c*/ 	.word	0x0000aed0
        /*0840*/ 	.word	0x000000ff
        /*0844*/ 	.word	0x00000000
        /*0848*/ 	.short	0x0101
        /*084a*/ 	.byte	0x06
	.zero		1


	//   ....[43]....
        /*084c*/ 	.word	0x0000d1a0
        /*0850*/ 	.word	0x000000ff
        /*0854*/ 	.word	0x00000000
        /*0858*/ 	.short	0x0101
        /*085a*/ 	.byte	0x06
	.zero		1


	//   ....[44]....
        /*085c*/ 	.word	0x0000d780
        /*0860*/ 	.word	0x000000ff
        /*0864*/ 	.word	0x0002d850
        /*0868*/ 	.short	0x010a
        /*086a*/ 	.byte	0x08
	.zero		1


	//   ....[45]....
        /*086c*/ 	.word	0x0000d7c0
        /*0870*/ 	.word	0x000000ff
        /*0874*/ 	.word	0x0002d850
        /*0878*/ 	.short	0x010a
        /*087a*/ 	.byte	0x08
	.zero		1


	//   ....[46]....
        /*087c*/ 	.word	0x0000de50
        /*0880*/ 	.word	0x000000ff
        /*0884*/ 	.word	0x00000000
        /*0888*/ 	.short	0x0101
        /*088a*/ 	.byte	0x08
	.zero		1


	//   ....[47]....
        /*088c*/ 	.word	0x0000ee70
        /*0890*/ 	.word	0x000000ff
        /*0894*/ 	.word	0x00000000
        /*0898*/ 	.short	0x0101
        /*089a*/ 	.byte	0x05
	.zero		1


	//   ....[48]....
        /*089c*/ 	.word	0x00011010
        /*08a0*/ 	.word	0x00000006
        /*08a4*/ 	.word	0x0002d840
        /*08a8*/ 	.short	0x010a
        /*08aa*/ 	.byte	0x3f
	.zero		1


	//   ....[49]....
        /*08ac*/ 	.word	0x00011590
        /*08b0*/ 	.word	0x00000006
        /*08b4*/ 	.word	0x0002d830
        /*08b8*/ 	.short	0x0107
        /*08ba*/ 	.byte	0x3f
	.zero		1


	//   ....[50]....
        /*08bc*/ 	.word	0x00011660
        /*08c0*/ 	.word	0x00000006
        /*08c4*/ 	.word	0x0002d830
        /*08c8*/ 	.short	0x0101
        /*08ca*/ 	.byte	0x3f
	.zero		1


	//   ....[51]....
        /*08cc*/ 	.word	0x00012150
        /*08d0*/ 	.word	0x00000010
        /*08d4*/ 	.word	0x0002d800
        /*08d8*/ 	.short	0x0107
        /*08da*/ 	.byte	0x3f
	.zero		1


	//   ....[52]....
        /*08dc*/ 	.word	0x00012240
        /*08e0*/ 	.word	0x00000010
        /*08e4*/ 	.word	0x0002d800
        /*08e8*/ 	.short	0x0101
        /*08ea*/ 	.byte	0x3f
	.zero		1


	//   ....[53]....
        /*08ec*/ 	.word	0x00012260
        /*08f0*/ 	.word	0x00000010
        /*08f4*/ 	.word	0x0002d820
        /*08f8*/ 	.short	0x010a
        /*08fa*/ 	.byte	0x3f
	.zero		1


	//   ....[54]....
        /*08fc*/ 	.word	0x00012600
        /*0900*/ 	.word	0x00000006
        /*0904*/ 	.word	0x0002d840
        /*0908*/ 	.short	0x010a
        /*090a*/ 	.byte	0x3f
	.zero		1


	//   ....[55]....
        /*090c*/ 	.word	0x00012a70
        /*0910*/ 	.word	0x00000006
        /*0914*/ 	.word	0x0002d830
        /*0918*/ 	.short	0x0107
        /*091a*/ 	.byte	0x3f
	.zero		1


	//   ....[56]....
        /*091c*/ 	.word	0x00012b30
        /*0920*/ 	.word	0x00000006
        /*0924*/ 	.word	0x0002d830
        /*0928*/ 	.short	0x0101
        /*092a*/ 	.byte	0x3f
	.zero		1


	//   ....[57]....
        /*092c*/ 	.word	0x00012b90
        /*0930*/ 	.word	0x00000006
        /*0934*/ 	.word	0x0002d860
        /*0938*/ 	.short	0x010a
        /*093a*/ 	.byte	0x3f
	.zero		1


	//   ....[58]....
        /*093c*/ 	.word	0x00012fd0
        /*0940*/ 	.word	0x00000006
        /*0944*/ 	.word	0x0002d850
        /*0948*/ 	.short	0x0107
        /*094a*/ 	.byte	0x3f
	.zero		1


	//   ....[59]....
        /*094c*/ 	.word	0x000131a0
        /*0950*/ 	.word	0x00000006
        /*0954*/ 	.word	0x0002d850
        /*0958*/ 	.short	0x0101
        /*095a*/ 	.byte	0x3f
	.zero		1


	//   ....[60]....
        /*095c*/ 	.word	0x000133b0
        /*0960*/ 	.word	0x00000004
        /*0964*/ 	.word	0x0002d860
        /*0968*/ 	.short	0x010a
        /*096a*/ 	.byte	0x3f
	.zero		1


	//   ....[61]....
        /*096c*/ 	.word	0x00013800
        /*0970*/ 	.word	0x00000004
        /*0974*/ 	.word	0x0002d850
        /*0978*/ 	.short	0x0107
        /*097a*/ 	.byte	0x3f
	.zero		1


	//   ....[62]....
        /*097c*/ 	.word	0x000138c0
        /*0980*/ 	.word	0x00000004
        /*0984*/ 	.word	0x0002d850
        /*0988*/ 	.short	0x0101
        /*098a*/ 	.byte	0x3f
	.zero		1


	//   ....[63]....
        /*098c*/ 	.word	0x00013b90
        /*0990*/ 	.word	0x00000004
        /*0994*/ 	.word	0x0002d820
        /*0998*/ 	.short	0x010a
        /*099a*/ 	.byte	0x3f
	.zero		1


	//   ....[64]....
        /*099c*/ 	.word	0x00013d10
        /*09a0*/ 	.word	0x00000005
        /*09a4*/ 	.word	0x0002d840
        /*09a8*/ 	.short	0x010a
        /*09aa*/ 	.byte	0x3f
	.zero		1


	//   ....[65]....
        /*09ac*/ 	.word	0x00013db0
        /*09b0*/ 	.word	0x00000017
        /*09b4*/ 	.word	0x0002d840
        /*09b8*/ 	.short	0x010a
        /*09ba*/ 	.byte	0x3f
	.zero		1


	//   ....[66]....
        /*09bc*/ 	.word	0x00013df0
        /*09c0*/ 	.word	0x00000005
        /*09c4*/ 	.word	0x0002d860
        /*09c8*/ 	.short	0x010a
        /*09ca*/ 	.byte	0x3f
	.zero		1


	//   ....[67]....
        /*09cc*/ 	.word	0x00013e30
        /*09d0*/ 	.word	0x00000017
        /*09d4*/ 	.word	0x0002d860
        /*09d8*/ 	.short	0x010a
        /*09da*/ 	.byte	0x3f
	.zero		1


	//   ....[68]....
        /*09dc*/ 	.word	0x00013ea0
        /*09e0*/ 	.word	0x00000003
        /*09e4*/ 	.word	0x0002d800
        /*09e8*/ 	.short	0x010a
        /*09ea*/ 	.byte	0x3f
	.zero		1


	//   ....[69]....
        /*09ec*/ 	.word	0x00013ef0
        /*09f0*/ 	.word	0x00000003
        /*09f4*/ 	.word	0x0002d830
        /*09f8*/ 	.short	0x010a
        /*09fa*/ 	.byte	0x3f
	.zero		1


	//   ....[70]....
        /*09fc*/ 	.word	0x00013f50
        /*0a00*/ 	.word	0x00000009
        /*0a04*/ 	.word	0x0002d830
        /*0a08*/ 	.short	0x010a
        /*0a0a*/ 	.byte	0x3f
	.zero		1


	//   ....[71]....
        /*0a0c*/ 	.word	0x00013fb0
        /*0a10*/ 	.word	0x00000009
        /*0a14*/ 	.word	0x0002d850
        /*0a18*/ 	.short	0x010a
        /*0a1a*/ 	.byte	0x3f
	.zero		1


	//   ....[72]....
        /*0a1c*/ 	.word	0x00014010
        /*0a20*/ 	.word	0x00000007
        /*0a24*/ 	.word	0x0002d830
        /*0a28*/ 	.short	0x010a
        /*0a2a*/ 	.byte	0x3f
	.zero		1


	//   ....[73]....
        /*0a2c*/ 	.word	0x00014070
        /*0a30*/ 	.word	0x00000007
        /*0a34*/ 	.word	0x0002d850
        /*0a38*/ 	.short	0x010a
        /*0a3a*/ 	.byte	0x3f
	.zero		1


	//   ....[74]....
        /*0a3c*/ 	.word	0x000140d0
        /*0a40*/ 	.word	0x00000009
        /*0a44*/ 	.word	0x0002d830
        /*0a48*/ 	.short	0x010a
        /*0a4a*/ 	.byte	0x3f
	.zero		1


	//   ....[75]....
        /*0a4c*/ 	.word	0x00014130
        /*0a50*/ 	.word	0x00000009
        /*0a54*/ 	.word	0x0002d850
        /*0a58*/ 	.short	0x010a
        /*0a5a*/ 	.byte	0x3f
	.zero		1


	//   ....[76]....
        /*0a5c*/ 	.word	0x00014190
        /*0a60*/ 	.word	0x00000006
        /*0a64*/ 	.word	0x0002d850
        /*0a68*/ 	.short	0x010a
        /*0a6a*/ 	.byte	0x3f
	.zero		1


	//   ....[77]....
        /*0a6c*/ 	.word	0x00014290
        /*0a70*/ 	.word	0x00000006
        /*0a74*/ 	.word	0x0002d840
        /*0a78*/ 	.short	0x010a
        /*0a7a*/ 	.byte	0x3f
	.zero		1


	//   ....[78]....
        /*0a7c*/ 	.word	0x000150a0
        /*0a80*/ 	.word	0x00000010
        /*0a84*/ 	.word	0x0002d820
        /*0a88*/ 	.short	0x010a
        /*0a8a*/ 	.byte	0x3f
	.zero		1


	//   ....[79]....
        /*0a8c*/ 	.word	0x000150f0
        /*0a90*/ 	.word	0x00000006
        /*0a94*/ 	.word	0x0002d840
        /*0a98*/ 	.short	0x010a
        /*0a9a*/ 	.byte	0x3f
	.zero		1


	//   ....[80]....
        /*0a9c*/ 	.word	0x00015650
        /*0aa0*/ 	.word	0x00000006
        /*0aa4*/ 	.word	0x0002d860
        /*0aa8*/ 	.short	0x010a
        /*0aaa*/ 	.byte	0x3f
	.zero		1


	//   ....[81]....
        /*0aac*/ 	.word	0x00015c30
        /*0ab0*/ 	.word	0x00000004
        /*0ab4*/ 	.word	0x0002d860
        /*0ab8*/ 	.short	0x010a
        /*0aba*/ 	.byte	0x3f
	.zero		1


	//   ....[82]....
        /*0abc*/ 	.word	0x000162b0
        /*0ac0*/ 	.word	0x00000004
        /*0ac4*/ 	.word	0x0002d820
        /*0ac8*/ 	.short	0x010a
        /*0aca*/ 	.byte	0x3f
	.zero		1


	//   ....[83]....
        /*0acc*/ 	.word	0x00016450
        /*0ad0*/ 	.word	0x00000005
        /*0ad4*/ 	.word	0x0002d840
        /*0ad8*/ 	.short	0x010a
        /*0ada*/ 	.byte	0x3f
	.zero		1


	//   ....[84]....
        /*0adc*/ 	.word	0x000164a0
        /*0ae0*/ 	.word	0x00000017
        /*0ae4*/ 	.word	0x0002d840
        /*0ae8*/ 	.short	0x010a
        /*0aea*/ 	.byte	0x3f
	.zero		1


	//   ....[85]....
        /*0aec*/ 	.word	0x000164f0
        /*0af0*/ 	.word	0x00000005
        /*0af4*/ 	.word	0x0002d860
        /*0af8*/ 	.short	0x010a
        /*0afa*/ 	.byte	0x3f
	.zero		1


	//----- nvinfo : EIATTR_NUM_MBARRIERS
	.align		4
.L_177:
        /*0afc*/ 	.byte	0x03, 0x38
        /*0afe*/ 	.short	0x0016


	//----- nvinfo : EIATTR_EXIT_INSTR_OFFSETS
	.align		4
        /*0b00*/ 	.byte	0x04, 0x1c
        /*0b02*/ 	.short	(.L_179 - .L_178)


	//   ....[0]....
.L_178:
        /*0b04*/ 	.word	0x00000970


	//   ....[1]....
        /*0b08*/ 	.word	0x0000f8a0


	//   ....[2]....
        /*0b0c*/ 	.word	0x00013e80


	//----- nvinfo : EIATTR_MAX_THREADS
	.align		4
.L_179:
        /*0b10*/ 	.byte	0x04, 0x05
        /*0b12*/ 	.short	(.L_181 - .L_180)
.L_180:
        /*0b14*/ 	.word	0x00000200
        /*0b18*/ 	.word	0x00000001
        /*0b1c*/ 	.word	0x00000001


	//----- nvinfo : EIATTR_CRS_STACK_SIZE
	.align		4
.L_181:
        /*0b20*/ 	.byte	0x04, 0x1e
        /*0b22*/ 	.short	(.L_183 - .L_182)
.L_182:
        /*0b24*/ 	.word	0x00000000


	//----- nvinfo : EIATTR_CBANK_PARAM_SIZE
	.align		4
.L_183:
        /*0b28*/ 	.byte	0x03, 0x19
        /*0b2a*/ 	.short	0x0af0


	//----- nvinfo : EIATTR_PARAM_CBANK
	.align		4
        /*0b2c*/ 	.byte	0x04, 0x0a
        /*0b2e*/ 	.short	(.L_185 - .L_184)
	.align		4
.L_184:
        /*0b30*/ 	.word	index@(.nv.constant0._ZN7cutlass13device_kernelIN5flash11enable_sm90INS1_16FlashAttnFwdSm90INS1_25CollectiveMainloopFwdSm90ILi2EN4cute5tupleIJNS5_1CILi1EEES8_S8_EEENS6_IJNS7_ILi192EEENS7_ILi128EEENS7_ILi96EEEEEELi96ENS_6half_tEfNS_4arch4Sm90ELb0ELb1ELb0ELb0ELb1ELb0ELb0ELb0ELb1ELb1ELb0ELb0EEENS1_21CollectiveEpilogueFwdINS6_IJSA_SC_SB_EEES9_SE_SG_Li384ELb0ELb1ELb0ELb0EEENS1_30DynamicPersistentTileSchedulerILi384ELi128ELb0ELb1ELb1EEEEEEEEEvNT_6ParamsE)
        /*0b34*/ 	.short	0x0210
        /*0b36*/ 	.short	0x0af0


	//----- nvinfo : EIATTR_SW_WAR
	.align		4
.L_185:
        /*0b38*/ 	.byte	0x04, 0x36
        /*0b3a*/ 	.short	(.L_187 - .L_186)
.L_186:
        /*0b3c*/ 	.word	0x00000008
.L_187:


//--------------------- .nv.info._ZN7cutlass13device_kernelIN5flash11enable_sm90INS1_16FlashAttnFwdSm90INS1_25CollectiveMainloopFwdSm90ILi2EN4cute5tupleIJNS5_1CILi1EEES8_S8_EEENS6_IJNS7_ILi192EEENS7_ILi128EEENS7_ILi96EEEEEELi96ENS_6half_tEfNS_4arch4Sm90ELb0ELb1ELb0ELb1ELb1ELb0ELb0ELb0ELb1ELb1ELb0ELb0EEENS1_21CollectiveEpilogueFwdINS6_IJSA_SC_SB_EEES9_SE_SG_Li384ELb1ELb1ELb0ELb0EEENS1_36VarlenDynamicPersistentTileSchedulerILi192ELi128ELi384ELi128ELb0ELb1ELb1ELb1ELb0ELb1EEEEEEEEEvNT_6ParamsE --------------------------
	.section	.nv.info._ZN7cutlass13device_kernelIN5flash11enable_sm90INS1_16FlashAttnFwdSm90INS1_25CollectiveMainloopFwdSm90ILi2EN4cute5tupleIJNS5_1CILi1EEES8_S8_EEENS6_IJNS7_ILi192EEENS7_ILi128EEENS7_ILi96EEEEEELi96ENS_6half_tEfNS_4arch4Sm90ELb0ELb1ELb0ELb1ELb1ELb0ELb0ELb0ELb1ELb1ELb0ELb0EEENS1_21CollectiveEpilogueFwdINS6_IJSA_SC_SB_EEES9_SE_SG_Li384ELb1ELb1ELb0ELb0EEENS1_36VarlenDynamicPersistentTileSchedulerILi192ELi128ELi384ELi128ELb0ELb1ELb1ELb1ELb0ELb1EEEEEEEEEvNT_6ParamsE,"",@"SHT_CUDA_INFO"
	.sectionflags	@""
	.align	4


	//----- nvinfo : EIATTR_CUDA_API_VERSION
	.align		4
        /*0000*/ 	.byte	0x04, 0x37
        /*0002*/ 	.short	(.L_189 - .L_188)
.L_188:
        /*0004*/ 	.word	0x00000082


	//----- nvinfo : EIATTR_KPARAM_INFO
	.align		4
.L_189:
        /*0008*/ 	.byte	0x04, 0x17
        /*000a*/ 	.short	(.L_191 - .L_190)
.L_190:
        /*000c*/ 	.word	0x00000000
        /*0010*/ 	.short	0x0000
        /*0012*/ 	.short	0x0070
        /*0014*/ 	.byte	0x00, 0xf0, 0x01, 0x2a


	//----- nvinfo : EIATTR_SPARSE_MMA_MASK
	.align		4
.L_191:
        /*0018*/ 	.byte	0x03, 0x50
        /*001a*/ 	.short	0x0000


	//----- nvinfo : EIATTR_MAXREG_COUNT
	.align		4
        /*001c*/ 	.byte	0x03, 0x1b
        /*001e*/ 	.short	0x0080


	//----- nvinfo : EIATTR_NUM_BARRIERS
	.align		4
        /*0020*/ 	.byte	0x02, 0x4c
        /*0022*/ 	.byte	0x10
	.zero		1


	//----- nvinfo : EIATTR_EXTERNS
	.align		4
        /*0024*/ 	.byte	0x04, 0x0f
        /*0026*/ 	.short	(.L_193 - .L_192)


	//   ....[0]....
	.align		4
.L_192:
        /*0028*/ 	.word	index@(__assertfail)


	//----- nvinfo : EIATTR_ANNOTATIONS
	.align		4
.L_193:
        /*002c*/ 	.byte	0x04, 0x55
        /*002e*/ 	.short	(.L_195 - .L_194)


	//   ....[0]....
.L_194:
        /* <DEDUP_REMOVED lines=21> */


	//----- nvinfo : EIATTR_MERCURY_ISA_VERSION
	.align		4
.L_195:
        /*0168*/ 	.byte	0x03, 0x5f
        /*016a*/ 	.short	0x0101


	//----- nvinfo : EIATTR_UNUSED_LOAD_BYTE_OFFSET
	.align		4
        /*016c*/ 	.byte	0x04, 0x44
        /*016e*/ 	.short	(.L_197 - .L_196)


	//   ....[0]....
.L_196:
        /*0170*/ 	.word	0x00000980
        /*0174*/ 	.word	0x0000fff0


	//   ....[1]....
        /*0178*/ 	.word	0x0000e290
        /*017c*/ 	.word	0x0000fff0


	//----- nvinfo : EIATTR_INT_WARP_WIDE_INSTR_OFFSETS
	.align		4
.L_197:
        /*0180*/ 	.byte	0x04, 0x31
        /*0182*/ 	.short	(.L_199 - .L_198)


	//   ....[0]....
.L_198:
        /*0184*/ 	.word	0x000000c0


	//   ....[1]....
        /*0188*/ 	.word	0x000000d0


	//   ....[2]....
        /*018c*/ 	.word	0x00000170


	//   ....[3]....
        /*0190*/ 	.word	0x00011450


	//   ....[4]....
        /*0194*/ 	.word	0x000114e0


	//   ....[5]....
        /*0198*/ 	.word	0x00014240


	//   ....[6]....
        /*019c*/ 	.word	0x000142d0


	//----- nvinfo : EIATTR_COOP_GROUP_MASK_REGIDS
	.align		4
.L_199:
        /*01a0*/ 	.byte	0x04, 0x29
        /*01a2*/ 	.short	(.L_201 - .L_200)


	//   ....[0]....
.L_200:
        /*01a4*/ 	.word	0xffffffff


	//   ....[1]....
        /*01a8*/ 	.word	0xffffffff


	//   ....[2]....
        /*01ac*/ 	.word	0xffffffff


	//   ....[3]....
        /*01b0*/ 	.word	0xffffffff


	//   ....[4]....
        /*01b4*/ 	.word	0xffffffff


	//   ....[5]....
        /*01b8*/ 	.word	0xffffffff


	//   ....[6]....
        /*01bc*/ 	.word	0xffffffff


	//   ....[7]....
        /*01c0*/ 	.word	0xffffffff


	//   ....[8]....
        /*01c4*/ 	.word	0xffffffff


	//   ....[9]....
        /*01c8*/ 	.word	0xffffffff


	//   ....[10]....
        /*01cc*/ 	.word	0xffffffff


	//   ....[11]....
        /*01d0*/ 	.word	0xffffffff


	//   ....[12]....
        /*01d4*/ 	.word	0xffffffff


	//   ....[13]....
        /*01d8*/ 	.word	0xffffffff


	//   ....[14]....
        /*01dc*/ 	.word	0xffffffff


	//   ....[15]....
        /*01e0*/ 	.word	0xffffffff


	//   ....[16]....
        /*01e4*/ 	.word	0xffffffff


	//   ....[17]....
        /*01e8*/ 	.word	0xffffffff


	//   ....[18]....
        /*01ec*/ 	.word	0xffffffff


	//   ....[19]....
        /*01f0*/ 	.word	0xffffffff


	//   ....[20]....
        /*01f4*/ 	.word	0xffffffff


	//   ....[21]....
        /*01f8*/ 	.word	0xffffffff


	//   ....[22]....
        /*01fc*/ 	.word	0xffffffff


	//   ....[23]....
        /*0200*/ 	.word	0xffffffff


	//   ....[24]....
        /*0204*/ 	.word	0xffffffff


	//   ....[25]....
        /*0208*/ 	.word	0xffffffff


	//   ....[26]....
        /*020c*/ 	.word	0xffffffff


	//   ....[27]....
        /*0210*/ 	.word	0xffffffff


	//   ....[28]....
        /*0214*/ 	.word	0xffffffff


	//   ....[29]....
        /*0218*/ 	.word	0xffffffff


	//   ....[30]....
        /*021c*/ 	.word	0xffffffff


	//   ....[31]....
        /*0220*/ 	.word	0xffffffff


	//   ....[32]....
        /*0224*/ 	.word	0xffffffff


	//   ....[33]....
        /*0228*/ 	.word	0xffffffff


	//   ....[34]....
        /*022c*/ 	.word	0xffffffff


	//   ....[35]....
        /*0230*/ 	.word	0xffffffff


	//   ....[36]....
        /*0234*/ 	.word	0xffffffff


	//   ....[37]....
        /*0238*/ 	.word	0xffffffff


	//   ....[38]....
        /*023c*/ 	.word	0xffffffff


	//   ....[39]....
        /*0240*/ 	.word	0xffffffff


	//   ....[40]....
        /*0244*/ 	.word	0xffffffff


	//   ....[41]....
        /*0248*/ 	.word	0xffffffff


	//   ....[42]....
        /*024c*/ 	.word	0xffffffff


	//   ....[43]....
        /*0250*/ 	.word	0xffffffff


	//   ....[44]....
        /*0254*/ 	.word	0xffffffff


	//   ....[45]....
        /*0258*/ 	.word	0xffffffff


	//   ....[46]....
        /*025c*/ 	.word	0xffffffff


	//   ....[47]....
        /*0260*/ 	.word	0xffffffff


	//   ....[48]....
        /*0264*/ 	.word	0xffffffff


	//   ....[49]....
        /*0268*/ 	.word	0xffffffff


	//   ....[50]....
        /*026c*/ 	.word	0xffffffff


	//   ....[51]....
        /*0270*/ 	.word	0xffffffff


	//   ....[52]....
        /*0274*/ 	.word	0xffffffff


	//   ....[53]....
        /*0278*/ 	.word	0xffffffff


	//   ....[54]....
        /*027c*/ 	.word	0xffffffff


	//   ....[55]....
        /*0280*/ 	.word	0xffffffff


	//   ....[56]....
        /*0284*/ 	.word	0xffffffff


	//   ....[57]....
        /*0288*/ 	.word	0xffffffff


	//   ....[58]....
        /*028c*/ 	.word	0xffffffff


	//   ....[59]....
        /*0290*/ 	.word	0xffffffff


	//   ....[60]....
        /*0294*/ 	.word	0xffffffff


	//   ....[61]....
        /*0298*/ 	.word	0xffffffff


	//   ....[62]....
        /*029c*/ 	.word	0xffffffff


	//   ....[63]....
        /*02a0*/ 	.word	0xffffffff


	//   ....[64]....
        /*02a4*/ 	.word	0xffffffff


	//   ....[65]....
        /*02a8*/ 	.word	0xffffffff


	//   ....[66]....
        /*02ac*/ 	.word	0xffffffff


	//   ....[67]....
        /*02b0*/ 	.word	0xffffffff


	//   ....[68]....
        /*02b4*/ 	.word	0xffffffff


	//   ....[69]....
        /*02b8*/ 	.word	0xffffffff


	//   ....[70]....
        /*02bc*/ 	.word	0xffffffff


	//   ....[71]....
        /*02c0*/ 	.word	0xffffffff


	//   ....[72]....
        /*02c4*/ 	.word	0xffffffff


	//   ....[73]....
        /*02c8*/ 	.word	0xffffffff


	//   ....[74]....
        /*02cc*/ 	.word	0xffffffff


	//   ....[75]....
        /*02d0*/ 	.word	0xffffffff


	//   ....[76]....
        /*02d4*/ 	.word	0xffffffff


	//   ....[77]....
        /*02d8*/ 	.word	0xffffffff


	//   ....[78]....
        /*02dc*/ 	.word	0xffffffff


	//   ....[79]....
        /*02e0*/ 	.word	0xffffffff


	//   ....[80]....
        /*02e4*/ 	.word	0xffffffff


	//   ....[81]....
        /*02e8*/ 	.word	0xffffffff


	//   ....[82]....
        /*02ec*/ 	.word	0xffffffff


	//   ....[83]....
        /*02f0*/ 	.word	0xffffffff


	//   ....[84]....
        /*02f4*/ 	.word	0xffffffff


	//   ....[85]....
        /*02f8*/ 	.word	0xffffffff


	//   ....[86]....
        /*02fc*/ 	.word	0xffffffff


	//   ....[87]....
        /*0300*/ 	.word	0xffffffff


	//   ....[88]....
        /*0304*/ 	.word	0xffffffff


	//   ....[89]....
        /*0308*/ 	.word	0xffffffff


	//   ....[90]....
        /*030c*/ 	.word	0xffffffff


	//   ....[91]....
        /*0310*/ 	.word	0xffffffff


	//   ....[92]....
        /*0314*/ 	.word	0xffffffff


	//   ....[93]....
        /*0318*/ 	.word	0xffffffff


	//   ....[94]....
        /*031c*/ 	.word	0xffffffff


	//   ....[95]....
        /*0320*/ 	.word	0xffffffff


	//   ....[96]....
        /*0324*/ 	.word	0xffffffff


	//   ....[97]....
        /*0328*/ 	.word	0xffffffff


	//   ....[98]....
        /*032c*/ 	.word	0xffffffff


	//   ....[99]....
        /*0330*/ 	.word	0xffffffff


	//   ....[100]....
        /*0334*/ 	.word	0xffffffff


	//   ....[101]....
        /*0338*/ 	.word	0xffffffff


	//   ....[102]....
        /*033c*/ 	.word	0xffffffff


	//   ....[103]....
        /*0340*/ 	.word	0xffffffff


	//   ....[104]....
        /*0344*/ 	.word	0xffffffff


	//   ....[105]....
        /*0348*/ 	.word	0xffffffff


	//   ....[106]....
        /*034c*/ 	.word	0xffffffff


	//   ....[107]....
        /*0350*/ 	.word	0xffffffff


	//   ....[108]....
        /*0354*/ 	.word	0xffffffff


	//   ....[109]....
        /*0358*/ 	.word	0xffffffff


	//   ....[110]....
        /*035c*/ 	.word	0xffffffff


	//   ....[111]....
        /*0360*/ 	.word	0xffffffff


	//   ....[112]....
        /*0364*/ 	.word	0xffffffff


	//   ....[113]....
        /*0368*/ 	.word	0xffffffff


	//   ....[114]....
        /*036c*/ 	.word	0xffffffff


	//   ....[115]....
        /*0370*/ 	.word	0xffffffff


	//   ....[116]....
        /*0374*/ 	.word	0xffffffff


	//   ....[117]....
        /*0378*/ 	.word	0xffffffff


	//   ....[118]....
        /*037c*/ 	.word	0xffffffff


	//   ....[119]....
        /*0380*/ 	.word	0xffffffff


	//   ....[120]....
        /*0384*/ 	.word	0xffffffff


	//   ....[121]....
        /*0388*/ 	.word	0xffffffff


	//   ....[122]....
        /*038c*/ 	.word	0xffffffff


	//   ....[123]....
        /*0390*/ 	.word	0xffffffff


	//   ....[124]....
        /*0394*/ 	.word	0xffffffff


	//   ....[125]....
        /*0398*/ 	.word	0xffffffff


	//   ....[126]....
        /*039c*/ 	.word	0xffffffff


	//   ....[127]....
        /*03a0*/ 	.word	0x0500000f


	//   ....[128]....
        /*03a4*/ 	.word	0x0500000f


	//   ....[129]....
        /*03a8*/ 	.word	0x0500000f


	//   ....[130]....
        /*03ac*/ 	.word	0x0500000f


	//   ....[131]....
        /*03b0*/ 	.word	0x0500000f


	//   ....[132]....
        /*03b4*/ 	.word	0x0500000f


	//   ....[133]....
        /*03b8*/ 	.word	0x0500000f


	//   ....[134]....
        /*03bc*/ 	.word	0x0500000f


	//   ....[135]....
        /*03c0*/ 	.word	0x0500000f


	//   ....[136]....
        /*03c4*/ 	.word	0x0500000f


	//   ....[137]....
        /*03c8*/ 	.word	0x0500000f


	//   ....[138]....
        /*03cc*/ 	.word	0x0500000f


	//   ....[139]....
        /*03d0*/ 	.word	0x0500000f


	//   ....[140]....
        /*03d4*/ 	.word	0x0500000f


	//   ....[141]....
        /*03d8*/ 	.word	0x0500000f


	//   ....[142]....
        /*03dc*/ 	.word	0x0500000f


	//   ....[143]....
        /*03e0*/ 	.word	0x0500000f


	//   ....[144]....
        /*03e4*/ 	.word	0x0500000f


	//   ....[145]....
        /*03e8*/ 	.word	0x0500000f


	//   ....[146]....
        /*03ec*/ 	.word	0x0500000f


	//   ....[147]....
        /*03f0*/ 	.word	0x0500000f


	//   ....[148]....
        /*03f4*/ 	.word	0x0500000f


	//   ....[149]....
        /*03f8*/ 	.word	0x0500000f


	//   ....[150]....
        /*03fc*/ 	.word	0x0500000f


	//   ....[151]....
        /*0400*/ 	.word	0x0500000f


	//   ....[152]....
        /*0404*/ 	.word	0x0500000f


	//   ....[153]....
        /*0408*/ 	.word	0x0500000f


	//   ....[154]....
        /*040c*/ 	.word	0x0500000f


	//   ....[155]....
        /*0410*/ 	.word	0x0500000f


	//   ....[156]....
        /*0414*/ 	.word	0x0500000f


	//   ....[157]....
        /*0418*/ 	.word	0x0500000f


	//   ....[158]....
        /*041c*/ 	.word	0x0500000f


	//   ....[159]....
        /*0420*/ 	.word	0x0500000f


	//   ....[160]....
        /*0424*/ 	.word	0x0500000f


	//   ....[161]....
        /*0428*/ 	.word	0x0500000f


	//   ....[162]....
        /*042c*/ 	.word	0x0500000f


	//   ....[163]....
        /*0430*/ 	.word	0x0500000f


	//   ....[164]....
        /*0434*/ 	.word	0x0500000f


	//   ....[165]....
        /*0438*/ 	.word	0x0500000f


	//   ....[166]....
        /*043c*/ 	.word	0x0500000f


	//   ....[167]....
        /*0440*/ 	.word	0x0500000f


	//   ....[168]....
        /*0444*/ 	.word	0x0500000f


	//   ....[169]....
        /*0448*/ 	.word	0x0500000f


	//   ....[170]....
        /*044c*/ 	.word	0x0500000f


	//   ....[171]....
        /*0450*/ 	.word	0x0500000f


	//   ....[172]....
        /*0454*/ 	.word	0x0500000f


	//   ....[173]....
        /*0458*/ 	.word	0x0500000f


	//   ....[174]....
        /*045c*/ 	.word	0x0500000f


	//   ....[175]....
        /*0460*/ 	.word	0x0500000f


	//   ....[176]....
        /*0464*/ 	.word	0x0500000f


	//   ....[177]....
        /*0468*/ 	.word	0x0500000f


	//   ....[178]....
        /*046c*/ 	.word	0x0500000f


	//   ....[179]....
        /*0470*/ 	.word	0x0500000f


	//   ....[180]....
        /*0474*/ 	.word	0x0500000f


	//   ....[181]....
        /*0478*/ 	.word	0x0500000f


	//   ....[182]....
        /*047c*/ 	.word	0x0500000f


	//   ....[183]....
        /*0480*/ 	.word	0x0500000f


	//   ....[184]....
        /*0484*/ 	.word	0x0500000f


	//   ....[185]....
        /*0488*/ 	.word	0x0500000f


	//   ....[186]....
        /*048c*/ 	.word	0x0500000f


	//   ....[187]....
        /*0490*/ 	.word	0x0500000f


	//   ....[188]....
        /*0494*/ 	.word	0x0500000f


	//   ....[189]....
        /*0498*/ 	.word	0x0500000f


	//----- nvinfo : EIATTR_COOP_GROUP_INSTR_OFFSETS
	.align		4
.L_201:
        /*049c*/ 	.byte	0x04, 0x28
        /*049e*/ 	.short	(.L_203 - .L_202)


	//   ....[0]....
.L_202:
        /*04a0*/ 	.word	0x00000080


	//   ....[1]....
        /*04a4*/ 	.word	0x00000090


	//   ....[2]....
        /*04a8*/ 	.word	0x000002d0


	//   ....[3]....
        /*04ac*/ 	.word	0x00000430


	//   ....[4]....
        /*04b0*/ 	.word	0x00000550


	//   ....[5]....
        /*04b4*/ 	.word	0x000006b0


	//   ....[6]....
        /*04b8*/ 	.word	0x000019b0


	//   ....[7]....
        /*04bc*/ 	.word	0x00002170


	//   ....[8]....
        /*04c0*/ 	.word	0x000023b0


	//   ....[9]....
        /*04c4*/ 	.word	0x00003720


	//   ....[10]....
        /*04c8*/ 	.word	0x00003830


	//   ....[11]....
        /*04cc*/ 	.word	0x00004030


	//   ....[12]....
        /*04d0*/ 	.word	0x000040a0


	//   ....[13]....
        /*04d4*/ 	.word	0x00004ca0


	//   ....[14]....
        /*04d8*/ 	.word	0x00005a60


	//   ....[15]....
        /*04dc*/ 	.word	0x00005c70


	//   ....[16]....
        /*04e0*/ 	.word	0x00006850


	//   ....[17]....
        /*04e4*/ 	.word	0x00006950


	//   ....[18]....
        /*04e8*/ 	.word	0x000071d0


	//   ....[19]....
        /*04ec*/ 	.word	0x00007240


	//   ....[20]....
        /*04f0*/ 	.word	0x00008240


	//   ....[21]....
        /*04f4*/ 	.word	0x00009220


	//   ....[22]....
        /*04f8*/ 	.word	0x00009230


	//   ....[23]....
        /*04fc*/ 	.word	0x00009260


	//   ....[24]....
        /*0500*/ 	.word	0x00009270


	//   ....[25]....
        /*0504*/ 	.word	0x0000a5c0


	//   ....[26]....
        /*0508*/ 	.word	0x0000b040


	//   ....[27]....
        /*050c*/ 	.word	0x0000b250


	//   ....[28]....
        /*0510*/ 	.word	0x0000be30


	//   ....[29]....
        /*0514*/ 	.word	0x0000bf30


	//   ....[30]....
        /*0518*/ 	.word	0x0000c7b0


	//   ....[31]....
        /*051c*/ 	.word	0x0000c820


	//   ....[32]....
        /*0520*/ 	.word	0x0000d820


	//   ....[33]....
        /*0524*/ 	.word	0x0000d930


	//   ....[34]....
        /*0528*/ 	.word	0x0000d990


	//   ....[35]....
        /*052c*/ 	.word	0x0000da80


	//   ....[36]....
        /*0530*/ 	.word	0x0000da90


	//   ....[37]....
        /*0534*/ 	.word	0x0000ec60


	//   ....[38]....
        /*0538*/ 	.word	0x0000eca0


	//   ....[39]....
        /*053c*/ 	.word	0x0000ecd0


	//   ....[40]....
        /*0540*/ 	.word	0x0000ed10


	//   ....[41]....
        /*0544*/ 	.word	0x0000f1c0


	//   ....[42]....
        /*0548*/ 	.word	0x0000f1e0


	//   ....[43]....
        /*054c*/ 	.word	0x0000f2f0


	//   ....[44]....
        /*0550*/ 	.word	0x0000f310


	//   ....[45]....
        /*0554*/ 	.word	0x0000fbe0


	//   ....[46]....
        /*0558*/ 	.word	0x0000fbf0


	//   ....[47]....
        /*055c*/ 	.word	0x0000fcf0


	//   ....[48]....
        /*0560*/ 	.word	0x0000fd10


	//   ....[49]....
        /*0564*/ 	.word	0x0000fe90


	//   ....[50]....
        /*0568*/ 	.word	0x00010060


	//   ....[51]....
        /*056c*/ 	.word	0x00010090


	//   ....[52]....
        /*0570*/ 	.word	0x000100c0


	//   ....[53]....
        /*0574*/ 	.word	0x000100f0


	//   ....[54]....
        /*0578*/ 	.word	0x00010120


	//   ....[55]....
        /*057c*/ 	.word	0x00010150


	//   ....[56]....
        /*0580*/ 	.word	0x000102a0


	//   ....[57]....
        /*0584*/ 	.word	0x000102d0


	//   ....[58]....
        /*0588*/ 	.word	0x00010300


	//   ....[59]....
        /*058c*/ 	.word	0x00010330


	//   ....[60]....
        /*0590*/ 	.word	0x00010360


	//   ....[61]....
        /*0594*/ 	.word	0x00010390


	//   ....[62]....
        /*0598*/ 	.word	0x00010420


	//   ....[63]....
        /*059c*/ 	.word	0x00010480


	//   ....[64]....
        /*05a0*/ 	.word	0x00010510


	//   ....[65]....
        /*05a4*/ 	.word	0x00012100


	//   ....[66]....
        /*05a8*/ 	.word	0x00012120


	//   ....[67]....
        /*05ac*/ 	.word	0x000121d0


	//   ....[68]....
        /*05b0*/ 	.word	0x000121f0


	//   ....[69]....
        /*05b4*/ 	.word	0x00012290


	//   ....[70]....
        /*05b8*/ 	.word	0x000122b0


	//   ....[71]....
        /*05bc*/ 	.word	0x000122c0


	//   ....[72]....
        /*05c0*/ 	.word	0x000122d0


	//   ....[73]....
        /*05c4*/ 	.word	0x00012c70


	//   ....[74]....
        /*05c8*/ 	.word	0x00012c80


	//   ....[75]....
        /*05cc*/ 	.word	0x00012ce0


	//   ....[76]....
        /*05d0*/ 	.word	0x00012d20


	//   ....[77]....
        /*05d4*/ 	.word	0x00012d80


	//   ....[78]....
        /*05d8*/ 	.word	0x00012dc0


	//   ....[79]....
        /*05dc*/ 	.word	0x00012dd0


	//   ....[80]....
        /*05e0*/ 	.word	0x00012df0


	//   ....[81]....
        /*05e4*/ 	.word	0x00012ec0


	//   ....[82]....
        /*05e8*/ 	.word	0x00012f00


	//   ....[83]....
        /*05ec*/ 	.word	0x00012f10


	//   ....[84]....
        /*05f0*/ 	.word	0x00012f30


	//   ....[85]....
        /*05f4*/ 	.word	0x000137f0


	//   ....[86]....
        /*05f8*/ 	.word	0x00013800


	//   ....[87]....
        /*05fc*/ 	.word	0x00013820


	//   ....[88]....
        /*0600*/ 	.word	0x000138a0


	//   ....[89]....
        /*0604*/ 	.word	0x000138b0


	//   ....[90]....
        /*0608*/ 	.word	0x00013910


	//   ....[91]....
        /*060c*/ 	.word	0x00013940


	//   ....[92]....
        /*0610*/ 	.word	0x00013980


	//   ....[93]....
        /*0614*/ 	.word	0x00013c70


	//   ....[94]....
        /*0618*/ 	.word	0x00013c90


	//   ....[95]....
        /*061c*/ 	.word	0x00013d30


	//   ....[96]....
        /*0620*/ 	.word	0x00013d40


	//   ....[97]....
        /*0624*/ 	.word	0x00013dd0


	//   ....[98]....
        /*0628*/ 	.word	0x00013de0


	//   ....[99]....
        /*062c*/ 	.word	0x00013df0


	//   ....[100]....
        /*0630*/ 	.word	0x00013e80


	//   ....[101]....
        /*0634*/ 	.word	0x000144c0


	//   ....[102]....
        /*0638*/ 	.word	0x000144d0


	//   ....[103]....
        /*063c*/ 	.word	0x00014560


	//   ....[104]....
        /*0640*/ 	.word	0x00014600


	//   ....[105]....
        /*0644*/ 	.word	0x00014620


	//   ....[106]....
        /*0648*/ 	.word	0x000146a0


	//   ....[107]....
        /*064c*/ 	.word	0x000146c0


	//   ....[108]....
        /*0650*/ 	.word	0x000146d0


	//   ....[109]....
        /*0654*/ 	.word	0x00014ab0


	//   ....[110]....
        /*0658*/ 	.word	0x00014ae0


	//   ....[111]....
        /*065c*/ 	.word	0x00014b20


	//   ....[112]....
        /*0660*/ 	.word	0x00014b50


	//   ....[113]....
        /*0664*/ 	.word	0x00014b80


	//   ....[114]....
        /*0668*/ 	.word	0x00014bb0


	//   ....[115]....
        /*066c*/ 	.word	0x00014be0


	//   ....[116]....
        /*0670*/ 	.word	0x00014c10


	//   ....[117]....
        /*0674*/ 	.word	0x00014d90


	//   ....[118]....
        /*0678*/ 	.word	0x00014dc0


	//   ....[119]....
        /*067c*/ 	.word	0x00014df0


	//   ....[120]....
        /*0680*/ 	.word	0x00014e20


	//   ....[121]....
        /*0684*/ 	.word	0x00014e50


	//   ....[122]....
        /*0688*/ 	.word	0x00014e80


	//   ....[123]....
        /*068c*/ 	.word	0x00014f40


	//   ....[124]....
        /*0690*/ 	.word	0x00014f60


	//   ....[125]....
        /*0694*/ 	.word	0x00014fd0


	//   ....[126]....
        /*0698*/ 	.word	0x00015670


	//   ....[127]....
        /*069c*/ 	.word	0x00015cd0


	//   ....[128]....
        /*06a0*/ 	.word	0x00015dc0


	//   ....[129]....
        /*06a4*/ 	.word	0x00015e60


	//   ....[130]....
        /*06a8*/ 	.word	0x00015ec0


	//   ....[131]....
        /*06ac*/ 	.word	0x00015fd0


	//   ....[132]....
        /*06b0*/ 	.word	0x00016040


	//   ....[133]....
        /*06b4*/ 	.word	0x00016150


	//   ....[134]....
        /*06b8*/ 	.word	0x000161c0


	//   ....[135]....
        /*06bc*/ 	.word	0x00016260


	//   ....[136]....
        /*06c0*/ 	.word	0x00016380


	//   ....[137]....
        /*06c4*/ 	.word	0x000163d0


	//   ....[138]....
        /*06c8*/ 	.word	0x00016440


	//   ....[139]....
        /*06cc*/ 	.word	0x00016540


	//   ....[140]....
        /*06d0*/ 	.word	0x000165b0


	//   ....[141]....
        /*06d4*/ 	.word	0x00016690


	//   ....[142]....
        /*06d8*/ 	.word	0x00016710


	//   ....[143]....
        /*06dc*/ 	.word	0x00016770


	//   ....[144]....
        /*06e0*/ 	.word	0x00016870


	//   ....[145]....
        /*06e4*/ 	.word	0x00016970


	//   ....[146]....
        /*06e8*/ 	.word	0x000169d0


	//   ....[147]....
        /*06ec*/ 	.word	0x00016ab0


	//   ....[148]....
        /*06f0*/ 	.word	0x00016bf0


	//   ....[149]....
        /*06f4*/ 	.word	0x00016cd0


	//   ....[150]....
        /*06f8*/ 	.word	0x00016d50


	//   ....[151]....
        /*06fc*/ 	.word	0x00016e30


	//   ....[152]....
        /*0700*/ 	.word	0x00016e90


	//   ....[153]....
        /*0704*/ 	.word	0x00016f60


	//   ....[154]....
        /*0708*/ 	.word	0x00016fc0


	//   ....[155]....
        /*070c*/ 	.word	0x000170a0


	//   ....[156]....
        /*0710*/ 	.word	0x00017190


	//   ....[157]....
        /*0714*/ 	.word	0x00017230


	//   ....[158]....
        /*0718*/ 	.word	0x00017290


	//   ....[159]....
        /*071c*/ 	.word	0x00017390


	//   ....[160]....
        /*0720*/ 	.word	0x000173f0


	//   ....[161]....
        /*0724*/ 	.word	0x000174f0


	//   ....[162]....
        /*0728*/ 	.word	0x00017550


	//   ....[163]....
        /*072c*/ 	.word	0x00017620


	//   ....[164]....
        /*0730*/ 	.word	0x00017770


	//   ....[165]....
        /*0734*/ 	.word	0x00017820


	//   ....[166]....
        /*0738*/ 	.word	0x00017930


	//   ....[167]....
        /*073c*/ 	.word	0x00017a10


	//   ....[168]....
        /*0740*/ 	.word	0x00017a70


	//   ....[169]....
        /*0744*/ 	.word	0x00017b60


	//   ....[170]....
        /*0748*/ 	.word	0x00017bc0


	//   ....[171]....
        /*074c*/ 	.word	0x00017ca0


	//   ....[172]....
        /*0750*/ 	.word	0x00017d30


	//   ....[173]....
        /*0754*/ 	.word	0x00017dd0


	//   ....[174]....
        /*0758*/ 	.word	0x00017ef0


	//   ....[175]....
        /*075c*/ 	.word	0x00017f60


	//   ....[176]....
        /*0760*/ 	.word	0x00017fd0


	//   ....[177]....
        /*0764*/ 	.word	0x00018040


	//   ....[178]....
        /*0768*/ 	.word	0x000180b0


	//   ....[179]....
        /*076c*/ 	.word	0x00018130


	//   ....[180]....
        /*0770*/ 	.word	0x000181c0


	//   ....[181]....
        /*0774*/ 	.word	0x00018250


	//   ....[182]....
        /*0778*/ 	.word	0x000182c0


	//   ....[183]....
        /*077c*/ 	.word	0x00018330


	//   ....[184]....
        /*0780*/ 	.word	0x000183a0


	//   ....[185]....
        /*0784*/ 	.word	0x00018420


	//   ....[186]....
        /*0788*/ 	.word	0x00018490


	//   ....[187]....
        /*078c*/ 	.word	0x00018530


	//   ....[188]....
        /*0790*/ 	.word	0x000185c0


	//   ....[189]....
        /*0794*/ 	.word	0x000186f0


	//----- nvinfo : EIATTR_REG_RECONFIG
	.align		4
.L_203:
        /*0798*/ 	.byte	0x01, 0x54
	.zero		2


	//----- nvinfo : EIATTR_SYSCALL_OFFSETS
	.align		4
        /*079c*/ 	.byte	0x04, 0x46
        /*079e*/ 	.short	(.L_205 - .L_204)


	//   ....[0]....
.L_204:
        /*07a0*/ 	.word	0x00001ba0


	//   ....[1]....
        /*07a4*/ 	.word	0x00011640


	//   ....[2]....
        /*07a8*/ 	.word	0x00011790


	//   ....[3]....
        /*07ac*/ 	.word	0x00011880


	//   ....[4]....
        /*07b0*/ 	.word	0x000126c0


	//----- nvinfo : EIATTR_MBARRIER_INSTR_OFFSETS
	.align		4
.L_205:
        /*07b4*/ 	.byte	0x04, 0x39
        /*07b6*/ 	.short	(.L_207 - .L_206)


	//   ....[0]....
.L_206:
        /*07b8*/ 	.word	0x00000180
        /*07bc*/ 	.word	0x000000ff
        /*07c0*/ 	.word	0x0002d800
        /*07c4*/ 	.short	0x0100
        /*07c6*/ 	.byte	0x08
	.zero		1


	//   ....[1]....
        /*07c8*/ 	.word	0x00000190
        /*07cc*/ 	.word	0x000000ff
        /*07d0*/ 	.word	0x0002d820
        /*07d4*/ 	.short	0x0100
        /*07d6*/ 	.byte	0x08
	.zero		1


	//   ....[2]....
        /*07d8*/ 	.word	0x00000280
        /*07dc*/ 	.word	0x000000ff
        /*07e0*/ 	.word	0x0002d830
        /*07e4*/ 	.short	0x0100
        /*07e6*/ 	.byte	0x08
	.zero		1


	//   ....[3]....
        /*07e8*/ 	.word	0x00000290
        /*07ec*/ 	.word	0x000000ff
        /*07f0*/ 	.word	0x0002d840
        /*07f4*/ 	.short	0x0100
        /*07f6*/ 	.byte	0x08
	.zero		1


	//   ....[4]....
        /*07f8*/ 	.word	0x000002a0
        /*07fc*/ 	.word	0x000000ff
        /*0800*/ 	.word	0x0002d838
        /*0804*/ 	.short	0x0100
        /*0806*/ 	.byte	0x08
	.zero		1


	//   ....[5]....
        /*0808*/ 	.word	0x000002b0
        /*080c*/ 	.word	0x000000ff
        /*0810*/ 	.word	0x0002d848
        /*0814*/ 	.short	0x0100
        /*0816*/ 	.byte	0x08
	.zero		1


	//   ....[6]....
        /*0818*/ 	.word	0x000003e0
        /*081c*/ 	.word	0x000000ff
        /*0820*/ 	.word	0x0002d850
        /*0824*/ 	.short	0x0100
        /*0826*/ 	.byte	0x08
	.zero		1


	//   ....[7]....
        /*0828*/ 	.word	0x000003f0
        /*082c*/ 	.word	0x000000ff
        /*0830*/ 	.word	0x0002d860
        /*0834*/ 	.short	0x0100
        /*0836*/ 	.byte	0x08
	.zero		1


	//   ....[8]....
        /*0838*/ 	.word	0x00000400
        /*083c*/ 	.word	0x000000ff
        /*0840*/ 	.word	0x0002d858
        /*0844*/ 	.short	0x0100
        /*0846*/ 	.byte	0x08
	.zero		1


	//   ....[9]....
        /*0848*/ 	.word	0x00000410
        /*084c*/ 	.word	0x000000ff
        /*0850*/ 	.word	0x0002d868
        /*0854*/ 	.short	0x0100
        /*0856*/ 	.byte	0x08
	.zero		1


	//   ....[10]....
        /*0858*/ 	.word	0x00000500
        /*085c*/ 	.word	0x000000ff
        /*0860*/ 	.word	0x0002d870
        /*0864*/ 	.short	0x0100
        /*0866*/ 	.byte	0x06
	.zero		1


	//   ....[11]....
        /*0868*/ 	.word	0x00000510
        /*086c*/ 	.word	0x000000ff
        /*0870*/ 	.word	0x0002d880
        /*0874*/ 	.short	0x0100
        /*0876*/ 	.byte	0x06
	.zero		1


	//   ....[12]....
        /*0878*/ 	.word	0x00000520
        /*087c*/ 	.word	0x000000ff
        /*0880*/ 	.word	0x0002d878
        /*0884*/ 	.short	0x0100
        /*0886*/ 	.byte	0x06
	.zero		1


	//   ....[13]....
        /*0888*/ 	.word	0x00000530
        /*088c*/ 	.word	0x000000ff
        /*0890*/ 	.word	0x0002d888
        /*0894*/ 	.short	0x0100
        /*0896*/ 	.byte	0x06
	.zero		1


	//   ....[14]....
        /*0898*/ 	.word	0x00000660
        /*089c*/ 	.word	0x000000ff
        /*08a0*/ 	.word	0x0002d890
        /*08a4*/ 	.short	0x0100
        /*08a6*/ 	.byte	0x08
	.zero		1


	//   ....[15]....
        /*08a8*/ 	.word	0x00000670
        /*08ac*/ 	.word	0x000000ff
        /*08b0*/ 	.word	0x0002d8a0
        /*08b4*/ 	.short	0x0100
        /*08b6*/ 	.byte	0x08
	.zero		1


	//   ....[16]....
        /*08b8*/ 	.word	0x00000680
        /*08bc*/ 	.word	0x000000ff
        /*08c0*/ 	.word	0x0002d898
        /*08c4*/ 	.short	0x0100
        /*08c6*/ 	.byte	0x08
	.zero		1


	//   ....[17]....
        /*08c8*/ 	.word	0x00000690
        /*08cc*/ 	.word	0x000000ff
        /*08d0*/ 	.word	0x0002d8a8
        /*08d4*/ 	.short	0x0100
        /*08d6*/ 	.byte	0x08
	.zero		1


	//   ....[18]....
        /*08d8*/ 	.word	0x000007d0
        /*08dc*/ 	.word	0x000000ff
        /*08e0*/ 	.word	0x0002d8b0
        /*08e4*/ 	.short	0x0100
        /*08e6*/ 	.byte	0x08
	.zero		1


	//   ....[19]....
        /*08e8*/ 	.word	0x000007e0
        /*08ec*/ 	.word	0x000000ff
        /*08f0*/ 	.word	0x0002d8c0
        /*08f4*/ 	.short	0x0100
        /*08f6*/ 	.byte	0x08
	.zero		1


	//   ....[20]....
        /*08f8*/ 	.word	0x000007f0
        /*08fc*/ 	.word	0x000000ff
        /*0900*/ 	.word	0x0002d8b8
        /*0904*/ 	.short	0x0100
        /*0906*/ 	.byte	0x08
	.zero		1


	//   ....[21]....
        /*0908*/ 	.word	0x00000800
        /*090c*/ 	.word	0x000000ff
        /*0910*/ 	.word	0x0002d8c8
        /*0914*/ 	.short	0x0100
        /*0916*/ 	.byte	0x08
	.zero		1


	//   ....[22]....
        /*0918*/ 	.word	0x00001c20
        /*091c*/ 	.word	0x000000ff
        /*0920*/ 	.word	0x0002d800
        /*0924*/ 	.short	0x010a
        /*0926*/ 	.byte	0x29
	.zero		1


	//   ....[23]....
        /*0928*/ 	.word	0x00001ca0
        /*092c*/ 	.word	0x00000003
        /*0930*/ 	.word	0x0002d830
        /*0934*/ 	.short	0x010a
        /*0936*/ 	.byte	0x3f
	.zero		1


	//   ....[24]....
        /*0938*/ 	.word	0x00001ce0
        /*093c*/ 	.word	0x00000003
        /*0940*/ 	.word	0x0002d830
        /*0944*/ 	.short	0x010a
        /*0946*/ 	.byte	0x3f
	.zero		1


	//   ....[25]....
        /*0948*/ 	.word	0x00002180
        /*094c*/ 	.word	0x000000ff
        /*0950*/ 	.word	0x00000000
        /*0954*/ 	.short	0x0101
        /*0956*/ 	.byte	0x06
	.zero		1


	//   ....[26]....
        /*0958*/ 	.word	0x00005140
        /*095c*/ 	.word	0x000000ff
        /*0960*/ 	.word	0x0002d830
        /*0964*/ 	.short	0x010a
        /*0966*/ 	.byte	0x06
	.zero		1


	//   ....[27]....
        /*0968*/ 	.word	0x00005180
        /*096c*/ 	.word	0x000000ff
        /*0970*/ 	.word	0x0002d830
        /*0974*/ 	.short	0x010a
        /*0976*/ 	.byte	0x06
	.zero		1


	//   ....[28]....
        /*0978*/ 	.word	0x00005450
        /*097c*/ 	.word	0x000000ff
        /*0980*/ 	.word	0x0002d850
        /*0984*/ 	.short	0x010a
        /*0986*/ 	.byte	0x06
	.zero		1


	//   ....[29]....
        /*0988*/ 	.word	0x00005490
        /*098c*/ 	.word	0x000000ff
        /*0990*/ 	.word	0x0002d850
        /*0994*/ 	.short	0x010a
        /*0996*/ 	.byte	0x06
	.zero		1


	//   ....[30]....
        /*0998*/ 	.word	0x00005a20
        /*099c*/ 	.word	0x000000ff
        /*09a0*/ 	.word	0x00000000
        /*09a4*/ 	.short	0x0101
        /*09a6*/ 	.byte	0x06
	.zero		1


	//   ....[31]....
        /*09a8*/ 	.word	0x00007ce0
        /*09ac*/ 	.word	0x000000ff
        /*09b0*/ 	.word	0x00000000
        /*09b4*/ 	.short	0x0101
        /*09b6*/ 	.byte	0x06
	.zero		1


	//   ....[32]....
        /*09b8*/ 	.word	0x00008610
        /*09bc*/ 	.word	0x000000ff
        /*09c0*/ 	.word	0x0002d830
        /*09c4*/ 	.short	0x010a
        /*09c6*/ 	.byte	0x06
	.zero		1


	//   ....[33]....
        /*09c8*/ 	.word	0x00008650
        /*09cc*/ 	.word	0x000000ff
        /*09d0*/ 	.word	0x0002d830
        /*09d4*/ 	.short	0x010a
        /*09d6*/ 	.byte	0x06
	.zero		1


	//   ....[34]....
        /*09d8*/ 	.word	0x00008920
        /*09dc*/ 	.word	0x000000ff
        /*09e0*/ 	.word	0x0002d850
        /*09e4*/ 	.short	0x010a
        /*09e6*/ 	.byte	0x06
	.zero		1


	//   ....[35]....
        /*09e8*/ 	.word	0x00008960
        /*09ec*/ 	.word	0x000000ff
        /*09f0*/ 	.word	0x0002d850
        /*09f4*/ 	.short	0x010a
        /*09f6*/ 	.byte	0x06
	.zero		1


	//   ....[36]....
        /*09f8*/ 	.word	0x00008eb0
        /*09fc*/ 	.word	0x000000ff
        /*0a00*/ 	.word	0x00000000
        /*0a04*/ 	.short	0x0101
        /*0a06*/ 	.byte	0x06
	.zero		1


	//   ....[37]....
        /*0a08*/ 	.word	0x0000a050
        /*0a0c*/ 	.word	0x000000ff
        /*0a10*/ 	.word	0x00000000
        /*0a14*/ 	.short	0x0101
        /*0a16*/ 	.byte	0x06
	.zero		1


	//   ....[38]....
        /*0a18*/ 	.word	0x0000a760
        /*0a1c*/ 	.word	0x000000ff
        /*0a20*/ 	.word	0x0002d830
        /*0a24*/ 	.short	0x010a
        /*0a26*/ 	.byte	0x06
	.zero		1


	//   ....[39]....
        /*0a28*/ 	.word	0x0000a7a0
        /*0a2c*/ 	.word	0x000000ff
        /*0a30*/ 	.word	0x0002d830
        /*0a34*/ 	.short	0x010a
        /*0a36*/ 	.byte	0x06
	.zero		1


	//   ....[40]....
        /*0a38*/ 	.word	0x0000aa70
        /*0a3c*/ 	.word	0x000000ff
        /*0a40*/ 	.word	0x0002d850
        /*0a44*/ 	.short	0x010a
        /*0a46*/ 	.byte	0x06
	.zero		1


	//   ....[41]....
        /*0a48*/ 	.word	0x0000aab0
        /*0a4c*/ 	.word	0x000000ff
        /*0a50*/ 	.word	0x0002d850
        /*0a54*/ 	.short	0x010a
        /*0a56*/ 	.byte	0x06
	.zero		1


	//   ....[42]....
        /*0a58*/ 	.word	0x0000b000
        /*0a5c*/ 	.word	0x000000ff
        /*0a60*/ 	.word	0x00000000
        /*0a64*/ 	.short	0x0101
        /*0a66*/ 	.byte	0x06
	.zero		1


	//   ....[43]....
        /*0a68*/ 	.word	0x0000d2c0
        /*0a6c*/ 	.word	0x000000ff
        /*0a70*/ 	.word	0x00000000
        /*0a74*/ 	.short	0x0101
        /*0a76*/ 	.byte	0x06
	.zero		1


	//   ....[44]....
        /*0a78*/ 	.word	0x0000d8a0
        /*0a7c*/ 	.word	0x000000ff
        /*0a80*/ 	.word	0x0002d850
        /*0a84*/ 	.short	0x010a
        /*0a86*/ 	.byte	0x08
	.zero		1


	//   ....[45]....
        /*0a88*/ 	.word	0x0000d8e0
        /*0a8c*/ 	.word	0x000000ff
        /*0a90*/ 	.word	0x0002d850
        /*0a94*/ 	.short	0x010a
        /*0a96*/ 	.byte	0x08
	.zero		1


	//   ....[46]....
        /*0a98*/ 	.word	0x0000df70
        /*0a9c*/ 	.word	0x000000ff
        /*0aa0*/ 	.word	0x00000000
        /*0aa4*/ 	.short	0x0101
        /*0aa6*/ 	.byte	0x08
	.zero		1


	//   ....[47]....
        /*0aa8*/ 	.word	0x0000f1f0
        /*0aac*/ 	.word	0x000000ff
        /*0ab0*/ 	.word	0x00000000
        /*0ab4*/ 	.short	0x0101
        /*0ab6*/ 	.byte	0x04
	.zero		1


	//   ....[48]....
        /*0ab8*/ 	.word	0x00011e60
        /*0abc*/ 	.word	0x00000002
        /*0ac0*/ 	.word	0x0002d840
        /*0ac4*/ 	.short	0x010a
        /*0ac6*/ 	.byte	0x3f
	.zero		1


	//   ....[49]....
        /*0ac8*/ 	.word	0x00012410
        /*0acc*/ 	.word	0x00000002
        /*0ad0*/ 	.word	0x0002d830
        /*0ad4*/ 	.short	0x0107
        /*0ad6*/ 	.byte	0x3f
	.zero		1


	//   ....[50]....
        /*0ad8*/ 	.word	0x000124e0
        /*0adc*/ 	.word	0x00000002
        /*0ae0*/ 	.word	0x0002d830
        /*0ae4*/ 	.short	0x0101
        /*0ae6*/ 	.byte	0x3f
	.zero		1


	//   ....[51]....
        /*0ae8*/ 	.word	0x00013070
        /*0aec*/ 	.word	0x00000016
        /*0af0*/ 	.word	0x0002d800
        /*0af4*/ 	.short	0x0107
        /*0af6*/ 	.byte	0x3f
	.zero		1


	//   ....[52]....
        /*0af8*/ 	.word	0x00013160
        /*0afc*/ 	.word	0x00000016
        /*0b00*/ 	.word	0x0002d800
        /*0b04*/ 	.short	0x0101
        /*0b06*/ 	.byte	0x3f
	.zero		1


	//   ....[53]....
        /*0b08*/ 	.word	0x00013180
        /*0b0c*/ 	.word	0x00000016
        /*0b10*/ 	.word	0x0002d820
        /*0b14*/ 	.short	0x010a
        /*0b16*/ 	.byte	0x3f
	.zero		1


	//   ....[54]....
        /*0b18*/ 	.word	0x000135a0
        /*0b1c*/ 	.word	0x00000005
        /*0b20*/ 	.word	0x0002d840
        /*0b24*/ 	.short	0x010a
        /*0b26*/ 	.byte	0x3f
	.zero		1


	//   ....[55]....
        /*0b28*/ 	.word	0x00013a30
        /*0b2c*/ 	.word	0x00000005
        /*0b30*/ 	.word	0x0002d830
        /*0b34*/ 	.short	0x0107
        /*0b36*/ 	.byte	0x3f
	.zero		1


	//   ....[56]....
        /*0b38*/ 	.word	0x00013af0
        /*0b3c*/ 	.word	0x00000005
        /*0b40*/ 	.word	0x0002d830
        /*0b44*/ 	.short	0x0101
        /*0b46*/ 	.byte	0x3f
	.zero		1


	//   ....[57]....
        /*0b48*/ 	.word	0x00013b50
        /*0b4c*/ 	.word	0x00000005
        /*0b50*/ 	.word	0x0002d860
        /*0b54*/ 	.short	0x010a
        /*0b56*/ 	.byte	0x3f
	.zero		1


	//   ....[58]....
        /*0b58*/ 	.word	0x00014070
        /*0b5c*/ 	.word	0x00000005
        /*0b60*/ 	.word	0x0002d850
        /*0b64*/ 	.short	0x0107
        /*0b66*/ 	.byte	0x3f
	.zero		1


	//   ....[59]....
        /*0b68*/ 	.word	0x00014160
        /*0b6c*/ 	.word	0x00000005
        /*0b70*/ 	.word	0x0002d850
        /*0b74*/ 	.short	0x0101
        /*0b76*/ 	.byte	0x3f
	.zero		1


	//   ....[60]....
        /*0b78*/ 	.word	0x00014380
        /*0b7c*/ 	.word	0x00000000
        /*0b80*/ 	.word	0x0002d860
        /*0b84*/ 	.short	0x010a
        /*0b86*/ 	.byte	0x3f
	.zero		1


	//   ....[61]....
        /*0b88*/ 	.word	0x00014800
        /*0b8c*/ 	.word	0x00000000
        /*0b90*/ 	.word	0x0002d850
        /*0b94*/ 	.short	0x0107
        /*0b96*/ 	.byte	0x3f
	.zero		1


	//   ....[62]....
        /*0b98*/ 	.word	0x000148d0
        /*0b9c*/ 	.word	0x00000000
        /*0ba0*/ 	.word	0x0002d850
        /*0ba4*/ 	.short	0x0101
        /*0ba6*/ 	.byte	0x3f
	.zero		1


	//   ....[63]....
        /*0ba8*/ 	.word	0x000155f0
        /*0bac*/ 	.word	0x00000005
        /*0bb0*/ 	.word	0x0002d820
        /*0bb4*/ 	.short	0x010a
        /*0bb6*/ 	.byte	0x3f
	.zero		1


	//   ....[64]....
        /*0bb8*/ 	.word	0x00015770
        /*0bbc*/ 	.word	0x00000003
        /*0bc0*/ 	.word	0x0002d840
        /*0bc4*/ 	.short	0x010a
        /*0bc6*/ 	.byte	0x3f
	.zero		1


	//   ....[65]....
        /*0bc8*/ 	.word	0x00015810
        /*0bcc*/ 	.word	0x00000019
        /*0bd0*/ 	.word	0x0002d840
        /*0bd4*/ 	.short	0x010a
        /*0bd6*/ 	.byte	0x3f
	.zero		1


	//   ....[66]....
        /*0bd8*/ 	.word	0x00015850
        /*0bdc*/ 	.word	0x00000003
        /*0be0*/ 	.word	0x0002d860
        /*0be4*/ 	.short	0x010a
        /*0be6*/ 	.byte	0x3f
	.zero		1


	//   ....[67]....
        /*0be8*/ 	.word	0x00015890
        /*0bec*/ 	.word	0x00000019
        /*0bf0*/ 	.word	0x0002d860
        /*0bf4*/ 	.short	0x010a
        /*0bf6*/ 	.byte	0x3f
	.zero		1


	//   ....[68]....
        /*0bf8*/ 	.word	0x00015900
        /*0bfc*/ 	.word	0x00000003
        /*0c00*/ 	.word	0x0002d800
        /*0c04*/ 	.short	0x010a
        /*0c06*/ 	.byte	0x3f
	.zero		1


	//   ....[69]....
        /*0c08*/ 	.word	0x00015950
        /*0c0c*/ 	.word	0x00000003
        /*0c10*/ 	.word	0x0002d830
        /*0c14*/ 	.short	0x010a
        /*0c16*/ 	.byte	0x3f
	.zero		1


	//   ....[70]....
        /*0c18*/ 	.word	0x000159b0
        /*0c1c*/ 	.word	0x00000007
        /*0c20*/ 	.word	0x0002d830
        /*0c24*/ 	.short	0x010a
        /*0c26*/ 	.byte	0x3f
	.zero		1


	//   ....[71]....
        /*0c28*/ 	.word	0x00015a10
        /*0c2c*/ 	.word	0x00000007
        /*0c30*/ 	.word	0x0002d850
        /*0c34*/ 	.short	0x010a
        /*0c36*/ 	.byte	0x3f
	.zero		1


	//   ....[72]....
        /*0c38*/ 	.word	0x00015a70
        /*0c3c*/ 	.word	0x00000007
        /*0c40*/ 	.word	0x0002d830
        /*0c44*/ 	.short	0x010a
        /*0c46*/ 	.byte	0x3f
	.zero		1


	//   ....[73]....
        /*0c48*/ 	.word	0x00015ad0
        /*0c4c*/ 	.word	0x00000007
        /*0c50*/ 	.word	0x0002d850
        /*0c54*/ 	.short	0x010a
        /*0c56*/ 	.byte	0x3f
	.zero		1


	//   ....[74]....
        /*0c58*/ 	.word	0x00015b30
        /*0c5c*/ 	.word	0x00000007
        /*0c60*/ 	.word	0x0002d830
        /*0c64*/ 	.short	0x010a
        /*0c66*/ 	.byte	0x3f
	.zero		1


	//   ....[75]....
        /*0c68*/ 	.word	0x00015b90
        /*0c6c*/ 	.word	0x00000007
        /*0c70*/ 	.word	0x0002d850
        /*0c74*/ 	.short	0x010a
        /*0c76*/ 	.byte	0x3f
	.zero		1


	//   ....[76]....
        /*0c78*/ 	.word	0x00015bf0
        /*0c7c*/ 	.word	0x00000005
        /*0c80*/ 	.word	0x0002d850
        /*0c84*/ 	.short	0x010a
        /*0c86*/ 	.byte	0x3f
	.zero		1


	//   ....[77]....
        /*0c88*/ 	.word	0x00015d10
        /*0c8c*/ 	.word	0x00000002
        /*0c90*/ 	.word	0x0002d840
        /*0c94*/ 	.short	0x010a
        /*0c96*/ 	.byte	0x3f
	.zero		1


	//   ....[78]....
        /*0c98*/ 	.word	0x00016af0
        /*0c9c*/ 	.word	0x00000016
        /*0ca0*/ 	.word	0x0002d820
        /*0ca4*/ 	.short	0x010a
        /*0ca6*/ 	.byte	0x3f
	.zero		1


	//   ....[79]....
        /*0ca8*/ 	.word	0x00016b40
        /*0cac*/ 	.word	0x00000005
        /*0cb0*/ 	.word	0x0002d840
        /*0cb4*/ 	.short	0x010a
        /*0cb6*/ 	.byte	0x3f
	.zero		1


	//   ....[80]....
        /*0cb8*/ 	.word	0x000170e0
        /*0cbc*/ 	.word	0x00000005
        /*0cc0*/ 	.word	0x0002d860
        /*0cc4*/ 	.short	0x010a
        /*0cc6*/ 	.byte	0x3f
	.zero		1


	//   ....[81]....
        /*0cc8*/ 	.word	0x000176c0
        /*0ccc*/ 	.word	0x00000000
        /*0cd0*/ 	.word	0x0002d860
        /*0cd4*/ 	.short	0x010a
        /*0cd6*/ 	.byte	0x3f
	.zero		1


	//   ....[82]....
        /*0cd8*/ 	.word	0x00018610
        /*0cdc*/ 	.word	0x00000005
        /*0ce0*/ 	.word	0x0002d820
        /*0ce4*/ 	.short	0x010a
        /*0ce6*/ 	.byte	0x3f
	.zero		1


	//   ....[83]....
        /*0ce8*/ 	.word	0x000187b0
        /*0cec*/ 	.word	0x00000003
        /*0cf0*/ 	.word	0x0002d840
        /*0cf4*/ 	.short	0x010a
        /*0cf6*/ 	.byte	0x3f
	.zero		1


	//   ....[84]....
        /*0cf8*/ 	.word	0x00018800
        /*0cfc*/ 	.word	0x00000019
        /*0d00*/ 	.word	0x0002d840
        /*0d04*/ 	.short	0x010a
        /*0d06*/ 	.byte	0x3f
	.zero		1


	//   ....[85]....
        /*0d08*/ 	.word	0x00018850
        /*0d0c*/ 	.word	0x00000003
        /*0d10*/ 	.word	0x0002d860
        /*0d14*/ 	.short	0x010a
        /*0d16*/ 	.byte	0x3f
	.zero		1


	//----- nvinfo : EIATTR_NUM_MBARRIERS
	.align		4
.L_207:
        /*0d18*/ 	.byte	0x03, 0x38
        /*0d1a*/ 	.short	0x0016


	//----- nvinfo : EIATTR_EXIT_INSTR_OFFSETS
	.align		4
        /*0d1c*/ 	.byte	0x04, 0x1c
        /*0d1e*/ 	.short	(.L_209 - .L_208)


	//   ....[0]....
.L_208:
        /*0d20*/ 	.word	0x000009b0


	//   ....[1]....
        /*0d24*/ 	.word	0x0000fe40


	//   ....[2]....
        /*0d28*/ 	.word	0x000158e0


	//----- nvinfo : EIATTR_MAX_THREADS
	.align		4
.L_209:
        /*0d2c*/ 	.byte	0x04, 0x05
        /*0d2e*/ 	.short	(.L_211 - .L_210)
.L_210:
        /*0d30*/ 	.word	0x00000200
        /*0d34*/ 	.word	0x00000001
        /*0d38*/ 	.word	0x00000001


	//----- nvinfo : EIATTR_CRS_STACK_SIZE
	.align		4
.L_211:
        /*0d3c*/ 	.byte	0x04, 0x1e
        /*0d3e*/ 	.short	(.L_213 - .L_212)
.L_212:
        /*0d40*/ 	.word	0x00000000


	//----- nvinfo : EIATTR_CBANK_PARAM_SIZE
	.align		4
.L_213:
        /*0d44*/ 	.byte	0x03, 0x19
        /*0d46*/ 	.short	0x0af0


	//----- nvinfo : EIATTR_PARAM_CBANK
	.align		4
        /*0d48*/ 	.byte	0x04, 0x0a
        /*0d4a*/ 	.short	(.L_215 - .L_214)
	.align		4
.L_214:
        /*0d4c*/ 	.word	index@(.nv.constant0._ZN7cutlass13device_kernelIN5flash11enable_sm90INS1_16FlashAttnFwdSm90INS1_25CollectiveMainloopFwdSm90ILi2EN4cute5tupleIJNS5_1CILi1EEES8_S8_EEENS6_IJNS7_ILi192EEENS7_ILi128EEENS7_ILi96EEEEEELi96ENS_6half_tEfNS_4arch4Sm90ELb0ELb1ELb0ELb1ELb1ELb0ELb0ELb0ELb1ELb1ELb0ELb0EEENS1_21CollectiveEpilogueFwdINS6_IJSA_SC_SB_EEES9_SE_SG_Li384ELb1ELb1ELb0ELb0EEENS1_36VarlenDynamicPersistentTileSchedulerILi192ELi128ELi384ELi128ELb0ELb1ELb1ELb1ELb0ELb1EEEEEEEEEvNT_6ParamsE)
        /*0d50*/ 	.short	0x0210
        /*0d52*/ 	.short	0x0af0


	//----- nvinfo : EIATTR_SW_WAR
	.align		4
.L_215:
        /*0d54*/ 	.byte	0x04, 0x36
        /*0d56*/ 	.short	(.L_217 - .L_216)
.L_216:
        /*0d58*/ 	.word	0x00000008
.L_217:


//--------------------- .nv.info._ZN7cutlass13device_kernelIN5flash11enable_sm90INS1_16FlashAttnFwdSm90INS1_25CollectiveMainloopFwdSm90ILi2EN4cute5tupleIJNS5_1CILi1EEES8_S8_EEENS6_IJNS7_ILi192EEENS7_ILi128EEENS7_ILi96EEEEEELi96ENS_6half_tEfNS_4arch4Sm90ELb0ELb1ELb0ELb1ELb1ELb1ELb0ELb0ELb1ELb1ELb0ELb0EEENS1_21CollectiveEpilogueFwdINS6_IJSA_SC_SB_EEES9_SE_SG_Li384ELb1ELb1ELb0ELb0EEENS1_36VarlenDynamicPersistentTileSchedulerILi192ELi128ELi384ELi128ELb0ELb1ELb1ELb1ELb0ELb1EEEEEEEEEvNT_6ParamsE --------------------------
	.section	.nv.info._ZN7cutlass13device_kernelIN5flash11enable_sm90INS1_16FlashAttnFwdSm90INS1_25CollectiveMainloopFwdSm90ILi2EN4cute5tupleIJNS5_1CILi1EEES8_S8_EEENS6_IJNS7_ILi192EEENS7_ILi128EEENS7_ILi96EEEEEELi96ENS_6half_tEfNS_4arch4Sm90ELb0ELb1ELb0ELb1ELb1ELb1ELb0ELb0ELb1ELb1ELb0ELb0EEENS1_21CollectiveEpilogueFwdINS6_IJSA_SC_SB_EEES9_SE_SG_Li384ELb1ELb1ELb0ELb0EEENS1_36VarlenDynamicPersistentTileSchedulerILi192ELi128ELi384ELi128ELb0ELb1ELb1ELb1ELb0ELb1EEEEEEEEEvNT_6ParamsE,"",@"SHT_CUDA_INFO"
	.sectionflags	@""
	.align	4


	//----- nvinfo : EIATTR_CUDA_API_VERSION
	.align		4
        /*0000*/ 	.byte	0x04, 0x37
        /*0002*/ 	.short	(.L_219 - .L_218)
.L_218:
        /*0004*/ 	.word	0x00000082


	//----- nvinfo : EIATTR_KPARAM_INFO
	.align		4
.L_219:
        /*0008*/ 	.byte	0x04, 0x17
        /*000a*/ 	.short	(.L_221 - .L_220)
.L_220:
        /*000c*/ 	.word	0x00000000
        /*0010*/ 	.short	0x0000
        /*0012*/ 	.short	0x0070
        /*0014*/ 	.byte	0x00, 0xf0, 0x01, 0x2a


	//----- nvinfo : EIATTR_SPARSE_MMA_MASK
	.align		4
.L_221:
        /*0018*/ 	.byte	0x03, 0x50
        /*001a*/ 	.short	0x0000


	//----- nvinfo : EIATTR_MAXREG_COUNT
	.align		4
        /*001c*/ 	.byte	0x03, 0x1b
        /*001e*/ 	.short	0x0080


	//----- nvinfo : EIATTR_NUM_BARRIERS
	.align		4
        /*0020*/ 	.byte	0x02, 0x4c
        /*0022*/ 	.byte	0x10
	.zero		1


	//----- nvinfo : EIATTR_EXTERNS
	.align		4
        /*0024*/ 	.byte	0x04, 0x0f
        /*0026*/ 	.short	(.L_223 - .L_222)


	//   ....[0]....
	.align		4
.L_222:
        /*0028*/ 	.word	index@(__assertfail)


	//----- nvinfo : EIATTR_ANNOTATIONS
	.align		4
.L_223:
        /*002c*/ 	.byte	0x04, 0x55
        /*002e*/ 	.short	(.L_225 - .L_224)


	//   ....[0]....
.L_224:
        /* <DEDUP_REMOVED lines=108> */


	//----- nvinfo : EIATTR_MERCURY_ISA_VERSION
	.align		4
.L_225:
        /*06e0*/ 	.byte	0x03, 0x5f
        /*06e2*/ 	.short	0x0101


	//----- nvinfo : EIATTR_UNUSED_LOAD_BYTE_OFFSET
	.align		4
        /*06e4*/ 	.byte	0x04, 0x44
        /*06e6*/ 	.short	(.L_227 - .L_226)


	//   ....[0]....
.L_226:
        /*06e8*/ 	.word	0x00000a90
        /*06ec*/ 	.word	0x0000fff0


	//   ....[1]....
        /*06f0*/ 	.word	0x00019300
        /*06f4*/ 	.word	0x0000fff0


	//----- nvinfo : EIATTR_INT_WARP_WIDE_INSTR_OFFSETS
	.align		4
.L_227:
        /*06f8*/ 	.byte	0x04, 0x31
        /*06fa*/ 	.short	(.L_229 - .L_228)


	//   ....[0]....
.L_228:
        /*06fc*/ 	.word	0x00000130


	//   ....[1]....
        /*0700*/ 	.word	0x00000170


	//   ....[2]....
        /*0704*/ 	.word	0x000001e0


	//   ....[3]....
        /*0708*/ 	.word	0x0001e050


	//   ....[4]....
        /*070c*/ 	.word	0x0001e0e0


	//   ....[5]....
        /*0710*/ 	.word	0x00020e10


	//   ....[6]....
        /*0714*/ 	.word	0x00020ea0


	//----- nvinfo : EIATTR_COOP_GROUP_MASK_REGIDS
	.align		4
.L_229:
        /*0718*/ 	.byte	0x04, 0x29
        /*071a*/ 	.short	(.L_231 - .L_230)


	//   ....[0]....
.L_230:
        /*071c*/ 	.word	0xffffffff


	//   ....[1]....
        /*0720*/ 	.word	0xffffffff


	//   ....[2]....
        /*0724*/ 	.word	0xffffffff


	//   ....[3]....
        /*0728*/ 	.word	0xffffffff


	//   ....[4]....
        /*072c*/ 	.word	0xffffffff


	//   ....[5]....
        /*0730*/ 	.word	0xffffffff


	//   ....[6]....
        /*0734*/ 	.word	0xffffffff


	//   ....[7]....
        /*0738*/ 	.word	0xffffffff


	//   ....[8]....
        /*073c*/ 	.word	0xffffffff


	//   ....[9]....
        /*0740*/ 	.word	0xffffffff


	//   ....[10]....
        /*0744*/ 	.word	0xffffffff


	//   ....[11]....
        /*0748*/ 	.word	0xffffffff


	//   ....[12]....
        /*074c*/ 	.word	0xffffffff


	//   ....[13]....
        /*0750*/ 	.word	0xffffffff


	//   ....[14]....
        /*0754*/ 	.word	0xffffffff


	//   ....[15]....
        /*0758*/ 	.word	0xffffffff


	//   ....[16]....
        /*075c*/ 	.word	0xffffffff


	//   ....[17]....
        /*0760*/ 	.word	0xffffffff


	//   ....[18]....
        /*0764*/ 	.word	0xffffffff


	//   ....[19]....
        /*0768*/ 	.word	0xffffffff


	//   ....[20]....
        /*076c*/ 	.word	0xffffffff


	//   ....[21]....
        /*0770*/ 	.word	0xffffffff


	//   ....[22]....
        /*0774*/ 	.word	0xffffffff


	//   ....[23]....
        /*0778*/ 	.word	0xffffffff


	//   ....[24]....
        /*077c*/ 	.word	0xffffffff


	//   ....[25]....
        /*0780*/ 	.word	0xffffffff


	//   ....[26]....
        /*0784*/ 	.word	0xffffffff


	//   ....[27]....
        /*0788*/ 	.word	0xffffffff


	//   ....[28]....
        /*078c*/ 	.word	0xffffffff


	//   ....[29]....
        /*0790*/ 	.word	0xffffffff


	//   ....[30]....
        /*0794*/ 	.word	0xffffffff


	//   ....[31]....
        /*0798*/ 	.word	0xffffffff


	//   ....[32]....
        /*079c*/ 	.word	0xffffffff


	//   ....[33]....
        /*07a0*/ 	.word	0xffffffff


	//   ....[34]....
        /*07a4*/ 	.word	0xffffffff


	//   ....[35]....
        /*07a8*/ 	.word	0xffffffff


	//   ....[36]....
        /*07ac*/ 	.word	0xffffffff


	//   ....[37]....
        /*07b0*/ 	.word	0xffffffff


	//   ....[38]....
        /*07b4*/ 	.word	0xffffffff


	//   ....[39]....
        /*07b8*/ 	.word	0xffffffff


	//   ....[40]....
        /*07bc*/ 	.word	0xffffffff


	//   ....[41]....
        /*07c0*/ 	.word	0xffffffff


	//   ....[42]....
        /*07c4*/ 	.word	0xffffffff


	//   ....[43]....
        /*07c8*/ 	.word	0xffffffff


	//   ....[44]....
        /*07cc*/ 	.word	0xffffffff


	//   ....[45]....
        /*07d0*/ 	.word	0xffffffff


	//   ....[46]....
        /*07d4*/ 	.word	0xffffffff


	//   ....[47]....
        /*07d8*/ 	.word	0xffffffff


	//   ....[48]....
        /*07dc*/ 	.word	0xffffffff


	//   ....[49]....
        /*07e0*/ 	.word	0xffffffff


	//   ....[50]....
        /*07e4*/ 	.word	0xffffffff


	//   ....[51]....
        /*07e8*/ 	.word	0xffffffff


	//   ....[52]....
        /*07ec*/ 	.word	0xffffffff


	//   ....[53]....
        /*07f0*/ 	.word	0xffffffff


	//   ....[54]....
        /*07f4*/ 	.word	0xffffffff


	//   ....[55]....
        /*07f8*/ 	.word	0xffffffff


	//   ....[56]....
        /*07fc*/ 	.word	0xffffffff


	//   ....[57]....
        /*0800*/ 	.word	0xffffffff


	//   ....[58]....
        /*0804*/ 	.word	0xffffffff


	//   ....[59]....
        /*0808*/ 	.word	0xffffffff


	//   ....[60]....
        /*080c*/ 	.word	0xffffffff


	//   ....[61]....
        /*0810*/ 	.word	0xffffffff


	//   ....[62]....
        /*0814*/ 	.word	0xffffffff


	//   ....[63]....
        /*0818*/ 	.word	0xffffffff


	//   ....[64]....
        /*081c*/ 	.word	0xffffffff


	//   ....[65]....
        /*0820*/ 	.word	0xffffffff


	//   ....[66]....
        /*0824*/ 	.word	0xffffffff


	//   ....[67]....
        /*0828*/ 	.word	0xffffffff


	//   ....[68]....
        /*082c*/ 	.word	0xffffffff


	//   ....[69]....
        /*0830*/ 	.word	0xffffffff


	//   ....[70]....
        /*0834*/ 	.word	0xffffffff


	//   ....[71]....
        /*0838*/ 	.word	0xffffffff


	//   ....[72]....
        /*083c*/ 	.word	0xffffffff


	//   ....[73]....
        /*0840*/ 	.word	0xffffffff


	//   ....[74]....
        /*0844*/ 	.word	0xffffffff


	//   ....[75]....
        /*0848*/ 	.word	0xffffffff


	//   ....[76]....
        /*084c*/ 	.word	0xffffffff


	//   ....[77]....
        /*0850*/ 	.word	0xffffffff


	//   ....[78]....
        /*0854*/ 	.word	0xffffffff


	//   ....[79]....
        /*0858*/ 	.word	0xffffffff


	//   ....[80]....
        /*085c*/ 	.word	0xffffffff


	//   ....[81]....
        /*0860*/ 	.word	0xffffffff


	//   ....[82]....
        /*0864*/ 	.word	0xffffffff


	//   ....[83]....
        /*0868*/ 	.word	0xffffffff


	//   ....[84]....
        /*086c*/ 	.word	0xffffffff


	//   ....[85]....
        /*0870*/ 	.word	0xffffffff


	//   ....[86]....
        /*0874*/ 	.word	0xffffffff


	//   ....[87]....
        /*0878*/ 	.word	0xffffffff


	//   ....[88]....
        /*087c*/ 	.word	0xffffffff


	//   ....[89]....
        /*0880*/ 	.word	0xffffffff


	//   ....[90]....
        /*0884*/ 	.word	0xffffffff


	//   ....[91]....
        /*0888*/ 	.word	0xffffffff


	//   ....[92]....
        /*088c*/ 	.word	0xffffffff


	//   ....[93]....
        /*0890*/ 	.word	0xffffffff


	//   ....[94]....
        /*0894*/ 	.word	0xffffffff


	//   ....[95]....
        /*0898*/ 	.word	0xffffffff


	//   ....[96]....
        /*089c*/ 	.word	0xffffffff


	//   ....[97]....
        /*08a0*/ 	.word	0xffffffff


	//   ....[98]....
        /*08a4*/ 	.word	0xffffffff


	//   ....[99]....
        /*08a8*/ 	.word	0xffffffff


	//   ....[100]....
        /*08ac*/ 	.word	0xffffffff


	//   ....[101]....
        /*08b0*/ 	.word	0xffffffff


	//   ....[102]....
        /*08b4*/ 	.word	0xffffffff


	//   ....[103]....
        /*08b8*/ 	.word	0xffffffff


	//   ....[104]....
        /*08bc*/ 	.word	0xffffffff


	//   ....[105]....
        /*08c0*/ 	.word	0xffffffff


	//   ....[106]....
        /*08c4*/ 	.word	0xffffffff


	//   ....[107]....
        /*08c8*/ 	.word	0xffffffff


	//   ....[108]....
        /*08cc*/ 	.word	0xffffffff


	//   ....[109]....
        /*08d0*/ 	.word	0xffffffff


	//   ....[110]....
        /*08d4*/ 	.word	0xffffffff


	//   ....[111]....
        /*08d8*/ 	.word	0xffffffff


	//   ....[112]....
        /*08dc*/ 	.word	0xffffffff


	//   ....[113]....
        /*08e0*/ 	.word	0xffffffff


	//   ....[114]....
        /*08e4*/ 	.word	0xffffffff


	//   ....[115]....
        /*08e8*/ 	.word	0xffffffff


	//   ....[116]....
        /*08ec*/ 	.word	0xffffffff


	//   ....[117]....
        /*08f0*/ 	.word	0xffffffff


	//   ....[118]....
        /*08f4*/ 	.word	0xffffffff


	//   ....[119]....
        /*08f8*/ 	.word	0xffffffff


	//   ....[120]....
        /*08fc*/ 	.word	0xffffffff


	//   ....[121]....
        /*0900*/ 	.word	0xffffffff


	//   ....[122]....
        /*0904*/ 	.word	0xffffffff


	//   ....[123]....
        /*0908*/ 	.word	0xffffffff


	//   ....[124]....
        /*090c*/ 	.word	0xffffffff


	//   ....[125]....
        /*0910*/ 	.word	0xffffffff


	//   ....[126]....
        /*0914*/ 	.word	0xffffffff


	//   ....[127]....
        /*0918*/ 	.word	0xffffffff


	//   ....[128]....
        /*091c*/ 	.word	0xffffffff


	//   ....[129]....
        /*0920*/ 	.word	0xffffffff


	//   ....[130]....
        /*0924*/ 	.word	0xffffffff


	//   ....[131]....
        /*0928*/ 	.word	0xffffffff


	//   ....[132]....
        /*092c*/ 	.word	0xffffffff


	//   ....[133]....
        /*0930*/ 	.word	0xffffffff


	//   ....[134]....
        /*0934*/ 	.word	0xffffffff


	//   ....[135]....
        /*0938*/ 	.word	0xffffffff


	//   ....[136]....
        /*093c*/ 	.word	0xffffffff


	//   ....[137]....
        /*0940*/ 	.word	0xffffffff


	//   ....[138]....
        /*0944*/ 	.word	0xffffffff


	//   ....[139]....
        /*0948*/ 	.word	0xffffffff


	//   ....[140]....
        /*094c*/ 	.word	0xffffffff


	//   ....[141]....
        /*0950*/ 	.word	0xffffffff


	//   ....[142]....
        /*0954*/ 	.word	0xffffffff


	//   ....[143]....
        /*0958*/ 	.word	0xffffffff


	//   ....[144]....
        /*095c*/ 	.word	0xffffffff


	//   ....[145]....
        /*0960*/ 	.word	0x0500000f


	//   ....[146]....
        /*0964*/ 	.word	0x0500000f


	//   ....[147]....
        /*0968*/ 	.word	0x0500000f


	//   ....[148]....
        /*096c*/ 	.word	0x0500000f


	//   ....[149]....
        /*0970*/ 	.word	0x0500000f


	//   ....[150]....
        /*0974*/ 	.word	0x0500000f


	//   ....[151]....
        /*0978*/ 	.word	0x0500000f


	//   ....[152]....
        /*097c*/ 	.word	0x0500000f


	//   ....[153]....
        /*0980*/ 	.word	0x0500000f


	//   ....[154]....
        /*0984*/ 	.word	0x0500000f


	//   ....[155]....
        /*0988*/ 	.word	0x0500000f


	//   ....[156]....
        /*098c*/ 	.word	0x0500000f


	//   ....[157]....
        /*0990*/ 	.word	0x0500000f


	//   ....[158]....
        /*0994*/ 	.word	0x0500000f


	//   ....[159]....
        /*0998*/ 	.word	0x0500000f


	//   ....[160]....
        /*099c*/ 	.word	0x0500000f


	//   ....[161]....
        /*09a0*/ 	.word	0x0500000f


	//   ....[162]....
        /*09a4*/ 	.word	0x0500000f


	//   ....[163]....
        /*09a8*/ 	.word	0x0500000f


	//   ....[164]....
        /*09ac*/ 	.word	0x0500000f


	//   ....[165]....
        /*09b0*/ 	.word	0x0500000f


	//   ....[166]....
        /*09b4*/ 	.word	0x0500000f


	//   ....[167]....
        /*09b8*/ 	.word	0x0500000f


	//   ....[168]....
        /*09bc*/ 	.word	0x0500000f


	//   ....[169]....
        /*09c0*/ 	.word	0x0500000f


	//   ....[170]....
        /*09c4*/ 	.word	0x0500000f


	//   ....[171]....
        /*09c8*/ 	.word	0x0500000f


	//   ....[172]....
        /*09cc*/ 	.word	0x0500000f


	//   ....[173]....
        /*09d0*/ 	.word	0x0500000f


	//   ....[174]....
        /*09d4*/ 	.word	0x0500000f


	//   ....[175]....
        /*09d8*/ 	.word	0x0500000f


	//   ....[176]....
        /*09dc*/ 	.word	0x0500000f


	//   ....[177]....
        /*09e0*/ 	.word	0x0500000f


	//   ....[178]....
        /*09e4*/ 	.word	0x0500000f


	//   ....[179]....
        /*09e8*/ 	.word	0x0500000f


	//   ....[180]....
        /*09ec*/ 	.word	0x0500000f


	//   ....[181]....
        /*09f0*/ 	.word	0x0500000f


	//   ....[182]....
        /*09f4*/ 	.word	0x0500000f


	//   ....[183]....
        /*09f8*/ 	.word	0x0500000f


	//   ....[184]....
        /*09fc*/ 	.word	0x0500000f


	//   ....[185]....
        /*0a00*/ 	.word	0x0500000f


	//   ....[186]....
        /*0a04*/ 	.word	0x0500000f


	//   ....[187]....
        /*0a08*/ 	.word	0x0500000f


	//   ....[188]....
        /*0a0c*/ 	.word	0x0500000f


	//   ....[189]....
        /*0a10*/ 	.word	0x0500000f


	//   ....[190]....
        /*0a14*/ 	.word	0x0500000f


	//   ....[191]....
        /*0a18*/ 	.word	0x0500000f


	//   ....[192]....
        /*0a1c*/ 	.word	0x0500000f


	//   ....[193]....
        /*0a20*/ 	.word	0x0500000f


	//   ....[194]....
        /*0a24*/ 	.word	0x0500000f


	//   ....[195]....
        /*0a28*/ 	.word	0x0500000f


	//   ....[196]....
        /*0a2c*/ 	.word	0x0500000f


	//   ....[197]....
        /*0a30*/ 	.word	0x0500000f


	//   ....[198]....
        /*0a34*/ 	.word	0x0500000f


	//   ....[199]....
        /*0a38*/ 	.word	0x0500000f


	//   ....[200]....
        /*0a3c*/ 	.word	0x0500000f


	//   ....[201]....
        /*0a40*/ 	.word	0x0500000f


	//   ....[202]....
        /*0a44*/ 	.word	0x0500000f


	//   ....[203]....
        /*0a48*/ 	.word	0x0500000f


	//   ....[204]....
        /*0a4c*/ 	.word	0x0500000f


	//   ....[205]....
        /*0a50*/ 	.word	0x0500000f


	//   ....[206]....
        /*0a54*/ 	.word	0x0500000f


	//   ....[207]....
        /*0a58*/ 	.word	0x0500000f


	//   ....[208]....
        /*0a5c*/ 	.word	0x0500000f


	//   ....[209]....
        /*0a60*/ 	.word	0x0500000f


	//   ....[210]....
        /*0a64*/ 	.word	0x0500000f


	//   ....[211]....
        /*0a68*/ 	.word	0x0500000f


	//   ....[212]....
        /*0a6c*/ 	.word	0x0500000f


	//   ....[213]....
        /*0a70*/ 	.word	0x0500000f


	//   ....[214]....
        /*0a74*/ 	.word	0x0500000f


	//   ....[215]....
        /*0a78*/ 	.word	0x0500000f


	//   ....[216]....
        /*0a7c*/ 	.word	0x0500000f


	//   ....[217]....
        /*0a80*/ 	.word	0x0500000f


	//   ....[218]....
        /*0a84*/ 	.word	0x0500000f


	//   ....[219]....
        /*0a88*/ 	.word	0x0500000f


	//   ....[220]....
        /*0a8c*/ 	.word	0x0500000f


	//   ....[221]....
        /*0a90*/ 	.word	0x0500000f


	//   ....[222]....
        /*0a94*/ 	.word	0x0500000f


	//   ....[223]....
        /*0a98*/ 	.word	0x0500000f


	//   ....[224]....
        /*0a9c*/ 	.word	0x0500000f


	//   ....[225]....
        /*0aa0*/ 	.word	0x0500000f


	//   ....[226]....
        /*0aa4*/ 	.word	0x0500000f


	//   ....[227]....
        /*0aa8*/ 	.word	0x0500000f


	//----- nvinfo : EIATTR_COOP_GROUP_INSTR_OFFSETS
	.align		4
.L_231:
        /*0aac*/ 	.byte	0x04, 0x28
        /*0aae*/ 	.short	(.L_233 - .L_232)


	//   ....[0]....
.L_232:
        /*0ab0*/ 	.word	0x00000070


	//   ....[1]....
        /*0ab4*/ 	.word	0x00000140


	//   ....[2]....
        /*0ab8*/ 	.word	0x00000190


	//   ....[3]....
        /*0abc*/ 	.word	0x000003c0


	//   ....[4]....
        /*0ac0*/ 	.word	0x00000520


	//   ....[5]....
        /*0ac4*/ 	.word	0x00000640


	//   ....[6]....
        /*0ac8*/ 	.word	0x000007a0


	//   ....[7]....
        /*0acc*/ 	.word	0x00003470


	//   ....[8]....
        /*0ad0*/ 	.word	0x00003480


	//   ....[9]....
        /*0ad4*/ 	.word	0x00005040


	//   ....[10]....
        /*0ad8*/ 	.word	0x00005050


	//   ....[11]....
        /*0adc*/ 	.word	0x00006a10


	//   ....[12]....
        /*0ae0*/ 	.word	0x00006a20


	//   ....[13]....
        /*0ae4*/ 	.word	0x00006f80


	//   ....[14]....
        /*0ae8*/ 	.word	0x00006fa0


	//   ....[15]....
        /*0aec*/ 	.word	0x00007aa0


	//   ....[16]....
        /*0af0*/ 	.word	0x00008270


	//   ....[17]....
        /*0af4*/ 	.word	0x00008280


	//   ....[18]....
        /*0af8*/ 	.word	0x00008290


	//   ....[19]....
        /*0afc*/ 	.word	0x000082a0


	//   ....[20]....
        /*0b00*/ 	.word	0x0000a050


	//   ....[21]....
        /*0b04*/ 	.word	0x0000a060


	//   ....[22]....
        /*0b08*/ 	.word	0x0000a070


	//   ....[23]....
        /*0b0c*/ 	.word	0x0000a080


	//   ....[24]....
        /*0b10*/ 	.word	0x0000c3d0


	//   ....[25]....
        /*0b14*/ 	.word	0x0000d150


	//   ....[26]....
        /*0b18*/ 	.word	0x0000d850


	//   ....[27]....
        /*0b1c*/ 	.word	0x0000d960


	//   ....[28]....
        /*0b20*/ 	.word	0x0000e130


	//   ....[29]....
        /*0b24*/ 	.word	0x0000e1f0


	//   ....[30]....
        /*0b28*/ 	.word	0x0000ef00


	//   ....[31]....
        /*0b2c*/ 	.word	0x0000fef0


	//   ....[32]....
        /*0b30*/ 	.word	0x00010120


	//   ....[33]....
        /*0b34*/ 	.word	0x00011110


	//   ....[34]....
        /*0b38*/ 	.word	0x00011210


	//   ....[35]....
        /*0b3c*/ 	.word	0x000115f0


	//   ....[36]....
        /*0b40*/ 	.word	0x00011770


	//   ....[37]....
        /*0b44*/ 	.word	0x00012870


	//   ....[38]....
        /*0b48*/ 	.word	0x00013a20


	//   ....[39]....
        /*0b4c*/ 	.word	0x00013a40


	//   ....[40]....
        /*0b50*/ 	.word	0x00013c70


	//   ....[41]....
        /*0b54*/ 	.word	0x00013c90


	//   ....[42]....
        /*0b58*/ 	.word	0x00015000


	//   ....[43]....
        /*0b5c*/ 	.word	0x00015d60


	//   ....[44]....
        /*0b60*/ 	.word	0x00015f90


	//   ....[45]....
        /*0b64*/ 	.word	0x00016f10


	//   ....[46]....
        /*0b68*/ 	.word	0x00016fa0


	//   ....[47]....
        /*0b6c*/ 	.word	0x00017540


	//   ....[48]....
        /*0b70*/ 	.word	0x000175a0


	//   ....[49]....
        /*0b74*/ 	.word	0x000185e0


	//   ....[50]....
        /*0b78*/ 	.word	0x000187e0


	//   ....[51]....
        /*0b7c*/ 	.word	0x00018c90


	//   ....[52]....
        /*0b80*/ 	.word	0x00018cc0


	//   ....[53]....
        /*0b84*/ 	.word	0x00018d00


	//   ....[54]....
        /*0b88*/ 	.word	0x00019d00


	//   ....[55]....
        /*0b8c*/ 	.word	0x00019d40


	//   ....[56]....
        /*0b90*/ 	.word	0x00019d80


	//   ....[57]....
        /*0b94*/ 	.word	0x00019da0


	//   ....[58]....
        /*0b98*/ 	.word	0x0001a2e0


	//   ....[59]....
        /*0b9c*/ 	.word	0x0001a300


	//   ....[60]....
        /*0ba0*/ 	.word	0x0001a420


	//   ....[61]....
        /*0ba4*/ 	.word	0x0001a440


	//   ....[62]....
        /*0ba8*/ 	.word	0x0001aca0


	//   ....[63]....
        /*0bac*/ 	.word	0x0001acb0


	//   ....[64]....
        /*0bb0*/ 	.word	0x0001ae10


	//   ....[65]....
        /*0bb4*/ 	.word	0x0001ae20


	//   ....[66]....
        /*0bb8*/ 	.word	0x0001afc0


	//   ....[67]....
        /*0bbc*/ 	.word	0x0001b190


	//   ....[68]....
        /*0bc0*/ 	.word	0x0001b1c0


	//   ....[69]....
        /*0bc4*/ 	.word	0x0001b1f0


	//   ....[70]....
        /*0bc8*/ 	.word	0x0001b220


	//   ....[71]....
        /*0bcc*/ 	.word	0x0001b250


	//   ....[72]....
        /*0bd0*/ 	.word	0x0001b280


	//   ....[73]....
        /*0bd4*/ 	.word	0x0001b3f0


	//   ....[74]....
        /*0bd8*/ 	.word	0x0001b420


	//   ....[75]....
        /*0bdc*/ 	.word	0x0001b450


	//   ....[76]....
        /*0be0*/ 	.word	0x0001b480


	//   ....[77]....
        /*0be4*/ 	.word	0x0001b4b0


	//   ....[78]....
        /*0be8*/ 	.word	0x0001b4e0


	//   ....[79]....
        /*0bec*/ 	.word	0x0001b580


	//   ....[80]....
        /*0bf0*/ 	.word	0x0001b5e0


	//   ....[81]....
        /*0bf4*/ 	.word	0x0001b680


	//   ....[82]....
        /*0bf8*/ 	.word	0x0001c770


	//   ....[83]....
        /*0bfc*/ 	.word	0x0001ecd0


	//   ....[84]....
        /*0c00*/ 	.word	0x0001ece0


	//   ....[85]....
        /*0c04*/ 	.word	0x0001eda0


	//   ....[86]....
        /*0c08*/ 	.word	0x0001edb0


	//   ....[87]....
        /*0c0c*/ 	.word	0x0001ee60


	//   ....[88]....
        /*0c10*/ 	.word	0x0001ee70


	//   ....[89]....
        /*0c14*/ 	.word	0x0001ee80


	//   ....[90]....
        /*0c18*/ 	.word	0x0001ee90


	//   ....[91]....
        /*0c1c*/ 	.word	0x0001f8a0


	//   ....[92]....
        /*0c20*/ 	.word	0x0001f8b0


	//   ....[93]....
        /*0c24*/ 	.word	0x0001f8d0


	//   ....[94]....
        /*0c28*/ 	.word	0x0001f980


	//   ....[95]....
        /*0c2c*/ 	.word	0x0001f9b0


	//   ....[96]....
        /*0c30*/ 	.word	0x0001f9d0


	//   ....[97]....
        /*0c34*/ 	.word	0x0001fa50


	//   ....[98]....
        /*0c38*/ 	.word	0x0001fa60


	//   ....[99]....
        /*0c3c*/ 	.word	0x0001fb30


	//   ....[100]....
        /*0c40*/ 	.word	0x0001fb70


	//   ....[101]....
        /*0c44*/ 	.word	0x0001fb80


	//   ....[102]....
        /*0c48*/ 	.word	0x0001fc00


	//   ....[103]....
        /*0c4c*/ 	.word	0x00020400


	//   ....[104]....
        /*0c50*/ 	.word	0x00020410


	//   ....[105]....
        /*0c54*/ 	.word	0x00020430


	//   ....[106]....
        /*0c58*/ 	.word	0x000204b0


	//   ....[107]....
        /*0c5c*/ 	.word	0x000204c0


	//   ....[108]....
        /*0c60*/ 	.word	0x00020520


	//   ....[109]....
        /*0c64*/ 	.word	0x00020550


	//   ....[110]....
        /*0c68*/ 	.word	0x00020590


	//   ....[111]....
        /*0c6c*/ 	.word	0x00020840


	//   ....[112]....
        /*0c70*/ 	.word	0x00020860


	//   ....[113]....
        /*0c74*/ 	.word	0x00020900


	//   ....[114]....
        /*0c78*/ 	.word	0x00020910


	//   ....[115]....
        /*0c7c*/ 	.word	0x000209a0


	//   ....[116]....
        /*0c80*/ 	.word	0x000209b0


	//   ....[117]....
        /*0c84*/ 	.word	0x000209c0


	//   ....[118]....
        /*0c88*/ 	.word	0x00020a50


	//   ....[119]....
        /*0c8c*/ 	.word	0x00021050


	//   ....[120]....
        /*0c90*/ 	.word	0x00021060


	//   ....[121]....
        /*0c94*/ 	.word	0x000210f0


	//   ....[122]....
        /*0c98*/ 	.word	0x00021190


	//   ....[123]....
        /*0c9c*/ 	.word	0x000211b0


	//   ....[124]....
        /*0ca0*/ 	.word	0x00021230


	//   ....[125]....
        /*0ca4*/ 	.word	0x00021250


	//   ....[126]....
        /*0ca8*/ 	.word	0x00021260


	//   ....[127]....
        /*0cac*/ 	.word	0x00021660


	//   ....[128]....
        /*0cb0*/ 	.word	0x00021690


	//   ....[129]....
        /*0cb4*/ 	.word	0x000216d0


	//   ....[130]....
        /*0cb8*/ 	.word	0x00021700


	//   ....[131]....
        /*0cbc*/ 	.word	0x00021730


	//   ....[132]....
        /*0cc0*/ 	.word	0x00021760


	//   ....[133]....
        /*0cc4*/ 	.word	0x00021790


	//   ....[134]....
        /*0cc8*/ 	.word	0x000217c0


	//   ....[135]....
        /*0ccc*/ 	.word	0x00021940


	//   ....[136]....
        /*0cd0*/ 	.word	0x00021970


	//   ....[137]....
        /*0cd4*/ 	.word	0x000219a0


	//   ....[138]....
        /*0cd8*/ 	.word	0x000219d0


	//   ....[139]....
        /*0cdc*/ 	.word	0x00021a00


	//   ....[140]....
        /*0ce0*/ 	.word	0x00021a30


	//   ....[141]....
        /*0ce4*/ 	.word	0x00021af0


	//   ....[142]....
        /*0ce8*/ 	.word	0x00021b10


	//   ....[143]....
        /*0cec*/ 	.word	0x00021b80


	//   ....[144]....
        /*0cf0*/ 	.word	0x00022220


	//   ....[145]....
        /*0cf4*/ 	.word	0x00022560


	//   ....[146]....
        /*0cf8*/ 	.word	0x000225f0


	//   ....[147]....
        /*0cfc*/ 	.word	0x000226e0


	//   ....[148]....
        /*0d00*/ 	.word	0x00022770


	//   ....[149]....
        /*0d04*/ 	.word	0x00022850


	//   ....[150]....
        /*0d08*/ 	.word	0x000228e0


	//   ....[151]....
        /*0d0c*/ 	.word	0x00022a20


	//   ....[152]....
        /*0d10*/ 	.word	0x00022ac0


	//   ....[153]....
        /*0d14*/ 	.word	0x00022b50


	//   ....[154]....
        /*0d18*/ 	.word	0x00022ba0


	//   ....[155]....
        /*0d1c*/ 	.word	0x00022bf0


	//   ....[156]....
        /*0d20*/ 	.word	0x00022cc0


	//   ....[157]....
        /*0d24*/ 	.word	0x00022d50


	//   ....[158]....
        /*0d28*/ 	.word	0x00022da0


	//   ....[159]....
        /*0d2c*/ 	.word	0x00022df0


	//   ....[160]....
        /*0d30*/ 	.word	0x00023150


	//   ....[161]....
        /*0d34*/ 	.word	0x000231a0


	//   ....[162]....
        /*0d38*/ 	.word	0x00023230


	//   ....[163]....
        /*0d3c*/ 	.word	0x000232c0


	//   ....[164]....
        /*0d40*/ 	.word	0x00023380


	//   ....[165]....
        /*0d44*/ 	.word	0x00023660


	//   ....[166]....
        /*0d48*/ 	.word	0x00023750


	//   ....[167]....
        /*0d4c*/ 	.word	0x000237e0


	//   ....[168]....
        /*0d50*/ 	.word	0x00023840


	//   ....[169]....
        /*0d54*/ 	.word	0x00023960


	//   ....[170]....
        /*0d58*/ 	.word	0x000239c0


	//   ....[171]....
        /*0d5c*/ 	.word	0x00023ae0


	//   ....[172]....
        /*0d60*/ 	.word	0x00023b40


	//   ....[173]....
        /*0d64*/ 	.word	0x00023bf0


	//   ....[174]....
        /*0d68*/ 	.word	0x00023d10


	//   ....[175]....
        /*0d6c*/ 	.word	0x00023d80


	//   ....[176]....
        /*0d70*/ 	.word	0x00023de0


	//   ....[177]....
        /*0d74*/ 	.word	0x00023e80


	//   ....[178]....
        /*0d78*/ 	.word	0x00023f50


	//   ....[179]....
        /*0d7c*/ 	.word	0x00023ff0


	//   ....[180]....
        /*0d80*/ 	.word	0x000240d0


	//   ....[181]....
        /*0d84*/ 	.word	0x00024160


	//   ....[182]....
        /*0d88*/ 	.word	0x00024230


	//   ....[183]....
        /*0d8c*/ 	.word	0x000242c0


	//   ....[184]....
        /*0d90*/ 	.word	0x000243a0


	//   ....[185]....
        /*0d94*/ 	.word	0x00024460


	//   ....[186]....
        /*0d98*/ 	.word	0x000245e0


	//   ....[187]....
        /*0d9c*/ 	.word	0x000246c0


	//   ....[188]....
        /*0da0*/ 	.word	0x00024740


	//   ....[189]....
        /*0da4*/ 	.word	0x00024820


	//   ....[190]....
        /*0da8*/ 	.word	0x00024880


	//   ....[191]....
        /*0dac*/ 	.word	0x00024950


	//   ....[192]....
        /*0db0*/ 	.word	0x000249b0


	//   ....[193]....
        /*0db4*/ 	.word	0x00024a90


	//   ....[194]....
        /*0db8*/ 	.word	0x00024b80


	//   ....[195]....
        /*0dbc*/ 	.word	0x00024c20


	//   ....[196]....
        /*0dc0*/ 	.word	0x00024c80


	//   ....[197]....
        /*0dc4*/ 	.word	0x00024d80


	//   ....[198]....
        /*0dc8*/ 	.word	0x00024de0


	//   ....[199]....
        /*0dcc*/ 	.word	0x00024ee0


	//   ....[200]....
        /*0dd0*/ 	.word	0x00024f40


	//   ....[201]....
        /*0dd4*/ 	.word	0x00025010


	//   ....[202]....
        /*0dd8*/ 	.word	0x00025160


	//   ....[203]....
        /*0ddc*/ 	.word	0x00025210


	//   ....[204]....
        /*0de0*/ 	.word	0x00025320


	//   ....[205]....
        /*0de4*/ 	.word	0x00025400


	//   ....[206]....
        /*0de8*/ 	.word	0x00025460


	//   ....[207]....
        /*0dec*/ 	.word	0x00025550


	//   ....[208]....
        /*0df0*/ 	.word	0x000255b0


	//   ....[209]....
        /*0df4*/ 	.word	0x00025690


	//   ....[210]....
        /*0df8*/ 	.word	0x00025720


	//   ....[211]....
        /*0dfc*/ 	.word	0x000257c0


	//   ....[212]....
        /*0e00*/ 	.word	0x000258e0


	//   ....[213]....
        /*0e04*/ 	.word	0x00025950


	//   ....[214]....
        /*0e08*/ 	.word	0x000259c0


	//   ....[215]....
        /*0e0c*/ 	.word	0x00025a30


	//   ....[216]....
        /*0e10*/ 	.word	0x00025aa0


	//   ....[217]....
        /*0e14*/ 	.word	0x00025b20


	//   ....[218]....
        /*0e18*/ 	.word	0x00025bb0


	//   ....[219]....
        /*0e1c*/ 	.word	0x00025c40


	//   ....[220]....
        /*0e20*/ 	.word	0x00025cb0


	//   ....[221]....
        /*0e24*/ 	.word	0x00025d20


	//   ....[222]....
        /*0e28*/ 	.word	0x00025d90


	//   ....[223]....
        /*0e2c*/ 	.word	0x00025e10


	//   ....[224]....
        /*0e30*/ 	.word	0x00025e80


	//   ....[225]....
        /*0e34*/ 	.word	0x00025f20


	//   ....[226]....
        /*0e38*/ 	.word	0x00025fb0


	//   ....[227]....
        /*0e3c*/ 	.word	0x000260e0


	//----- nvinfo : EIATTR_REG_RECONFIG
	.align		4
.L_233:
        /*0e40*/ 	.byte	0x01, 0x54
	.zero		2


	//----- nvinfo : EIATTR_SYSCALL_OFFSETS
	.align		4
        /*0e44*/ 	.byte	0x04, 0x46
        /*0e46*/ 	.short	(.L_235 - .L_234)


	//   ....[0]....
.L_234:
        /*0e48*/ 	.word	0x00001e50


	//   ....[1]....
        /*0e4c*/ 	.word	0x00001fa0


	//   ....[2]....
        /*0e50*/ 	.word	0x00007cc0


	//   ....[3]....
        /*0e54*/ 	.word	0x00007fe0


	//   ....[4]....
        /*0e58*/ 	.word	0x0001e240


	//   ....[5]....
        /*0e5c*/ 	.word	0x0001e390


	//   ....[6]....
        /*0e60*/ 	.word	0x0001e480


	//   ....[7]....
        /*0e64*/ 	.word	0x0001f310


	//----- nvinfo : EIATTR_MBARRIER_INSTR_OFFSETS
	.align		4
.L_235:
        /*0e68*/ 	.byte	0x04, 0x39
        /*0e6a*/ 	.short	(.L_237 - .L_236)


	//   ....[0]....
.L_236:
        /*0e6c*/ 	.word	0x00000270
        /*0e70*/ 	.word	0x000000ff
        /*0e74*/ 	.word	0x0002d800
        /*0e78*/ 	.short	0x0100
        /*0e7a*/ 	.byte	0x08
	.zero		1


	//   ....[1]....
        /*0e7c*/ 	.word	0x00000280
        /*0e80*/ 	.word	0x000000ff
        /*0e84*/ 	.word	0x0002d820
        /*0e88*/ 	.short	0x0100
        /*0e8a*/ 	.byte	0x08
	.zero		1


	//   ....[2]....
        /*0e8c*/ 	.word	0x00000370
        /*0e90*/ 	.word	0x000000ff
        /*0e94*/ 	.word	0x0002d830
        /*0e98*/ 	.short	0x0100
        /*0e9a*/ 	.byte	0x08
	.zero		1


	//   ....[3]....
        /*0e9c*/ 	.word	0x00000380
        /*0ea0*/ 	.word	0x000000ff
        /*0ea4*/ 	.word	0x0002d840
        /*0ea8*/ 	.short	0x0100
        /*0eaa*/ 	.byte	0x08
	.zero		1


	//   ....[4]....
        /*0eac*/ 	.word	0x00000390
        /*0eb0*/ 	.word	0x000000ff
        /*0eb4*/ 	.word	0x0002d838
        /*0eb8*/ 	.short	0x0100
        /*0eba*/ 	.byte	0x08
	.zero		1


	//   ....[5]....
        /*0ebc*/ 	.word	0x000003a0
        /*0ec0*/ 	.word	0x000000ff
        /*0ec4*/ 	.word	0x0002d848
        /*0ec8*/ 	.short	0x0100
        /*0eca*/ 	.byte	0x08
	.zero		1


	//   ....[6]....
        /*0ecc*/ 	.word	0x000004d0
        /*0ed0*/ 	.word	0x000000ff
        /*0ed4*/ 	.word	0x0002d850
        /*0ed8*/ 	.short	0x0100
        /*0eda*/ 	.byte	0x08
	.zero		1


	//   ....[7]....
        /*0edc*/ 	.word	0x000004e0
        /*0ee0*/ 	.word	0x000000ff
        /*0ee4*/ 	.word	0x0002d860
        /*0ee8*/ 	.short	0x0100
        /*0eea*/ 	.byte	0x08
	.zero		1


	//   ....[8]....
        /*0eec*/ 	.word	0x000004f0
        /*0ef0*/ 	.word	0x000000ff
        /*0ef4*/ 	.word	0x0002d858
        /*0ef8*/ 	.short	0x0100
        /*0efa*/ 	.byte	0x08
	.zero		1


	//   ....[9]....
        /*0efc*/ 	.word	0x00000500
        /*0f00*/ 	.word	0x000000ff
        /*0f04*/ 	.word	0x0002d868
        /*0f08*/ 	.short	0x0100
        /*0f0a*/ 	.byte	0x08
	.zero		1


	//   ....[10]....
        /*0f0c*/ 	.word	0x000005f0
        /*0f10*/ 	.word	0x000000ff
        /*0f14*/ 	.word	0x0002d870
        /*0f18*/ 	.short	0x0100
        /*0f1a*/ 	.byte	0x06
	.zero		1


	//   ....[11]....
        /*0f1c*/ 	.word	0x00000600
        /*0f20*/ 	.word	0x000000ff
        /*0f24*/ 	.word	0x0002d880
        /*0f28*/ 	.short	0x0100
        /*0f2a*/ 	.byte	0x06
	.zero		1


	//   ....[12]....
        /*0f2c*/ 	.word	0x00000610
        /*0f30*/ 	.word	0x000000ff
        /*0f34*/ 	.word	0x0002d878
        /*0f38*/ 	.short	0x0100
        /*0f3a*/ 	.byte	0x06
	.zero		1


	//   ....[13]....
        /*0f3c*/ 	.word	0x00000620
        /*0f40*/ 	.word	0x000000ff
        /*0f44*/ 	.word	0x0002d888
        /*0f48*/ 	.short	0x0100
        /*0f4a*/ 	.byte	0x06
	.zero		1


	//   ....[14]....
        /*0f4c*/ 	.word	0x00000750
        /*0f50*/ 	.word	0x000000ff
        /*0f54*/ 	.word	0x0002d890
        /*0f58*/ 	.short	0x0100
        /*0f5a*/ 	.byte	0x08
	.zero		1


	//   ....[15]....
        /*0f5c*/ 	.word	0x00000760
        /*0f60*/ 	.word	0x000000ff
        /*0f64*/ 	.word	0x0002d8a0
        /*0f68*/ 	.short	0x0100
        /*0f6a*/ 	.byte	0x08
	.zero		1


	//   ....[16]....
        /*0f6c*/ 	.word	0x00000770
        /*0f70*/ 	.word	0x000000ff
        /*0f74*/ 	.word	0x0002d898
        /*0f78*/ 	.short	0x0100
        /*0f7a*/ 	.byte	0x08
	.zero		1


	//   ....[17]....
        /*0f7c*/ 	.word	0x00000780
        /*0f80*/ 	.word	0x000000ff
        /*0f84*/ 	.word	0x0002d8a8
        /*0f88*/ 	.short	0x0100
        /*0f8a*/ 	.byte	0x08
	.zero		1


	//   ....[18]....
        /*0f8c*/ 	.word	0x000008b0
        /*0f90*/ 	.word	0x000000ff
        /*0f94*/ 	.word	0x0002d8b0
        /*0f98*/ 	.short	0x0100
        /*0f9a*/ 	.byte	0x08
	.zero		1


	//   ....[19]....
        /*0f9c*/ 	.word	0x000008c0
        /*0fa0*/ 	.word	0x000000ff
        /*0fa4*/ 	.word	0x0002d8c0
        /*0fa8*/ 	.short	0x0100
        /*0faa*/ 	.byte	0x08
	.zero		1


	//   ....[20]....
        /*0fac*/ 	.word	0x000008d0
        /*0fb0*/ 	.word	0x000000ff
        /*0fb4*/ 	.word	0x0002d8b8
        /*0fb8*/ 	.short	0x0100
        /*0fba*/ 	.byte	0x08
	.zero		1


	//   ....[21]....
        /*0fbc*/ 	.word	0x000008e0
        /*0fc0*/ 	.word	0x000000ff
        /*0fc4*/ 	.word	0x0002d8c8
        /*0fc8*/ 	.short	0x0100
        /*0fca*/ 	.byte	0x08
	.zero		1


	//   ....[22]....
        /*0fcc*/ 	.word	0x00003420
        /*0fd0*/ 	.word	0x00000023
        /*0fd4*/ 	.word	0x0002d890
        /*0fd8*/ 	.short	0x010a
        /*0fda*/ 	.byte	0x3f
	.zero		1


	//   ....[23]....
        /*0fdc*/ 	.word	0x00004ff0
        /*0fe0*/ 	.word	0x00000023
        /*0fe4*/ 	.word	0x0002d890
        /*0fe8*/ 	.short	0x010a
        /*0fea*/ 	.byte	0x3f
	.zero		1


	//   ....[24]....
        /*0fec*/ 	.word	0x00006820
        /*0ff0*/ 	.word	0x00000023
        /*0ff4*/ 	.word	0x0002d890
        /*0ff8*/ 	.short	0x010a
        /*0ffa*/ 	.byte	0x3f
	.zero		1


	//   ....[25]....
        /*0ffc*/ 	.word	0x00006da0
        /*1000*/ 	.word	0x0000000b
        /*1004*/ 	.word	0x00000000
        /*1008*/ 	.short	0x0101
        /*100a*/ 	.byte	0x3f
	.zero		1


	//   ....[26]....
        /*100c*/ 	.word	0x00006de0
        /*1010*/ 	.word	0x00000023
        /*1014*/ 	.word	0x0002d8b0
        /*1018*/ 	.short	0x010a
        /*101a*/ 	.byte	0x3f
	.zero		1


	//   ....[27]....
        /*101c*/ 	.word	0x00007320
        /*1020*/ 	.word	0x00000023
        /*1024*/ 	.word	0x00000000
        /*1028*/ 	.short	0x0101
        /*102a*/ 	.byte	0x3f
	.zero		1


	//   ....[28]....
        /*102c*/ 	.word	0x00007d60
        /*1030*/ 	.word	0x00000002
        /*1034*/ 	.word	0x0002d800
        /*1038*/ 	.short	0x010a
        /*103a*/ 	.byte	0x3f
	.zero		1


	//   ....[29]....
        /*103c*/ 	.word	0x00007db0
        /*1040*/ 	.word	0x00000002
        /*1044*/ 	.word	0x0002d800
        /*1048*/ 	.short	0x010a
        /*104a*/ 	.byte	0x3f
	.zero		1


	//   ....[30]....
        /*104c*/ 	.word	0x00008a10
        /*1050*/ 	.word	0x00000002
        /*1054*/ 	.word	0x0002d800
        /*1058*/ 	.short	0x010a
        /*105a*/ 	.byte	0x3f
	.zero		1


	//   ....[31]....
        /*105c*/ 	.word	0x0000a600
        /*1060*/ 	.word	0x00000002
        /*1064*/ 	.word	0x0002d800
        /*1068*/ 	.short	0x010a
        /*106a*/ 	.byte	0x3f
	.zero		1


	//   ....[32]....
        /*106c*/ 	.word	0x0000bd80
        /*1070*/ 	.word	0x00000008
        /*1074*/ 	.word	0x0002d830
        /*1078*/ 	.short	0x010a
        /*107a*/ 	.byte	0x3f
	.zero		1


	//   ....[33]....
        /*107c*/ 	.word	0x0000be30
        /*1080*/ 	.word	0x00000008
        /*1084*/ 	.word	0x0002d830
        /*1088*/ 	.short	0x010a
        /*108a*/ 	.byte	0x3f
	.zero		1


	//   ....[34]....
        /*108c*/ 	.word	0x0000c420
        /*1090*/ 	.word	0x00000000
        /*1094*/ 	.word	0x00000000
        /*1098*/ 	.short	0x0101
        /*109a*/ 	.byte	0x3f
	.zero		1


	//   ....[35]....
        /*109c*/ 	.word	0x0000f3e0
        /*10a0*/ 	.word	0x00000009
        /*10a4*/ 	.word	0x0002d830
        /*10a8*/ 	.short	0x010a
        /*10aa*/ 	.byte	0x3f
	.zero		1


	//   ....[36]....
        /*10ac*/ 	.word	0x0000f430
        /*10b0*/ 	.word	0x00000009
        /*10b4*/ 	.word	0x0002d830
        /*10b8*/ 	.short	0x010a
        /*10ba*/ 	.byte	0x3f
	.zero		1


	//   ....[37]....
        /*10bc*/ 	.word	0x0000f850
        /*10c0*/ 	.word	0x00000009
        /*10c4*/ 	.word	0x0002d850
        /*10c8*/ 	.short	0x010a
        /*10ca*/ 	.byte	0x3f
	.zero		1


	//   ....[38]....
        /*10cc*/ 	.word	0x0000f890
        /*10d0*/ 	.word	0x00000009
        /*10d4*/ 	.word	0x0002d850
        /*10d8*/ 	.short	0x010a
        /*10da*/ 	.byte	0x3f
	.zero		1


	//   ....[39]....
        /*10dc*/ 	.word	0x0000ff00
        /*10e0*/ 	.word	0x00000008
        /*10e4*/ 	.word	0x00000000
        /*10e8*/ 	.short	0x0101
        /*10ea*/ 	.byte	0x3f
	.zero		1


	//   ....[40]....
        /*10ec*/ 	.word	0x000122a0
        /*10f0*/ 	.word	0x00000012
        /*10f4*/ 	.word	0x00000000
        /*10f8*/ 	.short	0x0101
        /*10fa*/ 	.byte	0x3f
	.zero		1


	//   ....[41]....
        /*10fc*/ 	.word	0x00012cc0
        /*1100*/ 	.word	0x00000003
        /*1104*/ 	.word	0x0002d830
        /*1108*/ 	.short	0x010a
        /*110a*/ 	.byte	0x3f
	.zero		1


	//   ....[42]....
        /*110c*/ 	.word	0x00012d10
        /*1110*/ 	.word	0x00000003
        /*1114*/ 	.word	0x0002d830
        /*1118*/ 	.short	0x010a
        /*111a*/ 	.byte	0x3f
	.zero		1


	//   ....[43]....
        /*111c*/ 	.word	0x00013160
        /*1120*/ 	.word	0x00000003
        /*1124*/ 	.word	0x0002d850
        /*1128*/ 	.short	0x010a
        /*112a*/ 	.byte	0x3f
	.zero		1


	//   ....[44]....
        /*112c*/ 	.word	0x000131a0
        /*1130*/ 	.word	0x00000003
        /*1134*/ 	.word	0x0002d850
        /*1138*/ 	.short	0x010a
        /*113a*/ 	.byte	0x3f
	.zero		1


	//   ....[45]....
        /*113c*/ 	.word	0x00013810
        /*1140*/ 	.word	0x00000000
        /*1144*/ 	.word	0x00000000
        /*1148*/ 	.short	0x0101
        /*114a*/ 	.byte	0x3f
	.zero		1


	//   ....[46]....
        /*114c*/ 	.word	0x000149e0
        /*1150*/ 	.word	0x00000006
        /*1154*/ 	.word	0x00000000
        /*1158*/ 	.short	0x0101
        /*115a*/ 	.byte	0x3f
	.zero		1


	//   ....[47]....
        /*115c*/ 	.word	0x00015170
        /*1160*/ 	.word	0x00000003
        /*1164*/ 	.word	0x0002d830
        /*1168*/ 	.short	0x010a
        /*116a*/ 	.byte	0x3f
	.zero		1


	//   ....[48]....
        /*116c*/ 	.word	0x000151c0
        /*1170*/ 	.word	0x00000003
        /*1174*/ 	.word	0x0002d830
        /*1178*/ 	.short	0x010a
        /*117a*/ 	.byte	0x3f
	.zero		1


	//   ....[49]....
        /*117c*/ 	.word	0x00015610
        /*1180*/ 	.word	0x00000003
        /*1184*/ 	.word	0x0002d850
        /*1188*/ 	.short	0x010a
        /*118a*/ 	.byte	0x3f
	.zero		1


	//   ....[50]....
        /*118c*/ 	.word	0x00015650
        /*1190*/ 	.word	0x00000003
        /*1194*/ 	.word	0x0002d850
        /*1198*/ 	.short	0x010a
        /*119a*/ 	.byte	0x3f
	.zero		1


	//   ....[51]....
        /*119c*/ 	.word	0x00015d70
        /*11a0*/ 	.word	0x00000000
        /*11a4*/ 	.word	0x00000000
        /*11a8*/ 	.short	0x0101
        /*11aa*/ 	.byte	0x3f
	.zero		1


	//   ....[52]....
        /*11ac*/ 	.word	0x00017fc0
        /*11b0*/ 	.word	0x00000008
        /*11b4*/ 	.word	0x00000000
        /*11b8*/ 	.short	0x0101
        /*11ba*/ 	.byte	0x3f
	.zero		1


	//   ....[53]....
        /*11bc*/ 	.word	0x00018660
        /*11c0*/ 	.word	0x0000000b
        /*11c4*/ 	.word	0x0002d850
        /*11c8*/ 	.short	0x010a
        /*11ca*/ 	.byte	0x3f
	.zero		1


	//   ....[54]....
        /*11cc*/ 	.word	0x00018710
        /*11d0*/ 	.word	0x0000000b
        /*11d4*/ 	.word	0x0002d850
        /*11d8*/ 	.short	0x010a
        /*11da*/ 	.byte	0x3f
	.zero		1


	//   ....[55]....
        /*11dc*/ 	.word	0x00018f10
        /*11e0*/ 	.word	0x00000003
        /*11e4*/ 	.word	0x00000000
        /*11e8*/ 	.short	0x0101
        /*11ea*/ 	.byte	0x3f
	.zero		1


	//   ....[56]....
        /*11ec*/ 	.word	0x0001a2f0
        /*11f0*/ 	.word	0x00000000
        /*11f4*/ 	.word	0x00000000
        /*11f8*/ 	.short	0x0101
        /*11fa*/ 	.byte	0x3f
	.zero		1


	//   ....[57]....
        /*11fc*/ 	.word	0x0001c850
        /*1200*/ 	.word	0x00000017
        /*1204*/ 	.word	0x0002d820
        /*1208*/ 	.short	0x010a
        /*120a*/ 	.byte	0x3f
	.zero		1


	//   ....[58]....
        /*120c*/ 	.word	0x0001c910
        /*1210*/ 	.word	0x00000009
        /*1214*/ 	.word	0x0002d8a0
        /*1218*/ 	.short	0x010a
        /*121a*/ 	.byte	0x3f
	.zero		1


	//   ....[59]....
        /*121c*/ 	.word	0x0001cd40
        /*1220*/ 	.word	0x00000009
        /*1224*/ 	.word	0x0002d8c0
        /*1228*/ 	.short	0x010a
        /*122a*/ 	.byte	0x3f
	.zero		1


	//   ....[60]....
        /*122c*/ 	.word	0x0001d2a0
        /*1230*/ 	.word	0x00000008
        /*1234*/ 	.word	0x0002d8a0
        /*1238*/ 	.short	0x010a
        /*123a*/ 	.byte	0x3f
	.zero		1


	//   ....[61]....
        /*123c*/ 	.word	0x0001d6c0
        /*1240*/ 	.word	0x00000008
        /*1244*/ 	.word	0x0002d8c0
        /*1248*/ 	.short	0x010a
        /*124a*/ 	.byte	0x3f
	.zero		1


	//   ....[62]....
        /*124c*/ 	.word	0x0001ea60
        /*1250*/ 	.word	0x00000000
        /*1254*/ 	.word	0x0002d840
        /*1258*/ 	.short	0x010a
        /*125a*/ 	.byte	0x3f
	.zero		1


	//   ....[63]....
        /*125c*/ 	.word	0x0001efe0
        /*1260*/ 	.word	0x00000000
        /*1264*/ 	.word	0x0002d830
        /*1268*/ 	.short	0x0107
        /*126a*/ 	.byte	0x3f
	.zero		1


	//   ....[64]....
        /*126c*/ 	.word	0x0001f0b0
        /*1270*/ 	.word	0x00000000
        /*1274*/ 	.word	0x0002d830
        /*1278*/ 	.short	0x0101
        /*127a*/ 	.byte	0x3f
	.zero		1


	//   ....[65]....
        /*127c*/ 	.word	0x0001fcd0
        /*1280*/ 	.word	0x00000017
        /*1284*/ 	.word	0x0002d800
        /*1288*/ 	.short	0x0107
        /*128a*/ 	.byte	0x3f
	.zero		1


	//   ....[66]....
        /*128c*/ 	.word	0x0001fdc0
        /*1290*/ 	.word	0x00000017
        /*1294*/ 	.word	0x0002d800
        /*1298*/ 	.short	0x0101
        /*129a*/ 	.byte	0x3f
	.zero		1


	//   ....[67]....
        /*129c*/ 	.word	0x0001fde0
        /*12a0*/ 	.word	0x00000017
        /*12a4*/ 	.word	0x0002d820
        /*12a8*/ 	.short	0x010a
        /*12aa*/ 	.byte	0x3f
	.zero		1


	//   ....[68]....
        /*12ac*/ 	.word	0x00020200
        /*12b0*/ 	.word	0x00000005
        /*12b4*/ 	.word	0x0002d840
        /*12b8*/ 	.short	0x010a
        /*12ba*/ 	.byte	0x3f
	.zero		1


	//   ....[69]....
        /*12bc*/ 	.word	0x00020640
        /*12c0*/ 	.word	0x00000005
        /*12c4*/ 	.word	0x0002d830
        /*12c8*/ 	.short	0x0107
        /*12ca*/ 	.byte	0x3f
	.zero		1


	//   ....[70]....
        /*12cc*/ 	.word	0x00020700
        /*12d0*/ 	.word	0x00000005
        /*12d4*/ 	.word	0x0002d830
        /*12d8*/ 	.short	0x0101
        /*12da*/ 	.byte	0x3f
	.zero		1


	//   ....[71]....
        /*12dc*/ 	.word	0x00020760
        /*12e0*/ 	.word	0x00000005
        /*12e4*/ 	.word	0x0002d860
        /*12e8*/ 	.short	0x010a
        /*12ea*/ 	.byte	0x3f
	.zero		1


	//   ....[72]....
        /*12ec*/ 	.word	0x00020c40
        /*12f0*/ 	.word	0x00000005
        /*12f4*/ 	.word	0x0002d850
        /*12f8*/ 	.short	0x0107
        /*12fa*/ 	.byte	0x3f
	.zero		1


	//   ....[73]....
        /*12fc*/ 	.word	0x00020d30
        /*1300*/ 	.word	0x00000005
        /*1304*/ 	.word	0x0002d850
        /*1308*/ 	.short	0x0101
        /*130a*/ 	.byte	0x3f
	.zero		1


	//   ....[74]....
        /*130c*/ 	.word	0x00020f60
        /*1310*/ 	.word	0x00000000
        /*1314*/ 	.word	0x0002d860
        /*1318*/ 	.short	0x010a
        /*131a*/ 	.byte	0x3f
	.zero		1


	//   ....[75]....
        /*131c*/ 	.word	0x00021390
        /*1320*/ 	.word	0x00000000
        /*1324*/ 	.word	0x0002d850
        /*1328*/ 	.short	0x0107
        /*132a*/ 	.byte	0x3f
	.zero		1


	//   ....[76]....
        /*132c*/ 	.word	0x00021470
        /*1330*/ 	.word	0x00000000
        /*1334*/ 	.word	0x0002d850
        /*1338*/ 	.short	0x0101
        /*133a*/ 	.byte	0x3f
	.zero		1


	//   ....[77]....
        /*133c*/ 	.word	0x000221a0
        /*1340*/ 	.word	0x00000005
        /*1344*/ 	.word	0x0002d820
        /*1348*/ 	.short	0x010a
        /*134a*/ 	.byte	0x3f
	.zero		1


	//   ....[78]....
        /*134c*/ 	.word	0x00022340
        /*1350*/ 	.word	0x00000003
        /*1354*/ 	.word	0x0002d840
        /*1358*/ 	.short	0x010a
        /*135a*/ 	.byte	0x3f
	.zero		1


	//   ....[79]....
        /*135c*/ 	.word	0x000223d0
        /*1360*/ 	.word	0x00000019
        /*1364*/ 	.word	0x0002d840
        /*1368*/ 	.short	0x010a
        /*136a*/ 	.byte	0x3f
	.zero		1


	//   ....[80]....
        /*136c*/ 	.word	0x00022410
        /*1370*/ 	.word	0x00000003
        /*1374*/ 	.word	0x0002d860
        /*1378*/ 	.short	0x010a
        /*137a*/ 	.byte	0x3f
	.zero		1


	//   ....[81]....
        /*137c*/ 	.word	0x00022450
        /*1380*/ 	.word	0x00000019
        /*1384*/ 	.word	0x0002d860
        /*1388*/ 	.short	0x010a
        /*138a*/ 	.byte	0x3f
	.zero		1


	//   ....[82]....
        /*138c*/ 	.word	0x000224b0
        /*1390*/ 	.word	0x00000023
        /*1394*/ 	.word	0x0002d890
        /*1398*/ 	.short	0x010a
        /*139a*/ 	.byte	0x3f
	.zero		1


	//   ....[83]....
        /*139c*/ 	.word	0x00022630
        /*13a0*/ 	.word	0x00000023
        /*13a4*/ 	.word	0x0002d890
        /*13a8*/ 	.short	0x010a
        /*13aa*/ 	.byte	0x3f
	.zero		1


	//   ....[84]....
        /*13ac*/ 	.word	0x000227b0
        /*13b0*/ 	.word	0x00000023
        /*13b4*/ 	.word	0x0002d890
        /*13b8*/ 	.short	0x010a
        /*13ba*/ 	.byte	0x3f
	.zero		1


	//   ....[85]....
        /*13bc*/ 	.word	0x00022920
        /*13c0*/ 	.word	0x00000023
        /*13c4*/ 	.word	0x0002d8b0
        /*13c8*/ 	.short	0x010a
        /*13ca*/ 	.byte	0x3f
	.zero		1


	//   ....[86]....
        /*13cc*/ 	.word	0x00022c20
        /*13d0*/ 	.word	0x00000002
        /*13d4*/ 	.word	0x0002d800
        /*13d8*/ 	.short	0x010a
        /*13da*/ 	.byte	0x3f
	.zero		1


	//   ....[87]....
        /*13dc*/ 	.word	0x00022e30
        /*13e0*/ 	.word	0x00000002
        /*13e4*/ 	.word	0x0002d800
        /*13e8*/ 	.short	0x010a
        /*13ea*/ 	.byte	0x3f
	.zero		1


	//   ....[88]....
        /*13ec*/ 	.word	0x00022e80
        /*13f0*/ 	.word	0x00000008
        /*13f4*/ 	.word	0x0002d830
        /*13f8*/ 	.short	0x010a
        /*13fa*/ 	.byte	0x3f
	.zero		1


	//   ....[89]....
        /*13fc*/ 	.word	0x00022ed0
        /*1400*/ 	.word	0x00000009
        /*1404*/ 	.word	0x0002d830
        /*1408*/ 	.short	0x010a
        /*140a*/ 	.byte	0x3f
	.zero		1


	//   ....[90]....
        /*140c*/ 	.word	0x00022f20
        /*1410*/ 	.word	0x00000009
        /*1414*/ 	.word	0x0002d850
        /*1418*/ 	.short	0x010a
        /*141a*/ 	.byte	0x3f
	.zero		1


	//   ....[91]....
        /*141c*/ 	.word	0x00022f70
        /*1420*/ 	.word	0x00000003
        /*1424*/ 	.word	0x0002d830
        /*1428*/ 	.short	0x010a
        /*142a*/ 	.byte	0x3f
	.zero		1


	//   ....[92]....
        /*142c*/ 	.word	0x00022fc0
        /*1430*/ 	.word	0x00000003
        /*1434*/ 	.word	0x0002d850
        /*1438*/ 	.short	0x010a
        /*143a*/ 	.byte	0x3f
	.zero		1


	//   ....[93]....
        /*143c*/ 	.word	0x00023010
        /*1440*/ 	.word	0x00000003
        /*1444*/ 	.word	0x0002d830
        /*1448*/ 	.short	0x010a
        /*144a*/ 	.byte	0x3f
	.zero		1


	//   ....[94]....
        /*144c*/ 	.word	0x00023060
        /*1450*/ 	.word	0x00000003
        /*1454*/ 	.word	0x0002d850
        /*1458*/ 	.short	0x010a
        /*145a*/ 	.byte	0x3f
	.zero		1


	//   ....[95]....
        /*145c*/ 	.word	0x000230b0
        /*1460*/ 	.word	0x0000000b
        /*1464*/ 	.word	0x0002d850
        /*1468*/ 	.short	0x010a
        /*146a*/ 	.byte	0x3f
	.zero		1


	//   ....[96]....
        /*146c*/ 	.word	0x00023440
        /*1470*/ 	.word	0x00000017
        /*1474*/ 	.word	0x0002d820
        /*1478*/ 	.short	0x010a
        /*147a*/ 	.byte	0x3f
	.zero		1


	//   ....[97]....
        /*147c*/ 	.word	0x00023490
        /*1480*/ 	.word	0x00000009
        /*1484*/ 	.word	0x0002d8a0
        /*1488*/ 	.short	0x010a
        /*148a*/ 	.byte	0x3f
	.zero		1


	//   ....[98]....
        /*148c*/ 	.word	0x000234e0
        /*1490*/ 	.word	0x00000009
        /*1494*/ 	.word	0x0002d8c0
        /*1498*/ 	.short	0x010a
        /*149a*/ 	.byte	0x3f
	.zero		1


	//   ....[99]....
        /*149c*/ 	.word	0x00023530
        /*14a0*/ 	.word	0x00000008
        /*14a4*/ 	.word	0x0002d8a0
        /*14a8*/ 	.short	0x010a
        /*14aa*/ 	.byte	0x3f
	.zero		1


	//   ....[100]....
        /*14ac*/ 	.word	0x00023580
        /*14b0*/ 	.word	0x00000008
        /*14b4*/ 	.word	0x0002d8c0
        /*14b8*/ 	.short	0x010a
        /*14ba*/ 	.byte	0x3f
	.zero		1


	//   ....[101]....
        /*14bc*/ 	.word	0x000236a0
        /*14c0*/ 	.word	0x00000000
        /*14c4*/ 	.word	0x0002d840
        /*14c8*/ 	.short	0x010a
        /*14ca*/ 	.byte	0x3f
	.zero		1


	//   ....[102]....
        /*14cc*/ 	.word	0x000244e0
        /*14d0*/ 	.word	0x00000017
        /*14d4*/ 	.word	0x0002d820
        /*14d8*/ 	.short	0x010a
        /*14da*/ 	.byte	0x3f
	.zero		1


	//   ....[103]....
        /*14dc*/ 	.word	0x00024530
        /*14e0*/ 	.word	0x00000005
        /*14e4*/ 	.word	0x0002d840
        /*14e8*/ 	.short	0x010a
        /*14ea*/ 	.byte	0x3f
	.zero		1


	//   ....[104]....
        /*14ec*/ 	.word	0x00024ad0
        /*14f0*/ 	.word	0x00000005
        /*14f4*/ 	.word	0x0002d860
        /*14f8*/ 	.short	0x010a
        /*14fa*/ 	.byte	0x3f
	.zero		1


	//   ....[105]....
        /*14fc*/ 	.word	0x000250b0
        /*1500*/ 	.word	0x00000000
        /*1504*/ 	.word	0x0002d860
        /*1508*/ 	.short	0x010a
        /*150a*/ 	.byte	0x3f
	.zero		1


	//   ....[106]....
        /*150c*/ 	.word	0x00026000
        /*1510*/ 	.word	0x00000005
        /*1514*/ 	.word	0x0002d820
        /*1518*/ 	.short	0x010a
        /*151a*/ 	.byte	0x3f
	.zero		1


	//   ....[107]....
        /*151c*/ 	.word	0x000261a0
        /*1520*/ 	.word	0x00000003
        /*1524*/ 	.word	0x0002d840
        /*1528*/ 	.short	0x010a
        /*152a*/ 	.byte	0x3f
	.zero		1


	//   ....[108]....
        /*152c*/ 	.word	0x000261f0
        /*1530*/ 	.word	0x00000019
        /*1534*/ 	.word	0x0002d840
        /*1538*/ 	.short	0x010a
        /*153a*/ 	.byte	0x3f
	.zero		1


	//   ....[109]....
        /*153c*/ 	.word	0x00026240
        /*1540*/ 	.word	0x00000003
        /*1544*/ 	.word	0x0002d860
        /*1548*/ 	.short	0x010a
        /*154a*/ 	.byte	0x3f
	.zero		1


	//----- nvinfo : EIATTR_NUM_MBARRIERS
	.align		4
.L_237:
        /*154c*/ 	.byte	0x03, 0x38
        /*154e*/ 	.short	0x0016


	//----- nvinfo : EIATTR_EXIT_INSTR_OFFSETS
	.align		4
        /*1550*/ 	.byte	0x04, 0x1c
        /*1552*/ 	.short	(.L_239 - .L_238)


	//   ....[0]....
.L_238:
        /*1554*/ 	.word	0x000224a0


	//----- nvinfo : EIATTR_MAX_THREADS
	.align		4
.L_239:
        /*1558*/ 	.byte	0x04, 0x05
        /*155a*/ 	.short	(.L_241 - .L_240)
.L_240:
        /*155c*/ 	.word	0x00000200
        /*1560*/ 	.word	0x00000001
        /*1564*/ 	.word	0x00000001


	//----- nvinfo : EIATTR_CRS_STACK_SIZE
	.align		4
.L_241:
        /*1568*/ 	.byte	0x04, 0x1e
        /*156a*/ 	.short	(.L_243 - .L_242)
.L_242:
        /*156c*/ 	.word	0x00000000


	//----- nvinfo : EIATTR_CBANK_PARAM_SIZE
	.align		4
.L_243:
        /*1570*/ 	.byte	0x03, 0x19
        /*1572*/ 	.short	0x0af0


	//----- nvinfo : EIATTR_PARAM_CBANK
	.align		4
        /*1574*/ 	.byte	0x04, 0x0a
        /*1576*/ 	.short	(.L_245 - .L_244)
	.align		4
.L_244:
        /*1578*/ 	.word	index@(.nv.constant0._ZN7cutlass13device_kernelIN5flash11enable_sm90INS1_16FlashAttnFwdSm90INS1_25CollectiveMainloopFwdSm90ILi2EN4cute5tupleIJNS5_1CILi1EEES8_S8_EEENS6_IJNS7_ILi192EEENS7_ILi128EEENS7_ILi96EEEEEELi96ENS_6half_tEfNS_4arch4Sm90ELb0ELb1ELb0ELb1ELb1ELb1ELb0ELb0ELb1ELb1ELb0ELb0EEENS1_21CollectiveEpilogueFwdINS6_IJSA_SC_SB_EEES9_SE_SG_Li384ELb1ELb1ELb0ELb0EEENS1_36VarlenDynamicPersistentTileSchedulerILi192ELi128ELi384ELi128ELb0ELb1ELb1ELb1ELb0ELb1EEEEEEEEEvNT_6ParamsE)
        /*157c*/ 	.short	0x0210
        /*157e*/ 	.short	0x0af0


	//----- nvinfo : EIATTR_SW_WAR
	.align		4
.L_245:
        /*1580*/ 	.byte	0x04, 0x36
        /*1582*/ 	.short	(.L_247 - .L_246)
.L_246:
        /*1584*/ 	.word	0x00000008
.L_247:


//--------------------- .nv.info._ZN7cutlass13device_kernelIN5flash11enable_sm90INS1_16FlashAttnFwdSm90INS1_25CollectiveMainloopFwdSm90ILi2EN4cute5tupleIJNS5_1CILi1EEES8_S8_EEENS6_IJNS7_ILi192EEENS7_ILi128EEENS7_ILi96EEEEEELi96ENS_6half_tEfNS_4arch4Sm90ELb1ELb0ELb0ELb0ELb1ELb0ELb0ELb0ELb1ELb1ELb0ELb0EEENS1_21CollectiveEpilogueFwdINS6_IJSA_SC_SB_EEES9_SE_SG_Li384ELb0ELb1ELb0ELb0EEENS1_30DynamicPersistentTileSchedulerILi384ELi128ELb0ELb1ELb1EEEEEEEEEvNT_6ParamsE --------------------------
	.section	.nv.info._ZN7cutlass13device_kernelIN5flash11enable_sm90INS1_16FlashAttnFwdSm90INS1_25CollectiveMainloopFwdSm90ILi2EN4cute5tupleIJNS5_1CILi1EEES8_S8_EEENS6_IJNS7_ILi192EEENS7_ILi128EEENS7_ILi96EEEEEELi96ENS_6half_tEfNS_4arch4Sm90ELb1ELb0ELb0ELb0ELb1ELb0ELb0ELb0ELb1ELb1ELb0ELb0EEENS1_21CollectiveEpilogueFwdINS6_IJSA_SC_SB_EEES9_SE_SG_Li384ELb0ELb1ELb0ELb0EEENS1_30DynamicPersistentTileSchedulerILi384ELi128ELb0ELb1ELb1EEEEEEEEEvNT_6ParamsE,"",@"SHT_CUDA_INFO"
	.sectionflags	@""
	.align	4


	//----- nvinfo : EIATTR_CUDA_API_VERSION
	.align		4
        /*0000*/ 	.byte	0x04, 0x37
        /*0002*/ 	.short	(.L_249 - .L_248)
.L_248:
        /*0004*/ 	.word	0x00000082


	//----- nvinfo : EIATTR_KPARAM_INFO
	.align		4
.L_249:
        /*0008*/ 	.byte	0x04, 0x17
        /*000a*/ 	.short	(.L_251 - .L_250)
.L_250:
        /*000c*/ 	.word	0x00000000
        /*0010*/ 	.short	0x0000
        /*0012*/ 	.short	0x0070
        /*0014*/ 	.byte	0x00, 0xf0, 0x01, 0x2a


	//----- nvinfo : EIATTR_SPARSE_MMA_MASK
	.align		4
.L_251:
        /*0018*/ 	.byte	0x03, 0x50
        /*001a*/ 	.short	0x0000


	//----- nvinfo : EIATTR_MAXREG_COUNT
	.align		4
        /*001c*/ 	.byte	0x03, 0x1b
        /*001e*/ 	.short	0x0080


	//----- nvinfo : EIATTR_NUM_BARRIERS
	.align		4
        /*0020*/ 	.byte	0x02, 0x4c
        /*0022*/ 	.byte	0x10
	.zero		1


	//----- nvinfo : EIATTR_EXTERNS
	.align		4
        /*0024*/ 	.byte	0x04, 0x0f
        /*0026*/ 	.short	(.L_253 - .L_252)


	//   ....[0]....
	.align		4
.L_252:
        /*0028*/ 	.word	index@(__assertfail)


	//----- nvinfo : EIATTR_ANNOTATIONS
	.align		4
.L_253:
        /*002c*/ 	.byte	0x04, 0x55
        /*002e*/ 	.short	(.L_255 - .L_254)


	//   ....[0]....
.L_254:
        /* <DEDUP_REMOVED lines=12> */


	//----- nvinfo : EIATTR_MERCURY_ISA_VERSION
	.align		4
.L_255:
        /*00d8*/ 	.byte	0x03, 0x5f
        /*00da*/ 	.short	0x0101


	//----- nvinfo : EIATTR_INT_WARP_WIDE_INSTR_OFFSETS
	.align		4
        /*00dc*/ 	.byte	0x04, 0x31
        /*00de*/ 	.short	(.L_257 - .L_256)


	//   ....[0]....
.L_256:
        /*00e0*/ 	.word	0x000000c0


	//   ....[1]....
        /*00e4*/ 	.word	0x000000d0


	//   ....[2]....
        /*00e8*/ 	.word	0x00000170


	//   ....[3]....
        /*00ec*/ 	.word	0x0000b280


	//   ....[4]....
        /*00f0*/ 	.word	0x0000b310


	//   ....[5]....
        /*00f4*/ 	.word	0x0000dec0


	//   ....[6]....
        /*00f8*/ 	.word	0x0000df50


	//----- nvinfo : EIATTR_COOP_GROUP_MASK_REGIDS
	.align		4
.L_257:
        /*00fc*/ 	.byte	0x04, 0x29
        /*00fe*/ 	.short	(.L_259 - .L_258)


	//   ....[0]....
.L_258:
        /*0100*/ 	.word	0xffffffff


	//   ....[1]....
        /*0104*/ 	.word	0xffffffff


	//   ....[2]....
        /*0108*/ 	.word	0xffffffff


	//   ....[3]....
        /*010c*/ 	.word	0xffffffff


	//   ....[4]....
        /*0110*/ 	.word	0xffffffff


	//   ....[5]....
        /*0114*/ 	.word	0xffffffff


	//   ....[6]....
        /*0118*/ 	.word	0xffffffff


	//   ....[7]....
        /*011c*/ 	.word	0xffffffff


	//   ....[8]....
        /*0120*/ 	.word	0xffffffff


	//   ....[9]....
        /*0124*/ 	.word	0xffffffff


	//   ....[10]....
        /*0128*/ 	.word	0xffffffff


	//   ....[11]....
        /*012c*/ 	.word	0xffffffff


	//   ....[12]....
        /*0130*/ 	.word	0xffffffff


	//   ....[13]....
        /*0134*/ 	.word	0xffffffff


	//   ....[14]....
        /*0138*/ 	.word	0xffffffff


	//   ....[15]....
        /*013c*/ 	.word	0xffffffff


	//   ....[16]....
        /*0140*/ 	.word	0xffffffff


	//   ....[17]....
        /*0144*/ 	.word	0xffffffff


	//   ....[18]....
        /*0148*/ 	.word	0xffffffff


	//   ....[19]....
        /*014c*/ 	.word	0xffffffff


	//   ....[20]....
        /*0150*/ 	.word	0xffffffff


	//   ....[21]....
        /*0154*/ 	.word	0xffffffff


	//   ....[22]....
        /*0158*/ 	.word	0xffffffff


	//   ....[23]....
        /*015c*/ 	.word	0xffffffff


	//   ....[24]....
        /*0160*/ 	.word	0xffffffff


	//   ....[25]....
        /*0164*/ 	.word	0xffffffff


	//   ....[26]....
        /*0168*/ 	.word	0xffffffff


	//   ....[27]....
        /*016c*/ 	.word	0xffffffff


	//   ....[28]....
        /*0170*/ 	.word	0xffffffff


	//   ....[29]....
        /*0174*/ 	.word	0xffffffff


	//   ....[30]....
        /*0178*/ 	.word	0xffffffff


	//   ....[31]....
        /*017c*/ 	.word	0xffffffff


	//   ....[32]....
        /*0180*/ 	.word	0xffffffff


	//   ....[33]....
        /*0184*/ 	.word	0xffffffff


	//   ....[34]....
        /*0188*/ 	.word	0xffffffff


	//   ....[35]....
        /*018c*/ 	.word	0xffffffff


	//   ....[36]....
        /*0190*/ 	.word	0xffffffff


	//   ....[37]....
        /*0194*/ 	.word	0xffffffff


	//   ....[38]....
        /*0198*/ 	.word	0xffffffff


	//   ....[39]....
        /*019c*/ 	.word	0xffffffff


	//   ....[40]....
        /*01a0*/ 	.word	0xffffffff


	//   ....[41]....
        /*01a4*/ 	.word	0xffffffff


	//   ....[42]....
        /*01a8*/ 	.word	0xffffffff


	//   ....[43]....
        /*01ac*/ 	.word	0xffffffff


	//   ....[44]....
        /*01b0*/ 	.word	0xffffffff


	//   ....[45]....
        /*01b4*/ 	.word	0xffffffff


	//   ....[46]....
        /*01b8*/ 	.word	0xffffffff


	//   ....[47]....
        /*01bc*/ 	.word	0xffffffff


	//   ....[48]....
        /*01c0*/ 	.word	0xffffffff


	//   ....[49]....
        /*01c4*/ 	.word	0xffffffff


	//   ....[50]....
        /*01c8*/ 	.word	0xffffffff


	//   ....[51]....
        /*01cc*/ 	.word	0xffffffff


	//   ....[52]....
        /*01d0*/ 	.word	0xffffffff


	//   ....[53]....
        /*01d4*/ 	.word	0xffffffff


	//   ....[54]....
        /*01d8*/ 	.word	0xffffffff


	//   ....[55]....
        /*01dc*/ 	.word	0xffffffff


	//   ....[56]....
        /*01e0*/ 	.word	0xffffffff


	//   ....[57]....
        /*01e4*/ 	.word	0xffffffff


	//   ....[58]....
        /*01e8*/ 	.word	0xffffffff


	//   ....[59]....
        /*01ec*/ 	.word	0xffffffff


	//   ....[60]....
        /*01f0*/ 	.word	0xffffffff


	//   ....[61]....
        /*01f4*/ 	.word	0xffffffff


	//   ....[62]....
        /*01f8*/ 	.word	0xffffffff


	//   ....[63]....
        /*01fc*/ 	.word	0xffffffff


	//   ....[64]....
        /*0200*/ 	.word	0xffffffff


	//   ....[65]....
        /*0204*/ 	.word	0xffffffff


	//   ....[66]....
        /*0208*/ 	.word	0xffffffff


	//   ....[67]....
        /*020c*/ 	.word	0xffffffff


	//   ....[68]....
        /*0210*/ 	.word	0xffffffff


	//   ....[69]....
        /*0214*/ 	.word	0xffffffff


	//   ....[70]....
        /*0218*/ 	.word	0xffffffff


	//   ....[71]....
        /*021c*/ 	.word	0xffffffff


	//   ....[72]....
        /*0220*/ 	.word	0xffffffff


	//   ....[73]....
        /*0224*/ 	.word	0xffffffff


	//   ....[74]....
        /*0228*/ 	.word	0xffffffff


	//   ....[75]....
        /*022c*/ 	.word	0xffffffff


	//   ....[76]....
        /*0230*/ 	.word	0xffffffff


	//   ....[77]....
        /*0234*/ 	.word	0xffffffff


	//   ....[78]....
        /*0238*/ 	.word	0xffffffff


	//   ....[79]....
        /*023c*/ 	.word	0xffffffff


	//   ....[80]....
        /*0240*/ 	.word	0xffffffff


	//   ....[81]....
        /*0244*/ 	.word	0xffffffff


	//   ....[82]....
        /*0248*/ 	.word	0xffffffff


	//   ....[83]....
        /*024c*/ 	.word	0xffffffff


	//   ....[84]....
        /*0250*/ 	.word	0xffffffff


	//   ....[85]....
        /*0254*/ 	.word	0xffffffff


	//   ....[86]....
        /*0258*/ 	.word	0xffffffff


	//   ....[87]....
        /*025c*/ 	.word	0xffffffff


	//   ....[88]....
        /*0260*/ 	.word	0xffffffff


	//   ....[89]....
        /*0264*/ 	.word	0x0500000f


	//   ....[90]....
        /*0268*/ 	.word	0x0500000f


	//   ....[91]....
        /*026c*/ 	.word	0x0500000f


	//   ....[92]....
        /*0270*/ 	.word	0x0500000f


	//   ....[93]....
        /*0274*/ 	.word	0x0500000f


	//   ....[94]....
        /*0278*/ 	.word	0x0500000f


	//   ....[95]....
        /*027c*/ 	.word	0x0500000f


	//   ....[96]....
        /*0280*/ 	.word	0x0500000f


	//   ....[97]....
        /*0284*/ 	.word	0x0500000f


	//   ....[98]....
        /*0288*/ 	.word	0x0500000f


	//   ....[99]....
        /*028c*/ 	.word	0x0500000f


	//   ....[100]....
        /*0290*/ 	.word	0x0500000f


	//   ....[101]....
        /*0294*/ 	.word	0x0500000f


	//   ....[102]....
        /*0298*/ 	.word	0x0500000f


	//   ....[103]....
        /*029c*/ 	.word	0x0500000f


	//   ....[104]....
        /*02a0*/ 	.word	0x0500000f


	//   ....[105]....
        /*02a4*/ 	.word	0x0500000f


	//   ....[106]....
        /*02a8*/ 	.word	0x0500000f


	//   ....[107]....
        /*02ac*/ 	.word	0x0500000f


	//   ....[108]....
        /*02b0*/ 	.word	0x0500000f


	//   ....[109]....
        /*02b4*/ 	.word	0x0500000f


	//   ....[110]....
        /*02b8*/ 	.word	0x0500000f


	//   ....[111]....
        /*02bc*/ 	.word	0x0500000f


	//   ....[112]....
        /*02c0*/ 	.word	0x0500000f


	//   ....[113]....
        /*02c4*/ 	.word	0x0500000f


	//   ....[114]....
        /*02c8*/ 	.word	0x0500000f


	//   ....[115]....
        /*02cc*/ 	.word	0x0500000f


	//   ....[116]....
        /*02d0*/ 	.word	0x0500000f


	//   ....[117]....
        /*02d4*/ 	.word	0x0500000f


	//   ....[118]....
        /*02d8*/ 	.word	0x0500000f


	//   ....[119]....
        /*02dc*/ 	.word	0x0500000f


	//   ....[120]....
        /*02e0*/ 	.word	0x0500000f


	//   ....[121]....
        /*02e4*/ 	.word	0x0500000f


	//   ....[122]....
        /*02e8*/ 	.word	0x0500000f


	//   ....[123]....
        /*02ec*/ 	.word	0x0500000f


	//   ....[124]....
        /*02f0*/ 	.word	0x0500000f


	//   ....[125]....
        /*02f4*/ 	.word	0x0500000f


	//   ....[126]....
        /*02f8*/ 	.word	0x0500000f


	//   ....[127]....
        /*02fc*/ 	.word	0x0500000f


	//   ....[128]....
        /*0300*/ 	.word	0x0500000f


	//   ....[129]....
        /*0304*/ 	.word	0x0500000f


	//   ....[130]....
        /*0308*/ 	.word	0x0500000f


	//   ....[131]....
        /*030c*/ 	.word	0x0500000f


	//   ....[132]....
        /*0310*/ 	.word	0x0500000f


	//   ....[133]....
        /*0314*/ 	.word	0x0500000f


	//   ....[134]....
        /*0318*/ 	.word	0x0500000f


	//   ....[135]....
        /*031c*/ 	.word	0x0500000f


	//----- nvinfo : EIATTR_COOP_GROUP_INSTR_OFFSETS
	.align		4
.L_259:
        /*0320*/ 	.byte	0x04, 0x28
        /*0322*/ 	.short	(.L_261 - .L_260)


	//   ....[0]....
.L_260:
        /*0324*/ 	.word	0x00000080


	//   ....[1]....
        /*0328*/ 	.word	0x00000090


	//   ....[2]....
        /*032c*/ 	.word	0x000002d0


	//   ....[3]....
        /*0330*/ 	.word	0x00000430


	//   ....[4]....
        /*0334*/ 	.word	0x00000550


	//   ....[5]....
        /*0338*/ 	.word	0x000006b0


	//   ....[6]....
        /*033c*/ 	.word	0x000014e0


	//   ....[7]....
        /*0340*/ 	.word	0x00001d10


	//   ....[8]....
        /*0344*/ 	.word	0x00001d50


	//   ....[9]....
        /*0348*/ 	.word	0x00002570


	//   ....[10]....
        /*034c*/ 	.word	0x00002640


	//   ....[11]....
        /*0350*/ 	.word	0x00002e90


	//   ....[12]....
        /*0354*/ 	.word	0x00002f00


	//   ....[13]....
        /*0358*/ 	.word	0x00003ae0


	//   ....[14]....
        /*035c*/ 	.word	0x000044d0


	//   ....[15]....
        /*0360*/ 	.word	0x00004520


	//   ....[16]....
        /*0364*/ 	.word	0x00004b90


	//   ....[17]....
        /*0368*/ 	.word	0x00004c90


	//   ....[18]....
        /*036c*/ 	.word	0x00005480


	//   ....[19]....
        /*0370*/ 	.word	0x00005520


	//   ....[20]....
        /*0374*/ 	.word	0x00006590


	//   ....[21]....
        /*0378*/ 	.word	0x00007310


	//   ....[22]....
        /*037c*/ 	.word	0x00007320


	//   ....[23]....
        /*0380*/ 	.word	0x00007350


	//   ....[24]....
        /*0384*/ 	.word	0x00007360


	//   ....[25]....
        /*0388*/ 	.word	0x000086c0


	//   ....[26]....
        /*038c*/ 	.word	0x000087d0


	//   ....[27]....
        /*0390*/ 	.word	0x00008830


	//   ....[28]....
        /*0394*/ 	.word	0x00008900


	//   ....[29]....
        /*0398*/ 	.word	0x00008930


	//   ....[30]....
        /*039c*/ 	.word	0x00009870


	//   ....[31]....
        /*03a0*/ 	.word	0x000098a0


	//   ....[32]....
        /*03a4*/ 	.word	0x000098d0


	//   ....[33]....
        /*03a8*/ 	.word	0x00009900


	//   ....[34]....
        /*03ac*/ 	.word	0x00009e10


	//   ....[35]....
        /*03b0*/ 	.word	0x00009e30


	//   ....[36]....
        /*03b4*/ 	.word	0x00009f40


	//   ....[37]....
        /*03b8*/ 	.word	0x00009f60


	//   ....[38]....
        /*03bc*/ 	.word	0x0000a600


	//   ....[39]....
        /*03c0*/ 	.word	0x0000a610


	//   ....[40]....
        /*03c4*/ 	.word	0x0000a710


	//   ....[41]....
        /*03c8*/ 	.word	0x0000a730


	//   ....[42]....
        /*03cc*/ 	.word	0x0000a8f0


	//   ....[43]....
        /*03d0*/ 	.word	0x0000beb0


	//   ....[44]....
        /*03d4*/ 	.word	0x0000bed0


	//   ....[45]....
        /*03d8*/ 	.word	0x0000bee0


	//   ....[46]....
        /*03dc*/ 	.word	0x0000bf80


	//   ....[47]....
        /*03e0*/ 	.word	0x0000bfa0


	//   ....[48]....
        /*03e4*/ 	.word	0x0000c040


	//   ....[49]....
        /*03e8*/ 	.word	0x0000c060


	//   ....[50]....
        /*03ec*/ 	.word	0x0000c070


	//   ....[51]....
        /*03f0*/ 	.word	0x0000c920


	//   ....[52]....
        /*03f4*/ 	.word	0x0000c940


	//   ....[53]....
        /*03f8*/ 	.word	0x0000c960


	//   ....[54]....
        /*03fc*/ 	.word	0x0000ca30


	//   ....[55]....
        /*0400*/ 	.word	0x0000ca40


	//   ....[56]....
        /*0404*/ 	.word	0x0000cae0


	//   ....[57]....
        /*0408*/ 	.word	0x0000caf0


	//   ....[58]....
        /*040c*/ 	.word	0x0000cb00


	//   ....[59]....
        /*0410*/ 	.word	0x0000cb10


	//   ....[60]....
        /*0414*/ 	.word	0x0000cbd0


	//   ....[61]....
        /*0418*/ 	.word	0x0000cbf0


	//   ....[62]....
        /*041c*/ 	.word	0x0000cc50


	//   ....[63]....
        /*0420*/ 	.word	0x0000d490


	//   ....[64]....
        /*0424*/ 	.word	0x0000d4a0


	//   ....[65]....
        /*0428*/ 	.word	0x0000d4c0


	//   ....[66]....
        /*042c*/ 	.word	0x0000d540


	//   ....[67]....
        /*0430*/ 	.word	0x0000d550


	//   ....[68]....
        /*0434*/ 	.word	0x0000d5b0


	//   ....[69]....
        /*0438*/ 	.word	0x0000d5e0


	//   ....[70]....
        /*043c*/ 	.word	0x0000d620


	//   ....[71]....
        /*0440*/ 	.word	0x0000d920


	//   ....[72]....
        /*0444*/ 	.word	0x0000d940


	//   ....[73]....
        /*0448*/ 	.word	0x0000d9e0


	//   ....[74]....
        /*044c*/ 	.word	0x0000d9f0


	//   ....[75]....
        /*0450*/ 	.word	0x0000da80


	//   ....[76]....
        /*0454*/ 	.word	0x0000da90


	//   ....[77]....
        /*0458*/ 	.word	0x0000daa0


	//   ....[78]....
        /*045c*/ 	.word	0x0000db30


	//   ....[79]....
        /*0460*/ 	.word	0x0000e150


	//   ....[80]....
        /*0464*/ 	.word	0x0000e160


	//   ....[81]....
        /*0468*/ 	.word	0x0000e1b0


	//   ....[82]....
        /*046c*/ 	.word	0x0000e1f0


	//   ....[83]....
        /*0470*/ 	.word	0x0000e250


	//   ....[84]....
        /*0474*/ 	.word	0x0000e270


	//   ....[85]....
        /*0478*/ 	.word	0x0000e2f0


	//   ....[86]....
        /*047c*/ 	.word	0x0000e310


	//   ....[87]....
        /*0480*/ 	.word	0x0000e670


	//   ....[88]....
        /*0484*/ 	.word	0x0000e860


	//   ....[89]....
        /*0488*/ 	.word	0x0000edf0


	//   ....[90]....
        /*048c*/ 	.word	0x0000eed0


	//   ....[91]....
        /*0490*/ 	.word	0x0000ef70


	//   ....[92]....
        /*0494*/ 	.word	0x0000efd0


	//   ....[93]....
        /*0498*/ 	.word	0x0000f0e0


	//   ....[94]....
        /*049c*/ 	.word	0x0000f150


	//   ....[95]....
        /*04a0*/ 	.word	0x0000f260


	//   ....[96]....
        /*04a4*/ 	.word	0x0000f2d0


	//   ....[97]....
        /*04a8*/ 	.word	0x0000f3d0


	//   ....[98]....
        /*04ac*/ 	.word	0x0000f460


	//   ....[99]....
        /*04b0*/ 	.word	0x0000f4d0


	//   ....[100]....
        /*04b4*/ 	.word	0x0000f530


	//   ....[101]....
        /*04b8*/ 	.word	0x0000f650


	//   ....[102]....
        /*04bc*/ 	.word	0x0000f6b0


	//   ....[103]....
        /*04c0*/ 	.word	0x0000f7d0


	//   ....[104]....
        /*04c4*/ 	.word	0x0000f830


	//   ....[105]....
        /*04c8*/ 	.word	0x0000f8d0


	//   ....[106]....
        /*04cc*/ 	.word	0x0000f9a0


	//   ....[107]....
        /*04d0*/ 	.word	0x0000fac0


	//   ....[108]....
        /*04d4*/ 	.word	0x0000fb20


	//   ....[109]....
        /*04d8*/ 	.word	0x0000fc10


	//   ....[110]....
        /*04dc*/ 	.word	0x0000fd40


	//   ....[111]....
        /*04e0*/ 	.word	0x0000fdf0


	//   ....[112]....
        /*04e4*/ 	.word	0x0000fe70


	//   ....[113]....
        /*04e8*/ 	.word	0x0000ff50


	//   ....[114]....
        /*04ec*/ 	.word	0x0000ffb0


	//   ....[115]....
        /*04f0*/ 	.word	0x00010080


	//   ....[116]....
        /*04f4*/ 	.word	0x000100e0


	//   ....[117]....
        /*04f8*/ 	.word	0x000101b0


	//   ....[118]....
        /*04fc*/ 	.word	0x000102a0


	//   ....[119]....
        /*0500*/ 	.word	0x00010340


	//   ....[120]....
        /*0504*/ 	.word	0x000103a0


	//   ....[121]....
        /*0508*/ 	.word	0x000104a0


	//   ....[122]....
        /*050c*/ 	.word	0x00010500


	//   ....[123]....
        /*0510*/ 	.word	0x00010600


	//   ....[124]....
        /*0514*/ 	.word	0x00010660


	//   ....[125]....
        /*0518*/ 	.word	0x00010730


	//   ....[126]....
        /*051c*/ 	.word	0x00010880


	//   ....[127]....
        /*0520*/ 	.word	0x00010920


	//   ....[128]....
        /*0524*/ 	.word	0x000109b0


	//   ....[129]....
        /*0528*/ 	.word	0x00010ab0


	//   ....[130]....
        /*052c*/ 	.word	0x00010b10


	//   ....[131]....
        /*0530*/ 	.word	0x00010c00


	//   ....[132]....
        /*0534*/ 	.word	0x00010c60


	//   ....[133]....
        /*0538*/ 	.word	0x00010d20


	//   ....[134]....
        /*053c*/ 	.word	0x00010e10


	//   ....[135]....
        /*0540*/ 	.word	0x00010f30


	//----- nvinfo : EIATTR_REG_RECONFIG
	.align		4
.L_261:
        /*0544*/ 	.byte	0x01, 0x54
	.zero		2


	//----- nvinfo : EIATTR_SYSCALL_OFFSETS
	.align		4
        /*0548*/ 	.byte	0x04, 0x46
        /*054a*/ 	.short	(.L_263 - .L_262)


	//   ....[0]....
.L_262:
        /*054c*/ 	.word	0x000016d0


	//   ....[1]....
        /*0550*/ 	.word	0x0000b480


	//   ....[2]....
        /*0554*/ 	.word	0x0000b5d0


	//   ....[3]....
        /*0558*/ 	.word	0x0000b6c0


	//   ....[4]....
        /*055c*/ 	.word	0x0000c3d0


	//----- nvinfo : EIATTR_MBARRIER_INSTR_OFFSETS
	.align		4
.L_263:
        /*0560*/ 	.byte	0x04, 0x39
        /*0562*/ 	.short	(.L_265 - .L_264)


	//   ....[0]....
.L_264:
        /*0564*/ 	.word	0x00000180
        /*0568*/ 	.word	0x000000ff
        /*056c*/ 	.word	0x0002d800
        /*0570*/ 	.short	0x0100
        /*0572*/ 	.byte	0x08
	.zero		1


	//   ....[1]....
        /*0574*/ 	.word	0x00000190
        /*0578*/ 	.word	0x000000ff
        /*057c*/ 	.word	0x0002d820
        /*0580*/ 	.short	0x0100
        /*0582*/ 	.byte	0x08
	.zero		1


	//   ....[2]....
        /*0584*/ 	.word	0x00000280
        /*0588*/ 	.word	0x000000ff
        /*058c*/ 	.word	0x0002d830
        /*0590*/ 	.short	0x0100
        /*0592*/ 	.byte	0x08
	.zero		1


	//   ....[3]....
        /*0594*/ 	.word	0x00000290
        /*0598*/ 	.word	0x000000ff
        /*059c*/ 	.word	0x0002d840
        /*05a0*/ 	.short	0x0100
        /*05a2*/ 	.byte	0x08
	.zero		1


	//   ....[4]....
        /*05a4*/ 	.word	0x000002a0
        /*05a8*/ 	.word	0x000000ff
        /*05ac*/ 	.word	0x0002d838
        /*05b0*/ 	.short	0x0100
        /*05b2*/ 	.byte	0x08
	.zero		1


	//   ....[5]....
        /*05b4*/ 	.word	0x000002b0
        /*05b8*/ 	.word	0x000000ff
        /*05bc*/ 	.word	0x0002d848
        /*05c0*/ 	.short	0x0100
        /*05c2*/ 	.byte	0x08
	.zero		1


	//   ....[6]....
        /*05c4*/ 	.word	0x000003e0
        /*05c8*/ 	.word	0x000000ff
        /*05cc*/ 	.word	0x0002d850
        /*05d0*/ 	.short	0x0100
        /*05d2*/ 	.byte	0x08
	.zero		1


	//   ....[7]....
        /*05d4*/ 	.word	0x000003f0
        /*05d8*/ 	.word	0x000000ff
        /*05dc*/ 	.word	0x0002d860
        /*05e0*/ 	.short	0x0100
        /*05e2*/ 	.byte	0x08
	.zero		1


	//   ....[8]....
        /*05e4*/ 	.word	0x00000400
        /*05e8*/ 	.word	0x000000ff
        /*05ec*/ 	.word	0x0002d858
        /*05f0*/ 	.short	0x0100
        /*05f2*/ 	.byte	0x08
	.zero		1


	//   ....[9]....
        /*05f4*/ 	.word	0x00000410
        /*05f8*/ 	.word	0x000000ff
        /*05fc*/ 	.word	0x0002d868
        /*0600*/ 	.short	0x0100
        /*0602*/ 	.byte	0x08
	.zero		1


	//   ....[10]....
        /*0604*/ 	.word	0x00000500
        /*0608*/ 	.word	0x000000ff
        /*060c*/ 	.word	0x0002d870
        /*0610*/ 	.short	0x0100
        /*0612*/ 	.byte	0x06
	.zero		1


	//   ....[11]....
        /*0614*/ 	.word	0x00000510
        /*0618*/ 	.word	0x000000ff
        /*061c*/ 	.word	0x0002d880
        /*0620*/ 	.short	0x0100
        /*0622*/ 	.byte	0x06
	.zero		1


	//   ....[12]....
        /*0624*/ 	.word	0x00000520
        /*0628*/ 	.word	0x000000ff
        /*062c*/ 	.word	0x0002d878
        /*0630*/ 	.short	0x0100
        /*0632*/ 	.byte	0x06
	.zero		1


	//   ....[13]....
        /*0634*/ 	.word	0x00000530
        /*0638*/ 	.word	0x000000ff
        /*063c*/ 	.word	0x0002d888
        /*0640*/ 	.short	0x0100
        /*0642*/ 	.byte	0x06
	.zero		1


	//   ....[14]....
        /*0644*/ 	.word	0x00000660
        /*0648*/ 	.word	0x000000ff
        /*064c*/ 	.word	0x0002d890
        /*0650*/ 	.short	0x0100
        /*0652*/ 	.byte	0x08
	.zero		1


	//   ....[15]....
        /*0654*/ 	.word	0x00000670
        /*0658*/ 	.word	0x000000ff
        /*065c*/ 	.word	0x0002d8a0
        /*0660*/ 	.short	0x0100
        /*0662*/ 	.byte	0x08
	.zero		1


	//   ....[16]....
        /*0664*/ 	.word	0x00000680
        /*0668*/ 	.word	0x000000ff
        /*066c*/ 	.word	0x0002d898
        /*0670*/ 	.short	0x0100
        /*0672*/ 	.byte	0x08
	.zero		1


	//   ....[17]....
        /*0674*/ 	.word	0x00000690
        /*0678*/ 	.word	0x000000ff
        /*067c*/ 	.word	0x0002d8a8
        /*0680*/ 	.short	0x0100
        /*0682*/ 	.byte	0x08
	.zero		1


	//   ....[18]....
        /*0684*/ 	.word	0x000007d0
        /*0688*/ 	.word	0x000000ff
        /*068c*/ 	.word	0x0002d8b0
        /*0690*/ 	.short	0x0100
        /*0692*/ 	.byte	0x08
	.zero		1


	//   ....[19]....
        /*0694*/ 	.word	0x000007e0
        /*0698*/ 	.word	0x000000ff
        /*069c*/ 	.word	0x0002d8c0
        /*06a0*/ 	.short	0x0100
        /*06a2*/ 	.byte	0x08
	.zero		1


	//   ....[20]....
        /*06a4*/ 	.word	0x000007f0
        /*06a8*/ 	.word	0x000000ff
        /*06ac*/ 	.word	0x0002d8b8
        /*06b0*/ 	.short	0x0100
        /*06b2*/ 	.byte	0x08
	.zero		1


	//   ....[21]....
        /*06b4*/ 	.word	0x00000800
        /*06b8*/ 	.word	0x000000ff
        /*06bc*/ 	.word	0x0002d8c8
        /*06c0*/ 	.short	0x0100
        /*06c2*/ 	.byte	0x08
	.zero		1


	//   ....[22]....
        /*06c4*/ 	.word	0x00001750
        /*06c8*/ 	.word	0x000000ff
        /*06cc*/ 	.word	0x0002d800
        /*06d0*/ 	.short	0x010a
        /*06d2*/ 	.byte	0x28
	.zero		1


	//   ....[23]....
        /*06d4*/ 	.word	0x000017d0
        /*06d8*/ 	.word	0x00000000
        /*06dc*/ 	.word	0x0002d830
        /*06e0*/ 	.short	0x010a
        /*06e2*/ 	.byte	0x3f
	.zero		1


	//   ....[24]....
        /*06e4*/ 	.word	0x00001810
        /*06e8*/ 	.word	0x00000000
        /*06ec*/ 	.word	0x0002d830
        /*06f0*/ 	.short	0x010a
        /*06f2*/ 	.byte	0x3f
	.zero		1


	//   ....[25]....
        /*06f4*/ 	.word	0x00001ef0
        /*06f8*/ 	.word	0x000000ff
        /*06fc*/ 	.word	0x00000000
        /*0700*/ 	.short	0x0101
        /*0702*/ 	.byte	0x06
	.zero		1


	//   ....[26]....
        /*0704*/ 	.word	0x00003c40
        /*0708*/ 	.word	0x000000ff
        /*070c*/ 	.word	0x0002d830
        /*0710*/ 	.short	0x010a
        /*0712*/ 	.byte	0x06
	.zero		1


	//   ....[27]....
        /*0714*/ 	.word	0x00003c80
        /*0718*/ 	.word	0x000000ff
        /*071c*/ 	.word	0x0002d830
        /*0720*/ 	.short	0x010a
        /*0722*/ 	.byte	0x06
	.zero		1


	//   ....[28]....
        /*0724*/ 	.word	0x00003f50
        /*0728*/ 	.word	0x000000ff
        /*072c*/ 	.word	0x0002d850
        /*0730*/ 	.short	0x010a
        /*0732*/ 	.byte	0x06
	.zero		1


	//   ....[29]....
        /*0734*/ 	.word	0x00003f90
        /*0738*/ 	.word	0x000000ff
        /*073c*/ 	.word	0x0002d850
        /*0740*/ 	.short	0x010a
        /*0742*/ 	.byte	0x06
	.zero		1


	//   ....[30]....
        /*0744*/ 	.word	0x00004540
        /*0748*/ 	.word	0x000000ff
        /*074c*/ 	.word	0x00000000
        /*0750*/ 	.short	0x0101
        /*0752*/ 	.byte	0x06
	.zero		1


	//   ....[31]....
        /*0754*/ 	.word	0x00006010
        /*0758*/ 	.word	0x000000ff
        /*075c*/ 	.word	0x00000000
        /*0760*/ 	.short	0x0101
        /*0762*/ 	.byte	0x06
	.zero		1


	//   ....[32]....
        /*0764*/ 	.word	0x00006700
        /*0768*/ 	.word	0x000000ff
        /*076c*/ 	.word	0x0002d830
        /*0770*/ 	.short	0x010a
        /*0772*/ 	.byte	0x06
	.zero		1


	//   ....[33]....
        /*0774*/ 	.word	0x00006740
        /*0778*/ 	.word	0x000000ff
        /*077c*/ 	.word	0x0002d830
        /*0780*/ 	.short	0x010a
        /*0782*/ 	.byte	0x06
	.zero		1


	//   ....[34]....
        /*0784*/ 	.word	0x00006a10
        /*0788*/ 	.word	0x000000ff
        /*078c*/ 	.word	0x0002d850
        /*0790*/ 	.short	0x010a
        /*0792*/ 	.byte	0x06
	.zero		1


	//   ....[35]....
        /*0794*/ 	.word	0x00006a50
        /*0798*/ 	.word	0x000000ff
        /*079c*/ 	.word	0x0002d850
        /*07a0*/ 	.short	0x010a
        /*07a2*/ 	.byte	0x06
	.zero		1


	//   ....[36]....
        /*07a4*/ 	.word	0x00006fa0
        /*07a8*/ 	.word	0x000000ff
        /*07ac*/ 	.word	0x00000000
        /*07b0*/ 	.short	0x0101
        /*07b2*/ 	.byte	0x06
	.zero		1


	//   ....[37]....
        /*07b4*/ 	.word	0x00008150
        /*07b8*/ 	.word	0x000000ff
        /*07bc*/ 	.word	0x00000000
        /*07c0*/ 	.short	0x0101
        /*07c2*/ 	.byte	0x06
	.zero		1


	//   ....[38]....
        /*07c4*/ 	.word	0x00008740
        /*07c8*/ 	.word	0x000000ff
        /*07cc*/ 	.word	0x0002d850
        /*07d0*/ 	.short	0x010a
        /*07d2*/ 	.byte	0x08
	.zero		1


	//   ....[39]....
        /*07d4*/ 	.word	0x00008780
        /*07d8*/ 	.word	0x000000ff
        /*07dc*/ 	.word	0x0002d850
        /*07e0*/ 	.short	0x010a
        /*07e2*/ 	.byte	0x08
	.zero		1


	//   ....[40]....
        /*07e4*/ 	.word	0x00008e10
        /*07e8*/ 	.word	0x000000ff
        /*07ec*/ 	.word	0x00000000
        /*07f0*/ 	.short	0x0101
        /*07f2*/ 	.byte	0x08
	.zero		1


	//   ....[41]....
        /*07f4*/ 	.word	0x00009e40
        /*07f8*/ 	.word	0x000000ff
        /*07fc*/ 	.word	0x00000000
        /*0800*/ 	.short	0x0101
        /*0802*/ 	.byte	0x05
	.zero		1


	//   ....[42]....
        /*0804*/ 	.word	0x0000bc30
        /*0808*/ 	.word	0x00000006
        /*080c*/ 	.word	0x0002d840
        /*0810*/ 	.short	0x010a
        /*0812*/ 	.byte	0x3f
	.zero		1


	//   ....[43]....
        /*0814*/ 	.word	0x0000c1b0
        /*0818*/ 	.word	0x00000006
        /*081c*/ 	.word	0x0002d830
        /*0820*/ 	.short	0x0107
        /*0822*/ 	.byte	0x3f
	.zero		1


	//   ....[44]....
        /*0824*/ 	.word	0x0000c280
        /*0828*/ 	.word	0x00000006
        /*082c*/ 	.word	0x0002d830
        /*0830*/ 	.short	0x0101
        /*0832*/ 	.byte	0x3f
	.zero		1


	//   ....[45]....
        /*0834*/ 	.word	0x0000cda0
        /*0838*/ 	.word	0x00000011
        /*083c*/ 	.word	0x0002d800
        /*0840*/ 	.short	0x0107
        /*0842*/ 	.byte	0x3f
	.zero		1


	//   ....[46]....
        /*0844*/ 	.word	0x0000ce90
        /*0848*/ 	.word	0x00000011
        /*084c*/ 	.word	0x0002d800
        /*0850*/ 	.short	0x0101
        /*0852*/ 	.byte	0x3f
	.zero		1


	//   ....[47]....
        /*0854*/ 	.word	0x0000ceb0
        /*0858*/ 	.word	0x00000011
        /*085c*/ 	.word	0x0002d820
        /*0860*/ 	.short	0x010a
        /*0862*/ 	.byte	0x3f
	.zero		1


	//   ....[48]....
        /*0864*/ 	.word	0x0000d250
        /*0868*/ 	.word	0x00000006
        /*086c*/ 	.word	0x0002d840
        /*0870*/ 	.short	0x010a
        /*0872*/ 	.byte	0x3f
	.zero		1


	//   ....[49]....
        /*0874*/ 	.word	0x0000d6c0
        /*0878*/ 	.word	0x00000006
        /*087c*/ 	.word	0x0002d830
        /*0880*/ 	.short	0x0107
        /*0882*/ 	.byte	0x3f
	.zero		1


	//   ....[50]....
        /*0884*/ 	.word	0x0000d780
        /*0888*/ 	.word	0x00000006
        /*088c*/ 	.word	0x0002d830
        /*0890*/ 	.short	0x0101
        /*0892*/ 	.byte	0x3f
	.zero		1


	//   ....[51]....
        /*0894*/ 	.word	0x0000d7e0
        /*0898*/ 	.word	0x00000006
        /*089c*/ 	.word	0x0002d860
        /*08a0*/ 	.short	0x010a
        /*08a2*/ 	.byte	0x3f
	.zero		1


	//   ....[52]....
        /*08a4*/ 	.word	0x0000dc20
        /*08a8*/ 	.word	0x00000006
        /*08ac*/ 	.word	0x0002d850
        /*08b0*/ 	.short	0x0107
        /*08b2*/ 	.byte	0x3f
	.zero		1


	//   ....[53]....
        /*08b4*/ 	.word	0x0000ddf0
        /*08b8*/ 	.word	0x00000006
        /*08bc*/ 	.word	0x0002d850
        /*08c0*/ 	.short	0x0101
        /*08c2*/ 	.byte	0x3f
	.zero		1


	//   ....[54]....
        /*08c4*/ 	.word	0x0000e000
        /*08c8*/ 	.word	0x00000004
        /*08cc*/ 	.word	0x0002d860
        /*08d0*/ 	.short	0x010a
        /*08d2*/ 	.byte	0x3f
	.zero		1


	//   ....[55]....
        /*08d4*/ 	.word	0x0000e450
        /*08d8*/ 	.word	0x00000004
        /*08dc*/ 	.word	0x0002d850
        /*08e0*/ 	.short	0x0107
        /*08e2*/ 	.byte	0x3f
	.zero		1


	//   ....[56]....
        /*08e4*/ 	.word	0x0000e510
        /*08e8*/ 	.word	0x00000004
        /*08ec*/ 	.word	0x0002d850
        /*08f0*/ 	.short	0x0101
        /*08f2*/ 	.byte	0x3f
	.zero		1


	//   ....[57]....
        /*08f4*/ 	.word	0x0000e7e0
        /*08f8*/ 	.word	0x00000004
        /*08fc*/ 	.word	0x0002d820
        /*0900*/ 	.short	0x010a
        /*0902*/ 	.byte	0x3f
	.zero		1


	//   ....[58]....
        /*0904*/ 	.word	0x0000e960
        /*0908*/ 	.word	0x00000005
        /*090c*/ 	.word	0x0002d840
        /*0910*/ 	.short	0x010a
        /*0912*/ 	.byte	0x3f
	.zero		1


	//   ....[59]....
        /*0914*/ 	.word	0x0000ea00
        /*0918*/ 	.word	0x00000017
        /*091c*/ 	.word	0x0002d840
        /*0920*/ 	.short	0x010a
        /*0922*/ 	.byte	0x3f
	.zero		1


	//   ....[60]....
        /*0924*/ 	.word	0x0000ea40
        /*0928*/ 	.word	0x00000005
        /*092c*/ 	.word	0x0002d860
        /*0930*/ 	.short	0x010a
        /*0932*/ 	.byte	0x3f
	.zero		1


	//   ....[61]....
        /*0934*/ 	.word	0x0000ea80
        /*0938*/ 	.word	0x00000017
        /*093c*/ 	.word	0x0002d860
        /*0940*/ 	.short	0x010a
        /*0942*/ 	.byte	0x3f
	.zero		1


	//   ....[62]....
        /*0944*/ 	.word	0x0000eaf0
        /*0948*/ 	.word	0x00000003
        /*094c*/ 	.word	0x0002d800
        /*0950*/ 	.short	0x010a
        /*0952*/ 	.byte	0x3f
	.zero		1


	//   ....[63]....
        /*0954*/ 	.word	0x0000eb40
        /*0958*/ 	.word	0x00000000
        /*095c*/ 	.word	0x0002d830
        /*0960*/ 	.short	0x010a
        /*0962*/ 	.byte	0x3f
	.zero		1


	//   ....[64]....
        /*0964*/ 	.word	0x0000eba0
        /*0968*/ 	.word	0x00000004
        /*096c*/ 	.word	0x0002d830
        /*0970*/ 	.short	0x010a
        /*0972*/ 	.byte	0x3f
	.zero		1


	//   ....[65]....
        /*0974*/ 	.word	0x0000ec00
        /*0978*/ 	.word	0x00000004
        /*097c*/ 	.word	0x0002d850
        /*0980*/ 	.short	0x010a
        /*0982*/ 	.byte	0x3f
	.zero		1


	//   ....[66]....
        /*0984*/ 	.word	0x0000ec60
        /*0988*/ 	.word	0x00000004
        /*098c*/ 	.word	0x0002d830
        /*0990*/ 	.short	0x010a
        /*0992*/ 	.byte	0x3f
	.zero		1


	//   ....[67]....
        /*0994*/ 	.word	0x0000ecc0
        /*0998*/ 	.word	0x00000004
        /*099c*/ 	.word	0x0002d850
        /*09a0*/ 	.short	0x010a
        /*09a2*/ 	.byte	0x3f
	.zero		1


	//   ....[68]....
        /*09a4*/ 	.word	0x0000ed20
        /*09a8*/ 	.word	0x00000006
        /*09ac*/ 	.word	0x0002d850
        /*09b0*/ 	.short	0x010a
        /*09b2*/ 	.byte	0x3f
	.zero		1


	//   ....[69]....
        /*09b4*/ 	.word	0x0000ee20
        /*09b8*/ 	.word	0x00000006
        /*09bc*/ 	.word	0x0002d840
        /*09c0*/ 	.short	0x010a
        /*09c2*/ 	.byte	0x3f
	.zero		1


	//   ....[70]....
        /*09c4*/ 	.word	0x0000fc40
        /*09c8*/ 	.word	0x00000011
        /*09cc*/ 	.word	0x0002d820
        /*09d0*/ 	.short	0x010a
        /*09d2*/ 	.byte	0x3f
	.zero		1


	//   ....[71]....
        /*09d4*/ 	.word	0x0000fc90
        /*09d8*/ 	.word	0x00000006
        /*09dc*/ 	.word	0x0002d840
        /*09e0*/ 	.short	0x010a
        /*09e2*/ 	.byte	0x3f
	.zero		1


	//   ....[72]....
        /*09e4*/ 	.word	0x000101f0
        /*09e8*/ 	.word	0x00000006
        /*09ec*/ 	.word	0x0002d860
        /*09f0*/ 	.short	0x010a
        /*09f2*/ 	.byte	0x3f
	.zero		1


	//   ....[73]....
        /*09f4*/ 	.word	0x000107d0
        /*09f8*/ 	.word	0x00000004
        /*09fc*/ 	.word	0x0002d860
        /*0a00*/ 	.short	0x010a
        /*0a02*/ 	.byte	0x3f
	.zero		1


	//   ....[74]....
        /*0a04*/ 	.word	0x00010e50
        /*0a08*/ 	.word	0x00000004
        /*0a0c*/ 	.word	0x0002d820
        /*0a10*/ 	.short	0x010a
        /*0a12*/ 	.byte	0x3f
	.zero		1


	//   ....[75]....
        /*0a14*/ 	.word	0x00010ff0
        /*0a18*/ 	.word	0x00000005
        /*0a1c*/ 	.word	0x0002d840
        /*0a20*/ 	.short	0x010a
        /*0a22*/ 	.byte	0x3f
	.zero		1


	//   ....[76]....
        /*0a24*/ 	.word	0x00011040
        /*0a28*/ 	.word	0x00000017
        /*0a2c*/ 	.word	0x0002d840
        /*0a30*/ 	.short	0x010a
        /*0a32*/ 	.byte	0x3f
	.zero		1


	//   ....[77]....
        /*0a34*/ 	.word	0x00011090
        /*0a38*/ 	.word	0x00000005
        /*0a3c*/ 	.word	0x0002d860
        /*0a40*/ 	.short	0x010a
        /*0a42*/ 	.byte	0x3f
	.zero		1


	//----- nvinfo : EIATTR_NUM_MBARRIERS
	.align		4
.L_265:
        /*0a44*/ 	.byte	0x03, 0x38
        /*0a46*/ 	.short	0x0016


	//----- nvinfo : EIATTR_EXIT_INSTR_OFFSETS
	.align		4
        /*0a48*/ 	.byte	0x04, 0x1c
        /*0a4a*/ 	.short	(.L_267 - .L_266)


	//   ....[0]....
.L_266:
        /*0a4c*/ 	.word	0x00000970


	//   ....[1]....
        /*0a50*/ 	.word	0x0000a860


	//   ....[2]....
        /*0a54*/ 	.word	0x0000ead0


	//----- nvinfo : EIATTR_MAX_THREADS
	.align		4
.L_267:
        /*0a58*/ 	.byte	0x04, 0x05
        /*0a5a*/ 	.short	(.L_269 - .L_268)
.L_268:
        /*0a5c*/ 	.word	0x00000200
        /*0a60*/ 	.word	0x00000001
        /*0a64*/ 	.word	0x00000001


	//----- nvinfo : EIATTR_CRS_STACK_SIZE
	.align		4
.L_269:
        /*0a68*/ 	.byte	0x04, 0x1e
        /*0a6a*/ 	.short	(.L_271 - .L_270)
.L_270:
        /*0a6c*/ 	.word	0x00000000


	//----- nvinfo : EIATTR_CBANK_PARAM_SIZE
	.align		4
.L_271:
        /*0a70*/ 	.byte	0x03, 0x19
        /*0a72*/ 	.short	0x0af0


	//----- nvinfo : EIATTR_PARAM_CBANK
	.align		4
        /*0a74*/ 	.byte	0x04, 0x0a
        /*0a76*/ 	.short	(.L_273 - .L_272)
	.align		4
.L_272:
        /*0a78*/ 	.word	index@(.nv.constant0._ZN7cutlass13device_kernelIN5flash11enable_sm90INS1_16FlashAttnFwdSm90INS1_25CollectiveMainloopFwdSm90ILi2EN4cute5tupleIJNS5_1CILi1EEES8_S8_EEENS6_IJNS7_ILi192EEENS7_ILi128EEENS7_ILi96EEEEEELi96ENS_6half_tEfNS_4arch4Sm90ELb1ELb0ELb0ELb0ELb1ELb0ELb0ELb0ELb1ELb1ELb0ELb0EEENS1_21CollectiveEpilogueFwdINS6_IJSA_SC_SB_EEES9_SE_SG_Li384ELb0ELb1ELb0ELb0EEENS1_30DynamicPersistentTileSchedulerILi384ELi128ELb0ELb1ELb1EEEEEEEEEvNT_6ParamsE)
        /*0a7c*/ 	.short	0x0210
        /*0a7e*/ 	.short	0x0af0


	//----- nvinfo : EIATTR_SW_WAR
	.align		4
.L_273:
        /*0a80*/ 	.byte	0x04, 0x36
        /*0a82*/ 	.short	(.L_275 - .L_274)
.L_274:
        /*0a84*/ 	.word	0x00000008
.L_275:


//--------------------- .nv.info._ZN7cutlass13device_kernelIN5flash11enable_sm90INS1_16FlashAttnFwdSm90INS1_25CollectiveMainloopFwdSm90ILi2EN4cute5tupleIJNS5_1CILi1EEES8_S8_EEENS6_IJNS7_ILi192EEENS7_ILi128EEENS7_ILi96EEEEEELi96ENS_6half_tEfNS_4arch4Sm90ELb1ELb0ELb0ELb1ELb1ELb0ELb0ELb0ELb1ELb1ELb0ELb0EEENS1_21CollectiveEpilogueFwdINS6_IJSA_SC_SB_EEES9_SE_SG_Li384ELb1ELb1ELb0ELb0EEENS1_36VarlenDynamicPersistentTileSchedulerILi192ELi128ELi384ELi128ELb0ELb1ELb1ELb1ELb1ELb1EEEEEEEEEvNT_6ParamsE --------------------------
	.section	.nv.info._ZN7cutlass13device_kernelIN5flash11enable_sm90INS1_16FlashAttnFwdSm90INS1_25CollectiveMainloopFwdSm90ILi2EN4cute5tupleIJNS5_1CILi1EEES8_S8_EEENS6_IJNS7_ILi192EEENS7_ILi128EEENS7_ILi96EEEEEELi96ENS_6half_tEfNS_4arch4Sm90ELb1ELb0ELb0ELb1ELb1ELb0ELb0ELb0ELb1ELb1ELb0ELb0EEENS1_21CollectiveEpilogueFwdINS6_IJSA_SC_SB_EEES9_SE_SG_Li384ELb1ELb1ELb0ELb0EEENS1_36VarlenDynamicPersistentTileSchedulerILi192ELi128ELi384ELi128ELb0ELb1ELb1ELb1ELb1ELb1EEEEEEEEEvNT_6ParamsE,"",@"SHT_CUDA_INFO"
	.sectionflags	@""
	.align	4


	//----- nvinfo : EIATTR_CUDA_API_VERSION
	.align		4
        /*0000*/ 	.byte	0x04, 0x37
        /*0002*/ 	.short	(.L_277 - .L_276)
.L_276:
        /*0004*/ 	.word	0x00000082


	//----- nvinfo : EIATTR_KPARAM_INFO
	.align		4
.L_277:
        /*0008*/ 	.byte	0x04, 0x17
        /*000a*/ 	.short	(.L_279 - .L_278)
.L_278:
        /*000c*/ 	.word	0x00000000
        /*0010*/ 	.short	0x0000
        /*0012*/ 	.short	0x0070
        /*0014*/ 	.byte	0x00, 0xf0, 0x01, 0x2a


	//----- nvinfo : EIATTR_SPARSE_MMA_MASK
	.align		4
.L_279:
        /*0018*/ 	.byte	0x03, 0x50
        /*001a*/ 	.short	0x0000


	//----- nvinfo : EIATTR_MAXREG_COUNT
	.align		4
        /*001c*/ 	.byte	0x03, 0x1b
        /*001e*/ 	.short	0x0080


	//----- nvinfo : EIATTR_NUM_BARRIERS
	.align		4
        /*0020*/ 	.byte	0x02, 0x4c
        /*0022*/ 	.byte	0x10
	.zero		1


	//----- nvinfo : EIATTR_EXTERNS
	.align		4
        /*0024*/ 	.byte	0x04, 0x0f
        /*0026*/ 	.short	(.L_281 - .L_280)


	//   ....[0]....
	.align		4
.L_280:
        /*0028*/ 	.word	index@(__assertfail)


	//----- nvinfo : EIATTR_ANNOTATIONS
	.align		4
.L_281:
        /*002c*/ 	.byte	0x04, 0x55
        /*002e*/ 	.short	(.L_283 - .L_282)


	//   ....[0]....
.L_282:
        /* <DEDUP_REMOVED lines=32> */


	//----- nvinfo : EIATTR_MERCURY_ISA_VERSION
	.align		4
.L_283:
        /*0220*/ 	.byte	0x03, 0x5f
        /*0222*/ 	.short	0x0101


	//----- nvinfo : EIATTR_UNUSED_LOAD_BYTE_OFFSET
	.align		4
        /*0224*/ 	.byte	0x04, 0x44
        /*0226*/ 	.short	(.L_285 - .L_284)


	//   ....[0]....
.L_284:
        /*0228*/ 	.word	0x00000970
        /*022c*/ 	.word	0x0000fff0


	//   ....[1]....
        /*0230*/ 	.word	0x00008fa0
        /*0234*/ 	.word	0x0000fff0


	//----- nvinfo : EIATTR_INT_WARP_WIDE_INSTR_OFFSETS
	.align		4
.L_285:
        /*0238*/ 	.byte	0x04, 0x31
        /*023a*/ 	.short	(.L_287 - .L_286)


	//   ....[0]....
.L_286:
        /*023c*/ 	.word	0x000000c0


	//   ....[1]....
        /*0240*/ 	.word	0x000000d0


	//   ....[2]....
        /*0244*/ 	.word	0x00000170


	//   ....[3]....
        /*0248*/ 	.word	0x0000bd50


	//   ....[4]....
        /*024c*/ 	.word	0x0000bde0


	//   ....[5]....
        /*0250*/ 	.word	0x0000ebd0


	//   ....[6]....
        /*0254*/ 	.word	0x0000ec60


	//----- nvinfo : EIATTR_COOP_GROUP_MASK_REGIDS
	.align		4
.L_287:
        /*0258*/ 	.byte	0x04, 0x29
        /*025a*/ 	.short	(.L_289 - .L_288)


	//   ....[0]....
.L_288:
        /*025c*/ 	.word	0xffffffff


	//   ....[1]....
        /*0260*/ 	.word	0xffffffff


	//   ....[2]....
        /*0264*/ 	.word	0xffffffff


	//   ....[3]....
        /*0268*/ 	.word	0xffffffff


	//   ....[4]....
        /*026c*/ 	.word	0xffffffff


	//   ....[5]....
        /*0270*/ 	.word	0xffffffff


	//   ....[6]....
        /*0274*/ 	.word	0xffffffff


	//   ....[7]....
        /*0278*/ 	.word	0xffffffff


	//   ....[8]....
        /*027c*/ 	.word	0xffffffff


	//   ....[9]....
        /*0280*/ 	.word	0xffffffff


	//   ....[10]....
        /*0284*/ 	.word	0xffffffff


	//   ....[11]....
        /*0288*/ 	.word	0xffffffff


	//   ....[12]....
        /*028c*/ 	.word	0xffffffff


	//   ....[13]....
        /*0290*/ 	.word	0xffffffff


	//   ....[14]....
        /*0294*/ 	.word	0xffffffff


	//   ....[15]....
        /*0298*/ 	.word	0xffffffff


	//   ....[16]....
        /*029c*/ 	.word	0xffffffff


	//   ....[17]....
        /*02a0*/ 	.word	0xffffffff


	//   ....[18]....
        /*02a4*/ 	.word	0xffffffff


	//   ....[19]....
        /*02a8*/ 	.word	0xffffffff


	//   ....[20]....
        /*02ac*/ 	.word	0xffffffff


	//   ....[21]....
        /*02b0*/ 	.word	0xffffffff


	//   ....[22]....
        /*02b4*/ 	.word	0xffffffff


	//   ....[23]....
        /*02b8*/ 	.word	0xffffffff


	//   ....[24]....
        /*02bc*/ 	.word	0xffffffff


	//   ....[25]....
        /*02c0*/ 	.word	0xffffffff


	//   ....[26]....
        /*02c4*/ 	.word	0xffffffff


	//   ....[27]....
        /*02c8*/ 	.word	0xffffffff


	//   ....[28]....
        /*02cc*/ 	.word	0xffffffff


	//   ....[29]....
        /*02d0*/ 	.word	0xffffffff


	//   ....[30]....
        /*02d4*/ 	.word	0xffffffff


	//   ....[31]....
        /*02d8*/ 	.word	0xffffffff


	//   ....[32]....
        /*02dc*/ 	.word	0xffffffff


	//   ....[33]....
        /*02e0*/ 	.word	0xffffffff


	//   ....[34]....
        /*02e4*/ 	.word	0xffffffff


	//   ....[35]....
        /*02e8*/ 	.word	0xffffffff


	//   ....[36]....
        /*02ec*/ 	.word	0xffffffff


	//   ....[37]....
        /*02f0*/ 	.word	0xffffffff


	//   ....[38]....
        /*02f4*/ 	.word	0xffffffff


	//   ....[39]....
        /*02f8*/ 	.word	0xffffffff


	//   ....[40]....
        /*02fc*/ 	.word	0xffffffff


	//   ....[41]....
        /*0300*/ 	.word	0xffffffff


	//   ....[42]....
        /*0304*/ 	.word	0xffffffff


	//   ....[43]....
        /*0308*/ 	.word	0xffffffff


	//   ....[44]....
        /*030c*/ 	.word	0xffffffff


	//   ....[45]....
        /*0310*/ 	.word	0xffffffff


	//   ....[46]....
        /*0314*/ 	.word	0xffffffff


	//   ....[47]....
        /*0318*/ 	.word	0xffffffff


	//   ....[48]....
        /*031c*/ 	.word	0xffffffff


	//   ....[49]....
        /*0320*/ 	.word	0xffffffff


	//   ....[50]....
        /*0324*/ 	.word	0xffffffff


	//   ....[51]....
        /*0328*/ 	.word	0xffffffff


	//   ....[52]....
        /*032c*/ 	.word	0xffffffff


	//   ....[53]....
        /*0330*/ 	.word	0xffffffff


	//   ....[54]....
        /*0334*/ 	.word	0xffffffff


	//   ....[55]....
        /*0338*/ 	.word	0xffffffff


	//   ....[56]....
        /*033c*/ 	.word	0xffffffff


	//   ....[57]....
        /*0340*/ 	.word	0xffffffff


	//   ....[58]....
        /*0344*/ 	.word	0xffffffff


	//   ....[59]....
        /*0348*/ 	.word	0xffffffff


	//   ....[60]....
        /*034c*/ 	.word	0xffffffff


	//   ....[61]....
        /*0350*/ 	.word	0xffffffff


	//   ....[62]....
        /*0354*/ 	.word	0xffffffff


	//   ....[63]....
        /*0358*/ 	.word	0xffffffff


	//   ....[64]....
        /*035c*/ 	.word	0xffffffff


	//   ....[65]....
        /*0360*/ 	.word	0xffffffff


	//   ....[66]....
        /*0364*/ 	.word	0xffffffff


	//   ....[67]....
        /*0368*/ 	.word	0xffffffff


	//   ....[68]....
        /*036c*/ 	.word	0xffffffff


	//   ....[69]....
        /*0370*/ 	.word	0xffffffff


	//   ....[70]....
        /*0374*/ 	.word	0xffffffff


	//   ....[71]....
        /*0378*/ 	.word	0xffffffff


	//   ....[72]....
        /*037c*/ 	.word	0xffffffff


	//   ....[73]....
        /*0380*/ 	.word	0xffffffff


	//   ....[74]....
        /*0384*/ 	.word	0xffffffff


	//   ....[75]....
        /*0388*/ 	.word	0xffffffff


	//   ....[76]....
        /*038c*/ 	.word	0xffffffff


	//   ....[77]....
        /*0390*/ 	.word	0xffffffff


	//   ....[78]....
        /*0394*/ 	.word	0xffffffff


	//   ....[79]....
        /*0398*/ 	.word	0xffffffff


	//   ....[80]....
        /*039c*/ 	.word	0xffffffff


	//   ....[81]....
        /*03a0*/ 	.word	0xffffffff


	//   ....[82]....
        /*03a4*/ 	.word	0xffffffff


	//   ....[83]....
        /*03a8*/ 	.word	0xffffffff


	//   ....[84]....
        /*03ac*/ 	.word	0xffffffff


	//   ....[85]....
        /*03b0*/ 	.word	0xffffffff


	//   ....[86]....
        /*03b4*/ 	.word	0xffffffff


	//   ....[87]....
        /*03b8*/ 	.word	0xffffffff


	//   ....[88]....
        /*03bc*/ 	.word	0xffffffff


	//   ....[89]....
        /*03c0*/ 	.word	0xffffffff


	//   ....[90]....
        /*03c4*/ 	.word	0xffffffff


	//   ....[91]....
        /*03c8*/ 	.word	0xffffffff


	//   ....[92]....
        /*03cc*/ 	.word	0xffffffff


	//   ....[93]....
        /*03d0*/ 	.word	0xffffffff


	//   ....[94]....
        /*03d4*/ 	.word	0xffffffff


	//   ....[95]....
        /*03d8*/ 	.word	0xffffffff


	//   ....[96]....
        /*03dc*/ 	.word	0xffffffff


	//   ....[97]....
        /*03e0*/ 	.word	0xffffffff


	//   ....[98]....
        /*03e4*/ 	.word	0xffffffff


	//   ....[99]....
        /*03e8*/ 	.word	0xffffffff


	//   ....[100]....
        /*03ec*/ 	.word	0xffffffff


	//   ....[101]....
        /*03f0*/ 	.word	0xffffffff


	//   ....[102]....
        /*03f4*/ 	.word	0xffffffff


	//   ....[103]....
        /*03f8*/ 	.word	0xffffffff


	//   ....[104]....
        /*03fc*/ 	.word	0xffffffff


	//   ....[105]....
        /*0400*/ 	.word	0xffffffff


	//   ....[106]....
        /*0404*/ 	.word	0xffffffff


	//   ....[107]....
        /*0408*/ 	.word	0xffffffff


	//   ....[108]....
        /*040c*/ 	.word	0xffffffff


	//   ....[109]....
        /*0410*/ 	.word	0xffffffff


	//   ....[110]....
        /*0414*/ 	.word	0xffffffff


	//   ....[111]....
        /*0418*/ 	.word	0xffffffff


	//   ....[112]....
        /*041c*/ 	.word	0xffffffff


	//   ....[113]....
        /*0420*/ 	.word	0xffffffff


	//   ....[114]....
        /*0424*/ 	.word	0xffffffff


	//   ....[115]....
        /*0428*/ 	.word	0xffffffff


	//   ....[116]....
        /*042c*/ 	.word	0xffffffff


	//   ....[117]....
        /*0430*/ 	.word	0xffffffff


	//   ....[118]....
        /*0434*/ 	.word	0xffffffff


	//   ....[119]....
        /*0438*/ 	.word	0xffffffff


	//   ....[120]....
        /*043c*/ 	.word	0x0500000f


	//   ....[121]....
        /*0440*/ 	.word	0x0500000f


	//   ....[122]....
        /*0444*/ 	.word	0x0500000f


	//   ....[123]....
        /*0448*/ 	.word	0x0500000f


	//   ....[124]....
        /*044c*/ 	.word	0x0500000f


	//   ....[125]....
        /*0450*/ 	.word	0x0500000f


	//   ....[126]....
        /*0454*/ 	.word	0x0500000f


	//   ....[127]....
        /*0458*/ 	.word	0x0500000f


	//   ....[128]....
        /*045c*/ 	.word	0x0500000f


	//   ....[129]....
        /*0460*/ 	.word	0x0500000f


	//   ....[130]....
        /*0464*/ 	.word	0x0500000f


	//   ....[131]....
        /*0468*/ 	.word	0x0500000f


	//   ....[132]....
        /*046c*/ 	.word	0x0500000f


	//   ....[133]....
        /*0470*/ 	.word	0x0500000f


	//   ....[134]....
        /*0474*/ 	.word	0x0500000f


	//   ....[135]....
        /*0478*/ 	.word	0x0500000f


	//   ....[136]....
        /*047c*/ 	.word	0x0500000f


	//   ....[137]....
        /*0480*/ 	.word	0x0500000f


	//   ....[138]....
        /*0484*/ 	.word	0x0500000f


	//   ....[139]....
        /*0488*/ 	.word	0x0500000f


	//   ....[140]....
        /*048c*/ 	.word	0x0500000f


	//   ....[141]....
        /*0490*/ 	.word	0x0500000f


	//   ....[142]....
        /*0494*/ 	.word	0x0500000f


	//   ....[143]....
        /*0498*/ 	.word	0x0500000f


	//   ....[144]....
        /*049c*/ 	.word	0x0500000f


	//   ....[145]....
        /*04a0*/ 	.word	0x0500000f


	//   ....[146]....
        /*04a4*/ 	.word	0x0500000f


	//   ....[147]....
        /*04a8*/ 	.word	0x0500000f


	//   ....[148]....
        /*04ac*/ 	.word	0x0500000f


	//   ....[149]....
        /*04b0*/ 	.word	0x0500000f


	//   ....[150]....
        /*04b4*/ 	.word	0x0500000f


	//   ....[151]....
        /*04b8*/ 	.word	0x0500000f


	//   ....[152]....
        /*04bc*/ 	.word	0x0500000f


	//   ....[153]....
        /*04c0*/ 	.word	0x0500000f


	//   ....[154]....
        /*04c4*/ 	.word	0x0500000f


	//   ....[155]....
        /*04c8*/ 	.word	0x0500000f


	//   ....[156]....
        /*04cc*/ 	.word	0x0500000f


	//   ....[157]....
        /*04d0*/ 	.word	0x0500000f


	//   ....[158]....
        /*04d4*/ 	.word	0x0500000f


	//   ....[159]....
        /*04d8*/ 	.word	0x0500000f


	//   ....[160]....
        /*04dc*/ 	.word	0x0500000f


	//   ....[161]....
        /*04e0*/ 	.word	0x0500000f


	//   ....[162]....
        /*04e4*/ 	.word	0x0500000f


	//   ....[163]....
        /*04e8*/ 	.word	0x0500000f


	//   ....[164]....
        /*04ec*/ 	.word	0x0500000f


	//   ....[165]....
        /*04f0*/ 	.word	0x0500000f


	//   ....[166]....
        /*04f4*/ 	.word	0x0500000f


	//   ....[167]....
        /*04f8*/ 	.word	0x0500000f


	//   ....[168]....
        /*04fc*/ 	.word	0x0500000f


	//   ....[169]....
        /*0500*/ 	.word	0x0500000f


	//   ....[170]....
        /*0504*/ 	.word	0x0500000f


	//   ....[171]....
        /*0508*/ 	.word	0x0500000f


	//   ....[172]....
        /*050c*/ 	.word	0x0500000f


	//   ....[173]....
        /*0510*/ 	.word	0x0500000f


	//   ....[174]....
        /*0514*/ 	.word	0x0500000f


	//   ....[175]....
        /*0518*/ 	.word	0x0500000f


	//   ....[176]....
        /*051c*/ 	.word	0x0500000f


	//   ....[177]....
        /*0520*/ 	.word	0x0500000f


	//   ....[178]....
        /*0524*/ 	.word	0x0500000f


	//   ....[179]....
        /*0528*/ 	.word	0x0500000f


	//   ....[180]....
        /*052c*/ 	.word	0x0500000f


	//   ....[181]....
        /*0530*/ 	.word	0x0500000f


	//   ....[182]....
        /*0534*/ 	.word	0x0500000f


	//----- nvinfo : EIATTR_COOP_GROUP_INSTR_OFFSETS
	.align		4
.L_289:
        /*0538*/ 	.byte	0x04, 0x28
        /*053a*/ 	.short	(.L_291 - .L_290)


	//   ....[0]....
.L_290:
        /*053c*/ 	.word	0x00000080


	//   ....[1]....
        /*0540*/ 	.word	0x000000b0


	//   ....[2]....
        /*0544*/ 	.word	0x000002d0


	//   ....[3]....
        /*0548*/ 	.word	0x00000430


	//   ....[4]....
        /*054c*/ 	.word	0x00000550


	//   ....[5]....
        /*0550*/ 	.word	0x000006b0


	//   ....[6]....
        /*0554*/ 	.word	0x000014f0


	//   ....[7]....
        /*0558*/ 	.word	0x00001c30


	//   ....[8]....
        /*055c*/ 	.word	0x00002290


	//   ....[9]....
        /*0560*/ 	.word	0x000022a0


	//   ....[10]....
        /*0564*/ 	.word	0x00002300


	//   ....[11]....
        /*0568*/ 	.word	0x00002cb0


	//   ....[12]....
        /*056c*/ 	.word	0x00002d20


	//   ....[13]....
        /*0570*/ 	.word	0x00003a10


	//   ....[14]....
        /*0574*/ 	.word	0x000043e0


	//   ....[15]....
        /*0578*/ 	.word	0x00004400


	//   ....[16]....
        /*057c*/ 	.word	0x00004a70


	//   ....[17]....
        /*0580*/ 	.word	0x00004b70


	//   ....[18]....
        /*0584*/ 	.word	0x000053a0


	//   ....[19]....
        /*0588*/ 	.word	0x00005400


	//   ....[20]....
        /*058c*/ 	.word	0x00006450


	//   ....[21]....
        /*0590*/ 	.word	0x000071b0


	//   ....[22]....
        /*0594*/ 	.word	0x000071c0


	//   ....[23]....
        /*0598*/ 	.word	0x000071f0


	//   ....[24]....
        /*059c*/ 	.word	0x00007210


	//   ....[25]....
        /*05a0*/ 	.word	0x00008560


	//   ....[26]....
        /*05a4*/ 	.word	0x00008660


	//   ....[27]....
        /*05a8*/ 	.word	0x000086c0


	//   ....[28]....
        /*05ac*/ 	.word	0x000087a0


	//   ....[29]....
        /*05b0*/ 	.word	0x000087b0


	//   ....[30]....
        /*05b4*/ 	.word	0x00009900


	//   ....[31]....
        /*05b8*/ 	.word	0x00009940


	//   ....[32]....
        /*05bc*/ 	.word	0x00009970


	//   ....[33]....
        /*05c0*/ 	.word	0x000099a0


	//   ....[34]....
        /*05c4*/ 	.word	0x00009e20


	//   ....[35]....
        /*05c8*/ 	.word	0x00009e30


	//   ....[36]....
        /*05cc*/ 	.word	0x00009f40


	//   ....[37]....
        /*05d0*/ 	.word	0x00009f60


	//   ....[38]....
        /*05d4*/ 	.word	0x0000a760


	//   ....[39]....
        /*05d8*/ 	.word	0x0000a770


	//   ....[40]....
        /*05dc*/ 	.word	0x0000a870


	//   ....[41]....
        /*05e0*/ 	.word	0x0000a890


	//   ....[42]....
        /*05e4*/ 	.word	0x0000aa00


	//   ....[43]....
        /*05e8*/ 	.word	0x0000abd0


	//   ....[44]....
        /*05ec*/ 	.word	0x0000ac00


	//   ....[45]....
        /*05f0*/ 	.word	0x0000ac30


	//   ....[46]....
        /*05f4*/ 	.word	0x0000ac60


	//   ....[47]....
        /*05f8*/ 	.word	0x0000ac90


	//   ....[48]....
        /*05fc*/ 	.word	0x0000acc0


	//   ....[49]....
        /*0600*/ 	.word	0x0000ae10


	//   ....[50]....
        /*0604*/ 	.word	0x0000ae40


	//   ....[51]....
        /*0608*/ 	.word	0x0000ae70


	//   ....[52]....
        /*060c*/ 	.word	0x0000aea0


	//   ....[53]....
        /*0610*/ 	.word	0x0000aed0


	//   ....[54]....
        /*0614*/ 	.word	0x0000af00


	//   ....[55]....
        /*0618*/ 	.word	0x0000af90


	//   ....[56]....
        /*061c*/ 	.word	0x0000aff0


	//   ....[57]....
        /*0620*/ 	.word	0x0000b090


	//   ....[58]....
        /*0624*/ 	.word	0x0000ca20


	//   ....[59]....
        /*0628*/ 	.word	0x0000ca40


	//   ....[60]....
        /*062c*/ 	.word	0x0000caf0


	//   ....[61]....
        /*0630*/ 	.word	0x0000cb10


	//   ....[62]....
        /*0634*/ 	.word	0x0000cbb0


	//   ....[63]....
        /*0638*/ 	.word	0x0000cbd0


	//   ....[64]....
        /*063c*/ 	.word	0x0000cbe0


	//   ....[65]....
        /*0640*/ 	.word	0x0000cbf0


	//   ....[66]....
        /*0644*/ 	.word	0x0000d5b0


	//   ....[67]....
        /*0648*/ 	.word	0x0000d5c0


	//   ....[68]....
        /*064c*/ 	.word	0x0000d6b0


	//   ....[69]....
        /*0650*/ 	.word	0x0000d6c0


	//   ....[70]....
        /*0654*/ 	.word	0x0000d770


	//   ....[71]....
        /*0658*/ 	.word	0x0000d780


	//   ....[72]....
        /*065c*/ 	.word	0x0000d790


	//   ....[73]....
        /*0660*/ 	.word	0x0000d7a0


	//   ....[74]....
        /*0664*/ 	.word	0x0000d870


	//   ....[75]....
        /*0668*/ 	.word	0x0000d8b0


	//   ....[76]....
        /*066c*/ 	.word	0x0000d8c0


	//   ....[77]....
        /*0670*/ 	.word	0x0000d8e0


	//   ....[78]....
        /*0674*/ 	.word	0x0000e190


	//   ....[79]....
        /*0678*/ 	.word	0x0000e1a0


	//   ....[80]....
        /*067c*/ 	.word	0x0000e1c0


	//   ....[81]....
        /*0680*/ 	.word	0x0000e240


	//   ....[82]....
        /*0684*/ 	.word	0x0000e250


	//   ....[83]....
        /*0688*/ 	.word	0x0000e2b0


	//   ....[84]....
        /*068c*/ 	.word	0x0000e2e0


	//   ....[85]....
        /*0690*/ 	.word	0x0000e320


	//   ....[86]....
        /*0694*/ 	.word	0x0000e610


	//   ....[87]....
        /*0698*/ 	.word	0x0000e630


	//   ....[88]....
        /*069c*/ 	.word	0x0000e6d0


	//   ....[89]....
        /*06a0*/ 	.word	0x0000e6e0


	//   ....[90]....
        /*06a4*/ 	.word	0x0000e770


	//   ....[91]....
        /*06a8*/ 	.word	0x0000e780


	//   ....[92]....
        /*06ac*/ 	.word	0x0000e790


	//   ....[93]....
        /*06b0*/ 	.word	0x0000e820


	//   ....[94]....
        /*06b4*/ 	.word	0x0000ee50


	//   ....[95]....
        /*06b8*/ 	.word	0x0000ee60


	//   ....[96]....
        /*06bc*/ 	.word	0x0000eef0


	//   ....[97]....
        /*06c0*/ 	.word	0x0000ef90


	//   ....[98]....
        /*06c4*/ 	.word	0x0000efb0


	//   ....[99]....
        /*06c8*/ 	.word	0x0000f030


	//   ....[100]....
        /*06cc*/ 	.word	0x0000f050


	//   ....[101]....
        /*06d0*/ 	.word	0x0000f060


	//   ....[102]....
        /*06d4*/ 	.word	0x0000f440


	//   ....[103]....
        /*06d8*/ 	.word	0x0000f470


	//   ....[104]....
        /*06dc*/ 	.word	0x0000f4b0


	//   ....[105]....
        /*06e0*/ 	.word	0x0000f4e0


	//   ....[106]....
        /*06e4*/ 	.word	0x0000f510


	//   ....[107]....
        /*06e8*/ 	.word	0x0000f540


	//   ....[108]....
        /*06ec*/ 	.word	0x0000f570


	//   ....[109]....
        /*06f0*/ 	.word	0x0000f5a0


	//   ....[110]....
        /*06f4*/ 	.word	0x0000f720


	//   ....[111]....
        /*06f8*/ 	.word	0x0000f750


	//   ....[112]....
        /*06fc*/ 	.word	0x0000f780


	//   ....[113]....
        /*0700*/ 	.word	0x0000f7b0


	//   ....[114]....
        /*0704*/ 	.word	0x0000f7e0


	//   ....[115]....
        /*0708*/ 	.word	0x0000f810


	//   ....[116]....
        /*070c*/ 	.word	0x0000f8d0


	//   ....[117]....
        /*0710*/ 	.word	0x0000f8f0


	//   ....[118]....
        /*0714*/ 	.word	0x0000f960


	//   ....[119]....
        /*0718*/ 	.word	0x00010000


	//   ....[120]....
        /*071c*/ 	.word	0x000105a0


	//   ....[121]....
        /*0720*/ 	.word	0x00010690


	//   ....[122]....
        /*0724*/ 	.word	0x00010730


	//   ....[123]....
        /*0728*/ 	.word	0x00010790


	//   ....[124]....
        /*072c*/ 	.word	0x000108a0


	//   ....[125]....
        /*0730*/ 	.word	0x00010910


	//   ....[126]....
        /*0734*/ 	.word	0x00010a20


	//   ....[127]....
        /*0738*/ 	.word	0x00010a90


	//   ....[128]....
        /*073c*/ 	.word	0x00010b30


	//   ....[129]....
        /*0740*/ 	.word	0x00010c70


	//   ....[130]....
        /*0744*/ 	.word	0x00010cc0


	//   ....[131]....
        /*0748*/ 	.word	0x00010d30


	//   ....[132]....
        /*074c*/ 	.word	0x00010e30


	//   ....[133]....
        /*0750*/ 	.word	0x00010ea0


	//   ....[134]....
        /*0754*/ 	.word	0x00010fa0


	//   ....[135]....
        /*0758*/ 	.word	0x00011020


	//   ....[136]....
        /*075c*/ 	.word	0x000110a0


	//   ....[137]....
        /*0760*/ 	.word	0x000111a0


	//   ....[138]....
        /*0764*/ 	.word	0x000112a0


	//   ....[139]....
        /*0768*/ 	.word	0x00011300


	//   ....[140]....
        /*076c*/ 	.word	0x000113e0


	//   ....[141]....
        /*0770*/ 	.word	0x00011520


	//   ....[142]....
        /*0774*/ 	.word	0x00011600


	//   ....[143]....
        /*0778*/ 	.word	0x00011680


	//   ....[144]....
        /*077c*/ 	.word	0x00011760


	//   ....[145]....
        /*0780*/ 	.word	0x000117c0


	//   ....[146]....
        /*0784*/ 	.word	0x00011890


	//   ....[147]....
        /*0788*/ 	.word	0x000118f0


	//   ....[148]....
        /*078c*/ 	.word	0x000119d0


	//   ....[149]....
        /*0790*/ 	.word	0x00011ac0


	//   ....[150]....
        /*0794*/ 	.word	0x00011b60


	//   ....[151]....
        /*0798*/ 	.word	0x00011bc0


	//   ....[152]....
        /*079c*/ 	.word	0x00011cc0


	//   ....[153]....
        /*07a0*/ 	.word	0x00011d20


	//   ....[154]....
        /*07a4*/ 	.word	0x00011e20


	//   ....[155]....
        /*07a8*/ 	.word	0x00011e80


	//   ....[156]....
        /*07ac*/ 	.word	0x00011f50


	//   ....[157]....
        /*07b0*/ 	.word	0x000120a0


	//   ....[158]....
        /*07b4*/ 	.word	0x00012150


	//   ....[159]....
        /*07b8*/ 	.word	0x00012260


	//   ....[160]....
        /*07bc*/ 	.word	0x00012340


	//   ....[161]....
        /*07c0*/ 	.word	0x000123a0


	//   ....[162]....
        /*07c4*/ 	.word	0x00012490


	//   ....[163]....
        /*07c8*/ 	.word	0x000124f0


	//   ....[164]....
        /*07cc*/ 	.word	0x000125d0


	//   ....[165]....
        /*07d0*/ 	.word	0x00012660


	//   ....[166]....
        /*07d4*/ 	.word	0x00012700


	//   ....[167]....
        /*07d8*/ 	.word	0x00012820


	//   ....[168]....
        /*07dc*/ 	.word	0x00012890


	//   ....[169]....
        /*07e0*/ 	.word	0x00012900


	//   ....[170]....
        /*07e4*/ 	.word	0x00012970


	//   ....[171]....
        /*07e8*/ 	.word	0x000129e0


	//   ....[172]....
        /*07ec*/ 	.word	0x00012a60


	//   ....[173]....
        /*07f0*/ 	.word	0x00012af0


	//   ....[174]....
        /*07f4*/ 	.word	0x00012b80


	//   ....[175]....
        /*07f8*/ 	.word	0x00012bf0


	//   ....[176]....
        /*07fc*/ 	.word	0x00012c60


	//   ....[177]....
        /*0800*/ 	.word	0x00012cd0


	//   ....[178]....
        /*0804*/ 	.word	0x00012d50


	//   ....[179]....
        /*0808*/ 	.word	0x00012dc0


	//   ....[180]....
        /*080c*/ 	.word	0x00012e60


	//   ....[181]....
        /*0810*/ 	.word	0x00012ef0


	//   ....[182]....
        /*0814*/ 	.word	0x00013020


	//----- nvinfo : EIATTR_REG_RECONFIG
	.align		4
.L_291:
        /*0818*/ 	.byte	0x01, 0x54
	.zero		2


	//----- nvinfo : EIATTR_SYSCALL_OFFSETS
	.align		4
        /*081c*/ 	.byte	0x04, 0x46
        /*081e*/ 	.short	(.L_293 - .L_292)


	//   ....[0]....
.L_292:
        /*0820*/ 	.word	0x000016e0


	//   ....[1]....
        /*0824*/ 	.word	0x0000bf40


	//   ....[2]....
        /*0828*/ 	.word	0x0000c090


	//   ....[3]....
        /*082c*/ 	.word	0x0000c180


	//   ....[4]....
        /*0830*/ 	.word	0x0000d030


	//----- nvinfo : EIATTR_MBARRIER_INSTR_OFFSETS
	.align		4
.L_293:
        /*0834*/ 	.byte	0x04, 0x39
        /*0836*/ 	.short	(.L_295 - .L_294)


	//   ....[0]....
.L_294:
        /*0838*/ 	.word	0x00000180
        /*083c*/ 	.word	0x000000ff
        /*0840*/ 	.word	0x0002d800
        /*0844*/ 	.short	0x0100
        /*0846*/ 	.byte	0x08
	.zero		1


	//   ....[1]....
        /*0848*/ 	.word	0x00000190
        /*084c*/ 	.word	0x000000ff
        /*0850*/ 	.word	0x0002d820
        /*0854*/ 	.short	0x0100
        /*0856*/ 	.byte	0x08
	.zero		1


	//   ....[2]....
        /*0858*/ 	.word	0x00000280
        /*085c*/ 	.word	0x000000ff
        /*0860*/ 	.word	0x0002d830
        /*0864*/ 	.short	0x0100
        /*0866*/ 	.byte	0x08
	.zero		1


	//   ....[3]....
        /*0868*/ 	.word	0x00000290
        /*086c*/ 	.word	0x000000ff
        /*0870*/ 	.word	0x0002d840
        /*0874*/ 	.short	0x0100
        /*0876*/ 	.byte	0x08
	.zero		1


	//   ....[4]....
        /*0878*/ 	.word	0x000002a0
        /*087c*/ 	.word	0x000000ff
        /*0880*/ 	.word	0x0002d838
        /*0884*/ 	.short	0x0100
        /*0886*/ 	.byte	0x08
	.zero		1


	//   ....[5]....
        /*0888*/ 	.word	0x000002b0
        /*088c*/ 	.word	0x000000ff
        /*0890*/ 	.word	0x0002d848
        /*0894*/ 	.short	0x0100
        /*0896*/ 	.byte	0x08
	.zero		1


	//   ....[6]....
        /*0898*/ 	.word	0x000003e0
        /*089c*/ 	.word	0x000000ff
        /*08a0*/ 	.word	0x0002d850
        /*08a4*/ 	.short	0x0100
        /*08a6*/ 	.byte	0x08
	.zero		1


	//   ....[7]....
        /*08a8*/ 	.word	0x000003f0
        /*08ac*/ 	.word	0x000000ff
        /*08b0*/ 	.word	0x0002d860
        /*08b4*/ 	.short	0x0100
        /*08b6*/ 	.byte	0x08
	.zero		1


	//   ....[8]....
        /*08b8*/ 	.word	0x00000400
        /*08bc*/ 	.word	0x000000ff
        /*08c0*/ 	.word	0x0002d858
        /*08c4*/ 	.short	0x0100
        /*08c6*/ 	.byte	0x08
	.zero		1


	//   ....[9]....
        /*08c8*/ 	.word	0x00000410
        /*08cc*/ 	.word	0x000000ff
        /*08d0*/ 	.word	0x0002d868
        /*08d4*/ 	.short	0x0100
        /*08d6*/ 	.byte	0x08
	.zero		1


	//   ....[10]....
        /*08d8*/ 	.word	0x00000500
        /*08dc*/ 	.word	0x000000ff
        /*08e0*/ 	.word	0x0002d870
        /*08e4*/ 	.short	0x0100
        /*08e6*/ 	.byte	0x06
	.zero		1


	//   ....[11]....
        /*08e8*/ 	.word	0x00000510
        /*08ec*/ 	.word	0x000000ff
        /*08f0*/ 	.word	0x0002d880
        /*08f4*/ 	.short	0x0100
        /*08f6*/ 	.byte	0x06
	.zero		1


	//   ....[12]....
        /*08f8*/ 	.word	0x00000520
        /*08fc*/ 	.word	0x000000ff
        /*0900*/ 	.word	0x0002d878
        /*0904*/ 	.short	0x0100
        /*0906*/ 	.byte	0x06
	.zero		1


	//   ....[13]....
        /*0908*/ 	.word	0x00000530
        /*090c*/ 	.word	0x000000ff
        /*0910*/ 	.word	0x0002d888
        /*0914*/ 	.short	0x0100
        /*0916*/ 	.byte	0x06
	.zero		1


	//   ....[14]....
        /*0918*/ 	.word	0x00000660
        /*091c*/ 	.word	0x000000ff
        /*0920*/ 	.word	0x0002d890
        /*0924*/ 	.short	0x0100
        /*0926*/ 	.byte	0x08
	.zero		1


	//   ....[15]....
        /*0928*/ 	.word	0x00000670
        /*092c*/ 	.word	0x000000ff
        /*0930*/ 	.word	0x0002d8a0
        /*0934*/ 	.short	0x0100
        /*0936*/ 	.byte	0x08
	.zero		1


	//   ....[16]....
        /*0938*/ 	.word	0x00000680
        /*093c*/ 	.word	0x000000ff
        /*0940*/ 	.word	0x0002d898
        /*0944*/ 	.short	0x0100
        /*0946*/ 	.byte	0x08
	.zero		1


	//   ....[17]....
        /*0948*/ 	.word	0x00000690
        /*094c*/ 	.word	0x000000ff
        /*0950*/ 	.word	0x0002d8a8
        /*0954*/ 	.short	0x0100
        /*0956*/ 	.byte	0x08
	.zero		1


	//   ....[18]....
        /*0958*/ 	.word	0x000007c0
        /*095c*/ 	.word	0x000000ff
        /*0960*/ 	.word	0x0002d8b0
        /*0964*/ 	.short	0x0100
        /*0966*/ 	.byte	0x08
	.zero		1


	//   ....[19]....
        /*0968*/ 	.word	0x000007d0
        /*096c*/ 	.word	0x000000ff
        /*0970*/ 	.word	0x0002d8c0
        /*0974*/ 	.short	0x0100
        /*0976*/ 	.byte	0x08
	.zero		1


	//   ....[20]....
        /*0978*/ 	.word	0x000007e0
        /*097c*/ 	.word	0x000000ff
        /*0980*/ 	.word	0x0002d8b8
        /*0984*/ 	.short	0x0100
        /*0986*/ 	.byte	0x08
	.zero		1


	//   ....[21]....
        /*0988*/ 	.word	0x000007f0
        /*098c*/ 	.word	0x000000ff
        /*0990*/ 	.word	0x0002d8c8
        /*0994*/ 	.short	0x0100
        /*0996*/ 	.byte	0x08
	.zero		1


	//   ....[22]....
        /*0998*/ 	.word	0x00001740
        /*099c*/ 	.word	0x000000ff
        /*09a0*/ 	.word	0x0002d800
        /*09a4*/ 	.short	0x010a
        /*09a6*/ 	.byte	0x28
	.zero		1


	//   ....[23]....
        /*09a8*/ 	.word	0x000017b0
        /*09ac*/ 	.word	0x00000003
        /*09b0*/ 	.word	0x0002d830
        /*09b4*/ 	.short	0x010a
        /*09b6*/ 	.byte	0x3f
	.zero		1


	//   ....[24]....
        /*09b8*/ 	.word	0x000017f0
        /*09bc*/ 	.word	0x00000003
        /*09c0*/ 	.word	0x0002d830
        /*09c4*/ 	.short	0x010a
        /*09c6*/ 	.byte	0x3f
	.zero		1


	//   ....[25]....
        /*09c8*/ 	.word	0x00002410
        /*09cc*/ 	.word	0x000000ff
        /*09d0*/ 	.word	0x00000000
        /*09d4*/ 	.short	0x0101
        /*09d6*/ 	.byte	0x06
	.zero		1


	//   ....[26]....
        /*09d8*/ 	.word	0x00003b40
        /*09dc*/ 	.word	0x000000ff
        /*09e0*/ 	.word	0x0002d830
        /*09e4*/ 	.short	0x010a
        /*09e6*/ 	.byte	0x07
	.zero		1


	//   ....[27]....
        /*09e8*/ 	.word	0x00003b80
        /*09ec*/ 	.word	0x000000ff
        /*09f0*/ 	.word	0x0002d830
        /*09f4*/ 	.short	0x010a
        /*09f6*/ 	.byte	0x07
	.zero		1


	//   ....[28]....
        /*09f8*/ 	.word	0x00003e60
        /*09fc*/ 	.word	0x000000ff
        /*0a00*/ 	.word	0x0002d850
        /*0a04*/ 	.short	0x010a
        /*0a06*/ 	.byte	0x07
	.zero		1


	//   ....[29]....
        /*0a08*/ 	.word	0x00003ea0
        /*0a0c*/ 	.word	0x000000ff
        /*0a10*/ 	.word	0x0002d850
        /*0a14*/ 	.short	0x010a
        /*0a16*/ 	.byte	0x07
	.zero		1


	//   ....[30]....
        /*0a18*/ 	.word	0x00004390
        /*0a1c*/ 	.word	0x000000ff
        /*0a20*/ 	.word	0x00000000
        /*0a24*/ 	.short	0x0101
        /*0a26*/ 	.byte	0x07
	.zero		1


	//   ....[31]....
        /*0a28*/ 	.word	0x00005ef0
        /*0a2c*/ 	.word	0x000000ff
        /*0a30*/ 	.word	0x00000000
        /*0a34*/ 	.short	0x0101
        /*0a36*/ 	.byte	0x06
	.zero		1


	//   ....[32]....
        /*0a38*/ 	.word	0x00006590
        /*0a3c*/ 	.word	0x000000ff
        /*0a40*/ 	.word	0x0002d830
        /*0a44*/ 	.short	0x010a
        /*0a46*/ 	.byte	0x07
	.zero		1


	//   ....[33]....
        /*0a48*/ 	.word	0x000065d0
        /*0a4c*/ 	.word	0x000000ff
        /*0a50*/ 	.word	0x0002d830
        /*0a54*/ 	.short	0x010a
        /*0a56*/ 	.byte	0x07
	.zero		1


	//   ....[34]....
        /*0a58*/ 	.word	0x000068b0
        /*0a5c*/ 	.word	0x000000ff
        /*0a60*/ 	.word	0x0002d850
        /*0a64*/ 	.short	0x010a
        /*0a66*/ 	.byte	0x07
	.zero		1


	//   ....[35]....
        /*0a68*/ 	.word	0x000068f0
        /*0a6c*/ 	.word	0x000000ff
        /*0a70*/ 	.word	0x0002d850
        /*0a74*/ 	.short	0x010a
        /*0a76*/ 	.byte	0x07
	.zero		1


	//   ....[36]....
        /*0a78*/ 	.word	0x00006e20
        /*0a7c*/ 	.word	0x000000ff
        /*0a80*/ 	.word	0x00000000
        /*0a84*/ 	.short	0x0101
        /*0a86*/ 	.byte	0x07
	.zero		1


	//   ....[37]....
        /*0a88*/ 	.word	0x00008000
        /*0a8c*/ 	.word	0x000000ff
        /*0a90*/ 	.word	0x00000000
        /*0a94*/ 	.short	0x0101
        /*0a96*/ 	.byte	0x06
	.zero		1


	//   ....[38]....
        /*0a98*/ 	.word	0x000085d0
        /*0a9c*/ 	.word	0x000000ff
        /*0aa0*/ 	.word	0x0002d850
        /*0aa4*/ 	.short	0x010a
        /*0aa6*/ 	.byte	0x04
	.zero		1


	//   ....[39]....
        /*0aa8*/ 	.word	0x00008610
        /*0aac*/ 	.word	0x000000ff
        /*0ab0*/ 	.word	0x0002d850
        /*0ab4*/ 	.short	0x010a
        /*0ab6*/ 	.byte	0x04
	.zero		1


	//   ....[40]....
        /*0ab8*/ 	.word	0x00008c80
        /*0abc*/ 	.word	0x000000ff
        /*0ac0*/ 	.word	0x00000000
        /*0ac4*/ 	.short	0x0101
        /*0ac6*/ 	.byte	0x04
	.zero		1


	//   ....[41]....
        /*0ac8*/ 	.word	0x00009e40
        /*0acc*/ 	.word	0x000000ff
        /*0ad0*/ 	.word	0x00000000
        /*0ad4*/ 	.short	0x0101
        /*0ad6*/ 	.byte	0x04
	.zero		1


	//   ....[42]....
        /*0ad8*/ 	.word	0x0000c780
        /*0adc*/ 	.word	0x00000002
        /*0ae0*/ 	.word	0x0002d840
        /*0ae4*/ 	.short	0x010a
        /*0ae6*/ 	.byte	0x3f
	.zero		1


	//   ....[43]....
        /*0ae8*/ 	.word	0x0000cd30
        /*0aec*/ 	.word	0x00000002
        /*0af0*/ 	.word	0x0002d830
        /*0af4*/ 	.short	0x0107
        /*0af6*/ 	.byte	0x3f
	.zero		1


	//   ....[44]....
        /*0af8*/ 	.word	0x0000ce10
        /*0afc*/ 	.word	0x00000002
        /*0b00*/ 	.word	0x0002d830
        /*0b04*/ 	.short	0x0101
        /*0b06*/ 	.byte	0x3f
	.zero		1


	//   ....[45]....
        /*0b08*/ 	.word	0x0000da20
        /*0b0c*/ 	.word	0x00000017
        /*0b10*/ 	.word	0x0002d800
        /*0b14*/ 	.short	0x0107
        /*0b16*/ 	.byte	0x3f
	.zero		1


	//   ....[46]....
        /*0b18*/ 	.word	0x0000db10
        /*0b1c*/ 	.word	0x00000017
        /*0b20*/ 	.word	0x0002d800
        /*0b24*/ 	.short	0x0101
        /*0b26*/ 	.byte	0x3f
	.zero		1


	//   ....[47]....
        /*0b28*/ 	.word	0x0000db30
        /*0b2c*/ 	.word	0x00000017
        /*0b30*/ 	.word	0x0002d820
        /*0b34*/ 	.short	0x010a
        /*0b36*/ 	.byte	0x3f
	.zero		1


	//   ....[48]....
        /*0b38*/ 	.word	0x0000df40
        /*0b3c*/ 	.word	0x00000005
        /*0b40*/ 	.word	0x0002d840
        /*0b44*/ 	.short	0x010a
        /*0b46*/ 	.byte	0x3f
	.zero		1


	//   ....[49]....
        /*0b48*/ 	.word	0x0000e3d0
        /*0b4c*/ 	.word	0x00000005
        /*0b50*/ 	.word	0x0002d830
        /*0b54*/ 	.short	0x0107
        /*0b56*/ 	.byte	0x3f
	.zero		1


	//   ....[50]....
        /*0b58*/ 	.word	0x0000e490
        /*0b5c*/ 	.word	0x00000005
        /*0b60*/ 	.word	0x0002d830
        /*0b64*/ 	.short	0x0101
        /*0b66*/ 	.byte	0x3f
	.zero		1


	//   ....[51]....
        /*0b68*/ 	.word	0x0000e4f0
        /*0b6c*/ 	.word	0x00000005
        /*0b70*/ 	.word	0x0002d860
        /*0b74*/ 	.short	0x010a
        /*0b76*/ 	.byte	0x3f
	.zero		1


	//   ....[52]....
        /*0b78*/ 	.word	0x0000ea10
        /*0b7c*/ 	.word	0x00000005
        /*0b80*/ 	.word	0x0002d850
        /*0b84*/ 	.short	0x0107
        /*0b86*/ 	.byte	0x3f
	.zero		1


	//   ....[53]....
        /*0b88*/ 	.word	0x0000eb10
        /*0b8c*/ 	.word	0x00000005
        /*0b90*/ 	.word	0x0002d850
        /*0b94*/ 	.short	0x0101
        /*0b96*/ 	.byte	0x3f
	.zero		1


	//   ....[54]....
        /*0b98*/ 	.word	0x0000ed10
        /*0b9c*/ 	.word	0x00000000
        /*0ba0*/ 	.word	0x0002d860
        /*0ba4*/ 	.short	0x010a
        /*0ba6*/ 	.byte	0x3f
	.zero		1


	//   ....[55]....
        /*0ba8*/ 	.word	0x0000f190
        /*0bac*/ 	.word	0x00000000
        /*0bb0*/ 	.word	0x0002d850
        /*0bb4*/ 	.short	0x0107
        /*0bb6*/ 	.byte	0x3f
	.zero		1


	//   ....[56]....
        /*0bb8*/ 	.word	0x0000f260
        /*0bbc*/ 	.word	0x00000000
        /*0bc0*/ 	.word	0x0002d850
        /*0bc4*/ 	.short	0x0101
        /*0bc6*/ 	.byte	0x3f
	.zero		1


	//   ....[57]....
        /*0bc8*/ 	.word	0x0000ff80
        /*0bcc*/ 	.word	0x00000005
        /*0bd0*/ 	.word	0x0002d820
        /*0bd4*/ 	.short	0x010a
        /*0bd6*/ 	.byte	0x3f
	.zero		1


	//   ....[58]....
        /*0bd8*/ 	.word	0x00010100
        /*0bdc*/ 	.word	0x00000003
        /*0be0*/ 	.word	0x0002d840
        /*0be4*/ 	.short	0x010a
        /*0be6*/ 	.byte	0x3f
	.zero		1


	//   ....[59]....
        /*0be8*/ 	.word	0x000101a0
        /*0bec*/ 	.word	0x00000005
        /*0bf0*/ 	.word	0x0002d840
        /*0bf4*/ 	.short	0x010a
        /*0bf6*/ 	.byte	0x3f
	.zero		1


	//   ....[60]....
        /*0bf8*/ 	.word	0x000101e0
        /*0bfc*/ 	.word	0x00000003
        /*0c00*/ 	.word	0x0002d860
        /*0c04*/ 	.short	0x010a
        /*0c06*/ 	.byte	0x3f
	.zero		1


	//   ....[61]....
        /*0c08*/ 	.word	0x00010220
        /*0c0c*/ 	.word	0x00000005
        /*0c10*/ 	.word	0x0002d860
        /*0c14*/ 	.short	0x010a
        /*0c16*/ 	.byte	0x3f
	.zero		1


	//   ....[62]....
        /*0c18*/ 	.word	0x00010290
        /*0c1c*/ 	.word	0x00000003
        /*0c20*/ 	.word	0x0002d800
        /*0c24*/ 	.short	0x010a
        /*0c26*/ 	.byte	0x3f
	.zero		1


	//   ....[63]....
        /*0c28*/ 	.word	0x000102e0
        /*0c2c*/ 	.word	0x00000003
        /*0c30*/ 	.word	0x0002d830
        /*0c34*/ 	.short	0x010a
        /*0c36*/ 	.byte	0x3f
	.zero		1


	//   ....[64]....
        /*0c38*/ 	.word	0x00010340
        /*0c3c*/ 	.word	0x00000005
        /*0c40*/ 	.word	0x0002d830
        /*0c44*/ 	.short	0x010a
        /*0c46*/ 	.byte	0x3f
	.zero		1


	//   ....[65]....
        /*0c48*/ 	.word	0x000103a0
        /*0c4c*/ 	.word	0x00000005
        /*0c50*/ 	.word	0x0002d850
        /*0c54*/ 	.short	0x010a
        /*0c56*/ 	.byte	0x3f
	.zero		1


	//   ....[66]....
        /*0c58*/ 	.word	0x00010400
        /*0c5c*/ 	.word	0x00000005
        /*0c60*/ 	.word	0x0002d830
        /*0c64*/ 	.short	0x010a
        /*0c66*/ 	.byte	0x3f
	.zero		1


	//   ....[67]....
        /*0c68*/ 	.word	0x00010460
        /*0c6c*/ 	.word	0x00000005
        /*0c70*/ 	.word	0x0002d850
        /*0c74*/ 	.short	0x010a
        /*0c76*/ 	.byte	0x3f
	.zero		1


	//   ....[68]....
        /*0c78*/ 	.word	0x000104c0
        /*0c7c*/ 	.word	0x00000008
        /*0c80*/ 	.word	0x0002d850
        /*0c84*/ 	.short	0x010a
        /*0c86*/ 	.byte	0x3f
	.zero		1


	//   ....[69]....
        /*0c88*/ 	.word	0x000105e0
        /*0c8c*/ 	.word	0x00000002
        /*0c90*/ 	.word	0x0002d840
        /*0c94*/ 	.short	0x010a
        /*0c96*/ 	.byte	0x3f
	.zero		1


	//   ....[70]....
        /*0c98*/ 	.word	0x00011420
        /*0c9c*/ 	.word	0x00000017
        /*0ca0*/ 	.word	0x0002d820
        /*0ca4*/ 	.short	0x010a
        /*0ca6*/ 	.byte	0x3f
	.zero		1


	//   ....[71]....
        /*0ca8*/ 	.word	0x00011470
        /*0cac*/ 	.word	0x00000005
        /*0cb0*/ 	.word	0x0002d840
        /*0cb4*/ 	.short	0x010a
        /*0cb6*/ 	.byte	0x3f
	.zero		1


	//   ....[72]....
        /*0cb8*/ 	.word	0x00011a10
        /*0cbc*/ 	.word	0x00000005
        /*0cc0*/ 	.word	0x0002d860
        /*0cc4*/ 	.short	0x010a
        /*0cc6*/ 	.byte	0x3f
	.zero		1


	//   ....[73]....
        /*0cc8*/ 	.word	0x00011ff0
        /*0ccc*/ 	.word	0x00000000
        /*0cd0*/ 	.word	0x0002d860
        /*0cd4*/ 	.short	0x010a
        /*0cd6*/ 	.byte	0x3f
	.zero		1


	//   ....[74]....
        /*0cd8*/ 	.word	0x00012f40
        /*0cdc*/ 	.word	0x00000005
        /*0ce0*/ 	.word	0x0002d820
        /*0ce4*/ 	.short	0x010a
        /*0ce6*/ 	.byte	0x3f
	.zero		1


	//   ....[75]....
        /*0ce8*/ 	.word	0x000130e0
        /*0cec*/ 	.word	0x00000003
        /*0cf0*/ 	.word	0x0002d840
        /*0cf4*/ 	.short	0x010a
        /*0cf6*/ 	.byte	0x3f
	.zero		1


	//   ....[76]....
        /*0cf8*/ 	.word	0x00013130
        /*0cfc*/ 	.word	0x00000005
        /*0d00*/ 	.word	0x0002d840
        /*0d04*/ 	.short	0x010a
        /*0d06*/ 	.byte	0x3f
	.zero		1


	//   ....[77]....
        /*0d08*/ 	.word	0x00013180
        /*0d0c*/ 	.word	0x00000003
        /*0d10*/ 	.word	0x0002d860
        /*0d14*/ 	.short	0x010a
        /*0d16*/ 	.byte	0x3f
	.zero		1


	//----- nvinfo : EIATTR_NUM_MBARRIERS
	.align		4
.L_295:
        /*0d18*/ 	.byte	0x03, 0x38
        /*0d1a*/ 	.short	0x0016


	//----- nvinfo : EIATTR_EXIT_INSTR_OFFSETS
	.align		4
        /*0d1c*/ 	.byte	0x04, 0x1c
        /*0d1e*/ 	.short	(.L_297 - .L_296)


	//   ....[0]....
.L_296:
        /*0d20*/ 	.word	0x000009a0


	//   ....[1]....
        /*0d24*/ 	.word	0x0000a9b0


	//   ....[2]....
        /*0d28*/ 	.word	0x00010270


	//----- nvinfo : EIATTR_MAX_THREADS
	.align		4
.L_297:
        /*0d2c*/ 	.byte	0x04, 0x05
        /*0d2e*/ 	.short	(.L_299 - .L_298)
.L_298:
        /*0d30*/ 	.word	0x00000200
        /*0d34*/ 	.word	0x00000001
        /*0d38*/ 	.word	0x00000001


	//----- nvinfo : EIATTR_CRS_STACK_SIZE
	.align		4
.L_299:
        /*0d3c*/ 	.byte	0x04, 0x1e
        /*0d3e*/ 	.short	(.L_301 - .L_300)
.L_300:
        /*0d40*/ 	.word	0x00000000


	//----- nvinfo : EIATTR_CBANK_PARAM_SIZE
	.align		4
.L_301:
        /*0d44*/ 	.byte	0x03, 0x19
        /*0d46*/ 	.short	0x0af0


	//----- nvinfo : EIATTR_PARAM_CBANK
	.align		4
        /*0d48*/ 	.byte	0x04, 0x0a
        /*0d4a*/ 	.short	(.L_303 - .L_302)
	.align		4
.L_302:
        /*0d4c*/ 	.word	index@(.nv.constant0._ZN7cutlass13device_kernelIN5flash11enable_sm90INS1_16FlashAttnFwdSm90INS1_25CollectiveMainloopFwdSm90ILi2EN4cute5tupleIJNS5_1CILi1EEES8_S8_EEENS6_IJNS7_ILi192EEENS7_ILi128EEENS7_ILi96EEEEEELi96ENS_6half_tEfNS_4arch4Sm90ELb1ELb0ELb0ELb1ELb1ELb0ELb0ELb0ELb1ELb1ELb0ELb0EEENS1_21CollectiveEpilogueFwdINS6_IJSA_SC_SB_EEES9_SE_SG_Li384ELb1ELb1ELb0ELb0EEENS1_36VarlenDynamicPersistentTileSchedulerILi192ELi128ELi384ELi128ELb0ELb1ELb1ELb1ELb1ELb1EEEEEEEEEvNT_6ParamsE)
        /*0d50*/ 	.short	0x0210
        /*0d52*/ 	.short	0x0af0


	//----- nvinfo : EIATTR_SW_WAR
	.align		4
.L_303:
        /*0d54*/ 	.byte	0x04, 0x36
        /*0d56*/ 	.short	(.L_305 - .L_304)
.L_304:
        /*0d58*/ 	.word	0x00000008
.L_305:


//--------------------- .nv.info._ZN7cutlass13device_kernelIN5flash11enable_sm90INS1_16FlashAttnFwdSm90INS1_25CollectiveMainloopFwdSm90ILi2EN4cute5tupleIJNS5_1CILi1EEES8_S8_EEENS6_IJNS7_ILi192EEENS7_ILi128EEENS7_ILi96EEEEEELi96ENS_6half_tEfNS_4arch4Sm90ELb1ELb0ELb0ELb1ELb1ELb1ELb0ELb0ELb1ELb1ELb0ELb0EEENS1_21CollectiveEpilogueFwdINS6_IJSA_SC_SB_EEES9_SE_SG_Li384ELb1ELb1ELb0ELb0EEENS1_36VarlenDynamicPersistentTileSchedulerILi192ELi128ELi384ELi128ELb0ELb1ELb1ELb1ELb1ELb1EEEEEEEEEvNT_6ParamsE --------------------------
	.section	.nv.info._ZN7cutlass13device_kernelIN5flash11enable_sm90INS1_16FlashAttnFwdSm90INS1_25CollectiveMainloopFwdSm90ILi2EN4cute5tupleIJNS5_1CILi1EEES8_S8_EEENS6_IJNS7_ILi192EEENS7_ILi128EEENS7_ILi96EEEEEELi96ENS_6half_tEfNS_4arch4Sm90ELb1ELb0ELb0ELb1ELb1ELb1ELb0ELb0ELb1ELb1ELb0ELb0EEENS1_21CollectiveEpilogueFwdINS6_IJSA_SC_SB_EEES9_SE_SG_Li384ELb1ELb1ELb0ELb0EEENS1_36VarlenDynamicPersistentTileSchedulerILi192ELi128ELi384ELi128ELb0ELb1ELb1ELb1ELb1ELb1EEEEEEEEEvNT_6ParamsE,"",@"SHT_CUDA_INFO"
	.sectionflags	@""
	.align	4


	//----- nvinfo : EIATTR_CUDA_API_VERSION
	.align		4
        /*0000*/ 	.byte	0x04, 0x37
        /*0002*/ 	.short	(.L_307 - .L_306)
.L_306:
        /*0004*/ 	.word	0x00000082


	//----- nvinfo : EIATTR_KPARAM_INFO
	.align		4
.L_307:
        /*0008*/ 	.byte	0x04, 0x17
        /*000a*/ 	.short	(.L_309 - .L_308)
.L_308:
        /*000c*/ 	.word	0x00000000
        /*0010*/ 	.short	0x0000
        /*0012*/ 	.short	0x0070
        /*0014*/ 	.byte	0x00, 0xf0, 0x01, 0x2a


	//----- nvinfo : EIATTR_SPARSE_MMA_MASK
	.align		4
.L_309:
        /*0018*/ 	.byte	0x03, 0x50
        /*001a*/ 	.short	0x0000


	//----- nvinfo : EIATTR_MAXREG_COUNT
	.align		4
        /*001c*/ 	.byte	0x03, 0x1b
        /*001e*/ 	.short	0x0080


	//----- nvinfo : EIATTR_NUM_BARRIERS
	.align		4
        /*0020*/ 	.byte	0x02, 0x4c
        /*0022*/ 	.byte	0x10
	.zero		1


	//----- nvinfo : EIATTR_EXTERNS
	.align		4
        /*0024*/ 	.byte	0x04, 0x0f
        /*0026*/ 	.short	(.L_311 - .L_310)


	//   ....[0]....
	.align		4
.L_310:
        /*0028*/ 	.word	index@(__assertfail)


	//----- nvinfo : EIATTR_ANNOTATIONS
	.align		4
.L_311:
        /*002c*/ 	.byte	0x04, 0x55
        /*002e*/ 	.short	(.L_313 - .L_312)


	//   ....[0]....
.L_312:
        /* <DEDUP_REMOVED lines=103> */


	//----- nvinfo : EIATTR_MERCURY_ISA_VERSION
	.align		4
.L_313:
        /*0688*/ 	.byte	0x03, 0x5f
        /*068a*/ 	.short	0x0101


	//----- nvinfo : EIATTR_UNUSED_LOAD_BYTE_OFFSET
	.align		4
        /*068c*/ 	.byte	0x04, 0x44
        /*068e*/ 	.short	(.L_315 - .L_314)


	//   ....[0]....
.L_314:
        /*0690*/ 	.word	0x00000a90
        /*0694*/ 	.word	0x0000fff0


	//   ....[1]....
        /*0698*/ 	.word	0x00013900
        /*069c*/ 	.word	0x0000fff0


	//----- nvinfo : EIATTR_INT_WARP_WIDE_INSTR_OFFSETS
	.align		4
.L_315:
        /*06a0*/ 	.byte	0x04, 0x31
        /*06a2*/ 	.short	(.L_317 - .L_316)


	//   ....[0]....
.L_316:
        /*06a4*/ 	.word	0x00000130


	//   ....[1]....
        /*06a8*/ 	.word	0x00000170


	//   ....[2]....
        /*06ac*/ 	.word	0x000001e0


	//   ....[3]....
        /*06b0*/ 	.word	0x00018110


	//   ....[4]....
        /*06b4*/ 	.word	0x000181a0


	//   ....[5]....
        /*06b8*/ 	.word	0x0001aeb0


	//   ....[6]....
        /*06bc*/ 	.word	0x0001af40


	//----- nvinfo : EIATTR_COOP_GROUP_MASK_REGIDS
	.align		4
.L_317:
        /*06c0*/ 	.byte	0x04, 0x29
        /*06c2*/ 	.short	(.L_319 - .L_318)


	//   ....[0]....
.L_318:
        /*06c4*/ 	.word	0xffffffff


	//   ....[1]....
        /*06c8*/ 	.word	0xffffffff


	//   ....[2]....
        /*06cc*/ 	.word	0xffffffff


	//   ....[3]....
        /*06d0*/ 	.word	0xffffffff


	//   ....[4]....
        /*06d4*/ 	.word	0xffffffff


	//   ....[5]....
        /*06d8*/ 	.word	0xffffffff


	//   ....[6]....
        /*06dc*/ 	.word	0xffffffff


	//   ....[7]....
        /*06e0*/ 	.word	0xffffffff


	//   ....[8]....
        /*06e4*/ 	.word	0xffffffff


	//   ....[9]....
        /*06e8*/ 	.word	0xffffffff


	//   ....[10]....
        /*06ec*/ 	.word	0xffffffff


	//   ....[11]....
        /*06f0*/ 	.word	0xffffffff


	//   ....[12]....
        /*06f4*/ 	.word	0xffffffff


	//   ....[13]....
        /*06f8*/ 	.word	0xffffffff


	//   ....[14]....
        /*06fc*/ 	.word	0xffffffff


	//   ....[15]....
        /*0700*/ 	.word	0xffffffff


	//   ....[16]....
        /*0704*/ 	.word	0xffffffff


	//   ....[17]....
        /*0708*/ 	.word	0xffffffff


	//   ....[18]....
        /*070c*/ 	.word	0xffffffff


	//   ....[19]....
        /*0710*/ 	.word	0xffffffff


	//   ....[20]....
        /*0714*/ 	.word	0xffffffff


	//   ....[21]....
        /*0718*/ 	.word	0xffffffff


	//   ....[22]....
        /*071c*/ 	.word	0xffffffff


	//   ....[23]....
        /*0720*/ 	.word	0xffffffff


	//   ....[24]....
        /*0724*/ 	.word	0xffffffff


	//   ....[25]....
        /*0728*/ 	.word	0xffffffff


	//   ....[26]....
        /*072c*/ 	.word	0xffffffff


	//   ....[27]....
        /*0730*/ 	.word	0xffffffff


	//   ....[28]....
        /*0734*/ 	.word	0xffffffff


	//   ....[29]....
        /*0738*/ 	.word	0xffffffff


	//   ....[30]....
        /*073c*/ 	.word	0xffffffff


	//   ....[31]....
        /*0740*/ 	.word	0xffffffff


	//   ....[32]....
        /*0744*/ 	.word	0xffffffff


	//   ....[33]....
        /*0748*/ 	.word	0xffffffff


	//   ....[34]....
        /*074c*/ 	.word	0xffffffff


	//   ....[35]....
        /*0750*/ 	.word	0xffffffff


	//   ....[36]....
        /*0754*/ 	.word	0xffffffff


	//   ....[37]....
        /*0758*/ 	.word	0xffffffff


	//   ....[38]....
        /*075c*/ 	.word	0xffffffff


	//   ....[39]....
        /*0760*/ 	.word	0xffffffff


	//   ....[40]....
        /*0764*/ 	.word	0xffffffff


	//   ....[41]....
        /*0768*/ 	.word	0xffffffff


	//   ....[42]....
        /*076c*/ 	.word	0xffffffff


	//   ....[43]....
        /*0770*/ 	.word	0xffffffff


	//   ....[44]....
        /*0774*/ 	.word	0xffffffff


	//   ....[45]....
        /*0778*/ 	.word	0xffffffff


	//   ....[46]....
        /*077c*/ 	.word	0xffffffff


	//   ....[47]....
        /*0780*/ 	.word	0xffffffff


	//   ....[48]....
        /*0784*/ 	.word	0xffffffff


	//   ....[49]....
        /*0788*/ 	.word	0xffffffff


	//   ....[50]....
        /*078c*/ 	.word	0xffffffff


	//   ....[51]....
        /*0790*/ 	.word	0xffffffff


	//   ....[52]....
        /*0794*/ 	.word	0xffffffff


	//   ....[53]....
        /*0798*/ 	.word	0xffffffff


	//   ....[54]....
        /*079c*/ 	.word	0xffffffff


	//   ....[55]....
        /*07a0*/ 	.word	0xffffffff


	//   ....[56]....
        /*07a4*/ 	.word	0xffffffff


	//   ....[57]....
        /*07a8*/ 	.word	0xffffffff


	//   ....[58]....
        /*07ac*/ 	.word	0xffffffff


	//   ....[59]....
        /*07b0*/ 	.word	0xffffffff


	//   ....[60]....
        /*07b4*/ 	.word	0xffffffff


	//   ....[61]....
        /*07b8*/ 	.word	0xffffffff


	//   ....[62]....
        /*07bc*/ 	.word	0xffffffff


	//   ....[63]....
        /*07c0*/ 	.word	0xffffffff


	//   ....[64]....
        /*07c4*/ 	.word	0xffffffff


	//   ....[65]....
        /*07c8*/ 	.word	0xffffffff


	//   ....[66]....
        /*07cc*/ 	.word	0xffffffff


	//   ....[67]....
        /*07d0*/ 	.word	0xffffffff


	//   ....[68]....
        /*07d4*/ 	.word	0xffffffff


	//   ....[69]....
        /*07d8*/ 	.word	0xffffffff


	//   ....[70]....
        /*07dc*/ 	.word	0xffffffff


	//   ....[71]....
        /*07e0*/ 	.word	0xffffffff


	//   ....[72]....
        /*07e4*/ 	.word	0xffffffff


	//   ....[73]....
        /*07e8*/ 	.word	0xffffffff


	//   ....[74]....
        /*07ec*/ 	.word	0xffffffff


	//   ....[75]....
        /*07f0*/ 	.word	0xffffffff


	//   ....[76]....
        /*07f4*/ 	.word	0xffffffff


	//   ....[77]....
        /*07f8*/ 	.word	0xffffffff


	//   ....[78]....
        /*07fc*/ 	.word	0xffffffff


	//   ....[79]....
        /*0800*/ 	.word	0xffffffff


	//   ....[80]....
        /*0804*/ 	.word	0xffffffff


	//   ....[81]....
        /*0808*/ 	.word	0xffffffff


	//   ....[82]....
        /*080c*/ 	.word	0xffffffff


	//   ....[83]....
        /*0810*/ 	.word	0xffffffff


	//   ....[84]....
        /*0814*/ 	.word	0xffffffff


	//   ....[85]....
        /*0818*/ 	.word	0xffffffff


	//   ....[86]....
        /*081c*/ 	.word	0xffffffff


	//   ....[87]....
        /*0820*/ 	.word	0xffffffff


	//   ....[88]....
        /*0824*/ 	.word	0xffffffff


	//   ....[89]....
        /*0828*/ 	.word	0xffffffff


	//   ....[90]....
        /*082c*/ 	.word	0xffffffff


	//   ....[91]....
        /*0830*/ 	.word	0xffffffff


	//   ....[92]....
        /*0834*/ 	.word	0xffffffff


	//   ....[93]....
        /*0838*/ 	.word	0xffffffff


	//   ....[94]....
        /*083c*/ 	.word	0xffffffff


	//   ....[95]....
        /*0840*/ 	.word	0xffffffff


	//   ....[96]....
        /*0844*/ 	.word	0xffffffff


	//   ....[97]....
        /*0848*/ 	.word	0xffffffff


	//   ....[98]....
        /*084c*/ 	.word	0xffffffff


	//   ....[99]....
        /*0850*/ 	.word	0xffffffff


	//   ....[100]....
        /*0854*/ 	.word	0xffffffff


	//   ....[101]....
        /*0858*/ 	.word	0xffffffff


	//   ....[102]....
        /*085c*/ 	.word	0xffffffff


	//   ....[103]....
        /*0860*/ 	.word	0xffffffff


	//   ....[104]....
        /*0864*/ 	.word	0xffffffff


	//   ....[105]....
        /*0868*/ 	.word	0xffffffff


	//   ....[106]....
        /*086c*/ 	.word	0xffffffff


	//   ....[107]....
        /*0870*/ 	.word	0xffffffff


	//   ....[108]....
        /*0874*/ 	.word	0xffffffff


	//   ....[109]....
        /*0878*/ 	.word	0xffffffff


	//   ....[110]....
        /*087c*/ 	.word	0xffffffff


	//   ....[111]....
        /*0880*/ 	.word	0xffffffff


	//   ....[112]....
        /*0884*/ 	.word	0xffffffff


	//   ....[113]....
        /*0888*/ 	.word	0xffffffff


	//   ....[114]....
        /*088c*/ 	.word	0xffffffff


	//   ....[115]....
        /*0890*/ 	.word	0xffffffff


	//   ....[116]....
        /*0894*/ 	.word	0xffffffff


	//   ....[117]....
        /*0898*/ 	.word	0xffffffff


	//   ....[118]....
        /*089c*/ 	.word	0xffffffff


	//   ....[119]....
        /*08a0*/ 	.word	0xffffffff


	//   ....[120]....
        /*08a4*/ 	.word	0xffffffff


	//   ....[121]....
        /*08a8*/ 	.word	0xffffffff


	//   ....[122]....
        /*08ac*/ 	.word	0xffffffff


	//   ....[123]....
        /*08b0*/ 	.word	0xffffffff


	//   ....[124]....
        /*08b4*/ 	.word	0xffffffff


	//   ....[125]....
        /*08b8*/ 	.word	0xffffffff


	//   ....[126]....
        /*08bc*/ 	.word	0xffffffff


	//   ....[127]....
        /*08c0*/ 	.word	0xffffffff


	//   ....[128]....
        /*08c4*/ 	.word	0xffffffff


	//   ....[129]....
        /*08c8*/ 	.word	0xffffffff


	//   ....[130]....
        /*08cc*/ 	.word	0xffffffff


	//   ....[131]....
        /*08d0*/ 	.word	0xffffffff


	//   ....[132]....
        /*08d4*/ 	.word	0xffffffff


	//   ....[133]....
        /*08d8*/ 	.word	0xffffffff


	//   ....[134]....
        /*08dc*/ 	.word	0xffffffff


	//   ....[135]....
        /*08e0*/ 	.word	0xffffffff


	//   ....[136]....
        /*08e4*/ 	.word	0xffffffff


	//   ....[137]....
        /*08e8*/ 	.word	0xffffffff


	//   ....[138]....
        /*08ec*/ 	.word	0x0500000f


	//   ....[139]....
        /*08f0*/ 	.word	0x0500000f


	//   ....[140]....
        /*08f4*/ 	.word	0x0500000f


	//   ....[141]....
        /*08f8*/ 	.word	0x0500000f


	//   ....[142]....
        /*08fc*/ 	.word	0x0500000f


	//   ....[143]....
        /*0900*/ 	.word	0x0500000f


	//   ....[144]....
        /*0904*/ 	.word	0x0500000f


	//   ....[145]....
        /*0908*/ 	.word	0x0500000f


	//   ....[146]....
        /*090c*/ 	.word	0x0500000f


	//   ....[147]....
        /*0910*/ 	.word	0x0500000f


	//   ....[148]....
        /*0914*/ 	.word	0x0500000f


	//   ....[149]....
        /*0918*/ 	.word	0x0500000f


	//   ....[150]....
        /*091c*/ 	.word	0x0500000f


	//   ....[151]....
        /*0920*/ 	.word	0x0500000f


	//   ....[152]....
        /*0924*/ 	.word	0x0500000f


	//   ....[153]....
        /*0928*/ 	.word	0x0500000f


	//   ....[154]....
        /*092c*/ 	.word	0x0500000f


	//   ....[155]....
        /*0930*/ 	.word	0x0500000f


	//   ....[156]....
        /*0934*/ 	.word	0x0500000f


	//   ....[157]....
        /*0938*/ 	.word	0x0500000f


	//   ....[158]....
        /*093c*/ 	.word	0x0500000f


	//   ....[159]....
        /*0940*/ 	.word	0x0500000f


	//   ....[160]....
        /*0944*/ 	.word	0x0500000f


	//   ....[161]....
        /*0948*/ 	.word	0x0500000f


	//   ....[162]....
        /*094c*/ 	.word	0x0500000f


	//   ....[163]....
        /*0950*/ 	.word	0x0500000f


	//   ....[164]....
        /*0954*/ 	.word	0x0500000f


	//   ....[165]....
        /*0958*/ 	.word	0x0500000f


	//   ....[166]....
        /*095c*/ 	.word	0x0500000f


	//   ....[167]....
        /*0960*/ 	.word	0x0500000f


	//   ....[168]....
        /*0964*/ 	.word	0x0500000f


	//   ....[169]....
        /*0968*/ 	.word	0x0500000f


	//   ....[170]....
        /*096c*/ 	.word	0x0500000f


	//   ....[171]....
        /*0970*/ 	.word	0x0500000f


	//   ....[172]....
        /*0974*/ 	.word	0x0500000f


	//   ....[173]....
        /*0978*/ 	.word	0x0500000f


	//   ....[174]....
        /*097c*/ 	.word	0x0500000f


	//   ....[175]....
        /*0980*/ 	.word	0x0500000f


	//   ....[176]....
        /*0984*/ 	.word	0x0500000f


	//   ....[177]....
        /*0988*/ 	.word	0x0500000f


	//   ....[178]....
        /*098c*/ 	.word	0x0500000f


	//   ....[179]....
        /*0990*/ 	.word	0x0500000f


	//   ....[180]....
        /*0994*/ 	.word	0x0500000f


	//   ....[181]....
        /*0998*/ 	.word	0x0500000f


	//   ....[182]....
        /*099c*/ 	.word	0x0500000f


	//   ....[183]....
        /*09a0*/ 	.word	0x0500000f


	//   ....[184]....
        /*09a4*/ 	.word	0x0500000f


	//   ....[185]....
        /*09a8*/ 	.word	0x0500000f


	//   ....[186]....
        /*09ac*/ 	.word	0x0500000f


	//   ....[187]....
        /*09b0*/ 	.word	0x0500000f


	//   ....[188]....
        /*09b4*/ 	.word	0x0500000f


	//   ....[189]....
        /*09b8*/ 	.word	0x0500000f


	//   ....[190]....
        /*09bc*/ 	.word	0x0500000f


	//   ....[191]....
        /*09c0*/ 	.word	0x0500000f


	//   ....[192]....
        /*09c4*/ 	.word	0x0500000f


	//   ....[193]....
        /*09c8*/ 	.word	0x0500000f


	//   ....[194]....
        /*09cc*/ 	.word	0x0500000f


	//   ....[195]....
        /*09d0*/ 	.word	0x0500000f


	//   ....[196]....
        /*09d4*/ 	.word	0x0500000f


	//   ....[197]....
        /*09d8*/ 	.word	0x0500000f


	//   ....[198]....
        /*09dc*/ 	.word	0x0500000f


	//   ....[199]....
        /*09e0*/ 	.word	0x0500000f


	//   ....[200]....
        /*09e4*/ 	.word	0x0500000f


	//   ....[201]....
        /*09e8*/ 	.word	0x0500000f


	//   ....[202]....
        /*09ec*/ 	.word	0x0500000f


	//   ....[203]....
        /*09f0*/ 	.word	0x0500000f


	//   ....[204]....
        /*09f4*/ 	.word	0x0500000f


	//   ....[205]....
        /*09f8*/ 	.word	0x0500000f


	//   ....[206]....
        /*09fc*/ 	.word	0x0500000f


	//   ....[207]....
        /*0a00*/ 	.word	0x0500000f


	//   ....[208]....
        /*0a04*/ 	.word	0x0500000f


	//   ....[209]....
        /*0a08*/ 	.word	0x0500000f


	//   ....[210]....
        /*0a0c*/ 	.word	0x0500000f


	//   ....[211]....
        /*0a10*/ 	.word	0x0500000f


	//   ....[212]....
        /*0a14*/ 	.word	0x0500000f


	//   ....[213]....
        /*0a18*/ 	.word	0x0500000f


	//   ....[214]....
        /*0a1c*/ 	.word	0x0500000f


	//   ....[215]....
        /*0a20*/ 	.word	0x0500000f


	//   ....[216]....
        /*0a24*/ 	.word	0x0500000f


	//   ....[217]....
        /*0a28*/ 	.word	0x0500000f


	//   ....[218]....
        /*0a2c*/ 	.word	0x0500000f


	//   ....[219]....
        /*0a30*/ 	.word	0x0500000f


	//   ....[220]....
        /*0a34*/ 	.word	0x0500000f


	//----- nvinfo : EIATTR_COOP_GROUP_INSTR_OFFSETS
	.align		4
.L_319:
        /*0a38*/ 	.byte	0x04, 0x28
        /*0a3a*/ 	.short	(.L_321 - .L_320)


	//   ....[0]....
.L_320:
        /*0a3c*/ 	.word	0x00000070


	//   ....[1]....
        /*0a40*/ 	.word	0x00000140


	//   ....[2]....
        /*0a44*/ 	.word	0x00000190


	//   ....[3]....
        /*0a48*/ 	.word	0x000003c0


	//   ....[4]....
        /*0a4c*/ 	.word	0x00000520


	//   ....[5]....
        /*0a50*/ 	.word	0x00000640


	//   ....[6]....
        /*0a54*/ 	.word	0x000007a0


	//   ....[7]....
        /*0a58*/ 	.word	0x00003250


	//   ....[8]....
        /*0a5c*/ 	.word	0x00003260


	//   ....[9]....
        /*0a60*/ 	.word	0x00004e30


	//   ....[10]....
        /*0a64*/ 	.word	0x00004e40


	//   ....[11]....
        /*0a68*/ 	.word	0x000067a0


	//   ....[12]....
        /*0a6c*/ 	.word	0x000067b0


	//   ....[13]....
        /*0a70*/ 	.word	0x00006ce0


	//   ....[14]....
        /*0a74*/ 	.word	0x00006d00


	//   ....[15]....
        /*0a78*/ 	.word	0x00007460


	//   ....[16]....
        /*0a7c*/ 	.word	0x00007ba0


	//   ....[17]....
        /*0a80*/ 	.word	0x00007bb0


	//   ....[18]....
        /*0a84*/ 	.word	0x00007bc0


	//   ....[19]....
        /*0a88*/ 	.word	0x00007bd0


	//   ....[20]....
        /*0a8c*/ 	.word	0x00009900


	//   ....[21]....
        /*0a90*/ 	.word	0x00009910


	//   ....[22]....
        /*0a94*/ 	.word	0x00009920


	//   ....[23]....
        /*0a98*/ 	.word	0x00009930


	//   ....[24]....
        /*0a9c*/ 	.word	0x0000bac0


	//   ....[25]....
        /*0aa0*/ 	.word	0x0000c130


	//   ....[26]....
        /*0aa4*/ 	.word	0x0000c140


	//   ....[27]....
        /*0aa8*/ 	.word	0x0000c160


	//   ....[28]....
        /*0aac*/ 	.word	0x0000c7e0


	//   ....[29]....
        /*0ab0*/ 	.word	0x0000c800


	//   ....[30]....
        /*0ab4*/ 	.word	0x0000d940


	//   ....[31]....
        /*0ab8*/ 	.word	0x0000e6f0


	//   ....[32]....
        /*0abc*/ 	.word	0x0000e710


	//   ....[33]....
        /*0ac0*/ 	.word	0x0000ef30


	//   ....[34]....
        /*0ac4*/ 	.word	0x0000f030


	//   ....[35]....
        /*0ac8*/ 	.word	0x0000f750


	//   ....[36]....
        /*0acc*/ 	.word	0x0000f7b0


	//   ....[37]....
        /*0ad0*/ 	.word	0x000107d0


	//   ....[38]....
        /*0ad4*/ 	.word	0x00011690


	//   ....[39]....
        /*0ad8*/ 	.word	0x000116b0


	//   ....[40]....
        /*0adc*/ 	.word	0x00011900


	//   ....[41]....
        /*0ae0*/ 	.word	0x00011920


	//   ....[42]....
        /*0ae4*/ 	.word	0x00012c60


	//   ....[43]....
        /*0ae8*/ 	.word	0x00012e80


	//   ....[44]....
        /*0aec*/ 	.word	0x00013320


	//   ....[45]....
        /*0af0*/ 	.word	0x00013360


	//   ....[46]....
        /*0af4*/ 	.word	0x00013370


	//   ....[47]....
        /*0af8*/ 	.word	0x00014390


	//   ....[48]....
        /*0afc*/ 	.word	0x000143d0


	//   ....[49]....
        /*0b00*/ 	.word	0x000143f0


	//   ....[50]....
        /*0b04*/ 	.word	0x00014410


	//   ....[51]....
        /*0b08*/ 	.word	0x000148d0


	//   ....[52]....
        /*0b0c*/ 	.word	0x000148f0


	//   ....[53]....
        /*0b10*/ 	.word	0x00014a10


	//   ....[54]....
        /*0b14*/ 	.word	0x00014a30


	//   ....[55]....
        /*0b18*/ 	.word	0x00015340


	//   ....[56]....
        /*0b1c*/ 	.word	0x00015350


	//   ....[57]....
        /*0b20*/ 	.word	0x000154b0


	//   ....[58]....
        /*0b24*/ 	.word	0x000154c0


	//   ....[59]....
        /*0b28*/ 	.word	0x00015660


	//   ....[60]....
        /*0b2c*/ 	.word	0x00015830


	//   ....[61]....
        /*0b30*/ 	.word	0x00015860


	//   ....[62]....
        /*0b34*/ 	.word	0x00015890


	//   ....[63]....
        /*0b38*/ 	.word	0x000158c0


	//   ....[64]....
        /*0b3c*/ 	.word	0x000158f0


	//   ....[65]....
        /*0b40*/ 	.word	0x00015920


	//   ....[66]....
        /*0b44*/ 	.word	0x00015a90


	//   ....[67]....
        /*0b48*/ 	.word	0x00015ac0


	//   ....[68]....
        /*0b4c*/ 	.word	0x00015af0


	//   ....[69]....
        /*0b50*/ 	.word	0x00015b20


	//   ....[70]....
        /*0b54*/ 	.word	0x00015b50


	//   ....[71]....
        /*0b58*/ 	.word	0x00015b80


	//   ....[72]....
        /*0b5c*/ 	.word	0x00015c20


	//   ....[73]....
        /*0b60*/ 	.word	0x00015c80


	//   ....[74]....
        /*0b64*/ 	.word	0x00015d20


	//   ....[75]....
        /*0b68*/ 	.word	0x00016b80


	//   ....[76]....
        /*0b6c*/ 	.word	0x00018da0


	//   ....[77]....
        /*0b70*/ 	.word	0x00018db0


	//   ....[78]....
        /*0b74*/ 	.word	0x00018e70


	//   ....[79]....
        /*0b78*/ 	.word	0x00018e80


	//   ....[80]....
        /*0b7c*/ 	.word	0x00018f30


	//   ....[81]....
        /*0b80*/ 	.word	0x00018f40


	//   ....[82]....
        /*0b84*/ 	.word	0x00018f50


	//   ....[83]....
        /*0b88*/ 	.word	0x00018f60


	//   ....[84]....
        /*0b8c*/ 	.word	0x00019960


	//   ....[85]....
        /*0b90*/ 	.word	0x00019970


	//   ....[86]....
        /*0b94*/ 	.word	0x00019990


	//   ....[87]....
        /*0b98*/ 	.word	0x00019a40


	//   ....[88]....
        /*0b9c*/ 	.word	0x00019a70


	//   ....[89]....
        /*0ba0*/ 	.word	0x00019a90


	//   ....[90]....
        /*0ba4*/ 	.word	0x00019b10


	//   ....[91]....
        /*0ba8*/ 	.word	0x00019b20


	//   ....[92]....
        /*0bac*/ 	.word	0x00019bf0


	//   ....[93]....
        /*0bb0*/ 	.word	0x00019c30


	//   ....[94]....
        /*0bb4*/ 	.word	0x00019c40


	//   ....[95]....
        /*0bb8*/ 	.word	0x00019cc0


	//   ....[96]....
        /*0bbc*/ 	.word	0x0001a4b0


	//   ....[97]....
        /*0bc0*/ 	.word	0x0001a4c0


	//   ....[98]....
        /*0bc4*/ 	.word	0x0001a4e0


	//   ....[99]....
        /*0bc8*/ 	.word	0x0001a560


	//   ....[100]....
        /*0bcc*/ 	.word	0x0001a570


	//   ....[101]....
        /*0bd0*/ 	.word	0x0001a5d0


	//   ....[102]....
        /*0bd4*/ 	.word	0x0001a600


	//   ....[103]....
        /*0bd8*/ 	.word	0x0001a640


	//   ....[104]....
        /*0bdc*/ 	.word	0x0001a8f0


	//   ....[105]....
        /*0be0*/ 	.word	0x0001a910


	//   ....[106]....
        /*0be4*/ 	.word	0x0001a9b0


	//   ....[107]....
        /*0be8*/ 	.word	0x0001a9c0


	//   ....[108]....
        /*0bec*/ 	.word	0x0001aa50


	//   ....[109]....
        /*0bf0*/ 	.word	0x0001aa60


	//   ....[110]....
        /*0bf4*/ 	.word	0x0001aa70


	//   ....[111]....
        /*0bf8*/ 	.word	0x0001ab00


	//   ....[112]....
        /*0bfc*/ 	.word	0x0001b0f0


	//   ....[113]....
        /*0c00*/ 	.word	0x0001b100


	//   ....[114]....
        /*0c04*/ 	.word	0x0001b190


	//   ....[115]....
        /*0c08*/ 	.word	0x0001b230


	//   ....[116]....
        /*0c0c*/ 	.word	0x0001b250


	//   ....[117]....
        /*0c10*/ 	.word	0x0001b2d0


	//   ....[118]....
        /*0c14*/ 	.word	0x0001b2f0


	//   ....[119]....
        /*0c18*/ 	.word	0x0001b300


	//   ....[120]....
        /*0c1c*/ 	.word	0x0001b700


	//   ....[121]....
        /*0c20*/ 	.word	0x0001b730


	//   ....[122]....
        /*0c24*/ 	.word	0x0001b770


	//   ....[123]....
        /*0c28*/ 	.word	0x0001b7a0


	//   ....[124]....
        /*0c2c*/ 	.word	0x0001b7d0


	//   ....[125]....
        /*0c30*/ 	.word	0x0001b800


	//   ....[126]....
        /*0c34*/ 	.word	0x0001b830


	//   ....[127]....
        /*0c38*/ 	.word	0x0001b860


	//   ....[128]....
        /*0c3c*/ 	.word	0x0001b9e0


	//   ....[129]....
        /*0c40*/ 	.word	0x0001ba10


	//   ....[130]....
        /*0c44*/ 	.word	0x0001ba40


	//   ....[131]....
        /*0c48*/ 	.word	0x0001ba70


	//   ....[132]....
        /*0c4c*/ 	.word	0x0001baa0


	//   ....[133]....
        /*0c50*/ 	.word	0x0001bad0


	//   ....[134]....
        /*0c54*/ 	.word	0x0001bb90


	//   ....[135]....
        /*0c58*/ 	.word	0x0001bbb0


	//   ....[136]....
        /*0c5c*/ 	.word	0x0001bc20


	//   ....[137]....
        /*0c60*/ 	.word	0x0001c2c0


	//   ....[138]....
        /*0c64*/ 	.word	0x0001c600


	//   ....[139]....
        /*0c68*/ 	.word	0x0001c690


	//   ....[140]....
        /*0c6c*/ 	.word	0x0001c780


	//   ....[141]....
        /*0c70*/ 	.word	0x0001c810


	//   ....[142]....
        /*0c74*/ 	.word	0x0001c8f0


	//   ....[143]....
        /*0c78*/ 	.word	0x0001c980


	//   ....[144]....
        /*0c7c*/ 	.word	0x0001cac0


	//   ....[145]....
        /*0c80*/ 	.word	0x0001cb60


	//   ....[146]....
        /*0c84*/ 	.word	0x0001cbf0


	//   ....[147]....
        /*0c88*/ 	.word	0x0001cc40


	//   ....[148]....
        /*0c8c*/ 	.word	0x0001cc90


	//   ....[149]....
        /*0c90*/ 	.word	0x0001cd70


	//   ....[150]....
        /*0c94*/ 	.word	0x0001ce00


	//   ....[151]....
        /*0c98*/ 	.word	0x0001ce50


	//   ....[152]....
        /*0c9c*/ 	.word	0x0001cea0


	//   ....[153]....
        /*0ca0*/ 	.word	0x0001d160


	//   ....[154]....
        /*0ca4*/ 	.word	0x0001d1b0


	//   ....[155]....
        /*0ca8*/ 	.word	0x0001d240


	//   ....[156]....
        /*0cac*/ 	.word	0x0001d2d0


	//   ....[157]....
        /*0cb0*/ 	.word	0x0001d390


	//   ....[158]....
        /*0cb4*/ 	.word	0x0001d670


	//   ....[159]....
        /*0cb8*/ 	.word	0x0001d760


	//   ....[160]....
        /*0cbc*/ 	.word	0x0001d7f0


	//   ....[161]....
        /*0cc0*/ 	.word	0x0001d850


	//   ....[162]....
        /*0cc4*/ 	.word	0x0001d970


	//   ....[163]....
        /*0cc8*/ 	.word	0x0001d9d0


	//   ....[164]....
        /*0ccc*/ 	.word	0x0001daf0


	//   ....[165]....
        /*0cd0*/ 	.word	0x0001db50


	//   ....[166]....
        /*0cd4*/ 	.word	0x0001dc00


	//   ....[167]....
        /*0cd8*/ 	.word	0x0001dd20


	//   ....[168]....
        /*0cdc*/ 	.word	0x0001dd90


	//   ....[169]....
        /*0ce0*/ 	.word	0x0001ddf0


	//   ....[170]....
        /*0ce4*/ 	.word	0x0001de90


	//   ....[171]....
        /*0ce8*/ 	.word	0x0001df60


	//   ....[172]....
        /*0cec*/ 	.word	0x0001e000


	//   ....[173]....
        /*0cf0*/ 	.word	0x0001e0e0


	//   ....[174]....
        /*0cf4*/ 	.word	0x0001e170


	//   ....[175]....
        /*0cf8*/ 	.word	0x0001e240


	//   ....[176]....
        /*0cfc*/ 	.word	0x0001e2d0


	//   ....[177]....
        /*0d00*/ 	.word	0x0001e3b0


	//   ....[178]....
        /*0d04*/ 	.word	0x0001e470


	//   ....[179]....
        /*0d08*/ 	.word	0x0001e5f0


	//   ....[180]....
        /*0d0c*/ 	.word	0x0001e6c0


	//   ....[181]....
        /*0d10*/ 	.word	0x0001e740


	//   ....[182]....
        /*0d14*/ 	.word	0x0001e830


	//   ....[183]....
        /*0d18*/ 	.word	0x0001e890


	//   ....[184]....
        /*0d1c*/ 	.word	0x0001e960


	//   ....[185]....
        /*0d20*/ 	.word	0x0001e9c0


	//   ....[186]....
        /*0d24*/ 	.word	0x0001eaa0


	//   ....[187]....
        /*0d28*/ 	.word	0x0001eb90


	//   ....[188]....
        /*0d2c*/ 	.word	0x0001ec30


	//   ....[189]....
        /*0d30*/ 	.word	0x0001ec90


	//   ....[190]....
        /*0d34*/ 	.word	0x0001ed90


	//   ....[191]....
        /*0d38*/ 	.word	0x0001edf0


	//   ....[192]....
        /*0d3c*/ 	.word	0x0001eef0


	//   ....[193]....
        /*0d40*/ 	.word	0x0001ef50


	//   ....[194]....
        /*0d44*/ 	.word	0x0001f020


	//   ....[195]....
        /*0d48*/ 	.word	0x0001f170


	//   ....[196]....
        /*0d4c*/ 	.word	0x0001f220


	//   ....[197]....
        /*0d50*/ 	.word	0x0001f330


	//   ....[198]....
        /*0d54*/ 	.word	0x0001f410


	//   ....[199]....
        /*0d58*/ 	.word	0x0001f470


	//   ....[200]....
        /*0d5c*/ 	.word	0x0001f560


	//   ....[201]....
        /*0d60*/ 	.word	0x0001f5c0


	//   ....[202]....
        /*0d64*/ 	.word	0x0001f6a0


	//   ....[203]....
        /*0d68*/ 	.word	0x0001f730


	//   ....[204]....
        /*0d6c*/ 	.word	0x0001f7d0


	//   ....[205]....
        /*0d70*/ 	.word	0x0001f8f0


	//   ....[206]....
        /*0d74*/ 	.word	0x0001f960


	//   ....[207]....
        /*0d78*/ 	.word	0x0001f9d0


	//   ....[208]....
        /*0d7c*/ 	.word	0x0001fa40


	//   ....[209]....
        /*0d80*/ 	.word	0x0001fab0


	//   ....[210]....
        /*0d84*/ 	.word	0x0001fb30


	//   ....[211]....
        /*0d88*/ 	.word	0x0001fbc0


	//   ....[212]....
        /*0d8c*/ 	.word	0x0001fc50


	//   ....[213]....
        /*0d90*/ 	.word	0x0001fcc0


	//   ....[214]....
        /*0d94*/ 	.word	0x0001fd30


	//   ....[215]....
        /*0d98*/ 	.word	0x0001fda0


	//   ....[216]....
        /*0d9c*/ 	.word	0x0001fe20


	//   ....[217]....
        /*0da0*/ 	.word	0x0001fe90


	//   ....[218]....
        /*0da4*/ 	.word	0x0001ff30


	//   ....[219]....
        /*0da8*/ 	.word	0x0001ffc0


	//   ....[220]....
        /*0dac*/ 	.word	0x000200f0


	//----- nvinfo : EIATTR_REG_RECONFIG
	.align		4
.L_321:
        /*0db0*/ 	.byte	0x01, 0x54
	.zero		2


	//----- nvinfo : EIATTR_SYSCALL_OFFSETS
	.align		4
        /*0db4*/ 	.byte	0x04, 0x46
        /*0db6*/ 	.short	(.L_323 - .L_322)


	//   ....[0]....
.L_322:
        /*0db8*/ 	.word	0x00001d00


	//   ....[1]....
        /*0dbc*/ 	.word	0x00001e50


	//   ....[2]....
        /*0dc0*/ 	.word	0x00007630


	//   ....[3]....
        /*0dc4*/ 	.word	0x00007950


	//   ....[4]....
        /*0dc8*/ 	.word	0x00018300


	//   ....[5]....
        /*0dcc*/ 	.word	0x00018450


	//   ....[6]....
        /*0dd0*/ 	.word	0x00018540


	//   ....[7]....
        /*0dd4*/ 	.word	0x000193d0


	//----- nvinfo : EIATTR_MBARRIER_INSTR_OFFSETS
	.align		4
.L_323:
        /*0dd8*/ 	.byte	0x04, 0x39
        /*0dda*/ 	.short	(.L_325 - .L_324)


	//   ....[0]....
.L_324:
        /*0ddc*/ 	.word	0x00000270
        /*0de0*/ 	.word	0x000000ff
        /*0de4*/ 	.word	0x0002d800
        /*0de8*/ 	.short	0x0100
        /*0dea*/ 	.byte	0x08
	.zero		1


	//   ....[1]....
        /*0dec*/ 	.word	0x00000280
        /*0df0*/ 	.word	0x000000ff
        /*0df4*/ 	.word	0x0002d820
        /*0df8*/ 	.short	0x0100
        /*0dfa*/ 	.byte	0x08
	.zero		1


	//   ....[2]....
        /*0dfc*/ 	.word	0x00000370
        /*0e00*/ 	.word	0x000000ff
        /*0e04*/ 	.word	0x0002d830
        /*0e08*/ 	.short	0x0100
        /*0e0a*/ 	.byte	0x08
	.zero		1


	//   ....[3]....
        /*0e0c*/ 	.word	0x00000380
        /*0e10*/ 	.word	0x000000ff
        /*0e14*/ 	.word	0x0002d840
        /*0e18*/ 	.short	0x0100
        /*0e1a*/ 	.byte	0x08
	.zero		1


	//   ....[4]....
        /*0e1c*/ 	.word	0x00000390
        /*0e20*/ 	.word	0x000000ff
        /*0e24*/ 	.word	0x0002d838
        /*0e28*/ 	.short	0x0100
        /*0e2a*/ 	.byte	0x08
	.zero		1


	//   ....[5]....
        /*0e2c*/ 	.word	0x000003a0
        /*0e30*/ 	.word	0x000000ff
        /*0e34*/ 	.word	0x0002d848
        /*0e38*/ 	.short	0x0100
        /*0e3a*/ 	.byte	0x08
	.zero		1


	//   ....[6]....
        /*0e3c*/ 	.word	0x000004d0
        /*0e40*/ 	.word	0x000000ff
        /*0e44*/ 	.word	0x0002d850
        /*0e48*/ 	.short	0x0100
        /*0e4a*/ 	.byte	0x08
	.zero		1


	//   ....[7]....
        /*0e4c*/ 	.word	0x000004e0
        /*0e50*/ 	.word	0x000000ff
        /*0e54*/ 	.word	0x0002d860
        /*0e58*/ 	.short	0x0100
        /*0e5a*/ 	.byte	0x08
	.zero		1


	//   ....[8]....
        /*0e5c*/ 	.word	0x000004f0
        /*0e60*/ 	.word	0x000000ff
        /*0e64*/ 	.word	0x0002d858
        /*0e68*/ 	.short	0x0100
        /*0e6a*/ 	.byte	0x08
	.zero		1


	//   ....[9]....
        /*0e6c*/ 	.word	0x00000500
        /*0e70*/ 	.word	0x000000ff
        /*0e74*/ 	.word	0x0002d868
        /*0e78*/ 	.short	0x0100
        /*0e7a*/ 	.byte	0x08
	.zero		1


	//   ....[10]....
        /*0e7c*/ 	.word	0x000005f0
        /*0e80*/ 	.word	0x000000ff
        /*0e84*/ 	.word	0x0002d870
        /*0e88*/ 	.short	0x0100
        /*0e8a*/ 	.byte	0x06
	.zero		1


	//   ....[11]....
        /*0e8c*/ 	.word	0x00000600
        /*0e90*/ 	.word	0x000000ff
        /*0e94*/ 	.word	0x0002d880
        /*0e98*/ 	.short	0x0100
        /*0e9a*/ 	.byte	0x06
	.zero		1


	//   ....[12]....
        /*0e9c*/ 	.word	0x00000610
        /*0ea0*/ 	.word	0x000000ff
        /*0ea4*/ 	.word	0x0002d878
        /*0ea8*/ 	.short	0x0100
        /*0eaa*/ 	.byte	0x06
	.zero		1


	//   ....[13]....
        /*0eac*/ 	.word	0x00000620
        /*0eb0*/ 	.word	0x000000ff
        /*0eb4*/ 	.word	0x0002d888
        /*0eb8*/ 	.short	0x0100
        /*0eba*/ 	.byte	0x06
	.zero		1


	//   ....[14]....
        /*0ebc*/ 	.word	0x00000750
        /*0ec0*/ 	.word	0x000000ff
        /*0ec4*/ 	.word	0x0002d890
        /*0ec8*/ 	.short	0x0100
        /*0eca*/ 	.byte	0x08
	.zero		1


	//   ....[15]....
        /*0ecc*/ 	.word	0x00000760
        /*0ed0*/ 	.word	0x000000ff
        /*0ed4*/ 	.word	0x0002d8a0
        /*0ed8*/ 	.short	0x0100
        /*0eda*/ 	.byte	0x08
	.zero		1


	//   ....[16]....
        /*0edc*/ 	.word	0x00000770
        /*0ee0*/ 	.word	0x000000ff
        /*0ee4*/ 	.word	0x0002d898
        /*0ee8*/ 	.short	0x0100
        /*0eea*/ 	.byte	0x08
	.zero		1


	//   ....[17]....
        /*0eec*/ 	.word	0x00000780
        /*0ef0*/ 	.word	0x000000ff
        /*0ef4*/ 	.word	0x0002d8a8
        /*0ef8*/ 	.short	0x0100
        /*0efa*/ 	.byte	0x08
	.zero		1


	//   ....[18]....
        /*0efc*/ 	.word	0x000008b0
        /*0f00*/ 	.word	0x000000ff
        /*0f04*/ 	.word	0x0002d8b0
        /*0f08*/ 	.short	0x0100
        /*0f0a*/ 	.byte	0x08
	.zero		1


	//   ....[19]....
        /*0f0c*/ 	.word	0x000008c0
        /*0f10*/ 	.word	0x000000ff
        /*0f14*/ 	.word	0x0002d8c0
        /*0f18*/ 	.short	0x0100
        /*0f1a*/ 	.byte	0x08
	.zero		1


	//   ....[20]....
        /*0f1c*/ 	.word	0x000008d0
        /*0f20*/ 	.word	0x000000ff
        /*0f24*/ 	.word	0x0002d8b8
        /*0f28*/ 	.short	0x0100
        /*0f2a*/ 	.byte	0x08
	.zero		1


	//   ....[21]....
        /*0f2c*/ 	.word	0x000008e0
        /*0f30*/ 	.word	0x000000ff
        /*0f34*/ 	.word	0x0002d8c8
        /*0f38*/ 	.short	0x0100
        /*0f3a*/ 	.byte	0x08
	.zero		1


	//   ....[22]....
        /*0f3c*/ 	.word	0x00003200
        /*0f40*/ 	.word	0x00000023
        /*0f44*/ 	.word	0x0002d890
        /*0f48*/ 	.short	0x010a
        /*0f4a*/ 	.byte	0x3f
	.zero		1


	//   ....[23]....
        /*0f4c*/ 	.word	0x00004de0
        /*0f50*/ 	.word	0x00000023
        /*0f54*/ 	.word	0x0002d890
        /*0f58*/ 	.short	0x010a
        /*0f5a*/ 	.byte	0x3f
	.zero		1


	//   ....[24]....
        /*0f5c*/ 	.word	0x000065f0
        /*0f60*/ 	.word	0x00000023
        /*0f64*/ 	.word	0x0002d890
        /*0f68*/ 	.short	0x010a
        /*0f6a*/ 	.byte	0x3f
	.zero		1


	//   ....[25]....
        /*0f6c*/ 	.word	0x00006b30
        /*0f70*/ 	.word	0x0000000b
        /*0f74*/ 	.word	0x00000000
        /*0f78*/ 	.short	0x0101
        /*0f7a*/ 	.byte	0x3f
	.zero		1


	//   ....[26]....
        /*0f7c*/ 	.word	0x00006b70
        /*0f80*/ 	.word	0x00000023
        /*0f84*/ 	.word	0x0002d8b0
        /*0f88*/ 	.short	0x010a
        /*0f8a*/ 	.byte	0x3f
	.zero		1


	//   ....[27]....
        /*0f8c*/ 	.word	0x00007070
        /*0f90*/ 	.word	0x00000023
        /*0f94*/ 	.word	0x00000000
        /*0f98*/ 	.short	0x0101
        /*0f9a*/ 	.byte	0x3f
	.zero		1


	//   ....[28]....
        /*0f9c*/ 	.word	0x000076d0
        /*0fa0*/ 	.word	0x00000002
        /*0fa4*/ 	.word	0x0002d800
        /*0fa8*/ 	.short	0x010a
        /*0faa*/ 	.byte	0x3f
	.zero		1


	//   ....[29]....
        /*0fac*/ 	.word	0x00007720
        /*0fb0*/ 	.word	0x00000002
        /*0fb4*/ 	.word	0x0002d800
        /*0fb8*/ 	.short	0x010a
        /*0fba*/ 	.byte	0x3f
	.zero		1


	//   ....[30]....
        /*0fbc*/ 	.word	0x00008330
        /*0fc0*/ 	.word	0x00000002
        /*0fc4*/ 	.word	0x0002d800
        /*0fc8*/ 	.short	0x010a
        /*0fca*/ 	.byte	0x3f
	.zero		1


	//   ....[31]....
        /*0fcc*/ 	.word	0x00009e60
        /*0fd0*/ 	.word	0x00000002
        /*0fd4*/ 	.word	0x0002d800
        /*0fd8*/ 	.short	0x010a
        /*0fda*/ 	.byte	0x3f
	.zero		1


	//   ....[32]....
        /*0fdc*/ 	.word	0x0000b440
        /*0fe0*/ 	.word	0x00000000
        /*0fe4*/ 	.word	0x0002d830
        /*0fe8*/ 	.short	0x010a
        /*0fea*/ 	.byte	0x3f
	.zero		1


	//   ....[33]....
        /*0fec*/ 	.word	0x0000b510
        /*0ff0*/ 	.word	0x00000000
        /*0ff4*/ 	.word	0x0002d830
        /*0ff8*/ 	.short	0x010a
        /*0ffa*/ 	.byte	0x3f
	.zero		1


	//   ....[34]....
        /*0ffc*/ 	.word	0x0000ccf0
        /*1000*/ 	.word	0x00000000
        /*1004*/ 	.word	0x00000000
        /*1008*/ 	.short	0x0101
        /*100a*/ 	.byte	0x3f
	.zero		1


	//   ....[35]....
        /*100c*/ 	.word	0x0000da90
        /*1010*/ 	.word	0x00000003
        /*1014*/ 	.word	0x0002d830
        /*1018*/ 	.short	0x010a
        /*101a*/ 	.byte	0x3f
	.zero		1


	//   ....[36]....
        /*101c*/ 	.word	0x0000dae0
        /*1020*/ 	.word	0x00000003
        /*1024*/ 	.word	0x0002d830
        /*1028*/ 	.short	0x010a
        /*102a*/ 	.byte	0x3f
	.zero		1


	//   ....[37]....
        /*102c*/ 	.word	0x0000df30
        /*1030*/ 	.word	0x00000004
        /*1034*/ 	.word	0x0002d850
        /*1038*/ 	.short	0x010a
        /*103a*/ 	.byte	0x3f
	.zero		1


	//   ....[38]....
        /*103c*/ 	.word	0x0000df70
        /*1040*/ 	.word	0x00000004
        /*1044*/ 	.word	0x0002d850
        /*1048*/ 	.short	0x010a
        /*104a*/ 	.byte	0x3f
	.zero		1


	//   ....[39]....
        /*104c*/ 	.word	0x0000e680
        /*1050*/ 	.word	0x0000000f
        /*1054*/ 	.word	0x00000000
        /*1058*/ 	.short	0x0101
        /*105a*/ 	.byte	0x3f
	.zero		1


	//   ....[40]....
        /*105c*/ 	.word	0x000101b0
        /*1060*/ 	.word	0x00000007
        /*1064*/ 	.word	0x00000000
        /*1068*/ 	.short	0x0101
        /*106a*/ 	.byte	0x3f
	.zero		1


	//   ....[41]....
        /*106c*/ 	.word	0x00010930
        /*1070*/ 	.word	0x00000003
        /*1074*/ 	.word	0x0002d830
        /*1078*/ 	.short	0x010a
        /*107a*/ 	.byte	0x3f
	.zero		1


	//   ....[42]....
        /*107c*/ 	.word	0x00010980
        /*1080*/ 	.word	0x00000003
        /*1084*/ 	.word	0x0002d830
        /*1088*/ 	.short	0x010a
        /*108a*/ 	.byte	0x3f
	.zero		1


	//   ....[43]....
        /*108c*/ 	.word	0x00010dd0
        /*1090*/ 	.word	0x00000004
        /*1094*/ 	.word	0x0002d850
        /*1098*/ 	.short	0x010a
        /*109a*/ 	.byte	0x3f
	.zero		1


	//   ....[44]....
        /*109c*/ 	.word	0x00010e10
        /*10a0*/ 	.word	0x00000004
        /*10a4*/ 	.word	0x0002d850
        /*10a8*/ 	.short	0x010a
        /*10aa*/ 	.byte	0x3f
	.zero		1


	//   ....[45]....
        /*10ac*/ 	.word	0x00011480
        /*10b0*/ 	.word	0x00000003
        /*10b4*/ 	.word	0x00000000
        /*10b8*/ 	.short	0x0101
        /*10ba*/ 	.byte	0x3f
	.zero		1


	//   ....[46]....
        /*10bc*/ 	.word	0x000126b0
        /*10c0*/ 	.word	0x00000005
        /*10c4*/ 	.word	0x00000000
        /*10c8*/ 	.short	0x0101
        /*10ca*/ 	.byte	0x3f
	.zero		1


	//   ....[47]....
        /*10cc*/ 	.word	0x00012ce0
        /*10d0*/ 	.word	0x00000005
        /*10d4*/ 	.word	0x0002d850
        /*10d8*/ 	.short	0x010a
        /*10da*/ 	.byte	0x3f
	.zero		1


	//   ....[48]....
        /*10dc*/ 	.word	0x00012d90
        /*10e0*/ 	.word	0x00000005
        /*10e4*/ 	.word	0x0002d850
        /*10e8*/ 	.short	0x010a
        /*10ea*/ 	.byte	0x3f
	.zero		1


	//   ....[49]....
        /*10ec*/ 	.word	0x00013590
        /*10f0*/ 	.word	0x00000005
        /*10f4*/ 	.word	0x00000000
        /*10f8*/ 	.short	0x0101
        /*10fa*/ 	.byte	0x3f
	.zero		1


	//   ....[50]....
        /*10fc*/ 	.word	0x000148e0
        /*1100*/ 	.word	0x00000000
        /*1104*/ 	.word	0x00000000
        /*1108*/ 	.short	0x0101
        /*110a*/ 	.byte	0x3f
	.zero		1


	//   ....[51]....
        /*110c*/ 	.word	0x00016c60
        /*1110*/ 	.word	0x00000016
        /*1114*/ 	.word	0x0002d820
        /*1118*/ 	.short	0x010a
        /*111a*/ 	.byte	0x3f
	.zero		1


	//   ....[52]....
        /*111c*/ 	.word	0x00016d20
        /*1120*/ 	.word	0x00000008
        /*1124*/ 	.word	0x0002d8a0
        /*1128*/ 	.short	0x010a
        /*112a*/ 	.byte	0x3f
	.zero		1


	//   ....[53]....
        /*112c*/ 	.word	0x00017150
        /*1130*/ 	.word	0x00000008
        /*1134*/ 	.word	0x0002d8c0
        /*1138*/ 	.short	0x010a
        /*113a*/ 	.byte	0x3f
	.zero		1


	//   ....[54]....
        /*113c*/ 	.word	0x000176b0
        /*1140*/ 	.word	0x00000008
        /*1144*/ 	.word	0x0002d8a0
        /*1148*/ 	.short	0x010a
        /*114a*/ 	.byte	0x3f
	.zero		1


	//   ....[55]....
        /*114c*/ 	.word	0x00017ad0
        /*1150*/ 	.word	0x00000008
        /*1154*/ 	.word	0x0002d8c0
        /*1158*/ 	.short	0x010a
        /*115a*/ 	.byte	0x3f
	.zero		1


	//   ....[56]....
        /*115c*/ 	.word	0x00018b30
        /*1160*/ 	.word	0x00000000
        /*1164*/ 	.word	0x0002d840
        /*1168*/ 	.short	0x010a
        /*116a*/ 	.byte	0x3f
	.zero		1


	//   ....[57]....
        /*116c*/ 	.word	0x000190b0
        /*1170*/ 	.word	0x00000000
        /*1174*/ 	.word	0x0002d830
        /*1178*/ 	.short	0x0107
        /*117a*/ 	.byte	0x3f
	.zero		1


	//   ....[58]....
        /*117c*/ 	.word	0x00019180
        /*1180*/ 	.word	0x00000000
        /*1184*/ 	.word	0x0002d830
        /*1188*/ 	.short	0x0101
        /*118a*/ 	.byte	0x3f
	.zero		1


	//   ....[59]....
        /*118c*/ 	.word	0x00019d90
        /*1190*/ 	.word	0x00000016
        /*1194*/ 	.word	0x0002d800
        /*1198*/ 	.short	0x0107
        /*119a*/ 	.byte	0x3f
	.zero		1


	//   ....[60]....
        /*119c*/ 	.word	0x00019e80
        /*11a0*/ 	.word	0x00000016
        /*11a4*/ 	.word	0x0002d800
        /*11a8*/ 	.short	0x0101
        /*11aa*/ 	.byte	0x3f
	.zero		1


	//   ....[61]....
        /*11ac*/ 	.word	0x00019ea0
        /*11b0*/ 	.word	0x00000016
        /*11b4*/ 	.word	0x0002d820
        /*11b8*/ 	.short	0x010a
        /*11ba*/ 	.byte	0x3f
	.zero		1


	//   ....[62]....
        /*11bc*/ 	.word	0x0001a2b0
        /*11c0*/ 	.word	0x00000005
        /*11c4*/ 	.word	0x0002d840
        /*11c8*/ 	.short	0x010a
        /*11ca*/ 	.byte	0x3f
	.zero		1


	//   ....[63]....
        /*11cc*/ 	.word	0x0001a6f0
        /*11d0*/ 	.word	0x00000005
        /*11d4*/ 	.word	0x0002d830
        /*11d8*/ 	.short	0x0107
        /*11da*/ 	.byte	0x3f
	.zero		1


	//   ....[64]....
        /*11dc*/ 	.word	0x0001a7b0
        /*11e0*/ 	.word	0x00000005
        /*11e4*/ 	.word	0x0002d830
        /*11e8*/ 	.short	0x0101
        /*11ea*/ 	.byte	0x3f
	.zero		1


	//   ....[65]....
        /*11ec*/ 	.word	0x0001a810
        /*11f0*/ 	.word	0x00000005
        /*11f4*/ 	.word	0x0002d860
        /*11f8*/ 	.short	0x010a
        /*11fa*/ 	.byte	0x3f
	.zero		1


	//   ....[66]....
        /*11fc*/ 	.word	0x0001acf0
        /*1200*/ 	.word	0x00000005
        /*1204*/ 	.word	0x0002d850
        /*1208*/ 	.short	0x0107
        /*120a*/ 	.byte	0x3f
	.zero		1


	//   ....[67]....
        /*120c*/ 	.word	0x0001ade0
        /*1210*/ 	.word	0x00000005
        /*1214*/ 	.word	0x0002d850
        /*1218*/ 	.short	0x0101
        /*121a*/ 	.byte	0x3f
	.zero		1


	//   ....[68]....
        /*121c*/ 	.word	0x0001b000
        /*1220*/ 	.word	0x00000000
        /*1224*/ 	.word	0x0002d860
        /*1228*/ 	.short	0x010a
        /*122a*/ 	.byte	0x3f
	.zero		1


	//   ....[69]....
        /*122c*/ 	.word	0x0001b430
        /*1230*/ 	.word	0x00000000
        /*1234*/ 	.word	0x0002d850
        /*1238*/ 	.short	0x0107
        /*123a*/ 	.byte	0x3f
	.zero		1


	//   ....[70]....
        /*123c*/ 	.word	0x0001b510
        /*1240*/ 	.word	0x00000000
        /*1244*/ 	.word	0x0002d850
        /*1248*/ 	.short	0x0101
        /*124a*/ 	.byte	0x3f
	.zero		1


	//   ....[71]....
        /*124c*/ 	.word	0x0001c240
        /*1250*/ 	.word	0x00000005
        /*1254*/ 	.word	0x0002d820
        /*1258*/ 	.short	0x010a
        /*125a*/ 	.byte	0x3f
	.zero		1


	//   ....[72]....
        /*125c*/ 	.word	0x0001c3e0
        /*1260*/ 	.word	0x00000003
        /*1264*/ 	.word	0x0002d840
        /*1268*/ 	.short	0x010a
        /*126a*/ 	.byte	0x3f
	.zero		1


	//   ....[73]....
        /*126c*/ 	.word	0x0001c470
        /*1270*/ 	.word	0x00000005
        /*1274*/ 	.word	0x0002d840
        /*1278*/ 	.short	0x010a
        /*127a*/ 	.byte	0x3f
	.zero		1


	//   ....[74]....
        /*127c*/ 	.word	0x0001c4b0
        /*1280*/ 	.word	0x00000003
        /*1284*/ 	.word	0x0002d860
        /*1288*/ 	.short	0x010a
        /*128a*/ 	.byte	0x3f
	.zero		1


	//   ....[75]....
        /*128c*/ 	.word	0x0001c4f0
        /*1290*/ 	.word	0x00000005
        /*1294*/ 	.word	0x0002d860
        /*1298*/ 	.short	0x010a
        /*129a*/ 	.byte	0x3f
	.zero		1


	//   ....[76]....
        /*129c*/ 	.word	0x0001c550
        /*12a0*/ 	.word	0x00000023
        /*12a4*/ 	.word	0x0002d890
        /*12a8*/ 	.short	0x010a
        /*12aa*/ 	.byte	0x3f
	.zero		1


	//   ....[77]....
        /*12ac*/ 	.word	0x0001c6d0
        /*12b0*/ 	.word	0x00000023
        /*12b4*/ 	.word	0x0002d890
        /*12b8*/ 	.short	0x010a
        /*12ba*/ 	.byte	0x3f
	.zero		1


	//   ....[78]....
        /*12bc*/ 	.word	0x0001c850
        /*12c0*/ 	.word	0x00000023
        /*12c4*/ 	.word	0x0002d890
        /*12c8*/ 	.short	0x010a
        /*12ca*/ 	.byte	0x3f
	.zero		1


	//   ....[79]....
        /*12cc*/ 	.word	0x0001c9c0
        /*12d0*/ 	.word	0x00000023
        /*12d4*/ 	.word	0x0002d8b0
        /*12d8*/ 	.short	0x010a
        /*12da*/ 	.byte	0x3f
	.zero		1


	//   ....[80]....
        /*12dc*/ 	.word	0x0001ccd0
        /*12e0*/ 	.word	0x00000002
        /*12e4*/ 	.word	0x0002d800
        /*12e8*/ 	.short	0x010a
        /*12ea*/ 	.byte	0x3f
	.zero		1


	//   ....[81]....
        /*12ec*/ 	.word	0x0001cee0
        /*12f0*/ 	.word	0x00000002
        /*12f4*/ 	.word	0x0002d800
        /*12f8*/ 	.short	0x010a
        /*12fa*/ 	.byte	0x3f
	.zero		1


	//   ....[82]....
        /*12fc*/ 	.word	0x0001cf30
        /*1300*/ 	.word	0x00000000
        /*1304*/ 	.word	0x0002d830
        /*1308*/ 	.short	0x010a
        /*130a*/ 	.byte	0x3f
	.zero		1


	//   ....[83]....
        /*130c*/ 	.word	0x0001cf80
        /*1310*/ 	.word	0x00000003
        /*1314*/ 	.word	0x0002d830
        /*1318*/ 	.short	0x010a
        /*131a*/ 	.byte	0x3f
	.zero		1


	//   ....[84]....
        /*131c*/ 	.word	0x0001cfd0
        /*1320*/ 	.word	0x00000004
        /*1324*/ 	.word	0x0002d850
        /*1328*/ 	.short	0x010a
        /*132a*/ 	.byte	0x3f
	.zero		1


	//   ....[85]....
        /*132c*/ 	.word	0x0001d020
        /*1330*/ 	.word	0x00000003
        /*1334*/ 	.word	0x0002d830
        /*1338*/ 	.short	0x010a
        /*133a*/ 	.byte	0x3f
	.zero		1


	//   ....[86]....
        /*133c*/ 	.word	0x0001d070
        /*1340*/ 	.word	0x00000004
        /*1344*/ 	.word	0x0002d850
        /*1348*/ 	.short	0x010a
        /*134a*/ 	.byte	0x3f
	.zero		1


	//   ....[87]....
        /*134c*/ 	.word	0x0001d0c0
        /*1350*/ 	.word	0x00000005
        /*1354*/ 	.word	0x0002d850
        /*1358*/ 	.short	0x010a
        /*135a*/ 	.byte	0x3f
	.zero		1


	//   ....[88]....
        /*135c*/ 	.word	0x0001d450
        /*1360*/ 	.word	0x00000016
        /*1364*/ 	.word	0x0002d820
        /*1368*/ 	.short	0x010a
        /*136a*/ 	.byte	0x3f
	.zero		1


	//   ....[89]....
        /*136c*/ 	.word	0x0001d4a0
        /*1370*/ 	.word	0x00000008
        /*1374*/ 	.word	0x0002d8a0
        /*1378*/ 	.short	0x010a
        /*137a*/ 	.byte	0x3f
	.zero		1


	//   ....[90]....
        /*137c*/ 	.word	0x0001d4f0
        /*1380*/ 	.word	0x00000008
        /*1384*/ 	.word	0x0002d8c0
        /*1388*/ 	.short	0x010a
        /*138a*/ 	.byte	0x3f
	.zero		1


	//   ....[91]....
        /*138c*/ 	.word	0x0001d540
        /*1390*/ 	.word	0x00000008
        /*1394*/ 	.word	0x0002d8a0
        /*1398*/ 	.short	0x010a
        /*139a*/ 	.byte	0x3f
	.zero		1


	//   ....[92]....
        /*139c*/ 	.word	0x0001d590
        /*13a0*/ 	.word	0x00000008
        /*13a4*/ 	.word	0x0002d8c0
        /*13a8*/ 	.short	0x010a
        /*13aa*/ 	.byte	0x3f
	.zero		1


	//   ....[93]....
        /*13ac*/ 	.word	0x0001d6b0
        /*13b0*/ 	.word	0x00000000
        /*13b4*/ 	.word	0x0002d840
        /*13b8*/ 	.short	0x010a
        /*13ba*/ 	.byte	0x3f
	.zero		1


	//   ....[94]....
        /*13bc*/ 	.word	0x0001e4f0
        /*13c0*/ 	.word	0x00000016
        /*13c4*/ 	.word	0x0002d820
        /*13c8*/ 	.short	0x010a
        /*13ca*/ 	.byte	0x3f
	.zero		1


	//   ....[95]....
        /*13cc*/ 	.word	0x0001e540
        /*13d0*/ 	.word	0x00000005
        /*13d4*/ 	.word	0x0002d840
        /*13d8*/ 	.short	0x010a
        /*13da*/ 	.byte	0x3f
	.zero		1


	//   ....[96]....
        /*13dc*/ 	.word	0x0001eae0
        /*13e0*/ 	.word	0x00000005
        /*13e4*/ 	.word	0x0002d860
        /*13e8*/ 	.short	0x010a
        /*13ea*/ 	.byte	0x3f
	.zero		1


	//   ....[97]....
        /*13ec*/ 	.word	0x0001f0c0
        /*13f0*/ 	.word	0x00000000
        /*13f4*/ 	.word	0x0002d860
        /*13f8*/ 	.short	0x010a
        /*13fa*/ 	.byte	0x3f
	.zero		1


	//   ....[98]....
        /*13fc*/ 	.word	0x00020010
        /*1400*/ 	.word	0x00000005
        /*1404*/ 	.word	0x0002d820
        /*1408*/ 	.short	0x010a
        /*140a*/ 	.byte	0x3f
	.zero		1


	//   ....[99]....
        /*140c*/ 	.word	0x000201b0
        /*1410*/ 	.word	0x00000003
        /*1414*/ 	.word	0x0002d840
        /*1418*/ 	.short	0x010a
        /*141a*/ 	.byte	0x3f
	.zero		1


	//   ....[100]....
        /*141c*/ 	.word	0x00020200
        /*1420*/ 	.word	0x00000005
        /*1424*/ 	.word	0x0002d840
        /*1428*/ 	.short	0x010a
        /*142a*/ 	.byte	0x3f
	.zero		1


	//   ....[101]....
        /*142c*/ 	.word	0x00020250
        /*1430*/ 	.word	0x00000003
        /*1434*/ 	.word	0x0002d860
        /*1438*/ 	.short	0x010a
        /*143a*/ 	.byte	0x3f
	.zero		1


	//----- nvinfo : EIATTR_NUM_MBARRIERS
	.align		4
.L_325:
        /*143c*/ 	.byte	0x03, 0x38
        /*143e*/ 	.short	0x0016


	//----- nvinfo : EIATTR_EXIT_INSTR_OFFSETS
	.align		4
        /*1440*/ 	.byte	0x04, 0x1c
        /*1442*/ 	.short	(.L_327 - .L_326)


	//   ....[0]....
.L_326:
        /*1444*/ 	.word	0x0001c540


	//----- nvinfo : EIATTR_MAX_THREADS
	.align		4
.L_327:
        /*1448*/ 	.byte	0x04, 0x05
        /*144a*/ 	.short	(.L_329 - .L_328)
.L_328:
        /*144c*/ 	.word	0x00000200
        /*1450*/ 	.word	0x00000001
        /*1454*/ 	.word	0x00000001


	//----- nvinfo : EIATTR_CRS_STACK_SIZE
	.align		4
.L_329:
        /*1458*/ 	.byte	0x04, 0x1e
        /*145a*/ 	.short	(.L_331 - .L_330)
.L_330:
        /*145c*/ 	.word	0x00000000


	//----- nvinfo : EIATTR_CBANK_PARAM_SIZE
	.align		4
.L_331:
        /*1460*/ 	.byte	0x03, 0x19
        /*1462*/ 	.short	0x0af0


	//----- nvinfo : EIATTR_PARAM_CBANK
	.align		4
        /*1464*/ 	.byte	0x04, 0x0a
        /*1466*/ 	.short	(.L_333 - .L_332)
	.align		4
.L_332:
        /*1468*/ 	.word	index@(.nv.constant0._ZN7cutlass13device_kernelIN5flash11enable_sm90INS1_16FlashAttnFwdSm90INS1_25CollectiveMainloopFwdSm90ILi2EN4cute5tupleIJNS5_1CILi1EEES8_S8_EEENS6_IJNS7_ILi192EEENS7_ILi128EEENS7_ILi96EEEEEELi96ENS_6half_tEfNS_4arch4Sm90ELb1ELb0ELb0ELb1ELb1ELb1ELb0ELb0ELb1ELb1ELb0ELb0EEENS1_21CollectiveEpilogueFwdINS6_IJSA_SC_SB_EEES9_SE_SG_Li384ELb1ELb1ELb0ELb0EEENS1_36VarlenDynamicPersistentTileSchedulerILi192ELi128ELi384ELi128ELb0ELb1ELb1ELb1ELb1ELb1EEEEEEEEEvNT_6ParamsE)
        /*146c*/ 	.short	0x0210
        /*146e*/ 	.short	0x0af0


	//----- nvinfo : EIATTR_SW_WAR
	.align		4
.L_333:
        /*1470*/ 	.byte	0x04, 0x36
        /*1472*/ 	.short	(.L_335 - .L_334)
.L_334:
        /*1474*/ 	.word	0x00000008
.L_335:


//--------------------- .nv.callgraph             --------------------------
	.section	.nv.callgraph,"",@"SHT_CUDA_CALLGRAPH"
	.align	4
	.sectionentsize	8
	.align		4
        /*0000*/ 	.word	0x00000000
	.align		4
        /*0004*/ 	.word	0xffffffff
	.align		4
        /*0008*/ 	.word	index@(_ZN7cutlass13device_kernelIN5flash11enable_sm90INS1_16FlashAttnFwdSm90INS1_25CollectiveMainloopFwdSm90ILi2EN4cute5tupleIJNS5_1CILi1EEES8_S8_EEENS6_IJNS7_ILi192EEENS7_ILi128EEENS7_ILi96EEEEEELi96ENS_6half_tEfNS_4arch4Sm90ELb0ELb0ELb0ELb0ELb1ELb0ELb0ELb0ELb1ELb1ELb0ELb0EEENS1_21CollectiveEpilogueFwdINS6_IJSA_SC_SB_EEES9_SE_SG_Li384ELb0ELb1ELb0ELb0EEENS1_29StaticPersistentTileSchedulerILb0EEEEEEEEEvNT_6ParamsE)
	.align		4
        /*000c*/ 	.word	index@(__assertfail)
	.align		4
        /*0010*/ 	.word	index@(_ZN7cutlass13device_kernelIN5flash11enable_sm90INS1_16FlashAttnFwdSm90INS1_25CollectiveMainloopFwdSm90ILi2EN4cute5tupleIJNS5_1CILi1EEES8_S8_EEENS6_IJNS7_ILi192EEENS7_ILi128EEENS7_ILi96EEEEEELi96ENS_6half_tEfNS_4arch4Sm90ELb0ELb0ELb0ELb1ELb1ELb0ELb0ELb0ELb1ELb1ELb0ELb0EEENS1_21CollectiveEpilogueFwdINS6_IJSA_SC_SB_EEES9_SE_SG_Li384ELb1ELb1ELb0ELb0EEENS1_36VarlenDynamicPersistentTileSchedulerILi192ELi128ELi384ELi128ELb0ELb1ELb1ELb0ELb1ELb1EEEEEEEEEvNT_6ParamsE)
	.align		4
        /*0014*/ 	.word	index@(__assertfail)
	.align		4
        /*0018*/ 	.word	index@(_ZN7cutlass13device_kernelIN5flash11enable_sm90INS1_16FlashAttnFwdSm90INS1_25CollectiveMainloopFwdSm90ILi2EN4cute5tupleIJNS5_1CILi1EEES8_S8_EEENS6_IJNS7_ILi192EEENS7_ILi128EEENS7_ILi96EEEEEELi96ENS_6half_tEfNS_4arch4Sm90ELb0ELb0ELb0ELb1ELb1ELb1ELb0ELb0ELb1ELb1ELb0ELb0EEENS1_21CollectiveEpilogueFwdINS6_IJSA_SC_SB_EEES9_SE_SG_Li384ELb1ELb1ELb0ELb0EEENS1_36VarlenDynamicPersistentTileSchedulerILi192ELi128ELi384ELi128ELb0ELb1ELb1ELb0ELb1ELb1EEEEEEEEEvNT_6ParamsE)
	.align		4
        /*001c*/ 	.word	index@(__assertfail)
	.align		4
        /*0020*/ 	.word	index@(_ZN7cutlass13device_kernelIN5flash11enable_sm90INS1_16FlashAttnFwdSm90INS1_25CollectiveMainloopFwdSm90ILi2EN4cute5tupleIJNS5_1CILi1EEES8_S8_EEENS6_IJNS7_ILi192EEENS7_ILi128EEENS7_ILi96EEEEEELi96ENS_6half_tEfNS_4arch4Sm90ELb0ELb1ELb0ELb0ELb1ELb0ELb0ELb0ELb1ELb1ELb0ELb0EEENS1_21CollectiveEpilogueFwdINS6_IJSA_SC_SB_EEES9_SE_SG_Li384ELb0ELb1ELb0ELb0EEENS1_30DynamicPersistentTileSchedulerILi384ELi128ELb0ELb1ELb1EEEEEEEEEvNT_6ParamsE)
	.align		4
        /*0024*/ 	.word	index@(__assertfail)
	.align		4
        /*0028*/ 	.word	index@(_ZN7cutlass13device_kernelIN5flash11enable_sm90INS1_16FlashAttnFwdSm90INS1_25CollectiveMainloopFwdSm90ILi2EN4cute5tupleIJNS5_1CILi1EEES8_S8_EEENS6_IJNS7_ILi192EEENS7_ILi128EEENS7_ILi96EEEEEELi96ENS_6half_tEfNS_4arch4Sm90ELb0ELb1ELb0ELb1ELb1ELb0ELb0ELb0ELb1ELb1ELb0ELb0EEENS1_21CollectiveEpilogueFwdINS6_IJSA_SC_SB_EEES9_SE_SG_Li384ELb1ELb1ELb0ELb0EEENS1_36VarlenDynamicPersistentTileSchedulerILi192ELi128ELi384ELi128ELb0ELb1ELb1ELb1ELb0ELb1EEEEEEEEEvNT_6ParamsE)
	.align		4
        /*002c*/ 	.word	index@(__assertfail)
	.align		4
        /*0030*/ 	.word	index@(_ZN7cutlass13device_kernelIN5flash11enable_sm90INS1_16FlashAttnFwdSm90INS1_25CollectiveMainloopFwdSm90ILi2EN4cute5tupleIJNS5_1CILi1EEES8_S8_EEENS6_IJNS7_ILi192EEENS7_ILi128EEENS7_ILi96EEEEEELi96ENS_6half_tEfNS_4arch4Sm90ELb0ELb1ELb0ELb1ELb1ELb1ELb0ELb0ELb1ELb1ELb0ELb0EEENS1_21CollectiveEpilogueFwdINS6_IJSA_SC_SB_EEES9_SE_SG_Li384ELb1ELb1ELb0ELb0EEENS1_36VarlenDynamicPersistentTileSchedulerILi192ELi128ELi384ELi128ELb0ELb1ELb1ELb1ELb0ELb1EEEEEEEEEvNT_6ParamsE)
	.align		4
        /*0034*/ 	.word	index@(__assertfail)
	.align		4
        /*0038*/ 	.word	index@(_ZN7cutlass13device_kernelIN5flash11enable_sm90INS1_16FlashAttnFwdSm90INS1_25CollectiveMainloopFwdSm90ILi2EN4cute5tupleIJNS5_1CILi1EEES8_S8_EEENS6_IJNS7_ILi192EEENS7_ILi128EEENS7_ILi96EEEEEELi96ENS_6half_tEfNS_4arch4Sm90ELb1ELb0ELb0ELb0ELb1ELb0ELb0ELb0ELb1ELb1ELb0ELb0EEENS1_21CollectiveEpilogueFwdINS6_IJSA_SC_SB_EEES9_SE_SG_Li384ELb0ELb1ELb0ELb0EEENS1_30DynamicPersistentTileSchedulerILi384ELi128ELb0ELb1ELb1EEEEEEEEEvNT_6ParamsE)
	.align		4
        /*003c*/ 	.word	index@(__assertfail)
	.align		4
        /*0040*/ 	.word	index@(_ZN7cutlass13device_kernelIN5flash11enable_sm90INS1_16FlashAttnFwdSm90INS1_25CollectiveMainloopFwdSm90ILi2EN4cute5tupleIJNS5_1CILi1EEES8_S8_EEENS6_IJNS7_ILi192EEENS7_ILi128EEENS7_ILi96EEEEEELi96ENS_6half_tEfNS_4arch4Sm90ELb1ELb0ELb0ELb1ELb1ELb0ELb0ELb0ELb1ELb1ELb0ELb0EEENS1_21CollectiveEpilogueFwdINS6_IJSA_SC_SB_EEES9_SE_SG_Li384ELb1ELb1ELb0ELb0EEENS1_36VarlenDynamicPersistentTileSchedulerILi192ELi128ELi384ELi128ELb0ELb1ELb1ELb1ELb1ELb1EEEEEEEEEvNT_6ParamsE)
	.align		4
        /*0044*/ 	.word	index@(__assertfail)
	.align		4
        /*0048*/ 	.word	index@(_ZN7cutlass13device_kernelIN5flash11enable_sm90INS1_16FlashAttnFwdSm90INS1_25CollectiveMainloopFwdSm90ILi2EN4cute5tupleIJNS5_1CILi1EEES8_S8_EEENS6_IJNS7_ILi192EEENS7_ILi128EEENS7_ILi96EEEEEELi96ENS_6half_tEfNS_4arch4Sm90ELb1ELb0ELb0ELb1ELb1ELb1ELb0ELb0ELb1ELb1ELb0ELb0EEENS1_21CollectiveEpilogueFwdINS6_IJSA_SC_SB_EEES9_SE_SG_Li384ELb1ELb1ELb0ELb0EEENS1_36VarlenDynamicPersistentTileSchedulerILi192ELi128ELi384ELi128ELb0ELb1ELb1ELb1ELb1ELb1EEEEEEEEEvNT_6ParamsE)
	.align		4
        /*004c*/ 	.word	index@(__assertfail)
	.align		4
        /*0050*/ 	.word	0x00000000
	.align		4
        /*0054*/ 	.word	0xfffffffe
	.align		4
        /*0058*/ 	.word	0x00000000
	.align		4
        /*005c*/ 	.word	0xfffffffd
	.align		4
        /*0060*/ 	.word	0x00000000
	.align		4
        /*0064*/ 	.word	0xfffffffc


//--------------------- .nv.constant4             --------------------------
	.section	.nv.constant4,"a",@progbits
	.align	8
	.align		8
.nv.constant4:
        /*0000*/ 	.dword	__assertfail
	.align		8
        /*0008*/ 	.dword	__unnamed_1
	.align		8
        /*0010*/ 	.dword	__unnamed_2
	.align		8
        /*0018*/ 	.dword	__unnamed_3
	.align		8
        /*0020*/ 	.dword	__unnamed_4
	.align		8
        /*0028*/ 	.dword	__unnamed_5
	.align		8
        /*0030*/ 	.dword	_ZN71_INTERNAL_deb91f2f_35_flash_fwd_hdim96_fp16_paged_sm90_cu_c0233546_35454cuda3std3__45__cpo5beginE
	.align		8
        /*0038*/ 	.dword	_ZN71_INTERNAL_deb91f2f_35_flash_fwd_hdim96_fp16_paged_sm90_cu_c0233546_35454cuda3std3__45__cpo3endE
	.align		8
        /*0040*/ 	.dword	_ZN71_INTERNAL_deb91f2f_35_flash_fwd_hdim96_fp16_paged_sm90_cu_c0233546_35454cuda3std3__45__cpo6cbeginE
	.align		8
        /*0048*/ 	.dword	_ZN71_INTERNAL_deb91f2f_35_flash_fwd_hdim96_fp16_paged_sm90_cu_c0233546_35454cuda3std3__45__cpo4cendE
	.align		8
        /*0050*/ 	.dword	_ZN71_INTERNAL_deb91f2f_35_flash_fwd_hdim96_fp16_paged_sm90_cu_c0233546_35454cuda3std3__473_GLOBAL__N__deb91f2f_35_flash_fwd_hdim96_fp16_paged_sm90_cu_c0233546_35456ignoreE
	.align		8
        /*0058*/ 	.dword	_ZN71_INTERNAL_deb91f2f_35_flash_fwd_hdim96_fp16_paged_sm90_cu_c0233546_35454cuda3std3__419piecewise_constructE
	.align		8
        /*0060*/ 	.dword	_ZN71_INTERNAL_deb91f2f_35_flash_fwd_hdim96_fp16_paged_sm90_cu_c0233546_35454cuda3std3__48in_placeE
	.align		8
        /*0068*/ 	.dword	_ZN71_INTERNAL_deb91f2f_35_flash_fwd_hdim96_fp16_paged_sm90_cu_c0233546_35454cuda3std6ranges3__45__cpo4swapE
	.align		8
        /*0070*/ 	.dword	_ZN71_INTERNAL_deb91f2f_35_flash_fwd_hdim96_fp16_paged_sm90_cu_c0233546_35454cuda3std6ranges3__45__cpo9iter_moveE
	.align		8
        /*0078*/ 	.dword	_ZN71_INTERNAL_deb91f2f_35_flash_fwd_hdim96_fp16_paged_sm90_cu_c0233546_35454cute7productE
	.align		8
        /*0080*/ 	.dword	_ZN71_INTERNAL_deb91f2f_35_flash_fwd_hdim96_fp16_paged_sm90_cu_c0233546_35454cute1_E
	.align		8
        /*0088*/ 	.dword	$str$23
	.align		8
        /*0090*/ 	.dword	$str$24


//--------------------- .text._ZN7cutlass13device_kernelIN5flash11enable_sm90INS1_16FlashAttnFwdSm90INS1_25CollectiveMainloopFwdSm90ILi2EN4cute5tupleIJNS5_1CILi1EEES8_S8_EEENS6_IJNS7_ILi192EEENS7_ILi128EEENS7_ILi96EEEEEELi96ENS_6half_tEfNS_4arch4Sm90ELb0ELb0ELb0ELb0ELb1ELb0ELb0ELb0ELb1ELb1ELb0ELb0EEENS1_21CollectiveEpilogueFwdINS6_IJSA_SC_SB_EEES9_SE_SG_Li384ELb0ELb1ELb0ELb0EEENS1_29StaticPersistentTileSchedulerILb0EEEEEEEEEvNT_6ParamsE --------------------------
	.section	.text._ZN7cutlass13device_kernelIN5flash11enable_sm90INS1_16FlashAttnFwdSm90INS1_25CollectiveMainloopFwdSm90ILi2EN4cute5tupleIJNS5_1CILi1EEES8_S8_EEENS6_IJNS7_ILi192EEENS7_ILi128EEENS7_ILi96EEEEEELi96ENS_6half_tEfNS_4arch4Sm90ELb0ELb0ELb0ELb0ELb1ELb0ELb0ELb0ELb1ELb1ELb0ELb0EEENS1_21CollectiveEpilogueFwdINS6_IJSA_SC_SB_EEES9_SE_SG_Li384ELb0ELb1ELb0ELb0EEENS1_29StaticPersistentTileSchedulerILb0EEEEEEEEEvNT_6ParamsE,"ax",@progbits
	.align	128
.text._ZN7cutlass13device_kernelIN5flash11enable_sm90INS1_16FlashAttnFwdSm90INS1_25CollectiveMainloopFwdSm90ILi2EN4cute5tupleIJNS5_1CILi1EEES8_S8_EEENS6_IJNS7_ILi192EEENS7_ILi128EEENS7_ILi96EEEEEELi96ENS_6half_tEfNS_4arch4Sm90ELb0ELb0ELb0ELb0ELb1ELb0ELb0ELb0ELb1ELb1ELb0ELb0EEENS1_21CollectiveEpilogueFwdINS6_IJSA_SC_SB_EEES9_SE_SG_Li384ELb0ELb1ELb0ELb0EEENS1_29StaticPersistentTileSchedulerILb0EEEEEEEEEvNT_6ParamsE:
        .type           _ZN7cutlass13device_kernelIN5flash11enable_sm90INS1_16FlashAttnFwdSm90INS1_25CollectiveMainloopFwdSm90ILi2EN4cute5tupleIJNS5_1CILi1EEES8_S8_EEENS6_IJNS7_ILi192EEENS7_ILi128EEENS7_ILi96EEEEEELi96ENS_6half_tEfNS_4arch4Sm90ELb0ELb0ELb0ELb0ELb1ELb0ELb0ELb0ELb1ELb1ELb0ELb0EEENS1_21CollectiveEpilogueFwdINS6_IJSA_SC_SB_EEES9_SE_SG_Li384ELb0ELb1ELb0ELb0EEENS1_29StaticPersistentTileSchedulerILb0EEEEEEEEEvNT_6ParamsE,@function
        .size           _ZN7cutlass13device_kernelIN5flash11enable_sm90INS1_16FlashAttnFwdSm90INS1_25CollectiveMainloopFwdSm90ILi2EN4cute5tupleIJNS5_1CILi1EEES8_S8_EEENS6_IJNS7_ILi192EEENS7_ILi128EEENS7_ILi96EEEEEELi96ENS_6half_tEfNS_4arch4Sm90ELb0ELb0ELb0ELb0ELb1ELb0ELb0ELb0ELb1ELb1ELb0ELb0EEENS1_21CollectiveEpilogueFwdINS6_IJSA_SC_SB_EEES9_SE_SG_Li384ELb0ELb1ELb0ELb0EEENS1_29StaticPersistentTileSchedulerILb0EEEEEEEEEvNT_6ParamsE,(.L_x_2728 - _ZN7cutlass13device_kernelIN5flash11enable_sm90INS1_16FlashAttnFwdSm90INS1_25CollectiveMainloopFwdSm90ILi2EN4cute5tupleIJNS5_1CILi1EEES8_S8_EEENS6_IJNS7_ILi192EEENS7_ILi128EEENS7_ILi96EEEEEELi96ENS_6half_tEfNS_4arch4Sm90ELb0ELb0ELb0ELb0ELb1ELb0ELb0ELb0ELb1ELb1ELb0ELb0EEENS1_21CollectiveEpilogueFwdINS6_IJSA_SC_SB_EEES9_SE_SG_Li384ELb0ELb1ELb0ELb0EEENS1_29StaticPersistentTileSchedulerILb0EEEEEEEEEvNT_6ParamsE)
        .other          _ZN7cutlass13device_kernelIN5flash11enable_sm90INS1_16FlashAttnFwdSm90INS1_25CollectiveMainloopFwdSm90ILi2EN4cute5tupleIJNS5_1CILi1EEES8_S8_EEENS6_IJNS7_ILi192EEENS7_ILi128EEENS7_ILi96EEEEEELi96ENS_6half_tEfNS_4arch4Sm90ELb0ELb0ELb0ELb0ELb1ELb0ELb0ELb0ELb1ELb1ELb0ELb0EEENS1_21CollectiveEpilogueFwdINS6_IJSA_SC_SB_EEES9_SE_SG_Li384ELb0ELb1ELb0ELb0EEENS1_29StaticPersistentTileSchedulerILb0EEEEEEEEEvNT_6ParamsE,@"STO_CUDA_ENTRY STV_DEFAULT"
_ZN7cutlass13device_kernelIN5flash11enable_sm90INS1_16FlashAttnFwdSm90INS1_25CollectiveMainloopFwdSm90ILi2EN4cute5tupleIJNS5_1CILi1EEES8_S8_EEENS6_IJNS7_ILi192EEENS7_ILi128EEENS7_ILi96EEEEEELi96ENS_6half_tEfNS_4arch4Sm90ELb0ELb0ELb0ELb0ELb1ELb0ELb0ELb0ELb1ELb1ELb0ELb0EEENS1_21CollectiveEpilogueFwdINS6_IJSA_SC_SB_EEES9_SE_SG_Li384ELb0ELb1ELb0ELb0EEENS1_29StaticPersistentTileSchedulerILb0EEEEEEEEEvNT_6ParamsE:
[----:B------:R-:W0:Y:S02]  /*0000*/  LDC R1, c[0x0][0x28] ;  /* 0x00000a00ff017b82 */ /* 0x000e240000000800 */
[----:B0-----:R-:W-:Y:S01]  /*0010*/  VIADD R1, R1, 0xffffffe8 ;  /* 0xffffffe801017836 */ /* 0x001fe20000000000 */
[----:B------:R-:W0:Y:S01]  /*0020*/  S2R R3, SR_TID.X ;  /* 0x0000000000037919 */ /* 0x000e220000002100 */
[----:B------:R-:W-:Y:S01]  /*0030*/  ELECT P0, URZ, PT ;  /* 0x00000000003f782f */ /* 0x000fe20003800000 */
[----:B------:R-:W-:Y:S01]  /*0040*/  UMOV UR4, 0x80 ;  /* 0x0000008000047882 */ /* 0x000fe20000000000 */
[----:B------:R-:W-:Y:S01]  /*0050*/  UMOV UR7, 0x180 ;  /* 0x0000018000077882 */ /* 0x000fe20000000000 */
[--C-:B0-----:R-:W-:Y:S02]  /*0060*/  SHF.R.U32.HI R0, RZ, 0x5, R3.reuse ;  /* 0x00000005ff007819 */ /* 0x101fe40000011603 */
[----:B------:R-:W-:-:S03]  /*0070*/  SHF.R.U32.HI R3, RZ, 0x7, R3 ;  /* 0x00000007ff037819 */ /* 0x000fc60000011603 */
[----:B------:R-:W0:Y:S04]  /*0080*/  SHFL.IDX PT, R2, R0, RZ, 0x1f ;  /* 0x00001fff00027589 */ /* 0x000e2800000e0000 */
[----:B------:R-:W1:Y:S01]  /*0090*/  SHFL.IDX PT, R3, R3, RZ, 0x1f ;  /* 0x00001fff03037589 */ /* 0x000e6200000e0000 */
[C---:B0-----:R-:W-:Y:S02]  /*00a0*/  ISETP.NE.OR P0, PT, R2.reuse, RZ, !P0 ;  /* 0x000000ff0200720c */ /* 0x041fe40004705670 */
[----:B------:R-:W-:-:S11]  /*00b0*/  ISETP.NE.AND P1, PT, R2, RZ, PT ;  /* 0x000000ff0200720c */ /* 0x000fd60003f25270 */
[----:B------:R-:W-:Y:S01]  /*00c0*/  VOTEU.ALL UP0, P0 ;  /* 0x00000000003f7886 */ /* 0x000fe20000000000 */
[----:B------:R-:W-:-:S04]  /*00d0*/  VOTEU.ALL UP1, P0 ;  /* 0x00000000003f7886 */ /* 0x000fc80000020000 */
[----:B------:R-:W0:Y:S01]  /*00e0*/  @!UP0 S2UR UR8, SR_CgaCtaId ;  /* 0x00000000000889c3 */ /* 0x000e220000008800 */
[----:B------:R-:W-:Y:S01]  /*00f0*/  @!UP0 UMOV UR6, 0x400 ;  /* 0x0000040000068882 */ /* 0x000fe20000000000 */
[----:B------:R-:W-:-:S04]  /*0100*/  @!UP0 UIADD3 UR4, -UR4, 0x100000, URZ ;  /* 0x0010000004048890 */ /* 0x000fc8000fffe13f */
[----:B------:R-:W-:Y:S02]  /*0110*/  @!UP0 USHF.L.U32 UR5, UR4, 0xb, URZ ;  /* 0x0000000b04058899 */ /* 0x000fe4000800063f */
[----:B------:R-:W-:Y:S02]  /*0120*/  @!UP0 USHF.L.U32 UR4, UR4, 0x1, URZ ;  /* 0x0000000104048899 */ /* 0x000fe4000800063f */
[----:B0-----:R-:W-:Y:S02]  /*0130*/  @!UP0 ULEA UR8, UR8, UR6, 0x18 ;  /* 0x0000000608088291 */ /* 0x001fe4000f8ec03f */
[----:B------:R-:W-:-:S04]  /*0140*/  @!UP0 UIADD3 UR6, -UR7, 0x100000, URZ ;  /* 0x0010000007068890 */ /* 0x000fc8000fffe13f */
[----:B------:R-:W-:Y:S02]  /*0150*/  @!UP0 USHF.L.U32 UR7, UR6, 0xb, URZ ;  /* 0x0000000b06078899 */ /* 0x000fe4000800063f */
[----:B------:R-:W-:Y:S01]  /*0160*/  @!UP0 USHF.L.U32 UR6, UR6, 0x1, URZ ;  /* 0x0000000106068899 */ /* 0x000fe2000800063f */
[----:B------:R-:W-:-:S05]  /*0170*/  VOTEU.ALL UP0, P0 ;  /* 0x00000000003f7886 */ /* 0x000fca0000000000 */
[----:B------:R0:W2:Y:S06]  /*0180*/  @!UP0 SYNCS.EXCH.64 URZ, [UR8+0x2d800], UR4 ;  /* 0x02d80004083f85b2 */ /* 0x0000ac0008000100 */
[----:B------:R0:W3:Y:S02]  /*0190*/  @!UP1 SYNCS.EXCH.64 URZ, [UR8+0x2d820], UR6 ;  /* 0x02d82006083f95b2 */ /* 0x0000e40008000100 */
[----:B01----:R-:W-:Y:S05]  /*01a0*/  @P1 BRA `(.L_x_0) ;  /* 0x0000000000481947 */ /* 0x003fea0003800000 */
[----:B------:R-:W0:Y:S01]  /*01b0*/  S2UR UR5, SR_CgaCtaId ;  /* 0x00000000000579c3 */ /* 0x000e220000008800 */
[----:B------:R-:W-:Y:S01]  /*01c0*/  UMOV UR4, 0x400 ;  /* 0x0000040000047882 */ /* 0x000fe20000000000 */
[----:B------:R-:W-:Y:S01]  /*01d0*/  UMOV UR6, 0x80 ;  /* 0x0000008000067882 */ /* 0x000fe20000000000 */
[----:B------:R-:W-:Y:S01]  /*01e0*/  UMOV UR7, 0x180 ;  /* 0x0000018000077882 */ /* 0x000fe20000000000 */
[----:B------:R-:W-:Y:S01]  /*01f0*/  ELECT P0, URZ, PT ;  /* 0x00000000003f782f */ /* 0x000fe20003800000 */
[----:B0-----:R-:W-:Y:S02]  /*0200*/  ULEA UR8, UR5, UR4, 0x18 ;  /* 0x0000000405087291 */ /* 0x001fe4000f8ec03f */
[----:B------:R-:W-:-:S04]  /*0210*/  UIADD3 UR4, -UR6, 0x100000, URZ ;  /* 0x0010000006047890 */ /* 0x000fc8000fffe13f */
[----:B------:R-:W-:Y:S02]  /*0220*/  USHF.L.U32 UR5, UR4, 0xb, URZ ;  /* 0x0000000b04057899 */ /* 0x000fe4000800063f */
[----:B------:R-:W-:Y:S02]  /*0230*/  USHF.L.U32 UR4, UR4, 0x1, URZ ;  /* 0x0000000104047899 */ /* 0x000fe4000800063f */
[----:B------:R-:W-:-:S04]  /*0240*/  UIADD3 UR6, -UR7, 0x100000, URZ ;  /* 0x0010000007067890 */ /* 0x000fc8000fffe13f */
[----:B------:R-:W-:Y:S02]  /*0250*/  USHF.L.U32 UR7, UR6, 0xb, URZ ;  /* 0x0000000b06077899 */ /* 0x000fe4000800063f */
[----:B------:R-:W-:Y:S01]  /*0260*/  USHF.L.U32 UR6, UR6, 0x1, URZ ;  /* 0x0000000106067899 */ /* 0x000fe2000800063f */
[----:B------:R-:W0:Y:S03]  /*0270*/  FENCE.VIEW.ASYNC.S ;  /* 0x00000000000073c6 */ /* 0x000e260000000000 */
[----:B0-----:R0:W1:Y:S08]  /*0280*/  SYNCS.EXCH.64 URZ, [UR8+0x2d830], UR4 ;  /* 0x02d83004083f75b2 */ /* 0x0010700008000100 */
[----:B------:R0:W4:Y:S01]  /*0290*/  SYNCS.EXCH.64 URZ, [UR8+0x2d840], UR6 ;  /* 0x02d84006083f75b2 */ /* 0x0001220008000100 */
[----:B------:R0:W0:Y:S01]  /*02a0*/  SYNCS.EXCH.64 URZ, [UR8+0x2d838], UR4 ;  /* 0x02d83804083f75b2 */ /* 0x0000220008000100 */
[----:B------:R0:W0:Y:S01]  /*02b0*/  SYNCS.EXCH.64 URZ, [UR8+0x2d848], UR6 ;  /* 0x02d84806083f75b2 */ /* 0x0000220008000100 */
[----:B------:R-:W-:Y:S01]  /*02c0*/  NOP ;  /* 0x0000000000007918 */ /* 0x000fe20000000000 */
.L_x_0:
[----:B------:R-:W5:Y:S01]  /*02d0*/  SHFL.IDX PT, R2, R0, RZ, 0x1f ;  /* 0x00001fff00027589 */ /* 0x000f6200000e0000 */
[----:B------:R-:W-:Y:S01]  /*02e0*/  NOP ;  /* 0x0000000000007918 */ /* 0x000fe20000000000 */
[----:B-----5:R-:W-:-:S13]  /*02f0*/  ISETP.NE.AND P0, PT, R2, RZ, PT ;  /* 0x000000ff0200720c */ /* 0x020fda0003f05270 */
[----:B------:R-:W-:Y:S05]  /*0300*/  @P0 BRA `(.L_x_1) ;  /* 0x0000000000480947 */ /* 0x000fea0003800000 */
[----:B0-----:R-:W0:Y:S01]  /*0310*/  S2UR UR5, SR_CgaCtaId ;  /* 0x00000000000579c3 */ /* 0x001e220000008800 */
        /* <DEDUP_REMOVED lines=12> */
[----:B0-----:R0:W0:Y:S08]  /*03e0*/  SYNCS.EXCH.64 URZ, [UR8+0x2d850], UR4 ;  /* 0x02d85004083f75b2 */ /* 0x0010300008000100 */
[----:B------:R0:W0:Y:S01]  /*03f0*/  SYNCS.EXCH.64 URZ, [UR8+0x2d860], UR6 ;  /* 0x02d86006083f75b2 */ /* 0x0000220008000100 */
[----:B------:R0:W0:Y:S01]  /*0400*/  SYNCS.EXCH.64 URZ, [UR8+0x2d858], UR4 ;  /* 0x02d85804083f75b2 */ /* 0x0000220008000100 */
[----:B------:R0:W0:Y:S01]  /*0410*/  SYNCS.EXCH.64 URZ, [UR8+0x2d868], UR6 ;  /* 0x02d86806083f75b2 */ /* 0x0000220008000100 */
[----:B------:R-:W-:Y:S01]  /*0420*/  NOP ;  /* 0x0000000000007918 */ /* 0x000fe20000000000 */
.L_x_1:
[----:B------:R-:W5:Y:S01]  /*0430*/  SHFL.IDX PT, R2, R0, RZ, 0x1f ;  /* 0x00001fff00027589 */ /* 0x000f6200000e0000 */
[----:B------:R-:W-:Y:S01]  /*0440*/  NOP ;  /* 0x0000000000007918 */ /* 0x000fe20000000000 */
[----:B-----5:R-:W-:-:S13]  /*0450*/  ISETP.NE.AND P0, PT, R2, RZ, PT ;  /* 0x000000ff0200720c */ /* 0x020fda0003f05270 */
[----:B------:R-:W-:Y:S05]  /*0460*/  @P0 BRA `(.L_x_2) ;  /* 0x0000000000380947 */ /* 0x000fea0003800000 */
[----:B0-----:R-:W0:Y:S01]  /*0470*/  S2UR UR5, SR_CgaCtaId ;  /* 0x00000000000579c3 */ /* 0x001e220000008800 */
[----:B------:R-:W-:Y:S01]  /*0480*/  UMOV UR4, 0x400 ;  /* 0x0000040000047882 */ /* 0x000fe20000000000 */
[----:B------:R-:W-:Y:S01]  /*0490*/  UMOV UR7, 0x80 ;  /* 0x0000008000077882 */ /* 0x000fe20000000000 */
[----:B------:R-:W-:Y:S01]  /*04a0*/  ELECT P0, URZ, PT ;  /* 0x00000000003f782f */ /* 0x000fe20003800000 */
[----:B0-----:R-:W-:Y:S02]  /*04b0*/  ULEA UR6, UR5, UR4, 0x18 ;  /* 0x0000000405067291 */ /* 0x001fe4000f8ec03f */
[----:B------:R-:W-:-:S04]  /*04c0*/  UIADD3 UR4, -UR7, 0x100000, URZ ;  /* 0x0010000007047890 */ /* 0x000fc8000fffe13f */
[----:B------:R-:W-:Y:S02]  /*04d0*/  USHF.L.U32 UR5, UR4, 0xb, URZ ;  /* 0x0000000b04057899 */ /* 0x000fe4000800063f */
[----:B------:R-:W-:Y:S01]  /*04e0*/  USHF.L.U32 UR4, UR4, 0x1, URZ ;  /* 0x0000000104047899 */ /* 0x000fe2000800063f */
[----:B------:R-:W0:Y:S11]  /*04f0*/  FENCE.VIEW.ASYNC.S ;  /* 0x00000000000073c6 */ /* 0x000e360000000000 */
[----:B0-----:R0:W0:Y:S01]  /*0500*/  SYNCS.EXCH.64 URZ, [UR6+0x2d870], UR4 ;  /* 0x02d87004063f75b2 */ /* 0x0010220008000100 */
[----:B------:R0:W0:Y:S01]  /*0510*/  SYNCS.EXCH.64 URZ, [UR6+0x2d880], UR4 ;  /* 0x02d88004063f75b2 */ /* 0x0000220008000100 */
[----:B------:R0:W0:Y:S01]  /*0520*/  SYNCS.EXCH.64 URZ, [UR6+0x2d878], UR4 ;  /* 0x02d87804063f75b2 */ /* 0x0000220008000100 */
[----:B------:R0:W0:Y:S01]  /*0530*/  SYNCS.EXCH.64 URZ, [UR6+0x2d888], UR4 ;  /* 0x02d88804063f75b2 */ /* 0x0000220008000100 */
[----:B------:R-:W-:Y:S01]  /*0540*/  NOP ;  /* 0x0000000000007918 */ /* 0x000fe20000000000 */
.L_x_2:
        /* <DEDUP_REMOVED lines=22> */
.L_x_3:
[----:B------:R-:W5:Y:S01]  /*06b0*/  SHFL.IDX PT, R2, R0, RZ, 0x1f ;  /* 0x00001fff00027589 */ /* 0x000f6200000e0000 */
[----:B------:R-:W-:Y:S01]  /*06c0*/  R2UR UR9, R3 ;  /* 0x00000000030972ca */ /* 0x000fe200000e0000 */
        /* <DEDUP_REMOVED lines=21> */
.L_x_4:
[----:B------:R-:W-:Y:S01]  /*0820*/  UISETP.NE.AND UP0, UPT, UR9, URZ, UPT ;  /* 0x0000003f0900728c */ /* 0x000fe2000bf05270 */
[----:B------:R-:W-:Y:S01]  /*0830*/  NOP ;  /* 0x0000000000007918 */ /* 0x000fe20000000000 */
[----:B------:R-:W-:Y:S01]  /*0840*/  UMOV UR42, 0x1 ;  /* 0x00000001002a7882 */ /* 0x000fe20000000000 */
[----:B------:R-:W-:Y:S01]  /*0850*/  ULDC.64 UR48, c[0x0][0x208] ;  /* 0x0000820000307ab9 */ /* 0x000fe20000000a00 */
[----:B------:R-:W-:Y:S01]  /*0860*/  USEL UR42, UR42, 0x2, !UP0 ;  /* 0x000000022a2a7887 */ /* 0x000fe2000c000000 */
[----:B01234-:R-:W-:Y:S01]  /*0870*/  BAR.SYNC.DEFER_BLOCKING 0x0 ;  /* 0x0000000000007b1d */ /* 0x01ffe20000010000 */
[----:B------:R-:W-:-:S13]  /*0880*/  PLOP3.LUT P0, PT, PT, PT, UP0, 0x80, 0x0 ;  /* 0x000000000000781c */ /* 0x000fda0003f0f008 */
[----:B------:R-:W-:Y:S05]  /*0890*/  @!P0 BRA `(.L_x_5) ;  /* 0x0000006400dc8947 */ /* 0x000fea0003800000 */
.L_x_6:
[----:B------:R-:W-:-:S08]  /*08a0*/  NOP ;  /* 0x0000000000007918 */ /* 0x000fd00000000000 */
[----:B------:R-:W0:Y:S02]  /*08b0*/  USETMAXREG.TRY_ALLOC.CTAPOOL UP0, 0xa0 ;  /* 0x000000a0000079c8 */ /* 0x000e240008000600 */
[----:B0-----:R-:W-:-:S13]  /*08c0*/  PLOP3.LUT P0, PT, PT, PT, UP0, 0x80, 0x0 ;  /* 0x000000000000781c */ /* 0x001fda0003f0f008 */
[----:B------:R-:W-:Y:S05]  /*08d0*/  @!P0 BRA `(.L_x_6) ;  /* 0xfffffffc00f08947 */ /* 0x000fea000383ffff */
[----:B------:R-:W0:Y:S01]  /*08e0*/  S2R R2, SR_TID.X ;  /* 0x0000000000027919 */ /* 0x000e220000002100 */
[----:B------:R-:W1:Y:S08]  /*08f0*/  S2UR UR36, SR_CTAID.X ;  /* 0x00000000002479c3 */ /* 0x000e700000002500 */
[----:B------:R-:W-:Y:S06]  /*0900*/  BAR.ARV 0x8, 0x200 ;  /* 0x0208000000007b1d */ /* 0x000fec0000002000 */
[----:B0-----:R-:W-:-:S04]  /*0910*/  LOP3.LUT R0, R2, 0xffffff80, RZ, 0xc0, !PT ;  /* 0xffffff8002007812 */ /* 0x001fc800078ec0ff */
[----:B------:R-:W-:Y:S02]  /*0920*/  ISETP.NE.AND P0, PT, R0, 0x80, PT ;  /* 0x000000800000780c */ /* 0x000fe40003f05270 */
[----:B------:R-:W1:Y:S11]  /*0930*/  LDC R0, c[0x0][0xc34] ;  /* 0x00030d00ff007b82 */ /* 0x000e760000000800 */
[----:B------:R-:W-:Y:S06]  /*0940*/  @!P0 BAR.ARV 0x9, 0x100 ;  /* 0x0244000000008b1d */ /* 0x000fec0000002000 */
[----:B-1----:R-:W-:-:S13]  /*0950*/  ISETP.LE.AND P0, PT, R0, UR36, PT ;  /* 0x0000002400007c0c */ /* 0x002fda000bf03270 */
[----:B------:R-:W-:Y:S05]  /*0960*/  @P0 EXIT ;  /* 0x000000000000094d */ /* 0x000fea0003800000 */
[----:B------:R-:W-:Y:S01]  /*0970*/  VIADD R137, R2, 0xffffff80 ;  /* 0xffffff8002897836 */ /* 0x000fe20000000000 */
[----:B------:R-:W0:Y:S01]  /*0980*/  S2UR UR41, SR_CgaCtaId ;  /* 0x00000000002979c3 */ /* 0x000e220000008800 */
[----:B------:R-:W-:Y:S01]  /*0990*/  UMOV UR40, 0x400 ;  /* 0x0000040000287882 */ /* 0x000fe20000000000 */
[----:B------:R-:W-:Y:S01]  /*09a0*/  IMAD.MOV.U32 R16, RZ, RZ, 0x40 ;  /* 0x00000040ff107424 */ /* 0x000fe200078e00ff */
[----:B------:R-:W-:Y:S01]  /*09b0*/  ULOP3.LUT UR47, UR42, 0x1, URZ, 0xfc, !UPT ;  /* 0x000000012a2f7892 */ /* 0x000fe2000f8efc3f */
[----:B------:R-:W-:Y:S01]  /*09c0*/  SHF.R.S32.HI R0, RZ, 0x1f, R137 ;  /* 0x0000001fff007819 */ /* 0x000fe20000011489 */
[----:B------:R-:W-:Y:S01]  /*09d0*/  UMOV UR46, URZ ;  /* 0x0000003f002e7c82 */ /* 0x000fe20008000000 */
[----:B------:R-:W-:Y:S01]  /*09e0*/  UMOV UR45, URZ ;  /* 0x0000003f002d7c82 */ /* 0x000fe20008000000 */
[----:B------:R-:W-:Y:S01]  /*09f0*/  UMOV UR44, URZ ;  /* 0x0000003f002c7c82 */ /* 0x000fe20008000000 */
[CC--:B------:R-:W-:Y:S02]  /*0a00*/  LEA.HI R2, R0.reuse, R137.reuse, RZ, 0x4 ;  /* 0x0000008900027211 */ /* 0x0c0fe400078f20ff */
[----:B------:R-:W-:-:S02]  /*0a10*/  LEA.HI R141, R0, R137, RZ, 0x7 ;  /* 0x00000089008d7211 */ /* 0x000fc400078f38ff */
[CC--:B------:R-:W-:Y:S02]  /*0a20*/  LEA.HI R4, R0.reuse, R137.reuse, RZ, 0x5 ;  /* 0x0000008900047211 */ /* 0x0c0fe400078f28ff */
[----:B------:R-:W-:Y:S02]  /*0a30*/  LEA.HI R138, R0, R137, RZ, 0x2 ;  /* 0x00000089008a7211 */ /* 0x000fe400078f10ff */
[C---:B------:R-:W-:Y:S02]  /*0a40*/  LOP3.LUT R0, R2.reuse, 0xfffffff0, RZ, 0xc0, !PT ;  /* 0xfffffff002007812 */ /* 0x040fe400078ec0ff */
[----:B------:R-:W-:Y:S02]  /*0a50*/  SHF.R.S32.HI R5, RZ, 0x4, R2 ;  /* 0x00000004ff057819 */ /* 0x000fe40000011402 */
[----:B------:R-:W-:Y:S01]  /*0a60*/  LOP3.LUT R140, R141, 0xffffff80, RZ, 0xc0, !PT ;  /* 0xffffff808d8c7812 */ /* 0x000fe200078ec0ff */
[----:B------:R-:W-:Y:S01]  /*0a70*/  IMAD.IADD R0, R137, 0x1, -R0 ;  /* 0x0000000189007824 */ /* 0x000fe200078e0a00 */
[----:B------:R-:W-:-:S02]  /*0a80*/  LEA.HI R2, R2, R5, RZ, 0x1 ;  /* 0x0000000502027211 */ /* 0x000fc400078f08ff */
[----:B------:R-:W-:Y:S01]  /*0a90*/  LOP3.LUT R6, R138, 0xfffffffc, RZ, 0xc0, !PT ;  /* 0xfffffffc8a067812 */ /* 0x000fe200078ec0ff */
[C---:B------:R-:W-:Y:S01]  /*0aa0*/  IMAD.IADD R140, R137.reuse, 0x1, -R140 ;  /* 0x00000001898c7824 */ /* 0x040fe200078e0a8c */
[----:B------:R-:W-:Y:S01]  /*0ab0*/  SHF.R.S32.HI R3, RZ, 0x1f, R0 ;  /* 0x0000001fff037819 */ /* 0x000fe20000011400 */
[----:B0-----:R-:W-:Y:S01]  /*0ac0*/  ULEA UR40, UR41, UR40, 0x18 ;  /* 0x0000002829287291 */ /* 0x001fe2000f8ec03f */
[----:B------:R-:W-:Y:S01]  /*0ad0*/  LOP3.LUT R2, R2, 0x1ffffffe, RZ, 0xc0, !PT ;  /* 0x1ffffffe02027812 */ /* 0x000fe200078ec0ff */
[----:B------:R-:W-:Y:S01]  /*0ae0*/  IMAD.IADD R137, R137, 0x1, -R6 ;  /* 0x0000000189897824 */ /* 0x000fe200078e0a06 */
[----:B------:R-:W-:Y:S02]  /*0af0*/  LEA.HI R3, R3, R0, RZ, 0x3 ;  /* 0x0000000003037211 */ /* 0x000fe400078f18ff */
[----:B------:R-:W-:Y:S01]  /*0b00*/  SHF.R.S32.HI R7, RZ, 0x1f, R140 ;  /* 0x0000001fff077819 */ /* 0x000fe2000001148c */
[----:B------:R-:W-:Y:S01]  /*0b10*/  IMAD.IADD R2, R5, 0x1, -R2 ;  /* 0x0000000105027824 */ /* 0x000fe200078e0a02 */
[----:B------:R-:W-:Y:S01]  /*0b20*/  SHF.R.S32.HI R5, RZ, 0x5, R4 ;  /* 0x00000005ff057819 */ /* 0x000fe20000011404 */
[C---:B------:R-:W-:Y:S01]  /*0b30*/  IMAD.SHL.U32 R4, R3.reuse, 0x40, RZ ;  /* 0x0000004003047824 */ /* 0x040fe200078e00ff */
[----:B------:R-:W-:Y:S01]  /*0b40*/  LOP3.LUT R3, R3, 0xfffffff8, RZ, 0xc0, !PT ;  /* 0xfffffff803037812 */ /* 0x000fe200078ec0ff */
[----:B------:R-:W-:Y:S01]  /*0b50*/  IMAD.SHL.U32 R22, R137, 0x8, RZ ;  /* 0x0000000889167824 */ /* 0x000fe200078e00ff */
[----:B------:R-:W-:Y:S01]  /*0b60*/  SHF.L.U32 R2, R2, 0x3, RZ ;  /* 0x0000000302027819 */ /* 0x000fe200000006ff */
[----:B------:R-:W-:Y:S01]  /*0b70*/  IMAD R11, R5, 0x10, R0 ;  /* 0x00000010050b7824 */ /* 0x000fe200078e0200 */
[----:B------:R-:W-:Y:S01]  /*0b80*/  LEA.HI R8, R7, R140, RZ, 0x2 ;  /* 0x0000008c07087211 */ /* 0x000fe200078f10ff */
[----:B------:R-:W-:Y:S01]  /*0b90*/  IMAD.IADD R3, R0, 0x1, -R3 ;  /* 0x0000000100037824 */ /* 0x000fe200078e0a03 */
[----:B------:R-:W-:Y:S01]  /*0ba0*/  LOP3.LUT R4, R4, 0x7ffffe00, RZ, 0xc0, !PT ;  /* 0x7ffffe0004047812 */ /* 0x000fe200078ec0ff */
[----:B------:R-:W-:Y:S01]  /*0bb0*/  IMAD.U32 R144, R11, 0x20, R2 ;  /* 0x000000200b907824 */ /* 0x000fe200078e0002 */
[--C-:B------:R-:W-:Y:S01]  /*0bc0*/  SHF.R.S32.HI R9, RZ, 0x2, R8.reuse ;  /* 0x00000002ff097819 */ /* 0x100fe20000011408 */
[----:B------:R-:W-:Y:S01]  /*0bd0*/  IMAD.MOV.U32 R0, RZ, RZ, -0x2 ;  /* 0xfffffffeff007424 */ /* 0x000fe200078e00ff */
[C---:B------:R-:W-:Y:S01]  /*0be0*/  R2P PR, R3.reuse, 0x6 ;  /* 0x0000000603007804 */ /* 0x040fe20000000000 */
[----:B------:R-:W-:Y:S01]  /*0bf0*/  IMAD.SHL.U32 R3, R3, 0x40, RZ ;  /* 0x0000004003037824 */ /* 0x000fe200078e00ff */
[----:B------:R-:W-:Y:S01]  /*0c00*/  SHF.R.S32.HI R6, RZ, 0x1f, R8 ;  /* 0x0000001fff067819 */ /* 0x000fe20000011408 */
[----:B------:R-:W-:Y:S01]  /*0c10*/  IMAD R4, R5, 0x400, R4 ;  /* 0x0000040005047824 */ /* 0x000fe200078e0204 */
[----:B------:R-:W-:Y:S01]  /*0c20*/  SHF.R.S32.HI R141, RZ, 0x7, R141 ;  /* 0x00000007ff8d7819 */ /* 0x000fe2000001148d */
[C---:B------:R-:W-:Y:S01]  /*0c30*/  VIADD R136, R22.reuse, 0x20 ;  /* 0x0000002016887836 */ /* 0x040fe20000000000 */
[----:B------:R-:W-:Y:S01]  /*0c40*/  LOP3.LUT R3, R3, 0x1c0, RZ, 0xc0, !PT ;  /* 0x000001c003037812 */ /* 0x000fe200078ec0ff */
[----:B------:R-:W-:Y:S01]  /*0c50*/  VIADD R23, R22, 0x40 ;  /* 0x0000004016177836 */ /* 0x000fe20000000000 */
[----:B------:R-:W-:-:S02]  /*0c60*/  LOP3.LUT R5, R8, 0x7ffffffc, RZ, 0xc0, !PT ;  /* 0x7ffffffc08057812 */ /* 0x000fc400078ec0ff */
[----:B------:R-:W-:Y:S02]  /*0c70*/  LOP3.LUT R2, R3, 0x8, R2, 0xf8, !PT ;  /* 0x0000000803027812 */ /* 0x000fe400078ef802 */
[----:B------:R-:W-:Y:S01]  /*0c80*/  SHF.R.U32.HI R3, RZ, 0x3, R3 ;  /* 0x00000003ff037819 */ /* 0x000fe20000011603 */
[----:B------:R-:W-:Y:S01]  /*0c90*/  IMAD.IADD R5, R140, 0x1, -R5 ;  /* 0x000000018c057824 */ /* 0x000fe200078e0a05 */
[----:B------:R-:W-:Y:S01]  /*0ca0*/  LEA.HI R10, R6, R9, RZ, 0x3 ;  /* 0x00000009060a7211 */ /* 0x000fe200078f18ff */
[----:B------:R-:W-:Y:S01]  /*0cb0*/  IMAD.HI R6, R141, 0x55555556, RZ ;  /* 0x555555568d067827 */ /* 0x000fe200078e02ff */
[----:B------:R-:W-:Y:S02]  /*0cc0*/  LOP3.LUT R3, R2, R3, RZ, 0x3c, !PT ;  /* 0x0000000302037212 */ /* 0x000fe400078e3cff */
[----:B------:R-:W-:Y:S01]  /*0cd0*/  LOP3.LUT R10, R10, 0xfffffff8, RZ, 0xc0, !PT ;  /* 0xfffffff80a0a7812 */ /* 0x000fe200078ec0ff */
[----:B------:R-:W-:Y:S01]  /*0ce0*/  IMAD R145, R5, R0, 0x80 ;  /* 0x0000008005917424 */ /* 0x000fe200078e0200 */
[----:B------:R-:W-:Y:S01]  /*0cf0*/  LEA.HI R7, R7, R140, RZ, 0x5 ;  /* 0x0000008c07077211 */ /* 0x000fe200078f28ff */
[----:B------:R-:W-:Y:S01]  /*0d00*/  IMAD.IADD R2, R4, 0x1, R3 ;  /* 0x0000000104027824 */ /* 0x000fe200078e0203 */
[----:B------:R-:W-:Y:S01]  /*0d10*/  LEA.HI R6, R6, R6, RZ, 0x1 ;  /* 0x0000000606067211 */ /* 0x000fe200078f08ff */
[----:B------:R-:W-:Y:S01]  /*0d20*/  IMAD.IADD R10, R9, 0x1, -R10 ;  /* 0x00000001090a7824 */ /* 0x000fe200078e0a0a */
[----:B------:R-:W-:-:S02]  /*0d30*/  SHF.R.S32.HI R7, RZ, 0x5, R7 ;  /* 0x00000005ff077819 */ /* 0x000fc40000011407 */
[----:B------:R-:W-:Y:S01]  /*0d40*/  LEA.HI R0, R137, R137, RZ, 0x1 ;  /* 0x0000008989007211 */ /* 0x000fe200078f08ff */
[----:B------:R-:W-:Y:S01]  /*0d50*/  IMAD R6, R6, -0x3, R141 ;  /* 0xfffffffd06067824 */ /* 0x000fe200078e028d */
[----:B------:R-:W-:Y:S01]  /*0d60*/  LEA R2, R2, UR40, 0x1 ;  /* 0x0000002802027c11 */ /* 0x000fe2000f8e08ff */
[----:B------:R-:W-:Y:S01]  /*0d70*/  IMAD R7, R7, 0x10, R10 ;  /* 0x0000001007077824 */ /* 0x000fe200078e020a */
[----:B------:R-:W-:Y:S02]  /*0d80*/  LOP3.LUT R0, R0, 0x1ffffffe, RZ, 0xc0, !PT ;  /* 0x1ffffffe00007812 */ /* 0x000fe400078ec0ff */
[----:B------:R-:W-:Y:S01]  /*0d90*/  SEL R16, R16, 0xffffffc0, !P2 ;  /* 0xffffffc010107807 */ /* 0x000fe20005000000 */
[----:B------:R-:W-:Y:S01]  /*0da0*/  VIADD R17, R2, 0x21800 ;  /* 0x0002180002117836 */ /* 0x000fe20000000000 */
[----:B------:R-:W-:Y:S01]  /*0db0*/  SHF.R.S32.HI R138, RZ, 0x2, R138 ;  /* 0x00000002ff8a7819 */ /* 0x000fe2000001148a */
[----:B------:R-:W-:Y:S01]  /*0dc0*/  IMAD R142, R6, 0x40, R7 ;  /* 0x00000040068e7824 */ /* 0x000fe200078e0207 */
[----:B------:R-:W-:Y:S01]  /*0dd0*/  SHF.R.S32.HI R147, RZ, 0x1f, R136 ;  /* 0x0000001fff937819 */ /* 0x000fe20000011488 */
[----:B------:R-:W-:Y:S01]  /*0de0*/  VIADD R18, R2, 0x21820 ;  /* 0x0002182002127836 */ /* 0x000fe20000000000 */
[----:B------:R-:W-:Y:S01]  /*0df0*/  SHF.R.S32.HI R146, RZ, 0x1f, R23 ;  /* 0x0000001fff927819 */ /* 0x000fe20000011417 */
[----:B------:R-:W-:-:S02]  /*0e00*/  IMAD.IADD R143, R137, 0x1, -R0 ;  /* 0x00000001898f7824 */ /* 0x000fc400078e0a00 */
[C---:B------:R-:W-:Y:S02]  /*0e10*/  @P1 VIADD R18, R17.reuse, 0xffffffe0 ;  /* 0xffffffe011121836 */ /* 0x040fe40000000000 */
[----:B------:R-:W-:Y:S01]  /*0e20*/  IMAD.IADD R17, R17, 0x1, R16 ;  /* 0x0000000111117824 */ /* 0x000fe200078e0210 */
[----:B------:R-:W-:Y:S01]  /*0e30*/  LEA R143, R143, R142, 0x3 ;  /* 0x0000008e8f8f7211 */ /* 0x000fe200078e18ff */
[----:B------:R-:W-:Y:S02]  /*0e40*/  IMAD.IADD R16, R16, 0x1, R18 ;  /* 0x0000000110107824 */ /* 0x000fe400078e0212 */
[----:B------:R-:W-:-:S07]  /*0e50*/  VIADD R19, R18, 0x6000 ;  /* 0x0000600012137836 */ /* 0x000fce0000000000 */
.L_x_35:
[----:B------:R-:W0:Y:S01]  /*0e60*/  SHFL.IDX PT, R0, R141, RZ, 0x1f ;  /* 0x00001fff8d007589 */ /* 0x000e2200000e0000 */
[----:B------:R-:W-:Y:S01]  /*0e70*/  ULDC UR4, c[0x0][0xc38] ;  /* 0x00030e0000047ab9 */ /* 0x000fe20000000800 */
[----:B------:R-:W-:Y:S01]  /*0e80*/  ULDC.64 UR6, c[0x0][0x418] ;  /* 0x0001060000067ab9 */ /* 0x000fe20000000a00 */
[----:B------:R-:W-:Y:S02]  /*0e90*/  UISETP.NE.AND UP2, UPT, UR4, 0x1, UPT ;  /* 0x000000010400788c */ /* 0x000fe4000bf45270 */
[----:B------:R-:W-:Y:S01]  /*0ea0*/  UISETP.NE.U32.AND UP0, UPT, UR6, URZ, UPT ;  /* 0x0000003f0600728c */ /* 0x000fe2000bf05070 */
[----:B------:R-:W-:Y:S01]  /*0eb0*/  ULDC UR4, c[0x0][0xc44] ;  /* 0x0003110000047ab9 */ /* 0x000fe20000000800 */
[----:B------:R-:W-:Y:S01]  /*0ec0*/  UMOV UR43, UR36 ;  /* 0x00000024002b7c82 */ /* 0x000fe20008000000 */
[----:B------:R-:W-:Y:S02]  /*0ed0*/  UISETP.NE.AND UP1, UPT, UR4, 0x1, UPT ;  /* 0x000000010400788c */ /* 0x000fe4000bf25270 */
[----:B------:R-:W-:Y:S01]  /*0ee0*/  UISETP.NE.AND.EX UP0, UPT, UR7, URZ, UPT, UP0 ;  /* 0x0000003f0700728c */ /* 0x000fe2000bf05300 */
[----:B------:R-:W-:-:S03]  /*0ef0*/  ULDC UR51, c[0x0][0x424] ;  /* 0x0001090000337ab9 */ /* 0x000fc60000000800 */
[----:B------:R-:W-:Y:S01]  /*0f00*/  @UP2 ULDC UR4, c[0x0][0xc3c] ;  /* 0x00030f0000042ab9 */ /* 0x000fe20000000800 */
[----:B------:R-:W-:Y:S01]  /*0f10*/  @UP2 ULDC UR6, c[0x0][0xc40] ;  /* 0x0003100000062ab9 */ /* 0x000fe20000000800 */
[----:B------:R-:W-:Y:S02]  /*0f20*/  UIMAD.WIDE.U32 UR4, UR36, UR4, URZ ;  /* 0x00000004240472a5 */ /* 0x000fe4000f8e003f */
[----:B------:R-:W-:Y:S02]  /*0f30*/  USEL UR51, UR51, 0x1, UP0 ;  /* 0x0000000133337887 */ /* 0x000fe40008000000 */
[----:B------:R-:W-:Y:S01]  /*0f40*/  @UP2 USHF.R.U32.HI UR43, URZ, UR6, UR5 ;  /* 0x000000063f2b2299 */ /* 0x000fe20008011605 */
[----:B------:R-:W-:Y:S01]  /*0f50*/  @UP1 ULDC.64 UR8, c[0x0][0xc48] ;  /* 0x0003120000081ab9 */ /* 0x000fe20000000a00 */
[----:B0-----:R-:W-:Y:S02]  /*0f60*/  R2UR UR39, R0 ;  /* 0x00000000002772ca */ /* 0x001fe400000e0000 */
[----:B------:R-:W-:-:S02]  /*0f70*/  UIMAD.WIDE.U32 UR4, UR43, UR8, URZ ;  /* 0x000000082b0472a5 */ /* 0x000fc4000f8e003f */
[----:B------:R-:W-:Y:S01]  /*0f80*/  UIADD3 UR8, UR40, 0x21800, URZ ;  /* 0x0002180028087890 */ /* 0x000fe2000fffe03f */
[----:B------:R-:W-:Y:S01]  /*0f90*/  UMOV UR38, UR43 ;  /* 0x0000002b00267c82 */ /* 0x000fe20008000000 */
[----:B------:R-:W-:-:S03]  /*0fa0*/  @UP1 USHF.R.U32.HI UR38, URZ, UR9, UR5 ;  /* 0x000000093f261299 */ /* 0x000fc60008011605 */
[----:B------:R-:W-:Y:S01]  /*0fb0*/  ULDC UR4, c[0x0][0x2f0] ;  /* 0x0000bc0000047ab9 */ /* 0x000fe20000000800 */
[----:B------:R-:W-:Y:S02]  /*0fc0*/  ULOP3.LUT UP0, URZ, UR8, 0x3ff, URZ, 0xc0, !UPT ;  /* 0x000003ff083f7892 */ /* 0x000fe4000f80c03f */
[----:B------:R-:W-:Y:S02]  /*0fd0*/  UIMAD UR51, UR51, UR4, URZ ;  /* 0x00000004333372a4 */ /* 0x000fe4000f8e023f */
[----:B------:R-:W-:Y:S02]  /*0fe0*/  UIMAD.WIDE UR6, UR39, 0x55555556, URZ ;  /* 0x55555556270678a5 */ /* 0x000fe4000f8e023f */
[----:B------:R-:W-:Y:S01]  /*0ff0*/  UIADD3 UR4, UR51, 0x7f, URZ ;  /* 0x0000007f33047890 */ /* 0x000fe2000fffe03f */
[----:B------:R-:W-:Y:S01]  /*1000*/  PLOP3.LUT P0, PT, PT, PT, UP0, 0x80, 0x0 ;  /* 0x000000000000781c */ /* 0x000fe20003f0f008 */
[----:B------:R-:W-:Y:S02]  /*1010*/  ULEA.HI UR52, UR7, UR7, URZ, 0x1 ;  /* 0x0000000707347291 */ /* 0x000fe4000f8f083f */
[----:B------:R-:W-:-:S02]  /*1020*/  USHF.R.S32.HI UR5, URZ, 0x1f, UR4 ;  /* 0x0000001f3f057899 */ /* 0x000fc40008011404 */
[----:B------:R-:W-:Y:S02]  /*1030*/  UIMAD UR52, UR52, -0x3, UR39 ;  /* 0xfffffffd343478a4 */ /* 0x000fe4000f8e0227 */
[----:B------:R-:W-:Y:S02]  /*1040*/  ULEA.HI UR5, UR5, UR4, URZ, 0x7 ;  /* 0x0000000405057291 */ /* 0x000fe4000f8f383f */
[----:B------:R-:W-:Y:S02]  /*1050*/  ULEA UR8, UR52, UR8, 0xd ;  /* 0x0000000834087291 */ /* 0x000fe4000f8e683f */
[----:B------:R-:W-:Y:S02]  /*1060*/  USHF.R.S32.HI UR50, URZ, 0x7, UR5 ;  /* 0x000000073f327899 */ /* 0x000fe40008011405 */
[----:B------:R-:W-:-:S04]  /*1070*/  USHF.R.U32.HI UR8, URZ, 0x4, UR8 ;  /* 0x000000043f087899 */ /* 0x000fc80008011608 */
[----:B------:R-:W-:Y:S01]  /*1080*/  ULOP3.LUT UR37, UR8, 0x3fff, URZ, 0xc0, !UPT ;  /* 0x00003fff08257892 */ /* 0x000fe2000f8ec03f */
[----:B-12345:R-:W-:Y:S11]  /*1090*/  @!P0 BRA `(.L_x_7) ;  /* 0x0000000000408947 */ /* 0x03eff60003800000 */
[----:B------:R-:W-:Y:S01]  /*10a0*/  MOV R0, 0x0 ;  /* 0x0000000000007802 */ /* 0x000fe20000000f00 */
[----:B------:R-:W-:Y:S01]  /*10b0*/  ULDC.64 UR4, c[0x4][0x88] ;  /* 0x0100220000047ab9 */ /* 0x000fe20000000a00 */
[----:B------:R-:W-:Y:S01]  /*10c0*/  ULDC.64 UR6, c[0x4][0x28] ;  /* 0x01000a0000067ab9 */ /* 0x000fe20000000a00 */
[----:B------:R-:W-:Y:S01]  /*10d0*/  IMAD.U32 R4, RZ, RZ, UR4 ;  /* 0x00000004ff047e24 */ /* 0x000fe2000f8e00ff */
[----:B------:R0:W1:Y:S01]  /*10e0*/  LDC.64 R14, c[0x4][R0] ;  /* 0x01000000000e7b82 */ /* 0x0000620000000a00 */
[----:B------:R-:W-:Y:S01]  /*10f0*/  IMAD.U32 R5, RZ, RZ, UR5 ;  /* 0x00000005ff057e24 */ /* 0x000fe2000f8e00ff */
[----:B------:R-:W-:Y:S01]  /*1100*/  ULDC.64 UR4, c[0x4][0x90] ;  /* 0x0100240000047ab9 */ /* 0x000fe20000000a00 */
[----:B------:R-:W-:Y:S02]  /*1110*/  IMAD.U32 R10, RZ, RZ, UR6 ;  /* 0x00000006ff0a7e24 */ /* 0x000fe4000f8e00ff */
[----:B------:R-:W-:Y:S02]  /*1120*/  IMAD.U32 R6, RZ, RZ, UR4 ;  /* 0x00000004ff067e24 */ /* 0x000fe4000f8e00ff */
[----:B------:R-:W-:-:S02]  /*1130*/  IMAD.U32 R7, RZ, RZ, UR5 ;  /* 0x00000005ff077e24 */ /* 0x000fc4000f8e00ff */
[----:B------:R-:W-:Y:S02]  /*1140*/  IMAD.U32 R11, RZ, RZ, UR7 ;  /* 0x00000007ff0b7e24 */ /* 0x000fe4000f8e00ff */
[----:B------:R-:W-:Y:S02]  /*1150*/  IMAD.MOV.U32 R8, RZ, RZ, 0x70 ;  /* 0x00000070ff087424 */ /* 0x000fe400078e00ff */
[----:B------:R-:W-:Y:S02]  /*1160*/  IMAD.MOV.U32 R12, RZ, RZ, 0x1 ;  /* 0x00000001ff0c7424 */ /* 0x000fe400078e00ff */
[----:B0-----:R-:W-:-:S07]  /*1170*/  IMAD.MOV.U32 R13, RZ, RZ, RZ ;  /* 0x000000ffff0d7224 */ /* 0x001fce00078e00ff */
[----:B------:R-:W-:-:S07]  /*1180*/  LEPC R20, `(.L_x_7) ;  /* 0x000000001014794e */ /* 0x000fce0000000000 */
[----:B-1----:R-:W-:Y:S05]  /*1190*/  CALL.ABS.NOINC R14 ;  /* 0x000000000e007343 */ /* 0x002fea0003c00000 */
.L_x_7:
[----:B------:R-:W-:Y:S01]  /*11a0*/  ULOP3.LUT UR4, UR46, 0x1, URZ, 0xc0, !UPT ;  /* 0x000000012e047892 */ /* 0x000fe2000f8ec03f */
[----:B------:R-:W-:-:S04]  /*11b0*/  MOV R3, UR47 ;  /* 0x0000002f00037c02 */ /* 0x000fc80008000f00 */
[----:B------:R-:W-:Y:S01]  /*11c0*/  ISETP.NE.AND P0, PT, R3, 0x3, PT ;  /* 0x000000030300780c */ /* 0x000fe20003f05270 */
[----:B------:R-:W-:-:S05]  /*11d0*/  IMAD.U32 R0, RZ, RZ, UR4 ;  /* 0x00000004ff007e24 */ /* 0x000fca000f8e00ff */
[----:B------:R-:W-:-:S04]  /*11e0*/  SHF.L.U32 R0, R0, 0x1f, RZ ;  /* 0x0000001f00007819 */ /* 0x000fc800000006ff */
[----:B------:R-:W0:Y:S02]  /*11f0*/  SYNCS.PHASECHK.TRANS64.TRYWAIT P1, [UR40+0x2d800], R0 ;  /* 0x02d80000ff0075a7 */ /* 0x000e240008020168 */
[----:B0-----:R-:W-:Y:S05]  /*1200*/  @!P1 BRA `(.L_x_8) ;  /* 0x0000009400949947 */ /* 0x001fea0003800000 */
.L_x_85:
[----:B------:R-:W-:Y:S05]  /*1210*/  @!P0 BRA `(.L_x_9) ;  /* 0x0000000000048947 */ /* 0x000fea0003800000 */
[----:B------:R-:W-:Y:S01]  /*1220*/  BPT.TRAP 0x1 ;  /* 0x000000040000795c */ /* 0x000fe20000300000 */
.L_x_9:
[----:B------:R-:W-:Y:S02]  /*1230*/  IMAD.U32 R4, RZ, RZ, UR44 ;  /* 0x0000002cff047e24 */ /* 0x000fe4000f8e00ff */
[----:B0-----:R-:W-:-:S03]  /*1240*/  IMAD.U32 R3, RZ, RZ, UR45 ;  /* 0x0000002dff037e24 */ /* 0x001fc6000f8e00ff */
[----:B------:R-:W-:Y:S02]  /*1250*/  LEA R4, R4, UR40, 0x3 ;  /* 0x0000002804047c11 */ /* 0x000fe4000f8e18ff */
[----:B------:R-:W-:-:S04]  /*1260*/  SHF.L.U32 R3, R3, 0x1f, RZ ;  /* 0x0000001f03037819 */ /* 0x000fc800000006ff */
[----:B------:R0:W1:Y:S01]  /*1270*/  SYNCS.PHASECHK.TRANS64.TRYWAIT P1, [R4+URZ+0x2d830], R3 ;  /* 0x02d83003040075a7 */ /* 0x000062000802017f */
[----:B------:R-:W-:Y:S05]  /*1280*/  @!P0 BRA `(.L_x_10) ;  /* 0x0000000000048947 */ /* 0x000fea0003800000 */
[----:B------:R-:W-:Y:S01]  /*1290*/  BPT.TRAP 0x1 ;  /* 0x000000040000795c */ /* 0x000fe20000300000 */
.L_x_10:
[----:B------:R-:W-:Y:S01]  /*12a0*/  IMAD.MOV.U32 R135, RZ, RZ, RZ ;  /* 0x000000ffff877224 */ /* 0x000fe200078e00ff */
[----:B-1----:R-:W-:Y:S06]  /*12b0*/  @P1 BRA `(.L_x_11) ;  /* 0x0000000000081947 */ /* 0x002fec0003800000 */
[----:B------:R-:W1:Y:S02]  /*12c0*/  SYNCS.PHASECHK.TRANS64.TRYWAIT P1, [R4+URZ+0x2d830], R3 ;  /* 0x02d83003040075a7 */ /* 0x000e64000802017f */
[----:B-1----:R-:W-:Y:S05]  /*12d0*/  @!P1 BRA `(.L_x_12) ;  /* 0x0000009400789947 */ /* 0x002fea0003800000 */
.L_x_11:
[----:B------:R-:W-:Y:S05]  /*12e0*/  WARPSYNC.ALL ;  /* 0x0000000000007948 */ /* 0x000fea0003800000 */
[----:B------:R-:W-:Y:S01]  /*12f0*/  UIADD3 UR4, UR40, 0x15400, URZ ;  /* 0x0001540028047890 */ /* 0x000fe2000fffe03f */
[----:B------:R-:W-:Y:S01]  /*1300*/  WARPGROUP.ARRIVE ;  /* 0x00000000000079c5 */ /* 0x000fe20000000000 */
[----:B------:R-:W-:Y:S02]  /*1310*/  ULEA UR52, UR52, UR40, 0xc ;  /* 0x0000002834347291 */ /* 0x000fe4000f8e603f */
[----:B------:R-:W-:Y:S02]  /*1320*/  USHF.R.U32.HI UR4, URZ, 0x4, UR4 ;  /* 0x000000043f047899 */ /* 0x000fe40008011604 */
[----:B------:R-:W-:-:S02]  /*1330*/  UIADD3 UR52, UR52, 0xc400, URZ ;  /* 0x0000c40034347890 */ /* 0x000fc4000fffe03f */
[----:B------:R-:W-:Y:S02]  /*1340*/  ULOP3.LUT UR4, UR4, 0x3fff, URZ, 0xc0, !UPT ;  /* 0x00003fff04047892 */ /* 0x000fe4000f8ec03f */
[----:B------:R-:W-:Y:S02]  /*1350*/  USHF.R.U32.HI UR52, URZ, 0x4, UR52 ;  /* 0x000000043f347899 */ /* 0x000fe40008011634 */
[----:B------:R-:W-:Y:S02]  /*1360*/  ULOP3.LUT UR32, UR4, 0x10000, URZ, 0xfc, !UPT ;  /* 0x0001000004207892 */ /* 0x000fe4000f8efc3f */
[----:B------:R-:W-:Y:S02]  /*1370*/  ULOP3.LUT UR52, UR52, 0x3fff, URZ, 0xc0, !UPT ;  /* 0x00003fff34347892 */ /* 0x000fe4000f8ec03f */
[----:B------:R-:W-:Y:S02]  /*1380*/  UIMAD UR6, UR44, 0x600, UR32 ;  /* 0x000006002c0678a4 */ /* 0x000fe4000f8e0220 */
[----:B------:R-:W-:Y:S01]  /*1390*/  ULOP3.LUT UR4, UR52, 0x10000, URZ, 0xfc, !UPT ;  /* 0x0001000034047892 */ /* 0x000fe2000f8efc3f */
[----:B------:R-:W-:Y:S01]  /*13a0*/  UMOV UR7, 0x80000020 ;  /* 0x8000002000077882 */ /* 0x000fe20000000000 */
[----:B------:R-:W-:-:S02]  /*13b0*/  UMOV UR5, 0x80000020 ;  /* 0x8000002000057882 */ /* 0x000fc40000000000 */
[----:B------:R-:W-:Y:S02]  /*13c0*/  UIADD3 UR8, UR4, 0x2, URZ ;  /* 0x0000000204087890 */ /* 0x000fe4000fffe03f */
[----:B------:R-:W-:Y:S01]  /*13d0*/  UIADD3 UR10, UR6, 0x2, URZ ;  /* 0x00000002060a7890 */ /* 0x000fe2000fffe03f */
[----:B------:R-:W-:Y:S02]  /*13e0*/  UMOV UR9, 0x80000020 ;  /* 0x8000002000097882 */ /* 0x000fe40000000000 */
[----:B------:R-:W-:Y:S01]  /*13f0*/  HGMMA.64x128x16.F32 R24, gdesc[UR4], RZ, !UPT, gsb0 ;  /* 0x01e00000041879f0 */ /* 0x000fe2000c0008ff */
[----:B------:R-:W-:Y:S01]  /*1400*/  UMOV UR11, 0x80000020 ;  /* 0x80000020000b7882 */ /* 0x000fe20000000000 */
[----:B------:R-:W-:Y:S02]  /*1410*/  UIADD3 UR12, UR4, 0x300, URZ ;  /* 0x00000300040c7890 */ /* 0x000fe4000fffe03f */
[----:B------:R-:W-:Y:S01]  /*1420*/  UIADD3 UR14, UR6, 0x200, URZ ;  /* 0x00000200060e7890 */ /* 0x000fe2000fffe03f */
[----:B------:R-:W-:Y:S01]  /*1430*/  UMOV UR13, 0x80000020 ;  /* 0x80000020000d7882 */ /* 0x000fe20000000000 */
[----:B------:R-:W-:Y:S01]  /*1440*/  UMOV UR15, 0x80000020 ;  /* 0x80000020000f7882 */ /* 0x000fe20000000000 */
[----:B------:R-:W-:-:S02]  /*1450*/  UIADD3 UR16, UR4, 0x302, URZ ;  /* 0x0000030204107890 */ /* 0x000fc4000fffe03f */
[----:B------:R-:W-:Y:S01]  /*1460*/  UIADD3 UR18, UR6, 0x202, URZ ;  /* 0x0000020206127890 */ /* 0x000fe2000fffe03f */
[----:B------:R-:W-:Y:S01]  /*1470*/  UMOV UR17, 0x80000020 ;  /* 0x8000002000117882 */ /* 0x000fe20000000000 */
[----:B------:R-:W-:Y:S01]  /*1480*/  UMOV UR19, 0x80000020 ;  /* 0x8000002000137882 */ /* 0x000fe20000000000 */
[----:B------:R-:W-:Y:S02]  /*1490*/  UIADD3 UR20, UR4, 0x600, URZ ;  /* 0x0000060004147890 */ /* 0x000fe4000fffe03f */
[----:B------:R-:W-:Y:S01]  /*14a0*/  UIADD3 UR22, UR6, 0x400, URZ ;  /* 0x0000040006167890 */ /* 0x000fe2000fffe03f */
[----:B------:R-:W-:Y:S01]  /*14b0*/  UMOV UR21, 0x80000020 ;  /* 0x8000002000157882 */ /* 0x000fe20000000000 */
[----:B------:R-:W-:Y:S01]  /*14c0*/  UMOV UR23, 0x80000020 ;  /* 0x8000002000177882 */ /* 0x000fe20000000000 */
[----:B------:R-:W-:Y:S02]  /*14d0*/  UIADD3 UR24, UR4, 0x602, URZ ;  /* 0x0000060204187890 */ /* 0x000fe4000fffe03f */
[----:B------:R-:W-:Y:S01]  /*14e0*/  UIADD3 UR26, UR6, 0x402, URZ ;  /* 0x00000402061a7890 */ /* 0x000fe2000fffe03f */
[----:B------:R-:W-:Y:S01]  /*14f0*/  UMOV UR25, 0x80000020 ;  /* 0x8000002000197882 */ /* 0x000fe20000000000 */
[----:B------:R-:W-:Y:S01]  /*1500*/  UMOV UR27, 0x80000020 ;  /* 0x80000020001b7882 */ /* 0x000fe20000000000 */
[----:B------:R-:W-:-:S02]  /*1510*/  WARPGROUP.DEPBAR.LE gsb0, 0x0 ;  /* 0x00008000000079c5 */ /* 0x000fc40000010000 */
[----:B------:R-:W-:-:S06]  /*1520*/  WARPGROUP.ARRIVE ;  /* 0x00000000000079c5 */ /* 0x000fcc0000000000 */
[----:B------:R-:W-:Y:S03]  /*1530*/  HGMMA.64x128x16.F32 R24, gdesc[UR8], R24, gsb0 ;  /* 0x01e00000081879f0 */ /* 0x000fe60008000818 */
[----:B------:R-:W-:Y:S02]  /*1540*/  WARPGROUP.DEPBAR.LE gsb0, 0x0 ;  /* 0x00008000000079c5 */ /* 0x000fe40000010000 */
[----:B------:R-:W-:-:S07]  /*1550*/  WARPGROUP.ARRIVE ;  /* 0x00000000000079c5 */ /* 0x000fce0000000000 */
        /* <DEDUP_REMOVED lines=11> */
[----:B------:R-:W-:Y:S05]  /*1610*/  @!P0 BRA `(.L_x_13) ;  /* 0x0000000000048947 */ /* 0x000fea0003800000 */
[----:B------:R-:W-:Y:S01]  /*1620*/  BPT.TRAP 0x1 ;  /* 0x000000040000795c */ /* 0x000fe20000300000 */
.L_x_13:
[----:B01----:R-:W-:Y:S01]  /*1630*/  VIADD R3, R145, UR51 ;  /* 0x0000003391037c36 */ /* 0x003fe20008000000 */
[----:B------:R-:W-:Y:S01]  /*1640*/  P2R R6, PR, RZ, 0x1 ;  /* 0x00000001ff067803 */ /* 0x000fe20000000000 */
[----:B------:R-:W-:Y:S01]  /*1650*/  IMAD.U32 R0, RZ, RZ, UR50 ;  /* 0x00000032ff007e24 */ /* 0x000fe2000f8e00ff */
[----:B------:R-:W-:Y:S01]  /*1660*/  ULDC UR33, c[0x0][0x988] ;  /* 0x0002620000217ab9 */ /* 0x000fe20000000800 */
[----:B------:R-:W-:Y:S01]  /*1670*/  R2UR UR6, R4 ;  /* 0x00000000040672ca */ /* 0x000fe200000e0000 */
[----:B------:R-:W-:Y:S01]  /*1680*/  UISETP.GE.AND UP0, UPT, UR51, 0x81, UPT ;  /* 0x000000813300788c */ /* 0x000fe2000bf06270 */
[----:B------:R-:W-:Y:S01]  /*1690*/  IMAD R3, R0, -0x80, R3 ;  /* 0xffffff8000037824 */ /* 0x000fe200078e0203 */
[-C--:B------:R-:W-:Y:S01]  /*16a0*/  MOV R126, R135.reuse ;  /* 0x00000087007e7202 */ /* 0x080fe20000000f00 */
[--C-:B------:R-:W-:Y:S01]  /*16b0*/  IMAD.MOV.U32 R134, RZ, RZ, R135.reuse ;  /* 0x000000ffff867224 */ /* 0x100fe200078e0087 */
[----:B------:R-:W-:Y:S01]  /*16c0*/  MOV R112, R135 ;  /* 0x0000008700707202 */ /* 0x000fe20000000f00 */
[--C-:B------:R-:W-:Y:S01]  /*16d0*/  IMAD.MOV.U32 R133, RZ, RZ, R135.reuse ;  /* 0x000000ffff857224 */ /* 0x100fe200078e0087 */
[C---:B------:R-:W-:Y:S01]  /*16e0*/  ISETP.GT.AND P4, PT, R3.reuse, RZ, PT ;  /* 0x000000ff0300720c */ /* 0x040fe20003f84270 */
[--C-:B------:R-:W-:Y:S01]  /*16f0*/  IMAD.MOV.U32 R132, RZ, RZ, R135.reuse ;  /* 0x000000ffff847224 */ /* 0x100fe200078e0087 */
[C---:B------:R-:W-:Y:S01]  /*1700*/  ISETP.GT.AND P3, PT, R3.reuse, 0x1, PT ;  /* 0x000000010300780c */ /* 0x040fe20003f64270 */
[--C-:B------:R-:W-:Y:S01]  /*1710*/  IMAD.MOV.U32 R131, RZ, RZ, R135.reuse ;  /* 0x000000ffff837224 */ /* 0x100fe200078e0087 */
[----:B------:R-:W-:Y:S01]  /*1720*/  ISETP.GT.AND P1, PT, R3, 0x8, PT ;  /* 0x000000080300780c */ /* 0x000fe20003f24270 */
[--C-:B------:R-:W-:Y:S01]  /*1730*/  IMAD.MOV.U32 R130, RZ, RZ, R135.reuse ;  /* 0x000000ffff827224 */ /* 0x100fe200078e0087 */
[----:B------:R-:W-:Y:S01]  /*1740*/  FSEL R24, R24, -INF , P4 ;  /* 0xff80000018187808 */ /* 0x000fe20002000000 */
[----:B------:R-:W-:Y:S01]  /*1750*/  UIADD3 UR6, UR6, 0x2d840, URZ ;  /* 0x0002d84006067890 */ /* 0x000fe2000fffe03f */
[----:B------:R-:W-:Y:S01]  /*1760*/  FSEL R25, R25, -INF , P3 ;  /* 0xff80000019197808 */ /* 0x000fe20001800000 */
[--C-:B------:R-:W-:Y:S01]  /*1770*/  IMAD.MOV.U32 R129, RZ, RZ, R135.reuse ;  /* 0x000000ffff817224 */ /* 0x100fe200078e0087 */
[C---:B------:R-:W-:Y:S01]  /*1780*/  ISETP.GT.AND P2, PT, R3.reuse, 0x9, PT ;  /* 0x000000090300780c */ /* 0x040fe20003f44270 */
[----:B------:R-:W-:Y:S01]  /*1790*/  UPRMT UR6, UR41, 0x654, UR6 ;  /* 0x0000065429067896 */ /* 0x000fe20008000006 */
[----:B------:R-:W-:Y:S01]  /*17a0*/  FSEL R28, R28, -INF , P1 ;  /* 0xff8000001c1c7808 */ /* 0x000fe20000800000 */
[--C-:B------:R-:W-:Y:S01]  /*17b0*/  IMAD.MOV.U32 R128, RZ, RZ, R135.reuse ;  /* 0x000000ffff807224 */ /* 0x100fe200078e0087 */
[----:B------:R-:W-:Y:S01]  /*17c0*/  FMNMX.FTZ R5, R24, R25, !PT ;  /* 0x0000001918057209 */ /* 0x000fe20007810000 */
[--C-:B------:R-:W-:Y:S01]  /*17d0*/  IMAD.MOV.U32 R127, RZ, RZ, R135.reuse ;  /* 0x000000ffff7f7224 */ /* 0x100fe200078e0087 */
[----:B------:R-:W-:Y:S01]  /*17e0*/  ISETP.GT.AND P6, PT, R3, 0x10, PT ;  /* 0x000000100300780c */ /* 0x000fe20003fc4270 */
[--C-:B------:R-:W-:Y:S01]  /*17f0*/  IMAD.MOV.U32 R125, RZ, RZ, R135.reuse ;  /* 0x000000ffff7d7224 */ /* 0x100fe200078e0087 */
[----:B------:R-:W-:Y:S01]  /*1800*/  FSEL R29, R29, -INF , P2 ;  /* 0xff8000001d1d7808 */ /* 0x000fe20001000000 */
[--C-:B------:R-:W-:Y:S01]  /*1810*/  IMAD.MOV.U32 R124, RZ, RZ, R135.reuse ;  /* 0x000000ffff7c7224 */ /* 0x100fe200078e0087 */
[----:B------:R-:W-:Y:S01]  /*1820*/  FMNMX.FTZ R0, R28, R5, !PT ;  /* 0x000000051c007209 */ /* 0x000fe20007810000 */
[----:B------:R-:W-:Y:S01]  /*1830*/  SYNCS.ARRIVE.TRANS64.RED.A1T0 RZ, [UR6], RZ ;  /* 0x000000ffffff79a7 */ /* 0x000fe20008100406 */
[----:B------:R-:W-:Y:S01]  /*1840*/  ISETP.GT.AND P5, PT, R3, 0x11, PT ;  /* 0x000000110300780c */ /* 0x000fe20003fa4270 */
[--C-:B------:R-:W-:Y:S01]  /*1850*/  IMAD.MOV.U32 R123, RZ, RZ, R135.reuse ;  /* 0x000000ffff7b7224 */ /* 0x100fe200078e0087 */
[----:B------:R-:W-:Y:S01]  /*1860*/  FSEL R32, R32, -INF , P6 ;  /* 0xff80000020207808 */ /* 0x000fe20003000000 */
[--C-:B------:R-:W-:Y:S01]  /*1870*/  IMAD.MOV.U32 R122, RZ, RZ, R135.reuse ;  /* 0x000000ffff7a7224 */ /* 0x100fe200078e0087 */
[----:B------:R-:W-:Y:S01]  /*1880*/  FMNMX.FTZ R5, R29, R0, !PT ;  /* 0x000000001d057209 */ /* 0x000fe20007810000 */
[--C-:B------:R-:W-:Y:S01]  /*1890*/  IMAD.MOV.U32 R121, RZ, RZ, R135.reuse ;  /* 0x000000ffff797224 */ /* 0x100fe200078e0087 */
[----:B------:R-:W-:Y:S01]  /*18a0*/  FSEL R26, R26, -INF , P4 ;  /* 0xff8000001a1a7808 */ /* 0x000fe20002000000 */
[--C-:B------:R-:W-:Y:S01]  /*18b0*/  IMAD.MOV.U32 R120, RZ, RZ, R135.reuse ;  /* 0x000000ffff787224 */ /* 0x100fe200078e0087 */
        /* <DEDUP_REMOVED lines=59> */
[----:B------:R-:W-:Y:S01]  /*1c70*/  IMAD.MOV.U32 R88, RZ, RZ, R135 ;  /* 0x000000ffff587224 */ /* 0x000fe200078e0087 */
[----:B------:R-:W-:-:S02]  /*1c80*/  FMNMX.FTZ R5, R45, R0, !PT ;  /* 0x000000002d057209 */ /* 0x000fc40007810000 */
[----:B------:R-:W-:Y:S02]  /*1c90*/  FSEL R42, R42, -INF , P1 ;  /* 0xff8000002a2a7808 */ /* 0x000fe40000800000 */
[----:B------:R-:W-:Y:S02]  /*1ca0*/  ISETP.GT.AND P1, PT, R3, 0x38, PT ;  /* 0x000000380300780c */ /* 0x000fe40003f24270 */
[----:B------:R-:W-:Y:S02]  /*1cb0*/  FSEL R49, R49, -INF , P3 ;  /* 0xff80000031317808 */ /* 0x000fe40001800000 */
[----:B------:R-:W-:Y:S02]  /*1cc0*/  FMNMX.FTZ R0, R48, R5, !PT ;  /* 0x0000000530007209 */ /* 0x000fe40007810000 */
[----:B------:R-:W-:Y:S02]  /*1cd0*/  FSEL R43, R43, -INF , P2 ;  /* 0xff8000002b2b7808 */ /* 0x000fe40001000000 */
[----:B------:R-:W-:-:S02]  /*1ce0*/  ISETP.GT.AND P2, PT, R3, 0x39, PT ;  /* 0x000000390300780c */ /* 0x000fc40003f44270 */
[----:B------:R-:W-:Y:S02]  /*1cf0*/  FSEL R52, R52, -INF , P1 ;  /* 0xff80000034347808 */ /* 0x000fe40000800000 */
[----:B------:R-:W-:Y:S02]  /*1d00*/  FMNMX.FTZ R5, R49, R0, !PT ;  /* 0x0000000031057209 */ /* 0x000fe40007810000 */
[----:B------:R-:W-:Y:S02]  /*1d10*/  FSEL R46, R46, -INF , P6 ;  /* 0xff8000002e2e7808 */ /* 0x000fe40003000000 */
[----:B------:R-:W-:Y:S02]  /*1d20*/  ISETP.GT.AND P6, PT, R3, 0x40, PT ;  /* 0x000000400300780c */ /* 0x000fe40003fc4270 */
[----:B------:R-:W-:Y:S02]  /*1d30*/  FSEL R53, R53, -INF , P2 ;  /* 0xff80000035357808 */ /* 0x000fe40001000000 */
        /* <DEDUP_REMOVED lines=25> */
[----:B------:R-:W-:Y:S02]  /*1ed0*/  ISETP.GT.AND P0, PT, R3, 0x59, PT ;  /* 0x000000590300780c */ /* 0x000fe40003f04270 */
[----:B------:R-:W-:Y:S02]  /*1ee0*/  FSEL R68, R68, -INF , P6 ;  /* 0xff80000044447808 */ /* 0x000fe40003000000 */
[----:B------:R-:W-:Y:S02]  /*1ef0*/  FMNMX.FTZ R5, R65, R0, !PT ;  /* 0x0000000041057209 */ /* 0x000fe40007810000 */
[----:B------:R-:W-:Y:S02]  /*1f00*/  FSEL R59, R59, -INF , P5 ;  /* 0xff8000003b3b7808 */ /* 0x000fe40002800000 */
[----:B------:R-:W-:Y:S02]  /*1f10*/  ISETP.GT.AND P5, PT, R3, 0x60, PT ;  /* 0x000000600300780c */ /* 0x000fe40003fa4270 */
[----:B------:R-:W-:-:S02]  /*1f20*/  FSEL R69, R69, -INF , P0 ;  /* 0xff80000045457808 */ /* 0x000fc40000000000 */
[----:B------:R-:W-:Y:S02]  /*1f30*/  FMNMX.FTZ R0, R68, R5, !PT ;  /* 0x0000000544007209 */ /* 0x000fe40007810000 */
        /* <DEDUP_REMOVED lines=12> */
[----:B------:R-:W-:Y:S02]  /*2000*/  FSEL R77, R77, -INF , P2 ;  /* 0xff8000004d4d7808 */ /* 0x000fe40001000000 */
[----:B------:R-:W-:Y:S02]  /*2010*/  FMNMX.FTZ R0, R76, R5, !PT ;  /* 0x000000054c007209 */ /* 0x000fe40007810000 */
[----:B------:R-:W-:Y:S02]  /*2020*/  ISETP.GT.AND P3, PT, R3, 0x70, PT ;  /* 0x000000700300780c */ /* 0x000fe40003f64270 */
[----:B------:R-:W-:Y:S02]  /*2030*/  FSEL R62, R62, -INF , P4 ;  /* 0xff8000003e3e7808 */ /* 0x000fe40002000000 */
[----:B------:R-:W-:-:S02]  /*2040*/  FSEL R80, R80, -INF , P3 ;  /* 0xff80000050507808 */ /* 0x000fc40001800000 */
[----:B------:R-:W-:Y:S02]  /*2050*/  FMNMX.FTZ R5, R77, R0, !PT ;  /* 0x000000004d057209 */ /* 0x000fe40007810000 */
[----:B------:R-:W-:Y:S02]  /*2060*/  ISETP.GT.AND P4, PT, R3, 0x71, PT ;  /* 0x000000710300780c */ /* 0x000fe40003f84270 */
[----:B------:R-:W-:Y:S02]  /*2070*/  FMNMX.FTZ R0, R80, R5, !PT ;  /* 0x0000000550007209 */ /* 0x000fe40007810000 */
[----:B------:R-:W-:Y:S02]  /*2080*/  FSEL R81, R81, -INF , P4 ;  /* 0xff80000051517808 */ /* 0x000fe40002000000 */
[----:B------:R-:W-:Y:S02]  /*2090*/  ISETP.GT.AND P5, PT, R3, 0x78, PT ;  /* 0x000000780300780c */ /* 0x000fe40003fa4270 */
[----:B------:R-:W-:-:S02]  /*20a0*/  FMNMX.FTZ R5, R81, R0, !PT ;  /* 0x0000000051057209 */ /* 0x000fc40007810000 */
[----:B------:R-:W-:Y:S02]  /*20b0*/  FSEL R84, R84, -INF , P5 ;  /* 0xff80000054547808 */ /* 0x000fe40002800000 */
[----:B------:R-:W-:Y:S02]  /*20c0*/  ISETP.GT.AND P6, PT, R3, 0x79, PT ;  /* 0x000000790300780c */ /* 0x000fe40003fc4270 */
[----:B------:R-:W-:Y:S02]  /*20d0*/  FMNMX.FTZ R0, R84, R5, !PT ;  /* 0x0000000554007209 */ /* 0x000fe40007810000 */
[----:B------:R-:W-:Y:S02]  /*20e0*/  FSEL R85, R85, -INF , P6 ;  /* 0xff80000055557808 */ /* 0x000fe40003000000 */
[----:B------:R-:W-:Y:S02]  /*20f0*/  P2R R8, PR, RZ, 0x8 ;  /* 0x00000008ff087803 */ /* 0x000fe40000000000 */
[----:B------:R-:W-:-:S02]  /*2100*/  FMNMX.FTZ R5, R85, R0, !PT ;  /* 0x0000000055057209 */ /* 0x000fc40007810000 */
[----:B------:R-:W-:Y:S02]  /*2110*/  P2R R11, PR, RZ, 0x1 ;  /* 0x00000001ff0b7803 */ /* 0x000fe40000000000 */
[----:B------:R-:W-:Y:S01]  /*2120*/  P2R R10, PR, RZ, 0x2 ;  /* 0x00000002ff0a7803 */ /* 0x000fe20000000000 */
[----:B------:R-:W0:Y:S01]  /*2130*/  SHFL.BFLY PT, R0, R5, 0x2, 0x1f ;  /* 0x0c401f0005007f89 */ /* 0x000e2200000e0000 */
[----:B------:R-:W-:Y:S02]  /*2140*/  P2R R9, PR, RZ, 0x4 ;  /* 0x00000004ff097803 */ /* 0x000fe40000000000 */
[C---:B------:R-:W-:Y:S02]  /*2150*/  ISETP.GT.AND P2, PT, R3.reuse, 0x58, PT ;  /* 0x000000580300780c */ /* 0x040fe40003f44270 */
[C---:B------:R-:W-:Y:S02]  /*2160*/  ISETP.GT.AND P1, PT, R3.reuse, 0x59, PT ;  /* 0x000000590300780c */ /* 0x040fe40003f24270 */
[----:B------:R-:W-:-:S02]  /*2170*/  ISETP.GT.AND P0, PT, R3, 0x60, PT ;  /* 0x000000600300780c */ /* 0x000fc40003f04270 */
[----:B------:R-:W-:Y:S02]  /*2180*/  FMNMX.FTZ R3, R26, R27, !PT ;  /* 0x0000001b1a037209 */ /* 0x000fe40007810000 */
[----:B------:R-:W-:Y:S02]  /*2190*/  FSEL R74, R74, -INF , P0 ;  /* 0xff8000004a4a7808 */ /* 0x000fe40000000000 */
[----:B------:R-:W-:Y:S02]  /*21a0*/  ISETP.NE.AND P0, PT, R11, RZ, PT ;  /* 0x000000ff0b00720c */ /* 0x000fe40003f05270 */
[----:B------:R-:W-:Y:S02]  /*21b0*/  FSEL R70, R70, -INF , P2 ;  /* 0xff80000046467808 */ /* 0x000fe40001000000 */
[----:B------:R-:W-:Y:S02]  /*21c0*/  FSEL R75, R75, -INF , P0 ;  /* 0xff8000004b4b7808 */ /* 0x000fe40000000000 */
[----:B------:R-:W-:-:S02]  /*21d0*/  ISETP.NE.AND P0, PT, R6, RZ, PT ;  /* 0x000000ff0600720c */ /* 0x000fc40003f05270 */
[----:B------:R-:W-:Y:S02]  /*21e0*/  FSEL R71, R71, -INF , P1 ;  /* 0xff80000047477808 */ /* 0x000fe40000800000 */
[----:B------:R-:W-:Y:S02]  /*21f0*/  ISETP.NE.AND P1, PT, R10, RZ, PT ;  /* 0x000000ff0a00720c */ /* 0x000fe40003f25270 */
[----:B0-----:R-:W-:Y:S02]  /*2200*/  FMNMX.FTZ R7, R5, R0, !PT ;  /* 0x0000000005077209 */ /* 0x001fe40007810000 */
[----:B------:R-:W-:Y:S02]  /*2210*/  ISETP.NE.AND P2, PT, R9, RZ, PT ;  /* 0x000000ff0900720c */ /* 0x000fe40003f45270 */
[----:B------:R-:W-:Y:S01]  /*2220*/  FSEL R78, R78, -INF , P1 ;  /* 0xff8000004e4e7808 */ /* 0x000fe20000800000 */
[----:B------:R-:W0:Y:S01]  /*2230*/  SHFL.BFLY PT, R0, R7, 0x1, 0x1f ;  /* 0x0c201f0007007f89 */ /* 0x000e2200000e0000 */
[----:B------:R-:W-:-:S02]  /*2240*/  FSEL R79, R79, -INF , P2 ;  /* 0xff8000004f4f7808 */ /* 0x000fc40001000000 */
[----:B------:R-:W-:Y:S02]  /*2250*/  FSEL R83, R83, -INF , P4 ;  /* 0xff80000053537808 */ /* 0x000fe40002000000 */
[----:B------:R-:W-:Y:S02]  /*2260*/  FSEL R86, R86, -INF , P5 ;  /* 0xff80000056567808 */ /* 0x000fe40002800000 */
[----:B------:R-:W-:Y:S02]  /*2270*/  FSEL R87, R87, -INF , P6 ;  /* 0xff80000057577808 */ /* 0x000fe40003000000 */
[----:B------:R-:W-:Y:S02]  /*2280*/  MOV R98, R135 ;  /* 0x0000008700627202 */ /* 0x000fe40000000f00 */
[----:B0-----:R-:W-:-:S04]  /*2290*/  FMNMX.FTZ R0, R7, R0, !PT ;  /* 0x0000000007007209 */ /* 0x001fc80007810000 */
[C---:B------:R-:W-:Y:S01]  /*22a0*/  FSETP.NEU.FTZ.AND P3, PT, R0.reuse, -INF , PT ;  /* 0xff8000000000780b */ /* 0x040fe20003f7d000 */
[----:B------:R-:W-:-:S05]  /*22b0*/  FMUL.FTZ R14, R0, UR33 ;  /* 0x00000021000e7c20 */ /* 0x000fca0008410000 */
[----:B------:R-:W-:Y:S02]  /*22c0*/  FSEL R14, R14, RZ, P3 ;  /* 0x000000ff0e0e7208 */ /* 0x000fe40001800000 */
[----:B------:R-:W-:Y:S02]  /*22d0*/  ISETP.NE.AND P3, PT, R8, RZ, PT ;  /* 0x000000ff0800720c */ /* 0x000fe40003f65270 */
[----:B------:R-:W-:Y:S01]  /*22e0*/  FMNMX.FTZ R8, R30, R3, !PT ;  /* 0x000000031e087209 */ /* 0x000fe20007810000 */
[--C-:B------:R-:W-:Y:S01]  /*22f0*/  FFMA.FTZ R5, R24, UR33, -R14.reuse ;  /* 0x0000002118057c23 */ /* 0x100fe2000801080e */
[--C-:B------:R-:W-:Y:S01]  /*2300*/  FFMA.FTZ R6, R28, UR33, -R14.reuse ;  /* 0x000000211c067c23 */ /* 0x100fe2000801080e */
[--C-:B------:R-:W-:Y:S01]  /*2310*/  FFMA.FTZ R32, R32, UR33, -R14.reuse ;  /* 0x0000002120207c23 */ /* 0x100fe2000801080e */
[----:B------:R-:W-:Y:S01]  /*2320*/  FMNMX.FTZ R3, R31, R8, !PT ;  /* 0x000000081f037209 */ /* 0x000fe20007810000 */
[--C-:B------:R-:W-:Y:S01]  /*2330*/  FFMA.FTZ R11, R36, UR33, -R14.reuse ;  /* 0x00000021240b7c23 */ /* 0x100fe2000801080e */
[----:B------:R-:W-:Y:S01]  /*2340*/  FSEL R82, R82, -INF , P3 ;  /* 0xff80000052527808 */ /* 0x000fe20001800000 */
[----:B------:R-:W-:Y:S01]  /*2350*/  MUFU.EX2 R8, R32 ;  /* 0x0000002000087308 */ /* 0x000fe20000000800 */
[----:B------:R-:W-:Y:S01]  /*2360*/  FMNMX.FTZ R12, R34, R3, !PT ;  /* 0x00000003220c7209 */ /* 0x000fe20007810000 */
[--C-:B------:R-:W-:Y:S01]  /*2370*/  FFMA.FTZ R13, R40, UR33, -R14.reuse ;  /* 0x00000021280d7c23 */ /* 0x100fe2000801080e */
[--C-:B------:R-:W-:Y:S01]  /*2380*/  FFMA.FTZ R10, R25, UR33, -R14.reuse ;  /* 0x00000021190a7c23 */ /* 0x100fe2000801080e */
[--C-:B------:R-:W-:Y:S01]  /*2390*/  FFMA.FTZ R25, R52, UR33, -R14.reuse ;  /* 0x0000002134197c23 */ /* 0x100fe2000801080e */
        /* <DEDUP_REMOVED lines=18> */
[----:B------:R0:W-:Y:S01]  /*24c0*/  MUFU.EX2 R12, R37 ;  /* 0x00000025000c7308 */ /* 0x0001e20000000800 */
[--C-:B------:R-:W-:Y:S01]  /*24d0*/  FFMA.FTZ R48, R69, UR33, -R14.reuse ;  /* 0x0000002145307c23 */ /* 0x100fe2000801080e */
[----:B------:R-:W-:Y:S01]  /*24e0*/  FMNMX.FTZ R20, R46, R3, !PT ;  /* 0x000000032e147209 */ /* 0x000fe20007810000 */
[--C-:B------:R-:W-:Y:S01]  /*24f0*/  FFMA.FTZ R56, R77, UR33, -R14.reuse ;  /* 0x000000214d387c23 */ /* 0x100fe2000801080e */
[----:B------:R-:W-:-:S02]  /*2500*/  FFMA.FTZ R64, R81, UR33, -R14 ;  /* 0x0000002151407c23 */ /* 0x000fc4000801080e */
[----:B------:R-:W-:Y:S02]  /*2510*/  FMNMX.FTZ R3, R47, R20, !PT ;  /* 0x000000142f037209 */ /* 0x000fe40007810000 */
[----:B------:R-:W-:Y:S01]  /*2520*/  MUFU.EX2 R5, R5 ;  /* 0x0000000500057308 */ /* 0x000fe20000000800 */
[----:B0-----:R-:W-:Y:S01]  /*2530*/  FFMA.FTZ R37, R60, UR33, -R14 ;  /* 0x000000213c257c23 */ /* 0x001fe2000801080e */
[----:B------:R-:W-:-:S04]  /*2540*/  FMNMX.FTZ R20, R50, R3, !PT ;  /* 0x0000000332147209 */ /* 0x000fc80007810000 */
[----:B------:R-:W-:Y:S02]  /*2550*/  FMNMX.FTZ R3, R51, R20, !PT ;  /* 0x0000001433037209 */ /* 0x000fe40007810000 */
[----:B------:R0:W-:Y:S02]  /*2560*/  MUFU.EX2 R20, R41 ;  /* 0x0000002900147308 */ /* 0x0001e40000000800 */
[----:B------:R-:W-:-:S04]  /*2570*/  FMNMX.FTZ R24, R54, R3, !PT ;  /* 0x0000000336187209 */ /* 0x000fc80007810000 */
[----:B------:R-:W-:Y:S02]  /*2580*/  FMNMX.FTZ R3, R55, R24, !PT ;  /* 0x0000001837037209 */ /* 0x000fe40007810000 */
[----:B------:R-:W1:Y:S01]  /*2590*/  MUFU.EX2 R10, R10 ;  /* 0x0000000a000a7308 */ /* 0x000e620000000800 */
[----:B0-----:R-:W-:Y:S01]  /*25a0*/  FFMA.FTZ R41, R68, UR33, -R14 ;  /* 0x0000002144297c23 */ /* 0x001fe2000801080e */
[----:B------:R-:W-:-:S04]  /*25b0*/  FMNMX.FTZ R24, R58, R3, !PT ;  /* 0x000000033a187209 */ /* 0x000fc80007810000 */
[----:B------:R-:W-:Y:S02]  /*25c0*/  FMNMX.FTZ R3, R59, R24, !PT ;  /* 0x000000183b037209 */ /* 0x000fe40007810000 */
[----:B------:R0:W-:Y:S02]  /*25d0*/  MUFU.EX2 R24, R45 ;  /* 0x0000002d00187308 */ /* 0x0001e40000000800 */
[----:B------:R-:W-:-:S04]  /*25e0*/  FMNMX.FTZ R28, R62, R3, !PT ;  /* 0x000000033e1c7209 */ /* 0x000fc80007810000 */
[----:B------:R-:W-:Y:S02]  /*25f0*/  FMNMX.FTZ R3, R63, R28, !PT ;  /* 0x0000001c3f037209 */ /* 0x000fe40007810000 */
[----:B------:R-:W-:Y:S01]  /*2600*/  MUFU.EX2 R6, R6 ;  /* 0x0000000600067308 */ /* 0x000fe20000000800 */
[----:B0-----:R-:W-:Y:S01]  /*2610*/  FFMA.FTZ R45, R72, UR33, -R14 ;  /* 0x00000021482d7c23 */ /* 0x001fe2000801080e */
[----:B------:R-:W-:Y:S02]  /*2620*/  FMNMX.FTZ R28, R66, R3, !PT ;  /* 0x00000003421c7209 */ /* 0x000fe40007810000 */
[----:B-1----:R-:W-:Y:S02]  /*2630*/  F2FP.F16.F32.PACK_AB R4, R10, R5 ;  /* 0x000000050a04723e */ /* 0x002fe400000000ff */
[----:B------:R-:W-:Y:S02]  /*2640*/  FMNMX.FTZ R3, R67, R28, !PT ;  /* 0x0000001c43037209 */ /* 0x000fe40007810000 */
[----:B------:R0:W-:Y:S02]  /*2650*/  MUFU.EX2 R28, R49 ;  /* 0x00000031001c7308 */ /* 0x0001e40000000800 */
[----:B------:R-:W-:-:S04]  /*2660*/  FMNMX.FTZ R32, R70, R3, !PT ;  /* 0x0000000346207209 */ /* 0x000fc80007810000 */
[----:B------:R-:W-:Y:S02]  /*2670*/  FMNMX.FTZ R3, R71, R32, !PT ;  /* 0x0000002047037209 */ /* 0x000fe40007810000 */
[----:B------:R-:W-:Y:S01]  /*2680*/  MUFU.EX2 R7, R7 ;  /* 0x0000000700077308 */ /* 0x000fe20000000800 */
[----:B0-----:R-:W-:Y:S01]  /*2690*/  FFMA.FTZ R49, R76, UR33, -R14 ;  /* 0x000000214c317c23 */ /* 0x001fe2000801080e */
[----:B------:R-:W-:-:S04]  /*26a0*/  FMNMX.FTZ R32, R74, R3, !PT ;  /* 0x000000034a207209 */ /* 0x000fc80007810000 */
[----:B------:R-:W-:Y:S02]  /*26b0*/  FMNMX.FTZ R3, R75, R32, !PT ;  /* 0x000000204b037209 */ /* 0x000fe40007810000 */
[----:B------:R-:W-:Y:S02]  /*26c0*/  MUFU.EX2 R32, R53 ;  /* 0x0000003500207308 */ /* 0x000fe40000000800 */
[----:B------:R-:W-:-:S04]  /*26d0*/  FMNMX.FTZ R36, R78, R3, !PT ;  /* 0x000000034e247209 */ /* 0x000fc80007810000 */
[----:B------:R-:W-:Y:S02]  /*26e0*/  FMNMX.FTZ R3, R79, R36, !PT ;  /* 0x000000244f037209 */ /* 0x000fe40007810000 */
[----:B------:R-:W-:Y:S02]  /*26f0*/  MUFU.EX2 R9, R9 ;  /* 0x0000000900097308 */ /* 0x000fe40000000800 */
[----:B------:R-:W-:-:S04]  /*2700*/  FMNMX.FTZ R36, R82, R3, !PT ;  /* 0x0000000352247209 */ /* 0x000fc80007810000 */
[----:B------:R-:W-:Y:S02]  /*2710*/  FMNMX.FTZ R3, R83, R36, !PT ;  /* 0x0000002453037209 */ /* 0x000fe40007810000 */
[----:B------:R0:W-:Y:S02]  /*2720*/  MUFU.EX2 R36, R57 ;  /* 0x0000003900247308 */ /* 0x0001e40000000800 */
[----:B------:R-:W-:-:S04]  /*2730*/  FMNMX.FTZ R40, R86, R3, !PT ;  /* 0x0000000356287209 */ /* 0x000fc80007810000 */
[----:B------:R-:W-:Y:S01]  /*2740*/  FMNMX.FTZ R3, R87, R40, !PT ;  /* 0x0000002857037209 */ /* 0x000fe20007810000 */
[--C-:B------:R-:W-:Y:S01]  /*2750*/  FFMA.FTZ R40, R65, UR33, -R14.reuse ;  /* 0x0000002141287c23 */ /* 0x100fe2000801080e */
[----:B------:R-:W-:Y:S01]  /*2760*/  MUFU.EX2 R11, R11 ;  /* 0x0000000b000b7308 */ /* 0x000fe20000000800 */
[--C-:B0-----:R-:W-:Y:S02]  /*2770*/  FFMA.FTZ R57, R80, UR33, -R14.reuse ;  /* 0x0000002150397c23 */ /* 0x101fe4000801080e */
[----:B------:R-:W0:Y:S05]  /*2780*/  SHFL.BFLY PT, R52, R3, 0x2, 0x1f ;  /* 0x0c401f0003347f89 */ /* 0x000e2a00000e0000 */
[----:B------:R-:W-:Y:S08]  /*2790*/  MUFU.EX2 R13, R13 ;  /* 0x0000000d000d7308 */ /* 0x000ff00000000800 */
[----:B------:R-:W-:Y:S08]  /*27a0*/  MUFU.EX2 R15, R15 ;  /* 0x0000000f000f7308 */ /* 0x000ff00000000800 */
[----:B------:R-:W-:Y:S01]  /*27b0*/  MUFU.EX2 R21, R21 ;  /* 0x0000001500157308 */ /* 0x000fe20000000800 */
[----:B0-----:R-:W-:Y:S01]  /*27c0*/  FMNMX.FTZ R53, R3, R52, !PT ;  /* 0x0000003403357209 */ /* 0x001fe20007810000 */
[----:B------:R-:W-:-:S04]  /*27d0*/  FFMA.FTZ R52, R73, UR33, -R14 ;  /* 0x0000002149347c23 */ /* 0x000fc8000801080e */
[----:B------:R-:W0:Y:S02]  /*27e0*/  SHFL.BFLY PT, R60, R53, 0x1, 0x1f ;  /* 0x0c201f00353c7f89 */ /* 0x000e2400000e0000 */
[----:B------:R-:W-:Y:S08]  /*27f0*/  MUFU.EX2 R25, R25 ;  /* 0x0000001900197308 */ /* 0x000ff00000000800 */
[----:B------:R-:W-:Y:S08]  /*2800*/  MUFU.EX2 R29, R29 ;  /* 0x0000001d001d7308 */ /* 0x000ff00000000800 */
[----:B------:R-:W-:Y:S01]  /*2810*/  MUFU.EX2 R37, R37 ;  /* 0x0000002500257308 */ /* 0x000fe20000000800 */
[----:B0-----:R-:W-:Y:S01]  /*2820*/  FMNMX.FTZ R3, R53, R60, !PT ;  /* 0x0000003c35037209 */ /* 0x001fe20007810000 */
[--C-:B------:R-:W-:Y:S01]  /*2830*/  FFMA.FTZ R53, R84, UR33, -R14.reuse ;  /* 0x0000002154357c23 */ /* 0x100fe2000801080e */
[----:B------:R-:W-:-:S05]  /*2840*/  FFMA.FTZ R60, R85, UR33, -R14 ;  /* 0x00000021553c7c23 */ /* 0x000fca000801080e */
[----:B------:R-:W-:Y:S01]  /*2850*/  MUFU.EX2 R44, R44 ;  /* 0x0000002c002c7308 */ /* 0x000fe20000000800 */
[C---:B------:R-:W-:Y:S01]  /*2860*/  FSETP.NEU.FTZ.AND P1, PT, R3.reuse, -INF , PT ;  /* 0xff8000000300780b */ /* 0x040fe20003f3d000 */
[----:B------:R-:W-:-:S05]  /*2870*/  FMUL.FTZ R61, R3, UR33 ;  /* 0x00000021033d7c20 */ /* 0x000fca0008410000 */
[----:B------:R-:W-:Y:S01]  /*2880*/  FSEL R14, R61, RZ, P1 ;  /* 0x000000ff3d0e7208 */ /* 0x000fe20000800000 */
[----:B------:R-:W-:Y:S01]  /*2890*/  MUFU.EX2 R33, R33 ;  /* 0x0000002100217308 */ /* 0x000fe20000000800 */
[----:B------:R-:W-:-:S03]  /*28a0*/  PLOP3.LUT P1, PT, PT, PT, UP0, 0x80, 0x0 ;  /* 0x000000000000781c */ /* 0x000fc60003f2f008 */
[--C-:B------:R-:W-:Y:S01]  /*28b0*/  FFMA.FTZ R61, R26, UR33, -R14.reuse ;  /* 0x000000211a3d7c23 */ /* 0x100fe2000801080e */
[--C-:B------:R-:W-:Y:S01]  /*28c0*/  FFMA.FTZ R65, R27, UR33, -R14.reuse ;  /* 0x000000211b417c23 */ /* 0x100fe2000801080e */
[--C-:B------:R-:W-:Y:S01]  /*28d0*/  FFMA.FTZ R68, R30, UR33, -R14.reuse ;  /* 0x000000211e447c23 */ /* 0x100fe2000801080e */
[--C-:B------:R-:W-:Y:S01]  /*28e0*/  FFMA.FTZ R31, R31, UR33, -R14.reuse ;  /* 0x000000211f1f7c23 */ /* 0x100fe2000801080e */
[--C-:B------:R-:W-:Y:S01]  /*28f0*/  FFMA.FTZ R26, R34, UR33, -R14.reuse ;  /* 0x00000021221a7c23 */ /* 0x100fe2000801080e */
[----:B------:R-:W-:Y:S01]  /*2900*/  MUFU.EX2 R72, R65 ;  /* 0x0000004100487308 */ /* 0x000fe20000000800 */
[--C-:B------:R-:W-:Y:S01]  /*2910*/  FFMA.FTZ R27, R35, UR33, -R14.reuse ;  /* 0x00000021231b7c23 */ /* 0x100fe2000801080e */
[--C-:B------:R-:W-:Y:S01]  /*2920*/  FFMA.FTZ R34, R42, UR33, -R14.reuse ;  /* 0x000000212a227c23 */ /* 0x100fe2000801080e */
[--C-:B------:R-:W-:Y:S01]  /*2930*/  FFMA.FTZ R30, R38, UR33, -R14.reuse ;  /* 0x00000021261e7c23 */ /* 0x100fe2000801080e */
[--C-:B------:R-:W-:Y:S01]  /*2940*/  FFMA.FTZ R42, R54, UR33, -R14.reuse ;  /* 0x00000021362a7c23 */ /* 0x100fe2000801080e */
[--C-:B------:R-:W-:Y:S01]  /*2950*/  FFMA.FTZ R38, R51, UR33, -R14.reuse ;  /* 0x0000002133267c23 */ /* 0x100fe2000801080e */
[--C-:B------:R-:W-:Y:S01]  /*2960*/  FFMA.FTZ R35, R39, UR33, -R14.reuse ;  /* 0x0000002127237c23 */ /* 0x100fe2000801080e */
[--C-:B------:R-:W-:Y:S01]  /*2970*/  FFMA.FTZ R51, R59, UR33, -R14.reuse ;  /* 0x000000213b337c23 */ /* 0x100fe2000801080e */
[----:B------:R-:W0:Y:S01]  /*2980*/  MUFU.EX2 R61, R61 ;  /* 0x0000003d003d7308 */ /* 0x000e220000000800 */
[--C-:B------:R-:W-:Y:S01]  /*2990*/  FFMA.FTZ R39, R43, UR33, -R14.reuse ;  /* 0x000000212b277c23 */ /* 0x100fe2000801080e */
[--C-:B------:R-:W-:Y:S01]  /*29a0*/  FFMA.FTZ R43, R46, UR33, -R14.reuse ;  /* 0x000000212e2b7c23 */ /* 0x100fe2000801080e */
[--C-:B------:R-:W-:Y:S01]  /*29b0*/  FFMA.FTZ R46, R58, UR33, -R14.reuse ;  /* 0x000000213a2e7c23 */ /* 0x100fe2000801080e */
[--C-:B------:R-:W-:Y:S01]  /*29c0*/  FFMA.FTZ R58, R70, UR33, -R14.reuse ;  /* 0x00000021463a7c23 */ /* 0x100fe2000801080e */
[--C-:B------:R-:W-:Y:S01]  /*29d0*/  FFMA.FTZ R71, R71, UR33, -R14.reuse ;  /* 0x0000002147477c23 */ /* 0x100fe2000801080e */
[--C-:B------:R-:W-:Y:S01]  /*29e0*/  FFMA.FTZ R74, R74, UR33, -R14.reuse ;  /* 0x000000214a4a7c23 */ /* 0x100fe2000801080e */
[--C-:B------:R-:W-:Y:S01]  /*29f0*/  FFMA.FTZ R75, R75, UR33, -R14.reuse ;  /* 0x000000214b4b7c23 */ /* 0x100fe2000801080e */
[----:B------:R1:W2:Y:S01]  /*2a00*/  MUFU.EX2 R69, R68 ;  /* 0x0000004400457308 */ /* 0x0002a20000000800 */
[--C-:B------:R-:W-:Y:S01]  /*2a10*/  FFMA.FTZ R78, R78, UR33, -R14.reuse ;  /* 0x000000214e4e7c23 */ /* 0x100fe2000801080e */
[--C-:B------:R-:W-:Y:S01]  /*2a20*/  FFMA.FTZ R79, R79, UR33, -R14.reuse ;  /* 0x000000214f4f7c23 */ /* 0x100fe2000801080e */
[--C-:B------:R-:W-:Y:S01]  /*2a30*/  FFMA.FTZ R82, R82, UR33, -R14.reuse ;  /* 0x0000002152527c23 */ /* 0x100fe2000801080e */
[--C-:B------:R-:W-:Y:S01]  /*2a40*/  FFMA.FTZ R83, R83, UR33, -R14.reuse ;  /* 0x0000002153537c23 */ /* 0x100fe2000801080e */
[--C-:B------:R-:W-:Y:S01]  /*2a50*/  FFMA.FTZ R86, R86, UR33, -R14.reuse ;  /* 0x0000002156567c23 */ /* 0x100fe2000801080e */
[----:B------:R-:W-:-:S02]  /*2a60*/  FFMA.FTZ R87, R87, UR33, -R14 ;  /* 0x0000002157577c23 */ /* 0x000fc4000801080e */
[----:B------:R3:W4:Y:S01]  /*2a70*/  MUFU.EX2 R76, R31 ;  /* 0x0000001f004c7308 */ /* 0x0007220000000800 */
[--C-:B-1----:R-:W-:Y:S01]  /*2a80*/  FFMA.FTZ R68, R47, UR33, -R14.reuse ;  /* 0x000000212f447c23 */ /* 0x102fe2000801080e */
[----:B------:R-:W-:Y:S01]  /*2a90*/  FFMA.FTZ R47, R55, UR33, -R14 ;  /* 0x00000021372f7c23 */ /* 0x000fe2000801080e */
[----:B------:R-:W-:Y:S01]  /*2aa0*/  FADD.FTZ R55, R5, R10 ;  /* 0x0000000a05377221 */ /* 0x000fe20000010000 */
[----:B0-----:R-:W-:Y:S01]  /*2ab0*/  FADD.FTZ R10, R61, R72 ;  /* 0x000000483d0a7221 */ /* 0x001fe20000010000 */
[----:B------:R-:W-:Y:S02]  /*2ac0*/  F2FP.F16.F32.PACK_AB R5, R72, R61 ;  /* 0x0000003d4805723e */ /* 0x000fe400000000ff */
[----:B------:R-:W-:Y:S01]  /*2ad0*/  FADD.FTZ R54, R6, R55 ;  /* 0x0000003706367221 */ /* 0x000fe20000010000 */
[----:B------:R-:W0:Y:S01]  /*2ae0*/  MUFU.EX2 R26, R26 ;  /* 0x0000001a001a7308 */ /* 0x000e220000000800 */
[C---:B------:R-:W-:Y:S01]  /*2af0*/  F2FP.F16.F32.PACK_AB R6, R7.reuse, R6 ;  /* 0x000000060706723e */ /* 0x040fe200000000ff */
[----:B---3--:R-:W-:Y:S01]  /*2b00*/  FFMA.FTZ R31, R50, UR33, -R14 ;  /* 0x00000021321f7c23 */ /* 0x008fe2000801080e */
[----:B------:R-:W-:Y:S01]  /*2b10*/  FADD.FTZ R59, R7, R54 ;  /* 0x00000036073b7221 */ /* 0x000fe20000010000 */
[----:B--2---:R-:W-:Y:S01]  /*2b20*/  FADD.FTZ R7, R69, R10 ;  /* 0x0000000a45077221 */ /* 0x004fe20000010000 */
[--C-:B------:R-:W-:Y:S01]  /*2b30*/  FFMA.FTZ R50, R62, UR33, -R14.reuse ;  /* 0x000000213e327c23 */ /* 0x100fe2000801080e */
[--C-:B------:R-:W-:Y:S01]  /*2b40*/  FFMA.FTZ R55, R63, UR33, -R14.reuse ;  /* 0x000000213f377c23 */ /* 0x100fe2000801080e */
[----:B------:R-:W-:Y:S01]  /*2b50*/  FADD.FTZ R10, R8, R59 ;  /* 0x0000003b080a7221 */ /* 0x000fe20000010000 */
[----:B------:R-:W1:Y:S01]  /*2b60*/  MUFU.EX2 R27, R27 ;  /* 0x0000001b001b7308 */ /* 0x000e620000000800 */
[----:B----4-:R-:W-:Y:S01]  /*2b70*/  FADD.FTZ R61, R76, R7 ;  /* 0x000000074c3d7221 */ /* 0x010fe20000010000 */
[----:B------:R-:W-:Y:S01]  /*2b80*/  FFMA.FTZ R54, R66, UR33, -R14 ;  /* 0x0000002142367c23 */ /* 0x000fe2000801080e */
[----:B------:R-:W-:Y:S01]  /*2b90*/  FADD.FTZ R62, R9, R10 ;  /* 0x0000000a093e7221 */ /* 0x000fe20000010000 */
[----:B------:R-:W-:Y:S01]  /*2ba0*/  FFMA.FTZ R59, R67, UR33, -R14 ;  /* 0x00000021433b7c23 */ /* 0x000fe2000801080e */
[----:B------:R-:W-:-:S02]  /*2bb0*/  F2FP.F16.F32.PACK_AB R8, R9, R8 ;  /* 0x000000080908723e */ /* 0x000fc400000000ff */
[----:B------:R-:W-:Y:S01]  /*2bc0*/  FADD.FTZ R63, R11, R62 ;  /* 0x0000003e0b3f7221 */ /* 0x000fe20000010000 */
[----:B------:R-:W2:Y:S01]  /*2bd0*/  MUFU.EX2 R30, R30 ;  /* 0x0000001e001e7308 */ /* 0x000ea20000000800 */
[----:B0-----:R-:W-:Y:S01]  /*2be0*/  FADD.FTZ R10, R26, R61 ;  /* 0x0000003d1a0a7221 */ /* 0x001fe20000010000 */
[----:B------:R-:W-:Y:S01]  /*2bf0*/  F2FP.F16.F32.PACK_AB R7, R76, R69 ;  /* 0x000000454c07723e */ /* 0x000fe200000000ff */
[----:B------:R-:W-:-:S04]  /*2c00*/  FADD.FTZ R62, R12, R63 ;  /* 0x0000003f0c3e7221 */ /* 0x000fc80000010000 */
[----:B------:R-:W-:Y:S01]  /*2c10*/  FADD.FTZ R63, R13, R62 ;  /* 0x0000003e0d3f7221 */ /* 0x000fe20000010000 */
[----:B------:R-:W0:Y:S01]  /*2c20*/  MUFU.EX2 R35, R35 ;  /* 0x0000002300237308 */ /* 0x000e220000000800 */
[----:B-1----:R-:W-:Y:S01]  /*2c30*/  FADD.FTZ R61, R27, R10 ;  /* 0x0000000a1b3d7221 */ /* 0x002fe20000010000 */
[----:B------:R1:W-:Y:S01]  /*2c40*/  STSM.16.M88.4 [R2+0x21800], R4 ;  /* 0x0218000402007844 */ /* 0x0003e20000000200 */
[----:B------:R-:W-:-:S05]  /*2c50*/  FADD.FTZ R62, R20, R63 ;  /* 0x0000003f143e7221 */ /* 0x000fca0000010000 */
[----:B------:R-:W3:Y:S01]  /*2c60*/  MUFU.EX2 R34, R34 ;  /* 0x0000002200227308 */ /* 0x000ee20000000800 */
[----:B--2---:R-:W-:-:S07]  /*2c70*/  FADD.FTZ R10, R30, R61 ;  /* 0x0000003d1e0a7221 */ /* 0x004fce0000010000 */
[----:B------:R-:W2:Y:S01]  /*2c80*/  MUFU.EX2 R39, R39 ;  /* 0x0000002700277308 */ /* 0x000ea20000000800 */
[----:B0-----:R-:W-:-:S07]  /*2c90*/  FADD.FTZ R61, R35, R10 ;  /* 0x0000000a233d7221 */ /* 0x001fce0000010000 */
[----:B------:R-:W0:Y:S01]  /*2ca0*/  MUFU.EX2 R43, R43 ;  /* 0x0000002b002b7308 */ /* 0x000e220000000800 */
[----:B---3--:R-:W-:Y:S01]  /*2cb0*/  FADD.FTZ R10, R34, R61 ;  /* 0x0000003d220a7221 */ /* 0x008fe20000010000 */
[----:B------:R-:W-:-:S04]  /*2cc0*/  FADD.FTZ R61, R15, R62 ;  /* 0x0000003e0f3d7221 */ /* 0x000fc80000010000 */
[----:B------:R-:W-:Y:S02]  /*2cd0*/  FADD.FTZ R62, R24, R61 ;  /* 0x0000003d183e7221 */ /* 0x000fe40000010000 */
[----:B------:R-:W3:Y:S01]  /*2ce0*/  MUFU.EX2 R68, R68 ;  /* 0x0000004400447308 */ /* 0x000ee20000000800 */
[----:B--2---:R-:W-:Y:S01]  /*2cf0*/  FADD.FTZ R10, R39, R10 ;  /* 0x0000000a270a7221 */ /* 0x004fe20000010000 */
[----:B------:R-:W-:-:S04]  /*2d00*/  FADD.FTZ R63, R21, R62 ;  /* 0x0000003e153f7221 */ /* 0x000fc80000010000 */
[----:B------:R-:W-:Y:S02]  /*2d10*/  FADD.FTZ R14, R28, R63 ;  /* 0x0000003f1c0e7221 */ /* 0x000fe40000010000 */
[----:B------:R-:W2:Y:S01]  /*2d20*/  MUFU.EX2 R31, R31 ;  /* 0x0000001f001f7308 */ /* 0x000ea20000000800 */
[----:B0-----:R-:W-:-:S07]  /*2d30*/  FADD.FTZ R61, R43, R10 ;  /* 0x0000000a2b3d7221 */ /* 0x001fce0000010000 */
[----:B------:R-:W0:Y:S01]  /*2d40*/  MUFU.EX2 R38, R38 ;  /* 0x0000002600267308 */ /* 0x000e220000000800 */
[----:B---3--:R-:W-:Y:S01]  /*2d50*/  FADD.FTZ R10, R68, R61 ;  /* 0x0000003d440a7221 */ /* 0x008fe20000010000 */
[----:B------:R-:W-:Y:S01]  /*2d60*/  FADD.FTZ R61, R25, R14 ;  /* 0x0000000e193d7221 */ /* 0x000fe20000010000 */
[----:B------:R-:W-:Y:S02]  /*2d70*/  F2FP.F16.F32.PACK_AB R14, R24, R15 ;  /* 0x0000000f180e723e */ /* 0x000fe400000000ff */
[----:B------:R-:W-:-:S03]  /*2d80*/  F2FP.F16.F32.PACK_AB R15, R68, R43 ;  /* 0x0000002b440f723e */ /* 0x000fc600000000ff */
[----:B------:R-:W3:Y:S01]  /*2d90*/  MUFU.EX2 R42, R42 ;  /* 0x0000002a002a7308 */ /* 0x000ee20000000800 */
[----:B--2---:R-:W-:Y:S01]  /*2da0*/  FADD.FTZ R9, R31, R10 ;  /* 0x0000000a1f097221 */ /* 0x004fe20000010000 */
[----:B------:R-:W-:Y:S02]  /*2db0*/  F2FP.F16.F32.PACK_AB R10, R12, R11 ;  /* 0x0000000b0c0a723e */ /* 0x000fe400000000ff */
[----:B------:R-:W-:Y:S01]  /*2dc0*/  F2FP.F16.F32.PACK_AB R12, R20, R13 ;  /* 0x0000000d140c723e */ /* 0x000fe200000000ff */
[----:B------:R-:W-:Y:S01]  /*2dd0*/  FADD.FTZ R20, R32, R61 ;  /* 0x0000003d20147221 */ /* 0x000fe20000010000 */
[----:B------:R-:W-:Y:S02]  /*2de0*/  F2FP.F16.F32.PACK_AB R11, R35, R30 ;  /* 0x0000001e230b723e */ /* 0x000fe400000000ff */
[----:B------:R-:W2:Y:S01]  /*2df0*/  MUFU.EX2 R47, R47 ;  /* 0x0000002f002f7308 */ /* 0x000ea20000000800 */
[----:B0-----:R-:W-:Y:S01]  /*2e00*/  FADD.FTZ R9, R38, R9 ;  /* 0x0000000926097221 */ /* 0x001fe20000010000 */
[----:B-1----:R-:W-:Y:S01]  /*2e10*/  FADD.FTZ R7, R29, R20 ;  /* 0x000000141d077221 */ /* 0x002fe20000010000 */
[----:B------:R-:W-:-:S03]  /*2e20*/  F2FP.F16.F32.PACK_AB R13, R39, R34 ;  /* 0x00000022270d723e */ /* 0x000fc600000000ff */
[----:B------:R-:W-:Y:S02]  /*2e30*/  FADD.FTZ R6, R36, R7 ;  /* 0x0000000724067221 */ /* 0x000fe40000010000 */
[----:B------:R-:W0:Y:S01]  /*2e40*/  MUFU.EX2 R46, R46 ;  /* 0x0000002e002e7308 */ /* 0x000e220000000800 */
[----:B---3--:R-:W-:Y:S01]  /*2e50*/  FADD.FTZ R4, R42, R9 ;  /* 0x000000092a047221 */ /* 0x008fe20000010000 */
[----:B------:R-:W-:Y:S01]  /*2e60*/  FADD.FTZ R7, R37, R6 ;  /* 0x0000000625077221 */ /* 0x000fe20000010000 */
[----:B------:R-:W-:Y:S02]  /*2e70*/  F2FP.F16.F32.PACK_AB R9, R27, R26 ;  /* 0x0000001a1b09723e */ /* 0x000fe400000000ff */
[----:B------:R-:W-:-:S03]  /*2e80*/  F2FP.F16.F32.PACK_AB R6, R32, R25 ;  /* 0x000000192006723e */ /* 0x000fc600000000ff */
[----:B------:R-:W1:Y:S01]  /*2e90*/  MUFU.EX2 R51, R51 ;  /* 0x0000003300337308 */ /* 0x000e620000000800 */
[----:B--2---:R-:W-:Y:S01]  /*2ea0*/  FADD.FTZ R5, R47, R4 ;  /* 0x000000042f057221 */ /* 0x004fe20000010000 */
[----:B------:R2:W-:Y:S04]  /*2eb0*/  STSM.16.M88.4 [R18], R8 ;  /* 0x0000000812007844 */ /* 0x0005e80000000200 */
[----:B------:R3:W-:Y:S02]  /*2ec0*/  STSM.16.M88.4 [R17], R12 ;  /* 0x0000000c11007844 */ /* 0x0007e40000000200 */
[----:B------:R-:W4:Y:S01]  /*2ed0*/  MUFU.EX2 R50, R50 ;  /* 0x0000003200327308 */ /* 0x000f220000000800 */
[----:B0-----:R-:W-:-:S07]  /*2ee0*/  FADD.FTZ R4, R46, R5 ;  /* 0x000000052e047221 */ /* 0x001fce0000010000 */
[----:B------:R-:W0:Y:S01]  /*2ef0*/  MUFU.EX2 R55, R55 ;  /* 0x0000003700377308 */ /* 0x000e220000000800 */
[----:B-1----:R-:W-:Y:S01]  /*2f00*/  FADD.FTZ R5, R51, R4 ;  /* 0x0000000433057221 */ /* 0x002fe20000010000 */
[----:B------:R-:W-:Y:S01]  /*2f10*/  FADD.FTZ R4, R44, R7 ;  /* 0x000000072c047221 */ /* 0x000fe20000010000 */
[----:B--2---:R-:W-:Y:S02]  /*2f20*/  F2FP.F16.F32.PACK_AB R8, R36, R29 ;  /* 0x0000001d2408723e */ /* 0x004fe400000000ff */
[----:B------:R-:W-:Y:S01]  /*2f30*/  F2FP.F16.F32.PACK_AB R10, R44, R37 ;  /* 0x000000252c0a723e */ /* 0x000fe200000000ff */
[----:B------:R-:W-:Y:S01]  /*2f40*/  FADD.FTZ R7, R33, R4 ;  /* 0x0000000421077221 */ /* 0x000fe20000010000 */
[----:B------:R-:W-:Y:S01]  /*2f50*/  F2FP.F16.F32.PACK_AB R4, R28, R21 ;  /* 0x000000151c04723e */ /* 0x000fe200000000ff */
[----:B------:R-:W1:Y:S01]  /*2f60*/  MUFU.EX2 R40, R40 ;  /* 0x0000002800287308 */ /* 0x000e620000000800 */
[----:B----4-:R-:W-:-:S07]  /*2f70*/  FADD.FTZ R24, R50, R5 ;  /* 0x0000000532187221 */ /* 0x010fce0000010000 */
[----:B------:R-:W2:Y:S01]  /*2f80*/  MUFU.EX2 R54, R54 ;  /* 0x0000003600367308 */ /* 0x000ea20000000800 */
[C---:B0-----:R-:W-:Y:S01]  /*2f90*/  FADD.FTZ R5, R55.reuse, R24 ;  /* 0x0000001837057221 */ /* 0x041fe20000010000 */
[----:B------:R-:W-:-:S06]  /*2fa0*/  F2FP.F16.F32.PACK_AB R11, R55, R50 ;  /* 0x00000032370b723e */ /* 0x000fcc00000000ff */
[----:B------:R-:W0:Y:S01]  /*2fb0*/  MUFU.EX2 R41, R41 ;  /* 0x0000002900297308 */ /* 0x000e220000000800 */
[----:B-1----:R-:W-:-:S07]  /*2fc0*/  FADD.FTZ R26, R40, R7 ;  /* 0x00000007281a7221 */ /* 0x002fce0000010000 */
[----:B------:R-:W1:Y:S01]  /*2fd0*/  MUFU.EX2 R59, R59 ;  /* 0x0000003b003b7308 */ /* 0x000e620000000800 */
[----:B--2---:R-:W-:Y:S01]  /*2fe0*/  FADD.FTZ R24, R54, R5 ;  /* 0x0000000536187221 */ /* 0x004fe20000010000 */
[----:B------:R-:W-:-:S06]  /*2ff0*/  F2FP.F16.F32.PACK_AB R5, R38, R31 ;  /* 0x0000001f2605723e */ /* 0x000fcc00000000ff */
[----:B------:R-:W3:Y:S01]  /*3000*/  MUFU.EX2 R48, R48 ;  /* 0x0000003000307308 */ /* 0x000ee20000000800 */
[----:B0-----:R-:W-:-:S07]  /*3010*/  FADD.FTZ R7, R41, R26 ;  /* 0x0000001a29077221 */ /* 0x001fce0000010000 */
[----:B------:R-:W0:Y:S01]  /*3020*/  MUFU.EX2 R58, R58 ;  /* 0x0000003a003a7308 */ /* 0x000e220000000800 */
[----:B-1----:R-:W-:-:S07]  /*3030*/  FADD.FTZ R9, R59, R24 ;  /* 0x000000183b097221 */ /* 0x002fce0000010000 */
[----:B------:R-:W1:Y:S01]  /*3040*/  MUFU.EX2 R45, R45 ;  /* 0x0000002d002d7308 */ /* 0x000e620000000800 */
[----:B---3--:R-:W-:Y:S01]  /*3050*/  FADD.FTZ R14, R48, R7 ;  /* 0x00000007300e7221 */ /* 0x008fe20000010000 */
[----:B------:R-:W-:-:S05]  /*3060*/  F2FP.F16.F32.PACK_AB R7, R47, R42 ;  /* 0x0000002a2f07723e */ /* 0x000fca00000000ff */
[----:B------:R2:W-:Y:S01]  /*3070*/  STSM.16.M88.4 [R16], R4 ;  /* 0x0000000410007844 */ /* 0x0005e20000000200 */
[----:B------:R-:W3:Y:S01]  /*3080*/  MUFU.EX2 R71, R71 ;  /* 0x0000004700477308 */ /* 0x000ee20000000800 */
[----:B0-----:R-:W-:Y:S01]  /*3090*/  FADD.FTZ R12, R58, R9 ;  /* 0x000000093a0c7221 */ /* 0x001fe20000010000 */
[----:B------:R-:W-:-:S05]  /*30a0*/  F2FP.F16.F32.PACK_AB R9, R51, R46 ;  /* 0x0000002e3309723e */ /* 0x000fca00000000ff */
[----:B------:R0:W-:Y:S01]  /*30b0*/  STSM.16.M88.4 [R2+0x27800], R8 ;  /* 0x0278000802007844 */ /* 0x0001e20000000200 */
[----:B------:R-:W4:Y:S01]  /*30c0*/  MUFU.EX2 R52, R52 ;  /* 0x0000003400347308 */ /* 0x000f220000000800 */
[----:B-1----:R-:W-:-:S07]  /*30d0*/  FADD.FTZ R15, R45, R14 ;  /* 0x0000000e2d0f7221 */ /* 0x002fce0000010000 */
[----:B------:R-:W1:Y:S01]  /*30e0*/  MUFU.EX2 R74, R74 ;  /* 0x0000004a004a7308 */ /* 0x000e620000000800 */
[----:B---3--:R-:W-:-:S07]  /*30f0*/  FADD.FTZ R13, R71, R12 ;  /* 0x0000000c470d7221 */ /* 0x008fce0000010000 */
[----:B------:R-:W3:Y:S01]  /*3100*/  MUFU.EX2 R49, R49 ;  /* 0x0000003100317308 */ /* 0x000ee20000000800 */
[----:B----4-:R-:W-:-:S07]  /*3110*/  FADD.FTZ R12, R52, R15 ;  /* 0x0000000f340c7221 */ /* 0x010fce0000010000 */
[----:B------:R-:W4:Y:S01]  /*3120*/  MUFU.EX2 R75, R75 ;  /* 0x0000004b004b7308 */ /* 0x000f220000000800 */
[----:B-1----:R-:W-:-:S07]  /*3130*/  FADD.FTZ R14, R74, R13 ;  /* 0x0000000d4a0e7221 */ /* 0x002fce0000010000 */
[----:B------:R-:W1:Y:S01]  /*3140*/  MUFU.EX2 R56, R56 ;  /* 0x0000003800387308 */ /* 0x000e620000000800 */
[----:B---3--:R-:W-:Y:S01]  /*3150*/  FADD.FTZ R13, R49, R12 ;  /* 0x0000000c310d7221 */ /* 0x008fe20000010000 */
[----:B------:R-:W-:-:S06]  /*3160*/  F2FP.F16.F32.PACK_AB R12, R40, R33 ;  /* 0x00000021280c723e */ /* 0x000fcc00000000ff */
[----:B------:R-:W3:Y:S01]  /*3170*/  MUFU.EX2 R27, R78 ;  /* 0x0000004e001b7308 */ /* 0x000ee20000000800 */
[C---:B----4-:R-:W-:Y:S01]  /*3180*/  FADD.FTZ R24, R75.reuse, R14 ;  /* 0x0000000e4b187221 */ /* 0x050fe20000010000 */
[----:B------:R-:W-:Y:S02]  /*3190*/  F2FP.F16.F32.PACK_AB R14, R48, R41 ;  /* 0x00000029300e723e */ /* 0x000fe400000000ff */
[----:B------:R-:W-:-:S04]  /*31a0*/  F2FP.F16.F32.PACK_AB R25, R75, R74 ;  /* 0x0000004a4b19723e */ /* 0x000fc800000000ff */
[----:B------:R-:W4:Y:S01]  /*31b0*/  MUFU.EX2 R57, R57 ;  /* 0x0000003900397308 */ /* 0x000f220000000800 */
[----:B-1----:R-:W-:-:S07]  /*31c0*/  FADD.FTZ R26, R56, R13 ;  /* 0x0000000d381a7221 */ /* 0x002fce0000010000 */
[----:B------:R-:W2:Y:S01]  /*31d0*/  MUFU.EX2 R20, R79 ;  /* 0x0000004f00147308 */ /* 0x000ea20000000800 */
[----:B---3--:R-:W-:Y:S01]  /*31e0*/  FADD.FTZ R13, R27, R24 ;  /* 0x000000181b0d7221 */ /* 0x008fe20000010000 */
[----:B------:R-:W-:-:S06]  /*31f0*/  F2FP.F16.F32.PACK_AB R24, R52, R45 ;  /* 0x0000002d3418723e */ /* 0x000fcc00000000ff */
[----:B------:R-:W1:Y:S01]  /*3200*/  MUFU.EX2 R64, R64 ;  /* 0x0000004000407308 */ /* 0x000e620000000800 */
[----:B----4-:R-:W-:Y:S01]  /*3210*/  FADD.FTZ R15, R57, R26 ;  /* 0x0000001a390f7221 */ /* 0x010fe20000010000 */
[----:B------:R-:W-:-:S06]  /*3220*/  F2FP.F16.F32.PACK_AB R26, R56, R49 ;  /* 0x00000031381a723e */ /* 0x000fcc00000000ff */
[----:B------:R-:W3:Y:S01]  /*3230*/  MUFU.EX2 R65, R82 ;  /* 0x0000005200417308 */ /* 0x000ee20000000800 */
[C---:B--2---:R-:W-:Y:S01]  /*3240*/  FADD.FTZ R4, R20.reuse, R13 ;  /* 0x0000000d14047221 */ /* 0x044fe20000010000 */
[----:B------:R-:W-:Y:S02]  /*3250*/  F2FP.F16.F32.PACK_AB R13, R59, R54 ;  /* 0x000000363b0d723e */ /* 0x000fe400000000ff */
[----:B------:R-:W-:-:S04]  /*3260*/  F2FP.F16.F32.PACK_AB R27, R20, R27 ;  /* 0x0000001b141b723e */ /* 0x000fc800000000ff */
[----:B------:R-:W-:Y:S01]  /*3270*/  MUFU.EX2 R53, R53 ;  /* 0x0000003500357308 */ /* 0x000fe20000000800 */
[C---:B-1----:R-:W-:Y:S01]  /*3280*/  FADD.FTZ R6, R64.reuse, R15 ;  /* 0x0000000f40067221 */ /* 0x042fe20000010000 */
[----:B------:R-:W-:Y:S02]  /*3290*/  F2FP.F16.F32.PACK_AB R15, R71, R58 ;  /* 0x0000003a470f723e */ /* 0x000fe400000000ff */
[----:B------:R-:W-:-:S03]  /*32a0*/  F2FP.F16.F32.PACK_AB R64, R64, R57 ;  /* 0x000000394040723e */ /* 0x000fc600000000ff */
[----:B------:R0:W-:Y:S01]  /*32b0*/  STSM.16.M88.4 [R19], R12 ;  /* 0x0000000c13007844 */ /* 0x0001e20000000200 */
[----:B------:R-:W1:Y:S01]  /*32c0*/  MUFU.EX2 R60, R60 ;  /* 0x0000003c003c7308 */ /* 0x000e620000000800 */
[----:B---3--:R-:W-:Y:S02]  /*32d0*/  FADD.FTZ R5, R65, R4 ;  /* 0x0000000441057221 */ /* 0x008fe40000010000 */
[----:B------:R0:W-:Y:S05]  /*32e0*/  STSM.16.M88.4 [R17+0x6000], R24 ;  /* 0x0060001811007844 */ /* 0x0001ea0000000200 */
[----:B------:R-:W2:Y:S08]  /*32f0*/  MUFU.EX2 R28, R83 ;  /* 0x00000053001c7308 */ /* 0x000eb00000000800 */
[----:B------:R-:W-:Y:S01]  /*3300*/  MUFU.EX2 R86, R86 ;  /* 0x0000005600567308 */ /* 0x000fe20000000800 */
[----:B-1----:R-:W-:Y:S01]  /*3310*/  F2FP.F16.F32.PACK_AB R66, R60, R53 ;  /* 0x000000353c42723e */ /* 0x002fe200000000ff */
[----:B------:R-:W-:-:S04]  /*3320*/  FADD.FTZ R53, R53, R6 ;  /* 0x0000000635357221 */ /* 0x000fc80000010000 */
[----:B------:R-:W-:Y:S02]  /*3330*/  FADD.FTZ R4, R60, R53 ;  /* 0x000000353c047221 */ /* 0x000fe40000010000 */
[----:B------:R-:W1:Y:S01]  /*3340*/  MUFU.EX2 R87, R87 ;  /* 0x0000005700577308 */ /* 0x000e620000000800 */
[C---:B--2---:R-:W-:Y:S01]  /*3350*/  F2FP.F16.F32.PACK_AB R65, R28.reuse, R65 ;  /* 0x000000411c41723e */ /* 0x044fe200000000ff */
[----:B------:R-:W-:Y:S01]  /*3360*/  FADD.FTZ R5, R28, R5 ;  /* 0x000000051c057221 */ /* 0x000fe20000010000 */
[----:B-1----:R-:W-:-:S03]  /*3370*/  F2FP.F16.F32.PACK_AB R67, R87, R86 ;  /* 0x000000565743723e */ /* 0x002fc600000000ff */
[----:B------:R-:W-:Y:S02]  /*3380*/  FADD.FTZ R86, R86, R5 ;  /* 0x0000000556567221 */ /* 0x000fe40000010000 */
[----:B------:R0:W-:Y:S02]  /*3390*/  STSM.16.M88.4 [R16+0x6000], R64 ;  /* 0x0060004010007844 */ /* 0x0001e40000000200 */
[----:B------:R-:W-:Y:S01]  /*33a0*/  FADD.FTZ R5, R87, R86 ;  /* 0x0000005657057221 */ /* 0x000fe20000010000 */
[----:B------:R1:W-:Y:S06]  /*33b0*/  MEMBAR.ALL.CTA ;  /* 0x0000000000007992 */ /* 0x0003ec0000008000 */
[----:B-1----:R-:W1:Y:S02]  /*33c0*/  FENCE.VIEW.ASYNC.S ;  /* 0x00000000000073c6 */ /* 0x002e640000000000 */
[----:B-1----:R-:W-:Y:S01]  /*33d0*/  NOP ;  /* 0x0000000000007918 */ /* 0x002fe20000000000 */
[----:B------:R-:W-:Y:S05]  /*33e0*/  @!P1 BRA `(.L_x_14) ;  /* 0x0000002000a49947 */ /* 0x000fea0003800000 */
[----:B------:R-:W-:Y:S01]  /*33f0*/  IMAD.MOV.U32 R6, RZ, RZ, R3 ;  /* 0x000000ffff067224 */ /* 0x000fe200078e0003 */
[----:B------:R-:W-:Y:S01]  /*3400*/  CS2R R134, SRZ ;  /* 0x0000000000867805 */ /* 0x000fe2000001ff00 */
[----:B------:R-:W-:Y:S01]  /*3410*/  IMAD.MOV.U32 R7, RZ, RZ, R0 ;  /* 0x000000ffff077224 */ /* 0x000fe200078e0000 */
[----:B------:R-:W-:Y:S02]  /*3420*/  CS2R R132, SRZ ;  /* 0x0000000000847805 */ /* 0x000fe4000001ff00 */
[----:B------:R-:W-:Y:S02]  /*3430*/  CS2R R130, SRZ ;  /* 0x0000000000827805 */ /* 0x000fe4000001ff00 */
[----:B------:R-:W-:Y:S02]  /*3440*/  CS2R R128, SRZ ;  /* 0x0000000000807805 */ /* 0x000fe4000001ff00 */
[----:B------:R-:W-:Y:S02]  /*3450*/  CS2R R126, SRZ ;  /* 0x00000000007e7805 */ /* 0x000fe4000001ff00 */
[----:B------:R-:W-:-:S02]  /*3460*/  CS2R R124, SRZ ;  /* 0x00000000007c7805 */ /* 0x000fc4000001ff00 */
[----:B------:R-:W-:Y:S02]  /*3470*/  CS2R R122, SRZ ;  /* 0x00000000007a7805 */ /* 0x000fe4000001ff00 */
        /* <DEDUP_REMOVED lines=16> */
[----:B------:R-:W-:Y:S01]  /*3580*/  CS2R R88, SRZ ;  /* 0x0000000000587805 */ /* 0x000fe2000001ff00 */
[----:B------:R-:W-:Y:S01]  /*3590*/  UIADD3 UR35, UR50, -0x2, URZ ;  /* 0xfffffffe32237890 */ /* 0x000fe2000fffe03f */
[----:B------:R-:W-:Y:S01]  /*35a0*/  UMOV UR28, UR45 ;  /* 0x0000002d001c7c82 */ /* 0x000fe20008000000 */
[----:B------:R-:W-:Y:S01]  /*35b0*/  UMOV UR34, UR44 ;  /* 0x0000002c00227c82 */ /* 0x000fe20008000000 */
[----:B------:R-:W-:-:S09]  /*35c0*/  ULDC UR33, c[0x0][0x988] ;  /* 0x0002620000217ab9 */ /* 0x000fd20000000800 */
.L_x_25:
[----:B------:R-:W-:Y:S01]  /*35d0*/  ISETP.NE.AND P2, PT, RZ, UR39, PT ;  /* 0x00000027ff007c0c */ /* 0x000fe2000bf45270 */
[----:B------:R-:W-:-:S04]  /*35e0*/  UISETP.NE.AND UP0, UPT, UR34, 0x1, UPT ;  /* 0x000000012200788c */ /* 0x000fc8000bf05270 */
[----:B------:R-:W-:-:S04]  /*35f0*/  USEL UR45, URZ, 0x1, UP0 ;  /* 0x000000013f2d7887 */ /* 0x000fc80008000000 */
[----:B------:R-:W-:-:S04]  /*3600*/  ULOP3.LUT UR45, UR28, UR45, URZ, 0x3c, !UPT ;  /* 0x0000002d1c2d7292 */ /* 0x000fc8000f8e3c3f */
[----:B------:R-:W-:Y:S08]  /*3610*/  @P2 BRA `(.L_x_15) ;  /* 0x0000000000382947 */ /* 0x000ff00003800000 */
[----:B------:R-:W-:Y:S05]  /*3620*/  @!P0 BRA `(.L_x_16) ;  /* 0x0000000000048947 */ /* 0x000fea0003800000 */
[----:B------:R-:W-:Y:S01]  /*3630*/  BPT.TRAP 0x1 ;  /* 0x000000040000795c */ /* 0x000fe20000300000 */
.L_x_16:
[----:B------:R-:W-:Y:S01]  /*3640*/  UIADD3 UR6, UR34, 0x1, URZ ;  /* 0x0000000122067890 */ /* 0x000fe2000fffe03f */
[----:B------:R-:W-:-:S03]  /*3650*/  IMAD.U32 R0, RZ, RZ, UR45 ;  /* 0x0000002dff007e24 */ /* 0x000fc6000f8e00ff */
[----:B------:R-:W-:Y:S02]  /*3660*/  UISETP.NE.AND UP0, UPT, UR6, 0x2, UPT ;  /* 0x000000020600788c */ /* 0x000fe4000bf05270 */
[----:B------:R-:W-:Y:S02]  /*3670*/  SHF.L.U32 R0, R0, 0x1f, RZ ;  /* 0x0000001f00007819 */ /* 0x000fe400000006ff */
[----:B------:R-:W-:-:S04]  /*3680*/  USEL UR6, UR6, URZ, UP0 ;  /* 0x0000003f06067287 */ /* 0x000fc80008000000 */
[----:B------:R-:W-:-:S09]  /*3690*/  ULEA UR6, UR6, UR40, 0x3 ;  /* 0x0000002806067291 */ /* 0x000fd2000f8e183f */
[----:B------:R1:W2:Y:S01]  /*36a0*/  SYNCS.PHASECHK.TRANS64.TRYWAIT P1, [UR6+0x2d830], R0 ;  /* 0x02d83000ff0075a7 */ /* 0x0002a20008020146 */
[----:B------:R-:W-:Y:S05]  /*36b0*/  @!P0 BRA `(.L_x_17) ;  /* 0x0000000000048947 */ /* 0x000fea0003800000 */
[----:B------:R-:W-:Y:S01]  /*36c0*/  BPT.TRAP 0x1 ;  /* 0x000000040000795c */ /* 0x000fe20000300000 */
.L_x_17:
[----:B--2---:R-:W-:Y:S05]  /*36d0*/  @P1 BRA `(.L_x_15) ;  /* 0x0000000000081947 */ /* 0x004fea0003800000 */
[----:B------:R-:W2:Y:S02]  /*36e0*/  SYNCS.PHASECHK.TRANS64.TRYWAIT P1, [UR6+0x2d830], R0 ;  /* 0x02d83000ff0075a7 */ /* 0x000ea40008020146 */
[----:B--2---:R-:W-:Y:S05]  /*36f0*/  @!P1 BRA `(.L_x_18) ;  /* 0x0000007000849947 */ /* 0x004fea0003800000 */
.L_x_15:
[----:B--2---:R-:W2:Y:S01]  /*3700*/  S2R R3, SR_TID.X ;  /* 0x0000000000037919 */ /* 0x004ea20000002100 */
[----:B------:R-:W-:Y:S01]  /*3710*/  UIADD3 UR44, UR34, 0x1, URZ ;  /* 0x00000001222c7890 */ /* 0x000fe2000fffe03f */
[----:B------:R-:W-:Y:S01]  /*3720*/  UMOV UR7, 0x80000020 ;  /* 0x8000002000077882 */ /* 0x000fe20000000000 */
[----:B------:R-:W-:Y:S02]  /*3730*/  UMOV UR11, 0x80000020 ;  /* 0x80000020000b7882 */ /* 0x000fe40000000000 */
[----:B------:R-:W-:Y:S01]  /*3740*/  UISETP.NE.AND UP0, UPT, UR44, 0x2, UPT ;  /* 0x000000022c00788c */ /* 0x000fe2000bf05270 */
[----:B------:R-:W-:Y:S01]  /*3750*/  UMOV UR15, 0x80000020 ;  /* 0x80000020000f7882 */ /* 0x000fe20000000000 */
[----:B------:R-:W-:Y:S02]  /*3760*/  UMOV UR19, 0x80000020 ;  /* 0x8000002000137882 */ /* 0x000fe40000000000 */
[----:B------:R-:W-:Y:S01]  /*3770*/  USEL UR44, UR44, URZ, UP0 ;  /* 0x0000003f2c2c7287 */ /* 0x000fe20008000000 */
[----:B------:R-:W-:Y:S01]  /*3780*/  UMOV UR23, 0x80000020 ;  /* 0x8000002000177882 */ /* 0x000fe20000000000 */
[----:B------:R-:W-:-:S02]  /*3790*/  UMOV UR27, 0x80000020 ;  /* 0x80000020001b7882 */ /* 0x000fc40000000000 */
[----:B------:R-:W-:-:S04]  /*37a0*/  UIMAD UR6, UR44, 0x600, UR32 ;  /* 0x000006002c0678a4 */ /* 0x000fc8000f8e0220 */
[----:B------:R-:W-:Y:S02]  /*37b0*/  UIADD3 UR10, UR6, 0x2, URZ ;  /* 0x00000002060a7890 */ /* 0x000fe4000fffe03f */
[----:B------:R-:W-:Y:S02]  /*37c0*/  UIADD3 UR14, UR6, 0x200, URZ ;  /* 0x00000200060e7890 */ /* 0x000fe4000fffe03f */
[----:B------:R-:W-:Y:S02]  /*37d0*/  UIADD3 UR18, UR6, 0x202, URZ ;  /* 0x0000020206127890 */ /* 0x000fe4000fffe03f */
[----:B------:R-:W-:Y:S02]  /*37e0*/  UIADD3 UR22, UR6, 0x400, URZ ;  /* 0x0000040006167890 */ /* 0x000fe4000fffe03f */
[----:B------:R-:W-:Y:S01]  /*37f0*/  UIADD3 UR26, UR6, 0x402, URZ ;  /* 0x00000402061a7890 */ /* 0x000fe2000fffe03f */
[----:B--2---:R-:W-:-:S04]  /*3800*/  SHF.R.U32.HI R3, RZ, 0x7, R3 ;  /* 0x00000007ff037819 */ /* 0x004fc80000011603 */
[----:B-1----:R-:W-:-:S05]  /*3810*/  IADD3 R0, R3, 0x8, RZ ;  /* 0x0000000803007810 */ /* 0x002fca0007ffe0ff */
[----:B------:R1:W-:Y:S06]  /*3820*/  BAR.SYNC.DEFER_BLOCKING R0, 0x100 ;  /* 0x000400000000751d */ /* 0x0003ec0000010000 */
[----:B0-----:R-:W-:-:S06]  /*3830*/  WARPGROUP.ARRIVE ;  /* 0x00000000000079c5 */ /* 0x001fcc0000000000 */
[----:B------:R-:W-:Y:S03]  /*3840*/  HGMMA.64x128x16.F32 R24, gdesc[UR4], RZ, !UPT, gsb0 ;  /* 0x01e00000041879f0 */ /* 0x000fe6000c0008ff */
        /* <DEDUP_REMOVED lines=16> */
[----:B-1----:R-:W-:Y:S05]  /*3950*/  @P2 BRA `(.L_x_19) ;  /* 0x00000000002c2947 */ /* 0x002fea0003800000 */
[----:B------:R-:W-:Y:S05]  /*3960*/  @!P0 BRA `(.L_x_20) ;  /* 0x0000000000048947 */ /* 0x000fea0003800000 */
[----:B------:R-:W-:Y:S01]  /*3970*/  BPT.TRAP 0x1 ;  /* 0x000000040000795c */ /* 0x000fe20000300000 */
.L_x_20:
[----:B------:R-:W-:Y:S01]  /*3980*/  ULEA UR6, UR34, UR40, 0x3 ;  /* 0x0000002822067291 */ /* 0x000fe2000f8e183f */
[----:B------:R-:W-:-:S05]  /*3990*/  IMAD.U32 R0, RZ, RZ, UR28 ;  /* 0x0000001cff007e24 */ /* 0x000fca000f8e00ff */
[----:B------:R-:W-:-:S04]  /*39a0*/  SHF.L.U32 R0, R0, 0x1f, RZ ;  /* 0x0000001f00007819 */ /* 0x000fc800000006ff */
[----:B------:R0:W1:Y:S01]  /*39b0*/  SYNCS.PHASECHK.TRANS64.TRYWAIT P1, [UR6+0x2d850], R0 ;  /* 0x02d85000ff0075a7 */ /* 0x0000620008020146 */
[----:B------:R-:W-:Y:S05]  /*39c0*/  @!P0 BRA `(.L_x_21) ;  /* 0x0000000000048947 */ /* 0x000fea0003800000 */
[----:B------:R-:W-:Y:S01]  /*39d0*/  BPT.TRAP 0x1 ;  /* 0x000000040000795c */ /* 0x000fe20000300000 */
.L_x_21:
[----:B-1----:R-:W-:Y:S05]  /*39e0*/  @P1 BRA `(.L_x_19) ;  /* 0x0000000000081947 */ /* 0x002fea0003800000 */
[----:B------:R-:W1:Y:S02]  /*39f0*/  SYNCS.PHASECHK.TRANS64.TRYWAIT P1, [UR6+0x2d850], R0 ;  /* 0x02d85000ff0075a7 */ /* 0x000e640008020146 */
[----:B-1----:R-:W-:Y:S05]  /*3a00*/  @!P1 BRA `(.L_x_22) ;  /* 0x0000006c00d89947 */ /* 0x002fea0003800000 */
.L_x_19:
[----:B------:R-:W-:Y:S01]  /*3a10*/  UIADD3 UR6, UR40, 0x400, URZ ;  /* 0x0000040028067890 */ /* 0x000fe2000fffe03f */
[----:B------:R-:W-:Y:S01]  /*3a20*/  WARPGROUP.ARRIVE ;  /* 0x00000000000079c5 */ /* 0x000fe20000000000 */
[----:B------:R-:W-:Y:S01]  /*3a30*/  UMOV UR29, 0x40000040 ;  /* 0x40000040001d7882 */ /* 0x000fe20000000000 */
[----:B------:R-:W-:Y:S01]  /*3a40*/  UMOV UR31, 0x80000020 ;  /* 0x80000020001f7882 */ /* 0x000fe20000000000 */
[----:B------:R-:W-:-:S03]  /*3a50*/  USHF.R.U32.HI UR6, URZ, 0x4, UR6 ;  /* 0x000000043f067899 */ /* 0x000fc60008011606 */
[----:B------:R-:W1:Y:S01]  /*3a60*/  S2R R8, SR_TID.X ;  /* 0x0000000000087919 */ /* 0x000e620000002100 */
[----:B------:R-:W-:-:S04]  /*3a70*/  ULOP3.LUT UR6, UR6, 0x3fff, URZ, 0xc0, !UPT ;  /* 0x00003fff06067892 */ /* 0x000fc8000f8ec03f */
[----:B------:R-:W-:Y:S02]  /*3a80*/  ULOP3.LUT UR7, UR6, 0x2000000, URZ, 0xfc, !UPT ;  /* 0x0200000006077892 */ /* 0x000fe4000f8efc3f */
[----:B------:R-:W-:Y:S02]  /*3a90*/  ULOP3.LUT UR6, UR37, 0x10000, URZ, 0xfc, !UPT ;  /* 0x0001000025067892 */ /* 0x000fe4000f8efc3f */
[----:B------:R-:W-:-:S05]  /*3aa0*/  UIMAD UR7, UR34, 0x600, UR7 ;  /* 0x00000600220778a4 */ /* 0x000fca000f8e0207 */
[----:B------:R-:W-:Y:S02]  /*3ab0*/  UMOV UR28, UR6 ;  /* 0x00000006001c7c82 */ /* 0x000fe40008000000 */
[----:B------:R-:W-:Y:S02]  /*3ac0*/  UMOV UR30, UR7 ;  /* 0x00000007001e7c82 */ /* 0x000fe40008000000 */
[----:B------:R-:W-:Y:S01]  /*3ad0*/  HGMMA.64x96x16.F32 R88, gdesc[UR28].tnspB, R88, gsb0 ;  /* 0x416000001c5879f0 */ /* 0x000fe20008000858 */
[----:B------:R-:W-:Y:S02]  /*3ae0*/  UIADD3 UR28, UR6, 0x2, URZ ;  /* 0x00000002061c7890 */ /* 0x000fe4000fffe03f */
[----:B------:R-:W-:Y:S01]  /*3af0*/  UIADD3 UR30, UR7, 0x40, URZ ;  /* 0x00000040071e7890 */ /* 0x000fe2000fffe03f */
[----:B------:R-:W-:Y:S01]  /*3b00*/  UMOV UR29, 0x40000040 ;  /* 0x40000040001d7882 */ /* 0x000fe20000000000 */
[----:B------:R-:W-:Y:S01]  /*3b10*/  UMOV UR31, 0x80000020 ;  /* 0x80000020001f7882 */ /* 0x000fe20000000000 */
[----:B-1----:R-:W-:-:S02]  /*3b20*/  SHF.R.U32.HI R3, RZ, 0x7, R8 ;  /* 0x00000007ff037819 */ /* 0x002fc40000011608 */
[----:B------:R-:W-:-:S03]  /*3b30*/  ISETP.GE.U32.AND P1, PT, R8, 0x180, PT ;  /* 0x000001800800780c */ /* 0x000fc60003f26070 */
[----:B0-----:R-:W-:-:S05]  /*3b40*/  VIADD R0, R3, 0x9 ;  /* 0x0000000903007836 */ /* 0x001fca0000000000 */
[----:B------:R-:W-:Y:S01]  /*3b50*/  SEL R0, R0, 0x9, !P1 ;  /* 0x0000000900007807 */ /* 0x000fe20004800000 */
[----:B------:R-:W-:Y:S02]  /*3b60*/  WARPGROUP.DEPBAR.LE gsb0, 0x0 ;  /* 0x00008000000079c5 */ /* 0x000fe40000010000 */
[----:B------:R-:W-:-:S06]  /*3b70*/  WARPGROUP.ARRIVE ;  /* 0x00000000000079c5 */ /* 0x000fcc0000000000 */
[----:B------:R-:W-:Y:S01]  /*3b80*/  HGMMA.64x96x16.F32 R88, gdesc[UR28].tnspB, R88, gsb0 ;  /* 0x416000001c5879f0 */ /* 0x000fe20008000858 */
[----:B------:R-:W-:Y:S02]  /*3b90*/  UIADD3 UR28, UR6, 0x4, URZ ;  /* 0x00000004061c7890 */ /* 0x000fe4000fffe03f */
[----:B------:R-:W-:Y:S01]  /*3ba0*/  UIADD3 UR30, UR7, 0x80, URZ ;  /* 0x00000080071e7890 */ /* 0x000fe2000fffe03f */
[----:B------:R-:W-:Y:S01]  /*3bb0*/  UMOV UR29, 0x40000040 ;  /* 0x40000040001d7882 */ /* 0x000fe20000000000 */
[----:B------:R-:W-:Y:S01]  /*3bc0*/  UMOV UR31, 0x80000020 ;  /* 0x80000020001f7882 */ /* 0x000fe20000000000 */
        /* <DEDUP_REMOVED lines=37> */
[----:B------:R-:W-:Y:S03]  /*3e20*/  HGMMA.64x96x16.F32 R88, gdesc[UR28].tnspB, R88, gsb0 ;  /* 0x416000001c5879f0 */ /* 0x000fe60008000858 */
[----:B------:R-:W-:Y:S02]  /*3e30*/  WARPGROUP.DEPBAR.LE gsb0, 0x0 ;  /* 0x00008000000079c5 */ /* 0x000fe40000010000 */
[----:B------:R0:W-:Y:S06]  /*3e40*/  BAR.ARV R0, 0x100 ;  /* 0x000400000000751d */ /* 0x0001ec0000002000 */
[----:B------:R-:W-:Y:S05]  /*3e50*/  @!P0 BRA `(.L_x_23) ;  /* 0x0000000000048947 */ /* 0x000fea0003800000 */
[----:B------:R-:W-:Y:S01]  /*3e60*/  BPT.TRAP 0x1 ;  /* 0x000000040000795c */ /* 0x000fe20000300000 */
.L_x_23:
[----:B0-----:R-:W-:Y:S01]  /*3e70*/  FMNMX.FTZ R0, R24, R7, !PT ;  /* 0x0000000718007209 */ /* 0x001fe20007810000 */
[----:B------:R-:W-:Y:S01]  /*3e80*/  ULEA UR6, UR44, UR40, 0x3 ;  /* 0x000000282c067291 */ /* 0x000fe2000f8e183f */
[----:B------:R-:W-:Y:S02]  /*3e90*/  FMNMX.FTZ R8, R26, R6, !PT ;  /* 0x000000061a087209 */ /* 0x000fe40007810000 */
[----:B------:R-:W-:Y:S01]  /*3ea0*/  FMNMX.FTZ R3, R25, R0, !PT ;  /* 0x0000000019037209 */ /* 0x000fe20007810000 */
[----:B------:R-:W-:Y:S01]  /*3eb0*/  UIADD3 UR6, UR6, 0x2d840, URZ ;  /* 0x0002d84006067890 */ /* 0x000fe2000fffe03f */
[----:B------:R-:W-:Y:S02]  /*3ec0*/  FMNMX.FTZ R9, R27, R8, !PT ;  /* 0x000000081b097209 */ /* 0x000fe40007810000 */
[----:B------:R-:W-:Y:S01]  /*3ed0*/  FMNMX.FTZ R0, R28, R3, !PT ;  /* 0x000000031c007209 */ /* 0x000fe20007810000 */
[----:B------:R-:W-:Y:S01]  /*3ee0*/  UPRMT UR6, UR41, 0x654, UR6 ;  /* 0x0000065429067896 */ /* 0x000fe20008000006 */
[----:B------:R-:W-:-:S02]  /*3ef0*/  FMNMX.FTZ R8, R30, R9, !PT ;  /* 0x000000091e087209 */ /* 0x000fc40007810000 */
[----:B------:R-:W-:Y:S02]  /*3f00*/  FMNMX.FTZ R3, R29, R0, !PT ;  /* 0x000000001d037209 */ /* 0x000fe40007810000 */
[----:B------:R-:W-:Y:S02]  /*3f10*/  FMNMX.FTZ R9, R31, R8, !PT ;  /* 0x000000081f097209 */ /* 0x000fe40007810000 */
[----:B------:R-:W-:Y:S02]  /*3f20*/  FMNMX.FTZ R0, R32, R3, !PT ;  /* 0x0000000320007209 */ /* 0x000fe40007810000 */
[----:B------:R-:W-:Y:S01]  /*3f30*/  FMNMX.FTZ R8, R34, R9, !PT ;  /* 0x0000000922087209 */ /* 0x000fe20007810000 */
[----:B------:R-:W-:Y:S01]  /*3f40*/  SYNCS.ARRIVE.TRANS64.RED.A1T0 RZ, [UR6], RZ ;  /* 0x000000ffffff79a7 */ /* 0x000fe20008100406 */
[----:B------:R-:W-:Y:S02]  /*3f50*/  FMNMX.FTZ R3, R33, R0, !PT ;  /* 0x0000000021037209 */ /* 0x000fe40007810000 */
[----:B------:R-:W-:-:S02]  /*3f60*/  FMNMX.FTZ R9, R35, R8, !PT ;  /* 0x0000000823097209 */ /* 0x000fc40007810000 */
[----:B------:R-:W-:Y:S02]  /*3f70*/  FMNMX.FTZ R0, R36, R3, !PT ;  /* 0x0000000324007209 */ /* 0x000fe40007810000 */
[----:B------:R-:W-:Y:S02]  /*3f80*/  FMNMX.FTZ R8, R38, R9, !PT ;  /* 0x0000000926087209 */ /* 0x000fe40007810000 */
[----:B------:R-:W-:Y:S02]  /*3f90*/  FMNMX.FTZ R3, R37, R0, !PT ;  /* 0x0000000025037209 */ /* 0x000fe40007810000 */
[----:B------:R-:W-:Y:S02]  /*3fa0*/  FMNMX.FTZ R9, R39, R8, !PT ;  /* 0x0000000827097209 */ /* 0x000fe40007810000 */
        /* <DEDUP_REMOVED lines=47> */
[----:B------:R-:W-:-:S03]  /*42a0*/  FMNMX.FTZ R8, R87, R8, !PT ;  /* 0x0000000857087209 */ /* 0x000fc60007810000 */
[----:B------:R-:W0:Y:S04]  /*42b0*/  SHFL.BFLY PT, R0, R9, 0x2, 0x1f ;  /* 0x0c401f0009007f89 */ /* 0x000e2800000e0000 */
[----:B------:R-:W1:Y:S01]  /*42c0*/  SHFL.BFLY PT, R3, R8, 0x2, 0x1f ;  /* 0x0c401f0008037f89 */ /* 0x000e6200000e0000 */
[----:B0-----:R-:W-:Y:S02]  /*42d0*/  FMNMX.FTZ R10, R9, R0, !PT ;  /* 0x00000000090a7209 */ /* 0x001fe40007810000 */
[----:B-1----:R-:W-:-:S03]  /*42e0*/  FMNMX.FTZ R11, R8, R3, !PT ;  /* 0x00000003080b7209 */ /* 0x002fc60007810000 */
[----:B------:R-:W0:Y:S04]  /*42f0*/  SHFL.BFLY PT, R3, R10, 0x1, 0x1f ;  /* 0x0c201f000a037f89 */ /* 0x000e2800000e0000 */
[----:B------:R-:W1:Y:S01]  /*4300*/  SHFL.BFLY PT, R12, R11, 0x1, 0x1f ;  /* 0x0c201f000b0c7f89 */ /* 0x000e6200000e0000 */
[----:B0-----:R-:W-:Y:S02]  /*4310*/  FMNMX.FTZ R0, R10, R3, !PT ;  /* 0x000000030a007209 */ /* 0x001fe40007810000 */
[----:B-1----:R-:W-:-:S03]  /*4320*/  FMNMX.FTZ R3, R11, R12, !PT ;  /* 0x0000000c0b037209 */ /* 0x002fc60007810000 */
[C---:B------:R-:W-:Y:S01]  /*4330*/  FMUL.FTZ R8, R0.reuse, UR33 ;  /* 0x0000002100087c20 */ /* 0x040fe20008410000 */
[----:B------:R-:W-:-:S03]  /*4340*/  FADD.FTZ R7, -R0, R7 ;  /* 0x0000000700077221 */ /* 0x000fc60000010100 */
[--C-:B------:R-:W-:Y:S01]  /*4350*/  FFMA.FTZ R9, R24, UR33, -R8.reuse ;  /* 0x0000002118097c23 */ /* 0x100fe20008010808 */
        /* <DEDUP_REMOVED lines=30> */
[----:B------:R-:W-:Y:S01]  /*4540*/  FFMA.FTZ R72, R85, UR33, -R8 ;  /* 0x0000002155487c23 */ /* 0x000fe20008010808 */
[C---:B------:R-:W-:Y:S01]  /*4550*/  FADD.FTZ R6, -R3.reuse, R6 ;  /* 0x0000000603067221 */ /* 0x040fe20000010100 */
[----:B------:R-:W-:Y:S01]  /*4560*/  FMUL.FTZ R8, R3, UR33 ;  /* 0x0000002103087c20 */ /* 0x000fe20008410000 */
[----:B------:R-:W-:Y:S01]  /*4570*/  FMUL.FTZ R7, R7, UR33 ;  /* 0x0000002107077c20 */ /* 0x000fe20008410000 */
[----:B------:R-:W-:Y:S01]  /*4580*/  MUFU.EX2 R9, R9 ;  /* 0x0000000900097308 */ /* 0x000fe20000000800 */
[----:B------:R-:W-:Y:S01]  /*4590*/  FMUL.FTZ R6, R6, UR33 ;  /* 0x0000002106067c20 */ /* 0x000fe20008410000 */
        /* <DEDUP_REMOVED lines=22> */
[----:B------:R-:W1:Y:S01]  /*4700*/  MUFU.EX2 R26, R26 ;  /* 0x0000001a001a7308 */ /* 0x000e620000000800 */
[----:B0-----:R-:W-:Y:S01]  /*4710*/  FFMA.FTZ R43, R7, R4, R9 ;  /* 0x00000004072b7223 */ /* 0x001fe20000010009 */
[--C-:B------:R-:W-:Y:S01]  /*4720*/  FFMA.FTZ R63, R67, UR33, -R8.reuse ;  /* 0x00000021433f7c23 */ /* 0x100fe20008010808 */
[--C-:B------:R-:W-:Y:S01]  /*4730*/  FFMA.FTZ R50, R70, UR33, -R8.reuse ;  /* 0x0000002146327c23 */ /* 0x100fe20008010808 */
[--C-:B------:R-:W-:Y:S01]  /*4740*/  FFMA.FTZ R62, R71, UR33, -R8.reuse ;  /* 0x00000021473e7c23 */ /* 0x100fe20008010808 */
[--C-:B------:R-:W-:Y:S01]  /*4750*/  FFMA.FTZ R59, R75, UR33, -R8.reuse ;  /* 0x000000214b3b7c23 */ /* 0x100fe20008010808 */
[--C-:B------:R-:W-:Y:S01]  /*4760*/  FFMA.FTZ R54, R78, UR33, -R8.reuse ;  /* 0x000000214e367c23 */ /* 0x100fe20008010808 */
[--C-:B------:R-:W-:Y:S01]  /*4770*/  FFMA.FTZ R58, R79, UR33, -R8.reuse ;  /* 0x000000214f3a7c23 */ /* 0x100fe20008010808 */
[----:B------:R-:W0:Y:S01]  /*4780*/  MUFU.EX2 R10, R10 ;  /* 0x0000000a000a7308 */ /* 0x000e220000000800 */
[----:B------:R-:W-:-:S07]  /*4790*/  FFMA.FTZ R70, R87, UR33, -R8 ;  /* 0x0000002157467c23 */ /* 0x000fce0008010808 */
[----:B------:R-:W2:Y:S01]  /*47a0*/  MUFU.EX2 R139, R139 ;  /* 0x0000008b008b7308 */ /* 0x000ea20000000800 */
[----:B-1----:R-:W-:-:S07]  /*47b0*/  FFMA.FTZ R4, R6, R5, R26 ;  /* 0x0000000506047223 */ /* 0x002fce000001001a */
[----:B------:R-:W1:Y:S01]  /*47c0*/  MUFU.EX2 R11, R11 ;  /* 0x0000000b000b7308 */ /* 0x000e620000000800 */
[----:B0-----:R-:W-:Y:S01]  /*47d0*/  FADD.FTZ R46, R10, R43 ;  /* 0x0000002b0a2e7221 */ /* 0x001fe20000010000 */
[--C-:B------:R-:W-:Y:S01]  /*47e0*/  FFMA.FTZ R43, R66, UR33, -R8.reuse ;  /* 0x00000021422b7c23 */ /* 0x100fe20008010808 */
[----:B------:R-:W-:-:S05]  /*47f0*/  FFMA.FTZ R66, R83, UR33, -R8 ;  /* 0x0000002153427c23 */ /* 0x000fca0008010808 */
[----:B------:R-:W0:Y:S01]  /*4800*/  MUFU.EX2 R27, R27 ;  /* 0x0000001b001b7308 */ /* 0x000e220000000800 */
[----:B--2---:R-:W-:-:S07]  /*4810*/  FADD.FTZ R4, R139, R4 ;  /* 0x000000048b047221 */ /* 0x004fce0000010000 */
[----:B------:R-:W2:Y:S01]  /*4820*/  MUFU.EX2 R12, R12 ;  /* 0x0000000c000c7308 */ /* 0x000ea20000000800 */
[----:B-1----:R-:W-:-:S07]  /*4830*/  FADD.FTZ R5, R11, R46 ;  /* 0x0000002e0b057221 */ /* 0x002fce0000010000 */
[----:B------:R-:W1:Y:S01]  /*4840*/  MUFU.EX2 R85, R85 ;  /* 0x0000005500557308 */ /* 0x000e620000000800 */
[----:B0-----:R-:W-:-:S07]  /*4850*/  FADD.FTZ R4, R27, R4 ;  /* 0x000000041b047221 */ /* 0x001fce0000010000 */
        /* <DEDUP_REMOVED lines=33> */
[----:B-1----:R-:W-:Y:S01]  /*4a70*/  FADD.FTZ R46, R28, R51 ;  /* 0x000000331c2e7221 */ /* 0x002fe20000010000 */
[----:B------:R-:W-:-:S06]  /*4a80*/  FFMA.FTZ R51, R74, UR33, -R8 ;  /* 0x000000214a337c23 */ /* 0x000fcc0008010808 */
        /* <DEDUP_REMOVED lines=80> */
[----:B0-----:R-:W-:-:S03]  /*4f90*/  FADD.FTZ R4, R72, R5 ;  /* 0x0000000548047221 */ /* 0x001fc60000010000 */
[----:B--2---:R-:W-:Y:S01]  /*4fa0*/  FADD.FTZ R5, R70, R71 ;  /* 0x0000004746057221 */ /* 0x004fe20000010000 */
[----:B------:R-:W-:Y:S06]  /*4fb0*/  @!P0 BRA `(.L_x_24) ;  /* 0x0000000000048947 */ /* 0x000fec0003800000 */
[----:B------:R-:W-:Y:S01]  /*4fc0*/  BPT.TRAP 0x1 ;  /* 0x000000040000795c */ /* 0x000fe20000300000 */
.L_x_24:
[----:B------:R-:W-:Y:S01]  /*4fd0*/  ULEA UR6, UR34, UR40, 0x3 ;  /* 0x0000002822067291 */ /* 0x000fe2000f8e183f */
[----:B------:R-:W-:Y:S01]  /*4fe0*/  F2FP.F16.F32.PACK_AB R8, R10, R9 ;  /* 0x000000090a08723e */ /* 0x000fe200000000ff */
[----:B------:R-:W-:Y:S01]  /*4ff0*/  UMOV UR28, UR45 ;  /* 0x0000002d001c7c82 */ /* 0x000fe20008000000 */
[----:B------:R-:W-:Y:S01]  /*5000*/  F2FP.F16.F32.PACK_AB R10, R12, R11 ;  /* 0x0000000b0c0a723e */ /* 0x000fe200000000ff */
[----:B------:R-:W-:Y:S01]  /*5010*/  UIADD3 UR6, UR6, 0x2d860, URZ ;  /* 0x0002d86006067890 */ /* 0x000fe2000fffe03f */
[----:B------:R-:W-:Y:S01]  /*5020*/  F2FP.F16.F32.PACK_AB R12, R14, R13 ;  /* 0x0000000d0e0c723e */ /* 0x000fe200000000ff */
[----:B------:R-:W-:Y:S01]  /*5030*/  UMOV UR34, UR44 ;  /* 0x0000002c00227c82 */ /* 0x000fe20008000000 */
[----:B------:R-:W-:Y:S01]  /*5040*/  F2FP.F16.F32.PACK_AB R9, R139, R26 ;  /* 0x0000001a8b09723e */ /* 0x000fe200000000ff */
[----:B------:R-:W-:Y:S01]  /*5050*/  UPRMT UR6, UR41, 0x654, UR6 ;  /* 0x0000065429067896 */ /* 0x000fe20008000006 */
[----:B------:R-:W-:Y:S01]  /*5060*/  F2FP.F16.F32.PACK_AB R11, R85, R27 ;  /* 0x0000001b550b723e */ /* 0x000fe200000000ff */
[----:B------:R-:W-:Y:S01]  /*5070*/  FMUL.FTZ R88, R88, R7 ;  /* 0x0000000758587220 */ /* 0x000fe20000410000 */
[----:B------:R-:W-:Y:S01]  /*5080*/  F2FP.F16.F32.PACK_AB R14, R20, R15 ;  /* 0x0000000f140e723e */ /* 0x000fe200000000ff */
[-C--:B------:R-:W-:Y:S01]  /*5090*/  FMUL.FTZ R89, R89, R7.reuse ;  /* 0x0000000759597220 */ /* 0x080fe20000410000 */
[----:B------:R-:W-:Y:S01]  /*50a0*/  F2FP.F16.F32.PACK_AB R13, R84, R30 ;  /* 0x0000001e540d723e */ /* 0x000fe200000000ff */
[----:B------:R-:W-:Y:S01]  /*50b0*/  FMUL.FTZ R92, R92, R7 ;  /* 0x000000075c5c7220 */ /* 0x000fe20000410000 */
[----:B------:R-:W-:Y:S01]  /*50c0*/  F2FP.F16.F32.PACK_AB R15, R44, R31 ;  /* 0x0000001f2c0f723e */ /* 0x000fe200000000ff */
[----:B------:R-:W-:Y:S01]  /*50d0*/  FMUL.FTZ R93, R93, R7 ;  /* 0x000000075d5d7220 */ /* 0x000fe20000410000 */
[----:B------:R-:W-:Y:S01]  /*50e0*/  SYNCS.ARRIVE.TRANS64.RED.A1T0 RZ, [UR6], RZ ;  /* 0x000000ffffff79a7 */ /* 0x000fe20008100406 */
[----:B------:R-:W-:Y:S01]  /*50f0*/  STSM.16.M88.4 [R2+0x21800], R8 ;  /* 0x0218000802007844 */ /* 0x000fe20000000200 */
[----:B------:R-:W-:Y:S01]  /*5100*/  F2FP.F16.F32.PACK_AB R44, R24, R21 ;  /* 0x00000015182c723e */ /* 0x000fe200000000ff */
[----:B------:R-:W-:Y:S01]  /*5110*/  UIADD3 UR6, UR35, -0x1, URZ ;  /* 0xffffffff23067890 */ /* 0x000fe2000fffe03f */
[----:B------:R-:W-:Y:S01]  /*5120*/  F2FP.F16.F32.PACK_AB R45, R81, R45 ;  /* 0x0000002d512d723e */ /* 0x000fe200000000ff */
[----:B------:R0:W-:Y:S01]  /*5130*/  STSM.16.M88.4 [R18], R12 ;  /* 0x0000000c12007844 */ /* 0x0001e20000000200 */
[----:B------:R-:W-:Y:S01]  /*5140*/  F2FP.F16.F32.PACK_AB R46, R28, R25 ;  /* 0x000000191c2e723e */ /* 0x000fe200000000ff */
[-C--:B------:R-:W-:Y:S01]  /*5150*/  FMUL.FTZ R96, R96, R7.reuse ;  /* 0x0000000760607220 */ /* 0x080fe20000410000 */
[----:B------:R-:W-:Y:S01]  /*5160*/  F2FP.F16.F32.PACK_AB R47, R47, R34 ;  /* 0x000000222f2f723e */ /* 0x000fe200000000ff */
[----:B------:R-:W-:Y:S01]  /*5170*/  FMUL.FTZ R97, R97, R7 ;  /* 0x0000000761617220 */ /* 0x000fe20000410000 */
[----:B------:R-:W-:Y:S01]  /*5180*/  F2FP.F16.F32.PACK_AB R24, R32, R29 ;  /* 0x0000001d2018723e */ /* 0x000fe200000000ff */
[----:B------:R-:W-:Y:S01]  /*5190*/  FMUL.FTZ R100, R100, R7 ;  /* 0x0000000764647220 */ /* 0x000fe20000410000 */
        /* <DEDUP_REMOVED lines=14> */
[----:B0-----:R-:W-:Y:S01]  /*5280*/  F2FP.F16.F32.PACK_AB R14, R64, R61 ;  /* 0x0000003d400e723e */ /* 0x001fe200000000ff */
[----:B------:R-:W-:Y:S01]  /*5290*/  FMUL.FTZ R112, R112, R7 ;  /* 0x0000000770707220 */ /* 0x000fe20000410000 */
[----:B------:R-:W-:Y:S01]  /*52a0*/  F2FP.F16.F32.PACK_AB R8, R52, R49 ;  /* 0x000000313408723e */ /* 0x000fe200000000ff */
[----:B------:R1:W-:Y:S01]  /*52b0*/  STSM.16.M88.4 [R2+0x27800], R28 ;  /* 0x0278001c02007844 */ /* 0x0003e20000000200 */
        /* <DEDUP_REMOVED lines=17> */
[----:B------:R1:W-:Y:S01]  /*53d0*/  STSM.16.M88.4 [R17+0x6000], R12 ;  /* 0x0060000c11007844 */ /* 0x0003e20000000200 */
[----:B------:R-:W-:Y:S01]  /*53e0*/  F2FP.F16.F32.PACK_AB R67, R70, R67 ;  /* 0x000000434643723e */ /* 0x000fe200000000ff */
[-C--:B------:R-:W-:Y:S01]  /*53f0*/  FMUL.FTZ R128, R128, R7.reuse ;  /* 0x0000000780807220 */ /* 0x080fe20000410000 */
[----:B------:R-:W-:Y:S01]  /*5400*/  ISETP.LT.AND P1, PT, RZ, UR35, PT ;  /* 0x00000023ff007c0c */ /* 0x000fe2000bf21270 */
[----:B------:R-:W-:Y:S01]  /*5410*/  UMOV UR35, UR6 ;  /* 0x0000000600237c82 */ /* 0x000fe20008000000 */
[-C--:B------:R-:W-:Y:S01]  /*5420*/  FMUL.FTZ R129, R129, R7.reuse ;  /* 0x0000000781817220 */ /* 0x080fe20000410000 */
[----:B------:R1:W-:Y:S01]  /*5430*/  STSM.16.M88.4 [R16+0x6000], R64 ;  /* 0x0060004010007844 */ /* 0x0003e20000000200 */
[-C--:B------:R-:W-:Y:S01]  /*5440*/  FMUL.FTZ R132, R132, R7.reuse ;  /* 0x0000000784847220 */ /* 0x080fe20000410000 */
[----:B------:R-:W-:Y:S01]  /*5450*/  FMUL.FTZ R133, R133, R7 ;  /* 0x0000000785857220 */ /* 0x000fe20000410000 */
[-C--:B------:R-:W-:Y:S01]  /*5460*/  FMUL.FTZ R90, R90, R6.reuse ;  /* 0x000000065a5a7220 */ /* 0x080fe20000410000 */
[----:B------:R-:W-:Y:S01]  /*5470*/  @!PT LDS RZ, [RZ] ;  /* 0x00000000fffff984 */ /* 0x000fe20000000800 */
[----:B------:R-:W-:Y:S01]  /*5480*/  @!PT LDS RZ, [RZ] ;  /* 0x00000000fffff984 */ /* 0x000fe20000000800 */
[----:B------:R-:W-:Y:S01]  /*5490*/  @!PT LDS RZ, [RZ] ;  /* 0x00000000fffff984 */ /* 0x000fe20000000800 */
[----:B------:R-:W-:Y:S01]  /*54a0*/  @!PT LDS RZ, [RZ] ;  /* 0x00000000fffff984 */ /* 0x000fe20000000800 */
[----:B------:R0:W-:Y:S06]  /*54b0*/  MEMBAR.ALL.CTA ;  /* 0x0000000000007992 */ /* 0x0001ec0000008000 */
[----:B0-----:R-:W0:Y:S01]  /*54c0*/  FENCE.VIEW.ASYNC.S ;  /* 0x00000000000073c6 */ /* 0x001e220000000000 */
[-C--:B------:R-:W-:Y:S01]  /*54d0*/  FMUL.FTZ R91, R91, R6.reuse ;  /* 0x000000065b5b7220 */ /* 0x080fe20000410000 */
        /* <DEDUP_REMOVED lines=21> */
[----:B------:R-:W-:Y:S01]  /*5630*/  FMUL.FTZ R135, R135, R6 ;  /* 0x0000000687877220 */ /* 0x000fe20000410000 */
[----:B------:R-:W-:-:S02]  /*5640*/  IMAD.MOV.U32 R6, RZ, RZ, R3 ;  /* 0x000000ffff067224 */ /* 0x000fc400078e0003 */
[----:B------:R-:W-:Y:S01]  /*5650*/  IMAD.MOV.U32 R7, RZ, RZ, R0 ;  /* 0x000000ffff077224 */ /* 0x000fe200078e0000 */
[----:B0-----:R-:W-:Y:S01]  /*5660*/  NOP ;  /* 0x0000000000007918 */ /* 0x001fe20000000000 */
[----:B-1----:R-:W-:Y:S05]  /*5670*/  @P1 BRA `(.L_x_25) ;  /* 0xffffffdc00d41947 */ /* 0x002fea000383ffff */
.L_x_14:
[----:B------:R-:W-:Y:S06]  /*5680*/  BAR.ARV 0x8, 0x200 ;  /* 0x0208000000007b1d */ /* 0x000fec0000002000 */
[----:B------:R-:W-:Y:S05]  /*5690*/  @!P0 BRA `(.L_x_26) ;  /* 0x0000000000048947 */ /* 0x000fea0003800000 */
[----:B------:R-:W-:Y:S01]  /*56a0*/  BPT.TRAP 0x1 ;  /* 0x000000040000795c */ /* 0x000fe20000300000 */
.L_x_26:
[----:B------:R-:W-:Y:S01]  /*56b0*/  ULEA UR8, UR44, UR40, 0x3 ;  /* 0x000000282c087291 */ /* 0x000fe2000f8e183f */
[----:B------:R-:W-:-:S05]  /*56c0*/  IMAD.U32 R6, RZ, RZ, UR45 ;  /* 0x0000002dff067e24 */ /* 0x000fca000f8e00ff */
[----:B------:R-:W-:-:S04]  /*56d0*/  SHF.L.U32 R6, R6, 0x1f, RZ ;  /* 0x0000001f06067819 */ /* 0x000fc800000006ff */
[----:B------:R1:W2:Y:S01]  /*56e0*/  SYNCS.PHASECHK.TRANS64.TRYWAIT P1, [UR8+0x2d850], R6 ;  /* 0x02d85006ff0075a7 */ /* 0x0002a20008020148 */
[----:B------:R-:W-:Y:S05]  /*56f0*/  @!P0 BRA `(.L_x_27) ;  /* 0x0000000000048947 */ /* 0x000fea0003800000 */
[----:B------:R-:W-:Y:S01]  /*5700*/  BPT.TRAP 0x1 ;  /* 0x000000040000795c */ /* 0x000fe20000300000 */
.L_x_27:
[----:B--2---:R-:W-:Y:S05]  /*5710*/  @P1 BRA `(.L_x_28) ;  /* 0x0000000000081947 */ /* 0x004fea0003800000 */
[----:B------:R-:W2:Y:S02]  /*5720*/  SYNCS.PHASECHK.TRANS64.TRYWAIT P1, [UR8+0x2d850], R6 ;  /* 0x02d85006ff0075a7 */ /* 0x000ea40008020148 */
[----:B--2---:R-:W-:Y:S05]  /*5730*/  @!P1 BRA `(.L_x_29) ;  /* 0x0000005000a49947 */ /* 0x004fea0003800000 */
.L_x_28:
[----:B------:R-:W-:Y:S01]  /*5740*/  UIADD3 UR4, UR40, 0x400, URZ ;  /* 0x0000040028047890 */ /* 0x000fe2000fffe03f */
[----:B------:R-:W-:Y:S01]  /*5750*/  WARPGROUP.ARRIVE ;  /* 0x00000000000079c5 */ /* 0x000fe20000000000 */
[----:B------:R-:W-:Y:S01]  /*5760*/  ULOP3.LUT UR37, UR37, 0x10000, URZ, 0xfc, !UPT ;  /* 0x0001000025257892 */ /* 0x000fe2000f8efc3f */
[----:B--2---:R-:W2:Y:S01]  /*5770*/  SHFL.BFLY PT, R7, R4, 0x2, 0x1f ;  /* 0x0c401f0004077f89 */ /* 0x004ea200000e0000 */
[----:B------:R-:W-:Y:S01]  /*5780*/  USHF.R.U32.HI UR4, URZ, 0x4, UR4 ;  /* 0x000000043f047899 */ /* 0x000fe20008011604 */
[----:B------:R-:W-:Y:S01]  /*5790*/  IMAD.MOV.U32 R55, RZ, RZ, RZ ;  /* 0x000000ffff377224 */ /* 0x000fe200078e00ff */
[----:B------:R-:W-:Y:S01]  /*57a0*/  UMOV UR5, 0x40000040 ;  /* 0x4000004000057882 */ /* 0x000fe20000000000 */
[----:B------:R-:W-:Y:S01]  /*57b0*/  UMOV UR7, 0x80000020 ;  /* 0x8000002000077882 */ /* 0x000fe20000000000 */
[----:B------:R-:W-:Y:S01]  /*57c0*/  ULOP3.LUT UR4, UR4, 0x3fff, URZ, 0xc0, !UPT ;  /* 0x00003fff04047892 */ /* 0x000fe2000f8ec03f */
[----:B-1----:R-:W0:Y:S01]  /*57d0*/  SHFL.BFLY PT, R6, R5, 0x2, 0x1f ;  /* 0x0c401f0005067f89 */ /* 0x002e2200000e0000 */
[----:B------:R-:W-:-:S02]  /*57e0*/  IMAD.MOV.U32 R33, RZ, RZ, -0x800000 ;  /* 0xff800000ff217424 */ /* 0x000fc400078e00ff */
[----:B------:R-:W-:Y:S01]  /*57f0*/  ULOP3.LUT UR4, UR4, 0x2000000, URZ, 0xfc, !UPT ;  /* 0x0200000004047892 */ /* 0x000fe2000f8efc3f */
[----:B------:R-:W-:-:S03]  /*5800*/  IMAD.MOV.U32 R32, RZ, RZ, -0x800000 ;  /* 0xff800000ff207424 */ /* 0x000fc600078e00ff */
[----:B------:R-:W-:-:S03]  /*5810*/  UIMAD UR9, UR44, 0x600, UR4 ;  /* 0x000006002c0978a4 */ /* 0x000fc6000f8e0204 */
[----:B------:R-:W-:-:S04]  /*5820*/  UMOV UR4, UR37 ;  /* 0x0000002500047c82 */ /* 0x000fc80008000000 */
[----:B------:R-:W-:Y:S02]  /*5830*/  UMOV UR6, UR9 ;  /* 0x0000000900067c82 */ /* 0x000fe40008000000 */
[----:B------:R-:W-:Y:S01]  /*5840*/  HGMMA.64x96x16.F32 R88, gdesc[UR4].tnspB, R88, gsb0 ;  /* 0x41600000045879f0 */ /* 0x000fe20008000858 */
[----:B------:R-:W-:Y:S01]  /*5850*/  UIADD3 UR4, UR37, 0x2, URZ ;  /* 0x0000000225047890 */ /* 0x000fe2000fffe03f */
[----:B--2---:R-:W-:Y:S01]  /*5860*/  FADD.FTZ R7, R7, R4 ;  /* 0x0000000407077221 */ /* 0x004fe20000010000 */
[----:B------:R-:W-:Y:S01]  /*5870*/  UIADD3 UR6, UR9, 0x40, URZ ;  /* 0x0000004009067890 */ /* 0x000fe2000fffe03f */
[----:B------:R-:W-:Y:S01]  /*5880*/  UMOV UR5, 0x40000040 ;  /* 0x4000004000057882 */ /* 0x000fe20000000000 */
[----:B------:R-:W-:Y:S01]  /*5890*/  UMOV UR7, 0x80000020 ;  /* 0x8000002000077882 */ /* 0x000fe20000000000 */
[----:B0-----:R-:W-:Y:S01]  /*58a0*/  FADD.FTZ R8, R6, R5 ;  /* 0x0000000506087221 */ /* 0x001fe20000010000 */
[----:B------:R-:W-:Y:S01]  /*58b0*/  IMAD.U32 R5, RZ, RZ, UR33 ;  /* 0x00000021ff057e24 */ /* 0x000fe2000f8e00ff */
[----:B------:R-:W0:Y:S04]  /*58c0*/  SHFL.BFLY PT, R6, R7, 0x1, 0x1f ;  /* 0x0c201f0007067f89 */ /* 0x000e2800000e0000 */
[----:B------:R-:W1:Y:S01]  /*58d0*/  SHFL.BFLY PT, R9, R8, 0x1, 0x1f ;  /* 0x0c201f0008097f89 */ /* 0x000e6200000e0000 */
[----:B0-----:R-:W-:Y:S01]  /*58e0*/  FADD.FTZ R10, R7, R6 ;  /* 0x00000006070a7221 */ /* 0x001fe20000010000 */
[----:B------:R-:W-:-:S02]  /*58f0*/  IMAD.U32 R7, RZ, RZ, UR33 ;  /* 0x00000021ff077e24 */ /* 0x000fc4000f8e00ff */
[----:B-1----:R-:W-:Y:S02]  /*5900*/  FADD.FTZ R11, R8, R9 ;  /* 0x00000009080b7221 */ /* 0x002fe40000010000 */
[----:B------:R-:W-:Y:S01]  /*5910*/  FSETP.NE.FTZ.AND P1, PT, R10, RZ, PT ;  /* 0x000000ff0a00720b */ /* 0x000fe20003f35000 */
[----:B------:R-:W-:Y:S02]  /*5920*/  IMAD.MOV.U32 R9, RZ, RZ, RZ ;  /* 0x000000ffff097224 */ /* 0x000fe400078e00ff */
[----:B------:R-:W-:-:S10]  /*5930*/  FSETP.NE.FTZ.AND P2, PT, R11, RZ, PT ;  /* 0x000000ff0b00720b */ /* 0x000fd40003f55000 */
[----:B------:R-:W0:Y:S01]  /*5940*/  @P1 MUFU.LG2 R4, R10 ;  /* 0x0000000a00041308 */ /* 0x000e220000000c00 */
[----:B------:R-:W-:Y:S02]  /*5950*/  @P1 FMUL.FTZ R5, R5, 0.69314718246459960938 ;  /* 0x3f31721805051820 */ /* 0x000fe40000410000 */
[----:B------:R-:W-:-:S05]  /*5960*/  @P2 FMUL.FTZ R7, R7, 0.69314718246459960938 ;  /* 0x3f31721807072820 */ /* 0x000fca0000410000 */
[----:B------:R-:W1:Y:S08]  /*5970*/  @P2 MUFU.LG2 R6, R11 ;  /* 0x0000000b00062308 */ /* 0x000e700000000c00 */
[----:B------:R2:W3:Y:S01]  /*5980*/  @P1 MUFU.RCP R55, R10 ;  /* 0x0000000a00371308 */ /* 0x0004e20000001000 */
[----:B0-----:R-:W-:-:S04]  /*5990*/  @P1 FMUL.FTZ R4, R4, 0.69314718246459960938 ;  /* 0x3f31721804041820 */ /* 0x001fc80000410000 */
[----:B------:R-:W-:-:S03]  /*59a0*/  @P1 FFMA.FTZ R33, R5, R0, R4 ;  /* 0x0000000005211223 */ /* 0x000fc60000010004 */
[----:B------:R2:W0:Y:S01]  /*59b0*/  @P2 MUFU.RCP R9, R11 ;  /* 0x0000000b00092308 */ /* 0x0004220000001000 */
[----:B-1----:R-:W-:-:S04]  /*59c0*/  @P2 FMUL.FTZ R6, R6, 0.69314718246459960938 ;  /* 0x3f31721806062820 */ /* 0x002fc80000410000 */
[----:B------:R-:W-:Y:S01]  /*59d0*/  @P2 FFMA.FTZ R32, R7, R3, R6 ;  /* 0x0000000307202223 */ /* 0x000fe20000010006 */
        /* <DEDUP_REMOVED lines=46> */
[----:B0-23--:R-:W-:Y:S05]  /*5cc0*/  @!P0 BRA `(.L_x_30) ;  /* 0x0000000000048947 */ /* 0x00dfea0003800000 */
[----:B------:R-:W-:Y:S01]  /*5cd0*/  BPT.TRAP 0x1 ;  /* 0x000000040000795c */ /* 0x000fe20000300000 */
.L_x_30:
[----:B------:R-:W0:Y:S01]  /*5ce0*/  S2UR UR6, SR_SWINHI ;  /* 0x00000000000679c3 */ /* 0x000e220000002f00 */
[----:B------:R-:W-:Y:S01]  /*5cf0*/  LEA R11, R138, R22, 0x5 ;  /* 0x000000168a0b7211 */ /* 0x000fe200078e28ff */
[----:B------:R-:W-:Y:S01]  /*5d00*/  FMUL.FTZ R6, R93, R55 ;  /* 0x000000375d067220 */ /* 0x000fe20000410000 */
[----:B------:R-:W-:Y:S01]  /*5d10*/  IMAD R61, RZ, RZ, -UR43 ;  /* 0x8000002bff3d7e24 */ /* 0x000fe2000f8e02ff */
[----:B------:R-:W-:Y:S01]  /*5d20*/  ULDC UR7, c[0x0][0xc44] ;  /* 0x0003110000077ab9 */ /* 0x000fe20000000800 */
[----:B------:R-:W-:Y:S01]  /*5d30*/  UIADD3 UR8, UR8, 0x2d860, URZ ;  /* 0x0002d86008087890 */ /* 0x000fe2000fffe03f */
[-C--:B------:R-:W-:Y:S01]  /*5d40*/  FMUL.FTZ R62, R95, R9.reuse ;  /* 0x000000095f3e7220 */ /* 0x080fe20000410000 */
[----:B------:R-:W-:Y:S01]  /*5d50*/  ULDC.64 UR10, c[0x0][0xb90] ;  /* 0x0002e400000a7ab9 */ /* 0x000fe20000000a00 */
[----:B------:R-:W1:Y:S01]  /*5d60*/  LDC R60, c[0x0][0xbe8] ;  /* 0x0002fa00ff3c7b82 */ /* 0x000e620000000800 */
[----:B------:R-:W-:Y:S01]  /*5d70*/  UPRMT UR8, UR41, 0x654, UR8 ;  /* 0x0000065429087896 */ /* 0x000fe20008000008 */
[-C--:B------:R-:W-:Y:S01]  /*5d80*/  FMUL.FTZ R82, R91, R9.reuse ;  /* 0x000000095b527220 */ /* 0x080fe20000410000 */
[-C--:B------:R-:W-:Y:S01]  /*5d90*/  FMUL.FTZ R87, R90, R9.reuse ;  /* 0x000000095a577220 */ /* 0x080fe20000410000 */
[-C--:B------:R-:W-:Y:S01]  /*5da0*/  FMUL.FTZ R85, R94, R9.reuse ;  /* 0x000000095e557220 */ /* 0x080fe20000410000 */
[-C--:B------:R-:W-:Y:S01]  /*5db0*/  FMUL.FTZ R78, R99, R9.reuse ;  /* 0x00000009634e7220 */ /* 0x080fe20000410000 */
[-C--:B------:R-:W-:Y:S01]  /*5dc0*/  FMUL.FTZ R83, R98, R9.reuse ;  /* 0x0000000962537220 */ /* 0x080fe20000410000 */
[-C--:B------:R-:W-:Y:S01]  /*5dd0*/  FMUL.FTZ R80, R103, R9.reuse ;  /* 0x0000000967507220 */ /* 0x080fe20000410000 */
[----:B------:R-:W2:Y:S01]  /*5de0*/  LDC R26, c[0x0][0xc38] ;  /* 0x00030e00ff1a7b82 */ /* 0x000ea20000000800 */
[-C--:B------:R-:W-:Y:S01]  /*5df0*/  FMUL.FTZ R81, R102, R9.reuse ;  /* 0x0000000966517220 */ /* 0x080fe20000410000 */
[-C--:B------:R-:W-:Y:S01]  /*5e00*/  FMUL.FTZ R70, R107, R9.reuse ;  /* 0x000000096b467220 */ /* 0x080fe20000410000 */
[-C--:B------:R-:W-:Y:S01]  /*5e10*/  FMUL.FTZ R79, R106, R9.reuse ;  /* 0x000000096a4f7220 */ /* 0x080fe20000410000 */
[-C--:B------:R-:W-:Y:S01]  /*5e20*/  FMUL.FTZ R71, R111, R9.reuse ;  /* 0x000000096f477220 */ /* 0x080fe20000410000 */
[-C--:B------:R-:W-:Y:S01]  /*5e30*/  FMUL.FTZ R76, R110, R9.reuse ;  /* 0x000000096e4c7220 */ /* 0x080fe20000410000 */
[-C--:B------:R-:W-:Y:S01]  /*5e40*/  FMUL.FTZ R68, R115, R9.reuse ;  /* 0x0000000973447220 */ /* 0x080fe20000410000 */
[-C--:B------:R-:W-:Y:S01]  /*5e50*/  FMUL.FTZ R77, R114, R9.reuse ;  /* 0x00000009724d7220 */ /* 0x080fe20000410000 */
[----:B------:R-:W-:Y:S01]  /*5e60*/  UMOV UR4, UR40 ;  /* 0x0000002800047c82 */ /* 0x000fe20008000000 */
[----:B0-----:R-:W-:Y:S01]  /*5e70*/  UMOV UR5, UR6 ;  /* 0x0000000600057c82 */ /* 0x001fe20008000000 */
[----:B------:R-:W-:Y:S01]  /*5e80*/  FMUL.FTZ R69, R119, R9 ;  /* 0x0000000977457220 */ /* 0x000fe20000410000 */
[----:B------:R-:W-:Y:S01]  /*5e90*/  IMAD.U32 R38, RZ, RZ, UR4 ;  /* 0x00000004ff267e24 */ /* 0x000fe2000f8e00ff */
[----:B------:R-:W-:Y:S01]  /*5ea0*/  UIADD3 UR4, -UR38, URZ, URZ ;  /* 0x0000003f26047290 */ /* 0x000fe2000fffe13f */
[----:B------:R-:W-:-:S02]  /*5eb0*/  IMAD.U32 R39, RZ, RZ, UR5 ;  /* 0x00000005ff277e24 */ /* 0x000fc4000f8e00ff */
[-C--:B------:R-:W-:Y:S01]  /*5ec0*/  FMUL.FTZ R74, R118, R9.reuse ;  /* 0x00000009764a7220 */ /* 0x080fe20000410000 */
[----:B------:R-:W-:Y:S01]  /*5ed0*/  FMUL.FTZ R66, R123, R9 ;  /* 0x000000097b427220 */ /* 0x000fe20000410000 */
[----:B------:R-:W-:Y:S01]  /*5ee0*/  UIMAD UR7, UR7, UR4, UR43 ;  /* 0x00000004070772a4 */ /* 0x000fe2000f8e022b */
[----:B------:R-:W-:-:S04]  /*5ef0*/  IMAD.WIDE R4, R144, 0x2, R38 ;  /* 0x0000000290047825 */ /* 0x000fc800078e0226 */
[-C--:B------:R-:W-:Y:S01]  /*5f00*/  FMUL.FTZ R75, R122, R9.reuse ;  /* 0x000000097a4b7220 */ /* 0x080fe20000410000 */
[----:B------:R-:W-:Y:S01]  /*5f10*/  FMUL.FTZ R67, R127, R9 ;  /* 0x000000097f437220 */ /* 0x000fe20000410000 */
[----:B------:R-:W-:Y:S01]  /*5f20*/  USHF.R.S32.HI UR12, URZ, 0x1f, UR7 ;  /* 0x0000001f3f0c7899 */ /* 0x000fe20008011407 */
[----:B------:R-:W-:Y:S01]  /*5f30*/  IMAD.WIDE R38, R11, 0x2, R38 ;  /* 0x000000020b267825 */ /* 0x000fe200078e0226 */
[----:B------:R-:W-:-:S03]  /*5f40*/  IADD3 R31, P1, R4, 0x6000, RZ ;  /* 0x00006000041f7810 */ /* 0x000fc60007f3e0ff */
[----:B------:R-:W-:Y:S01]  /*5f50*/  FMUL.FTZ R72, R126, R9 ;  /* 0x000000097e487220 */ /* 0x000fe20000410000 */
[----:B------:R-:W-:Y:S01]  /*5f60*/  IADD3 R27, P3, R4, 0x3000, RZ ;  /* 0x00003000041b7810 */ /* 0x000fe20007f7e0ff */
[----:B--2---:R-:W-:Y:S01]  /*5f70*/  IMAD R61, R26, R61, UR36 ;  /* 0x000000241a3d7e24 */ /* 0x004fe2000f8e023d */
[----:B------:R-:W-:Y:S01]  /*5f80*/  IADD3 R25, P0, R4, 0x6020, RZ ;  /* 0x0000602004197810 */ /* 0x000fe20007f1e0ff */
[----:B------:R-:W-:Y:S01]  /*5f90*/  IMAD.X R11, RZ, RZ, R5, P1 ;  /* 0x000000ffff0b7224 */ /* 0x000fe200008e0605 */
[----:B-1----:R-:W-:Y:S01]  /*5fa0*/  ISETP.NE.AND P1, PT, R60, 0x1, PT ;  /* 0x000000013c00780c */ /* 0x002fe20003f25270 */
[----:B------:R-:W-:Y:S01]  /*5fb0*/  UIMAD UR6, UR12, UR10, URZ ;  /* 0x0000000a0c0672a4 */ /* 0x000fe2000f8e023f */
[----:B------:R-:W-:Y:S01]  /*5fc0*/  LOP3.LUT R14, R27, 0x180, RZ, 0xc0, !PT ;  /* 0x000001801b0e7812 */ /* 0x000fe200078ec0ff */
[----:B------:R-:W-:Y:S01]  /*5fd0*/  IMAD R95, R61, 0xc0, R143 ;  /* 0x000000c03d5f7824 */ /* 0x000fe200078e028f */
[----:B------:R-:W-:Y:S01]  /*5fe0*/  LOP3.LUT R24, R25, 0x180, RZ, 0xc0, !PT ;  /* 0x0000018019187812 */ /* 0x000fe200078ec0ff */
[-C--:B------:R-:W-:Y:S01]  /*5ff0*/  FMUL.FTZ R64, R131, R9.reuse ;  /* 0x0000000983407220 */ /* 0x080fe20000410000 */
[----:B------:R-:W-:Y:S01]  /*6000*/  SHF.R.U64 R14, R14, 0x3, RZ ;  /* 0x000000030e0e7819 */ /* 0x000fe200000012ff */
[-C--:B------:R-:W-:Y:S01]  /*6010*/  FMUL.FTZ R73, R130, R9.reuse ;  /* 0x0000000982497220 */ /* 0x080fe20000410000 */
[-C--:B------:R-:W-:Y:S01]  /*6020*/  FMUL.FTZ R65, R135, R9.reuse ;  /* 0x0000000987417220 */ /* 0x080fe20000410000 */
[----:B------:R-:W-:Y:S01]  /*6030*/  FMUL.FTZ R134, R134, R9 ;  /* 0x0000000986867220 */ /* 0x000fe20000410000 */
[----:B------:R-:W-:Y:S01]  /*6040*/  LOP3.LUT R14, R14, R27, RZ, 0x3c, !PT ;  /* 0x0000001b0e0e7212 */ /* 0x000fe200078e3cff */
[----:B------:R-:W-:Y:S01]  /*6050*/  UIMAD.WIDE.U32 UR4, UR7, UR10, URZ ;  /* 0x0000000a070472a5 */ /* 0x000fe2000f8e003f */
[----:B------:R-:W0:Y:S01]  /*6060*/  LDC.64 R26, c[0x0][0xb98] ;  /* 0x0002e600ff1a7b82 */ /* 0x000e220000000a00 */
[----:B------:R-:W-:Y:S01]  /*6070*/  SHF.R.U64 R24, R24, 0x3, RZ ;  /* 0x0000000318187819 */ /* 0x000fe200000012ff */
[----:B------:R-:W-:Y:S01]  /*6080*/  UIMAD UR6, UR7, UR11, UR6 ;  /* 0x0000000b070672a4 */ /* 0x000fe2000f8e0206 */
[----:B------:R-:W-:Y:S01]  /*6090*/  LOP3.LUT R9, R4, 0x180, RZ, 0xc0, !PT ;  /* 0x0000018004097812 */ /* 0x000fe200078ec0ff */
[----:B------:R-:W-:Y:S01]  /*60a0*/  FMUL.FTZ R7, R89, R55 ;  /* 0x0000003759077220 */ /* 0x000fe20000410000 */
[----:B------:R-:W-:Y:S01]  /*60b0*/  LOP3.LUT R24, R24, R25, RZ, 0x3c, !PT ;  /* 0x0000001918187212 */ /* 0x000fe200078e3cff */
[-C--:B------:R-:W-:Y:S01]  /*60c0*/  FMUL.FTZ R63, R92, R55.reuse ;  /* 0x000000375c3f7220 */ /* 0x080fe20000410000 */
[----:B------:R-:W-:Y:S01]  /*60d0*/  SHF.R.U64 R9, R9, 0x3, RZ ;  /* 0x0000000309097819 */ /* 0x000fe200000012ff */
[----:B------:R-:W1:Y:S01]  /*60e0*/  @P1 LDC R84, c[0x0][0xbec] ;  /* 0x0002fb00ff541b82 */ /* 0x000e620000000800 */
[----:B------:R-:W-:Y:S01]  /*60f0*/  IMAD.X R25, RZ, RZ, R5, P0 ;  /* 0x000000ffff197224 */ /* 0x000fe200000e0605 */
[----:B------:R-:W-:Y:S01]  /*6100*/  UIADD3 UR6, UR5, UR6, URZ ;  /* 0x0000000605067290 */ /* 0x000fe2000fffe03f */
[----:B------:R-:W-:Y:S01]  /*6110*/  IMAD.MOV.U32 R89, RZ, RZ, R95 ;  /* 0x000000ffff597224 */ /* 0x000fe200078e005f */
[----:B------:R-:W-:Y:S01]  /*6120*/  IADD3 R37, P0, R38, 0x1800, RZ ;  /* 0x0000180026257810 */ /* 0x000fe20007f1e0ff */
[----:B------:R-:W-:Y:S01]  /*6130*/  FMUL.FTZ R28, R88, R55 ;  /* 0x00000037581c7220 */ /* 0x000fe20000410000 */
[C---:B------:R-:W-:Y:S01]  /*6140*/  IADD3 R29, P2, R4.reuse, 0x3020, RZ ;  /* 0x00003020041d7810 */ /* 0x040fe20007f5e0ff */
[----:B------:R-:W-:Y:S01]  /*6150*/  USHF.R.S32.HI UR10, URZ, 0x1f, UR38 ;  /* 0x0000001f3f0a7899 */ /* 0x000fe20008011426 */
[----:B------:R-:W2:Y:S01]  /*6160*/  @P1 LDC R93, c[0x0][0xbf0] ;  /* 0x0002fc00ff5d1b82 */ /* 0x000ea20000000800 */
[----:B------:R-:W-:Y:S01]  /*6170*/  IADD3 R21, P4, R4, 0x20, RZ ;  /* 0x0000002004157810 */ /* 0x000fe20007f9e0ff */
[----:B------:R-:W-:Y:S01]  /*6180*/  IMAD.U32 R41, RZ, RZ, UR5 ;  /* 0x00000005ff297e24 */ /* 0x000fe2000f8e00ff */
[----:B------:R-:W-:Y:S01]  /*6190*/  LOP3.LUT R4, R9, R4, RZ, 0x3c, !PT ;  /* 0x0000000409047212 */ /* 0x000fe200078e3cff */
[----:B------:R-:W-:Y:S01]  /*61a0*/  IMAD.U32 R40, RZ, RZ, UR4 ;  /* 0x00000004ff287e24 */ /* 0x000fe2000f8e00ff */
[----:B------:R-:W-:Y:S01]  /*61b0*/  LOP3.LUT R36, R37, 0x180, RZ, 0xc0, !PT ;  /* 0x0000018025247812 */ /* 0x000fe200078ec0ff */
[----:B------:R-:W-:Y:S01]  /*61c0*/  IMAD.U32 R41, RZ, RZ, UR6 ;  /* 0x00000006ff297e24 */ /* 0x000fe2000f8e00ff */
[----:B------:R-:W-:Y:S01]  /*61d0*/  IADD3 R91, P5, R38, 0x7800, RZ ;  /* 0x00007800265b7810 */ /* 0x000fe20007fbe0ff */
[----:B------:R-:W-:Y:S01]  /*61e0*/  SYNCS.ARRIVE.TRANS64.RED.A1T0 RZ, [UR8], RZ ;  /* 0x000000ffffff79a7 */ /* 0x000fe20008100408 */
[----:B------:R-:W-:Y:S01]  /*61f0*/  F2FP.F16.F32.PACK_AB R6, R6, R63 ;  /* 0x0000003f0606723e */ /* 0x000fe200000000ff */
[----:B0-----:R-:W-:Y:S01]  /*6200*/  IMAD.WIDE.U32 R40, R26, UR38, R40 ;  /* 0x000000261a287c25 */ /* 0x001fe2000f8e0028 */
[----:B------:R-:W-:Y:S01]  /*6210*/  LOP3.LUT R10, R31, 0x180, RZ, 0xc0, !PT ;  /* 0x000001801f0a7812 */ /* 0x000fe200078ec0ff */
[----:B------:R-:W-:Y:S01]  /*6220*/  ULDC.64 UR4, c[0x0][0xb88] ;  /* 0x0002e20000047ab9 */ /* 0x000fe20000000a00 */
[----:B------:R-:W-:Y:S01]  /*6230*/  MOV R86, R4 ;  /* 0x0000000400567202 */ /* 0x000fe20000000f00 */
[--C-:B------:R-:W-:Y:S01]  /*6240*/  IMAD.X R15, RZ, RZ, R5.reuse, P3 ;  /* 0x000000ffff0f7224 */ /* 0x100fe200018e0605 */
[----:B------:R-:W-:Y:S01]  /*6250*/  F2FP.F16.F32.PACK_AB R4, R7, R28 ;  /* 0x0000001c0704723e */ /* 0x000fe200000000ff */
[----:B-1----:R-:W-:Y:S01]  /*6260*/  @P1 IMAD.HI.U32 R84, R95, R84, RZ ;  /* 0x000000545f541227 */ /* 0x002fe200078e00ff */
[----:B------:R-:W-:Y:S01]  /*6270*/  SHF.R.U64 R36, R36, 0x3, RZ ;  /* 0x0000000324247819 */ /* 0x000fe200000012ff */
[----:B------:R-:W-:Y:S01]  /*6280*/  ULDC UR6, c[0x0][0xa88] ;  /* 0x0002a20000067ab9 */ /* 0x000fe20000000800 */
[----:B------:R-:W-:Y:S01]  /*6290*/  F2FP.F16.F32.PACK_AB R7, R62, R85 ;  /* 0x000000553e07723e */ /* 0x000fe200000000ff */
[----:B------:R-:W-:Y:S01]  /*62a0*/  IMAD R62, R26, UR10, RZ ;  /* 0x0000000a1a3e7c24 */ /* 0x000fe2000f8e02ff */
[----:B------:R-:W-:Y:S01]  /*62b0*/  SHF.R.U64 R10, R10, 0x3, RZ ;  /* 0x000000030a0a7819 */ /* 0x000fe200000012ff */
[--C-:B------:R-:W-:Y:S01]  /*62c0*/  IMAD.X R13, RZ, RZ, R5.reuse, P2 ;  /* 0x000000ffff0d7224 */ /* 0x100fe200010e0605 */
[----:B------:R-:W-:Y:S01]  /*62d0*/  LOP3.LUT R8, R29, 0x180, RZ, 0xc0, !PT ;  /* 0x000001801d087812 */ /* 0x000fe200078ec0ff */
[----:B------:R-:W-:Y:S01]  /*62e0*/  IMAD R27, R27, UR38, R62 ;  /* 0x000000261b1b7c24 */ /* 0x000fe2000f8e023e */
[----:B--2---:R-:W-:Y:S01]  /*62f0*/  @P1 SHF.R.U32.HI R89, RZ, R93, R84 ;  /* 0x0000005dff591219 */ /* 0x004fe20000011654 */
[----:B------:R-:W-:Y:S01]  /*6300*/  IMAD.X R9, RZ, RZ, R5, P4 ;  /* 0x000000ffff097224 */ /* 0x000fe200020e0605 */
[----:B------:R-:W-:Y:S01]  /*6310*/  LOP3.LUT R84, R91, 0x180, RZ, 0xc0, !PT ;  /* 0x000001805b547812 */ /* 0x000fe200078ec0ff */
[----:B------:R-:W-:Y:S01]  /*6320*/  IMAD R62, R60, UR6, RZ ;  /* 0x000000063c3e7c24 */ /* 0x000fe2000f8e02ff */
[----:B------:R-:W-:Y:S01]  /*6330*/  LOP3.LUT R36, R36, R37, RZ, 0x3c, !PT ;  /* 0x0000002524247212 */ /* 0x000fe200078e3cff */
[----:B------:R-:W-:Y:S01]  /*6340*/  IMAD.MOV R63, RZ, RZ, -R89 ;  /* 0x000000ffff3f7224 */ /* 0x000fe200078e0a59 */
[----:B------:R-:W-:Y:S01]  /*6350*/  SHF.R.U64 R28, R84, 0x3, RZ ;  /* 0x00000003541c7819 */ /* 0x000fe200000012ff */
[----:B------:R-:W-:Y:S01]  /*6360*/  IMAD.X R37, RZ, RZ, R39, P0 ;  /* 0x000000ffff257224 */ /* 0x000fe200000e0627 */
[----:B------:R-:W-:Y:S01]  /*6370*/  LOP3.LUT R10, R10, R31, RZ, 0x3c, !PT ;  /* 0x0000001f0a0a7212 */ /* 0x000fe200078e3cff */
[----:B------:R-:W-:Y:S01]  /*6380*/  IMAD R63, R60, R63, R95 ;  /* 0x0000003f3c3f7224 */ /* 0x000fe200078e025f */
[----:B------:R-:W-:Y:S01]  /*6390*/  MOV R84, R24 ;  /* 0x0000001800547202 */ /* 0x000fe20000000f00 */
[-C--:B------:R-:W-:Y:S01]  /*63a0*/  FMUL.FTZ R0, R97, R55.reuse ;  /* 0x0000003761007220 */ /* 0x080fe20000410000 */
[----:B------:R-:W-:Y:S01]  /*63b0*/  IADD3 R31, P3, R38, 0x4800, RZ ;  /* 0x00004800261f7810 */ /* 0x000fe20007f7e0ff */
[-C--:B------:R-:W-:Y:S01]  /*63c0*/  FMUL.FTZ R51, R96, R55.reuse ;  /* 0x0000003760337220 */ /* 0x080fe20000410000 */
[----:B------:R-:W-:Y:S01]  /*63d0*/  SHF.R.S32.HI R25, RZ, 0x1f, R89 ;  /* 0x0000001fff197819 */ /* 0x000fe20000011459 */
[-C--:B------:R-:W-:Y:S01]  /*63e0*/  FMUL.FTZ R48, R101, R55.reuse ;  /* 0x0000003765307220 */ /* 0x080fe20000410000 */
[----:B------:R-:W-:Y:S01]  /*63f0*/  IADD3 R24, P0, R89, R40, RZ ;  /* 0x0000002859187210 */ /* 0x000fe20007f1e0ff */
[-C--:B------:R-:W-:Y:S01]  /*6400*/  FMUL.FTZ R53, R100, R55.reuse ;  /* 0x0000003764357220 */ /* 0x080fe20000410000 */
[----:B------:R-:W-:Y:S01]  /*6410*/  SHF.R.S32.HI R26, RZ, 0x1f, R63 ;  /* 0x0000001fff1a7819 */ /* 0x000fe2000001143f */
[-C--:B------:R-:W-:Y:S01]  /*6420*/  FMUL.FTZ R49, R105, R55.reuse ;  /* 0x0000003769317220 */ /* 0x080fe20000410000 */
[----:B------:R-:W-:Y:S01]  /*6430*/  SHF.R.U64 R8, R8, 0x3, RZ ;  /* 0x0000000308087819 */ /* 0x000fe200000012ff */
[----:B------:R-:W-:Y:S01]  /*6440*/  FMUL.FTZ R50, R104, R55 ;  /* 0x0000003768327220 */ /* 0x000fe20000410000 */
[----:B------:R-:W-:Y:S01]  /*6450*/  IADD3 R35, P2, R38, 0x3000, RZ ;  /* 0x0000300026237810 */ /* 0x000fe20007f5e0ff */
[----:B------:R-:W-:Y:S01]  /*6460*/  IMAD R26, R26, UR4, RZ ;  /* 0x000000041a1a7c24 */ /* 0x000fe2000f8e02ff */
[----:B------:R-:W-:Y:S01]  /*6470*/  F2FP.F16.F32.PACK_AB R5, R82, R87 ;  /* 0x000000575205723e */ /* 0x000fe200000000ff */
[----:B------:R-:W-:Y:S01]  /*6480*/  BAR.SYNC.DEFER_BLOCKING 0x1, 0x180 ;  /* 0x0046000000007b1d */ /* 0x000fe20000010000 */
[----:B------:R-:W-:Y:S01]  /*6490*/  LOP3.LUT R30, R31, 0x180, RZ, 0xc0, !PT ;  /* 0x000001801f1e7812 */ /* 0x000fe200078ec0ff */
[----:B------:R-:W-:Y:S01]  /*64a0*/  FMUL.FTZ R46, R109, R55 ;  /* 0x000000376d2e7220 */ /* 0x000fe20000410000 */
[----:B------:R-:W-:Y:S01]  /*64b0*/  IADD3.X R25, R25, R41, R27, P0, !PT ;  /* 0x0000002919197210 */ /* 0x000fe200007fe41b */
[----:B------:R-:W-:Y:S01]  /*64c0*/  FMUL.FTZ R59, R108, R55 ;  /* 0x000000376c3b7220 */ /* 0x000fe20000410000 */
[----:B------:R-:W-:Y:S01]  /*64d0*/  LOP3.LUT R12, R8, R29, RZ, 0x3c, !PT ;  /* 0x0000001d080c7212 */ /* 0x000fe200078e3cff */
[----:B------:R-:W-:Y:S01]  /*64e0*/  FMUL.FTZ R47, R113, R55 ;  /* 0x00000037712f7220 */ /* 0x000fe20000410000 */
[----:B------:R-:W-:Y:S01]  /*64f0*/  LOP3.LUT R8, R21, 0x180, RZ, 0xc0, !PT ;  /* 0x0000018015087812 */ /* 0x000fe200078ec0ff */
[----:B------:R-:W-:Y:S01]  /*6500*/  IMAD.WIDE.U32 R24, R63, UR4, R24 ;  /* 0x000000043f187c25 */ /* 0x000fe2000f8e0018 */
[----:B------:R-:W-:-:S03]  /*6510*/  LOP3.LUT R34, R35, 0x180, RZ, 0xc0, !PT ;  /* 0x0000018023227812 */ /* 0x000fc600078ec0ff */
[-C--:B------:R-:W-:Y:S01]  /*6520*/  FMUL.FTZ R58, R112, R55.reuse ;  /* 0x00000037703a7220 */ /* 0x080fe20000410000 */
[----:B------:R-:W-:Y:S01]  /*6530*/  SHF.R.U64 R30, R30, 0x3, RZ ;  /* 0x000000031e1e7819 */ /* 0x000fe200000012ff */
[----:B------:R-:W-:Y:S01]  /*6540*/  FMUL.FTZ R44, R117, R55 ;  /* 0x00000037752c7220 */ /* 0x000fe20000410000 */
[----:B------:R-:W-:Y:S01]  /*6550*/  MOV R85, R10 ;  /* 0x0000000a00557202 */ /* 0x000fe20000000f00 */
[----:B------:R-:W-:Y:S01]  /*6560*/  IMAD R11, R61, 0xc0, R142 ;  /* 0x000000c03d0b7824 */ /* 0x000fe200078e028e */
[----:B------:R-:W-:Y:S01]  /*6570*/  SHF.R.U64 R8, R8, 0x3, RZ ;  /* 0x0000000308087819 */ /* 0x000fe200000012ff */
[-C--:B------:R-:W-:Y:S01]  /*6580*/  FMUL.FTZ R57, R116, R55.reuse ;  /* 0x0000003774397220 */ /* 0x080fe20000410000 */
[----:B------:R-:W-:Y:S01]  /*6590*/  SHF.R.U64 R34, R34, 0x3, RZ ;  /* 0x0000000322227819 */ /* 0x000fe200000012ff */
[----:B------:R-:W-:Y:S01]  /*65a0*/  FMUL.FTZ R3, R125, R55 ;  /* 0x000000377d037220 */ /* 0x000fe20000410000 */
[----:B------:R-:W-:Y:S01]  /*65b0*/  LOP3.LUT R30, R30, R31, RZ, 0x3c, !PT ;  /* 0x0000001f1e1e7212 */ /* 0x000fe200078e3cff */
[--C-:B------:R-:W-:Y:S01]  /*65c0*/  IMAD.X R31, RZ, RZ, R39.reuse, P3 ;  /* 0x000000ffff1f7224 */ /* 0x100fe200018e0627 */
[----:B------:R-:W-:Y:S01]  /*65d0*/  LOP3.LUT P0, RZ, R140, 0x3, RZ, 0xc0, !PT ;  /* 0x000000038cff7812 */ /* 0x000fe2000780c0ff */
[----:B------:R-:W-:Y:S01]  /*65e0*/  FMUL.FTZ R54, R124, R55 ;  /* 0x000000377c367220 */ /* 0x000fe20000410000 */
[----:B------:R-:W-:Y:S01]  /*65f0*/  LOP3.LUT R8, R8, R21, RZ, 0x3c, !PT ;  /* 0x0000001508087212 */ /* 0x000fe200078e3cff */
[----:B------:R0:W-:Y:S01]  /*6600*/  STSM.16.M88.4 [R86], R4 ;  /* 0x0000000456007844 */ /* 0x0001e20000000200 */
[----:B------:R-:W-:Y:S01]  /*6610*/  LOP3.LUT R34, R34, R35, RZ, 0x3c, !PT ;  /* 0x0000002322227212 */ /* 0x000fe200078e3cff */
[----:B------:R-:W-:Y:S01]  /*6620*/  IMAD.X R35, RZ, RZ, R39, P2 ;  /* 0x000000ffff237224 */ /* 0x000fe200010e0627 */
[----:B------:R-:W-:Y:S01]  /*6630*/  ISETP.GE.OR P2, PT, R11, R62, P0 ;  /* 0x0000003e0b00720c */ /* 0x000fe20000746670 */
[----:B------:R-:W-:Y:S01]  /*6640*/  FMUL.FTZ R45, R121, R55 ;  /* 0x00000037792d7220 */ /* 0x000fe20000410000 */
[----:B------:R-:W-:Y:S01]  /*6650*/  MOV R87, R14 ;  /* 0x0000000e00577202 */ /* 0x000fe20000000f00 */
[----:B------:R-:W-:Y:S01]  /*6660*/  FMUL.FTZ R56, R120, R55 ;  /* 0x0000003778387220 */ /* 0x000fe20000410000 */
[----:B------:R-:W-:Y:S01]  /*6670*/  F2FP.F16.F32.PACK_AB R10, R46, R59 ;  /* 0x0000003b2e0a723e */ /* 0x000fe200000000ff */
[----:B------:R-:W-:Y:S01]  /*6680*/  FMUL.FTZ R43, R129, R55 ;  /* 0x00000037812b7220 */ /* 0x000fe20000410000 */
[----:B------:R-:W-:Y:S01]  /*6690*/  F2FP.F16.F32.PACK_AB R14, R44, R57 ;  /* 0x000000392c0e723e */ /* 0x000fe200000000ff */
[-C--:B------:R-:W-:Y:S01]  /*66a0*/  FMUL.FTZ R52, R128, R55.reuse ;  /* 0x0000003780347220 */ /* 0x080fe20000410000 */
[----:B------:R-:W-:Y:S01]  /*66b0*/  F2FP.F16.F32.PACK_AB R15, R69, R74 ;  /* 0x0000004a450f723e */ /* 0x000fe200000000ff */
[-C--:B------:R-:W-:Y:S01]  /*66c0*/  FMUL.FTZ R42, R133, R55.reuse ;  /* 0x00000037852a7220 */ /* 0x080fe20000410000 */
[----:B------:R-:W-:Y:S01]  /*66d0*/  FMUL.FTZ R55, R132, R55 ;  /* 0x0000003784377220 */ /* 0x000fe20000410000 */
[----:B------:R-:W-:Y:S01]  /*66e0*/  F2FP.F16.F32.PACK_AB R41, R64, R73 ;  /* 0x000000494029723e */ /* 0x000fe200000000ff */
[----:B------:R-:W-:Y:S01]  /*66f0*/  ULDC.64 UR8, c[0x0][0xae8] ;  /* 0x0002ba0000087ab9 */ /* 0x000fe20000000a00 */
[----:B0-----:R-:W-:Y:S01]  /*6700*/  IMAD R7, R63, UR5, R26 ;  /* 0x000000053f077c24 */ /* 0x001fe2000f8e021a */
[----:B------:R-:W-:Y:S01]  /*6710*/  ULDC.64 UR4, c[0x0][0xb50] ;  /* 0x0002d40000047ab9 */ /* 0x000fe20000000a00 */
[----:B------:R-:W-:Y:S01]  /*6720*/  VIADD R5, R11, 0x8 ;  /* 0x000000080b057836 */ /* 0x000fe20000000000 */
[C---:B------:R-:W-:Y:S01]  /*6730*/  LEA R26, P3, R24.reuse, UR4, 0x2 ;  /* 0x00000004181a7c11 */ /* 0x040fe2000f8610ff */
[----:B------:R-:W-:Y:S01]  /*6740*/  IMAD.IADD R7, R25, 0x1, R7 ;  /* 0x0000000119077824 */ /* 0x000fe200078e0207 */
[----:B------:R-:W-:Y:S01]  /*6750*/  MOV R63, R8 ;  /* 0x00000008003f7202 */ /* 0x000fe20000000f00 */
[----:B------:R-:W-:Y:S01]  /*6760*/  IMAD.X R29, RZ, RZ, R39, P5 ;  /* 0x000000ffff1d7224 */ /* 0x000fe200028e0627 */
[----:B------:R-:W-:Y:S01]  /*6770*/  ISETP.GE.OR P0, PT, R5, R62, P0 ;  /* 0x0000003e0500720c */ /* 0x000fe20000706670 */
[----:B------:R-:W-:Y:S01]  /*6780*/  SHFL.IDX PT, R82, R26, 0x1, 0x1c1f ;  /* 0x003c1f001a527f89 */ /* 0x000fe200000e0000 */
[----:B------:R-:W-:-:S02]  /*6790*/  LEA.HI.X R27, R24, UR5, R7, 0x2, P3 ;  /* 0x00000005181b7c11 */ /* 0x000fc400098f1407 */
[----:B------:R-:W-:Y:S02]  /*67a0*/  F2FP.F16.F32.PACK_AB R4, R0, R51 ;  /* 0x000000330004723e */ /* 0x000fe400000000ff */
[----:B------:R-:W-:Y:S02]  /*67b0*/  F2FP.F16.F32.PACK_AB R5, R78, R83 ;  /* 0x000000534e05723e */ /* 0x000fe400000000ff */
[----:B------:R-:W-:Y:S01]  /*67c0*/  F2FP.F16.F32.PACK_AB R6, R48, R53 ;  /* 0x000000353006723e */ /* 0x000fe200000000ff */
[----:B------:R-:W-:Y:S01]  /*67d0*/  SHFL.IDX PT, R83, R27, 0x1, 0x1c1f ;  /* 0x003c1f001b537f89 */ /* 0x000fe200000e0000 */
[----:B------:R-:W-:Y:S02]  /*67e0*/  F2FP.F16.F32.PACK_AB R7, R80, R81 ;  /* 0x000000515007723e */ /* 0x000fe400000000ff */
[----:B------:R-:W-:Y:S01]  /*67f0*/  MOV R86, R12 ;  /* 0x0000000c00567202 */ /* 0x000fe20000000f00 */
[----:B------:R0:W-:Y:S01]  /*6800*/  SHFL.IDX PT, R80, R26, RZ, 0x1c1f ;  /* 0x001c1fff1a507589 */ /* 0x0001e200000e0000 */
[----:B------:R-:W-:-:S02]  /*6810*/  F2FP.F16.F32.PACK_AB R8, R49, R50 ;  /* 0x000000323108723e */ /* 0x000fc400000000ff */
[----:B------:R-:W-:Y:S01]  /*6820*/  F2FP.F16.F32.PACK_AB R9, R70, R79 ;  /* 0x0000004f4609723e */ /* 0x000fe200000000ff */
[----:B------:R-:W-:Y:S01]  /*6830*/  STSM.16.M88.4 [R63], R4 ;  /* 0x000000043f007844 */ /* 0x000fe20000000200 */
[----:B------:R-:W-:Y:S02]  /*6840*/  F2FP.F16.F32.PACK_AB R11, R71, R76 ;  /* 0x0000004c470b723e */ /* 0x000fe400000000ff */
[----:B------:R-:W-:Y:S01]  /*6850*/  F2FP.F16.F32.PACK_AB R12, R47, R58 ;  /* 0x0000003a2f0c723e */ /* 0x000fe200000000ff */
[----:B------:R1:W2:Y:S01]  /*6860*/  SHFL.IDX PT, R81, R27, RZ, 0x1c1f ;  /* 0x001c1fff1b517589 */ /* 0x0002a200000e0000 */
[----:B------:R-:W-:Y:S02]  /*6870*/  F2FP.F16.F32.PACK_AB R13, R68, R77 ;  /* 0x0000004d440d723e */ /* 0x000fe400000000ff */
[----:B0-----:R-:W-:Y:S01]  /*6880*/  F2FP.F16.F32.PACK_AB R26, R3, R54 ;  /* 0x00000036031a723e */ /* 0x001fe200000000ff */
[----:B------:R-:W-:Y:S01]  /*6890*/  STSM.16.M88.4 [R87], R8 ;  /* 0x0000000857007844 */ /* 0x000fe20000000200 */
[----:B------:R-:W0:Y:S01]  /*68a0*/  @P1 LDC R3, c[0x0][0xbec] ;  /* 0x0002fb00ff031b82 */ /* 0x000e220000000800 */
[----:B------:R-:W-:-:S02]  /*68b0*/  F2FP.F16.F32.PACK_AB R24, R45, R56 ;  /* 0x000000382d18723e */ /* 0x000fc400000000ff */
[----:B------:R3:W-:Y:S01]  /*68c0*/  STSM.16.M88.4 [R86], R12 ;  /* 0x0000000c56007844 */ /* 0x0007e20000000200 */
[----:B------:R-:W-:Y:S02]  /*68d0*/  F2FP.F16.F32.PACK_AB R25, R66, R75 ;  /* 0x0000004b4219723e */ /* 0x000fe400000000ff */
[----:B-1----:R-:W-:Y:S02]  /*68e0*/  F2FP.F16.F32.PACK_AB R27, R67, R72 ;  /* 0x00000048431b723e */ /* 0x002fe400000000ff */
[----:B------:R-:W-:Y:S02]  /*68f0*/  F2FP.F16.F32.PACK_AB R40, R43, R52 ;  /* 0x000000342b28723e */ /* 0x000fe400000000ff */
[----:B------:R-:W-:Y:S01]  /*6900*/  F2FP.F16.F32.PACK_AB R42, R42, R55 ;  /* 0x000000372a2a723e */ /* 0x000fe200000000ff */
[----:B------:R1:W-:Y:S01]  /*6910*/  STSM.16.M88.4 [R85], R24 ;  /* 0x0000001855007844 */ /* 0x0003e20000000200 */
[----:B------:R-:W-:Y:S01]  /*6920*/  F2FP.F16.F32.PACK_AB R43, R65, R134 ;  /* 0x00000086412b723e */ /* 0x000fe200000000ff */
[----:B------:R-:W-:Y:S01]  /*6930*/  IMAD R0, R137, 0x60, R138 ;  /* 0x0000006089007824 */ /* 0x000fe200078e028a */
[----:B------:R-:W-:-:S02]  /*6940*/  IADD3 R21, P4, R38, 0x6000, RZ ;  /* 0x0000600026157810 */ /* 0x000fc40007f9e0ff */
[----:B------:R-:W-:Y:S01]  /*6950*/  LOP3.LUT R28, R28, R91, RZ, 0x3c, !PT ;  /* 0x0000005b1c1c7212 */ /* 0x000fe200078e3cff */
[----:B------:R4:W-:Y:S01]  /*6960*/  STSM.16.M88.4 [R84], R40 ;  /* 0x0000002854007844 */ /* 0x0009e20000000200 */
[----:B------:R-:W-:Y:S01]  /*6970*/  LOP3.LUT R20, R21, 0x180, RZ, 0xc0, !PT ;  /* 0x0000018015147812 */ /* 0x000fe200078ec0ff */
[----:B---3--:R-:W3:Y:S08]  /*6980*/  @P1 LDC R13, c[0x0][0xbf0] ;  /* 0x0002fc00ff0d1b82 */ /* 0x008ef00000000800 */
[----:B------:R-:W-:Y:S01]  /*6990*/  BAR.SYNC.DEFER_BLOCKING 0x1, 0x180 ;  /* 0x0046000000007b1d */ /* 0x000fe20000010000 */
[----:B------:R-:W-:Y:S01]  /*69a0*/  UIMAD UR6, UR12, UR8, URZ ;  /* 0x000000080c0672a4 */ /* 0x000fe2000f8e023f */
[----:B------:R-:W-:-:S06]  /*69b0*/  SHF.R.U64 R20, R20, 0x3, RZ ;  /* 0x0000000314147819 */ /* 0x000fcc00000012ff */
[----:B------:R-:W4:Y:S01]  /*69c0*/  LDC.64 R14, c[0x0][0xae0] ;  /* 0x0002b800ff0e7b82 */ /* 0x000f220000000a00 */
[----:B-1----:R-:W-:Y:S01]  /*69d0*/  IMAD R24, R61, 0xc0, R0 ;  /* 0x000000c03d187824 */ /* 0x002fe200078e0200 */
[----:B------:R-:W-:Y:S01]  /*69e0*/  UIMAD.WIDE.U32 UR4, UR7, UR8, URZ ;  /* 0x00000008070472a5 */ /* 0x000fe2000f8e003f */
[----:B------:R-:W-:Y:S01]  /*69f0*/  LOP3.LUT R20, R20, R21, RZ, 0x3c, !PT ;  /* 0x0000001514147212 */ /* 0x000fe200078e3cff */
[----:B------:R-:W-:Y:S01]  /*6a00*/  UIMAD UR6, UR7, UR9, UR6 ;  /* 0x00000009070672a4 */ /* 0x000fe2000f8e0206 */
[----:B0-----:R-:W-:Y:S01]  /*6a10*/  @P1 IMAD.HI.U32 R0, R24, R3, RZ ;  /* 0x0000000318001227 */ /* 0x001fe200078e00ff */
[----:B------:R-:W-:Y:S01]  /*6a20*/  LOP3.LUT R21, R38, 0x180, RZ, 0xc0, !PT ;  /* 0x0000018026157812 */ /* 0x000fe200078ec0ff */
[----:B------:R-:W-:Y:S01]  /*6a30*/  ULDC.64 UR8, c[0x0][0xaf0] ;  /* 0x0002bc0000087ab9 */ /* 0x000fe20000000a00 */
[----:B------:R-:W-:Y:S01]  /*6a40*/  UIADD3 UR5, UR5, UR6, URZ ;  /* 0x0000000605057290 */ /* 0x000fe2000fffe03f */
[----:B------:R-:W-:Y:S01]  /*6a50*/  IMAD.MOV.U32 R12, RZ, RZ, R24 ;  /* 0x000000ffff0c7224 */ /* 0x000fe200078e0018 */
[----:B------:R-:W-:Y:S01]  /*6a60*/  UIMAD UR6, UR10, UR8, URZ ;  /* 0x000000080a0672a4 */ /* 0x000fe2000f8e023f */
[----:B------:R-:W-:-:S02]  /*6a70*/  SHF.R.U64 R21, R21, 0x3, RZ ;  /* 0x0000000315157819 */ /* 0x000fc400000012ff */
[----:B---3--:R-:W-:Y:S01]  /*6a80*/  @P1 SHF.R.U32.HI R12, RZ, R13, R0 ;  /* 0x0000000dff0c1219 */ /* 0x008fe20000011600 */
[----:B------:R-:W-:Y:S01]  /*6a90*/  UIMAD UR6, UR38, UR9, UR6 ;  /* 0x00000009260672a4 */ /* 0x000fe2000f8e0206 */
[----:B------:R-:W-:Y:S01]  /*6aa0*/  LOP3.LUT R38, R21, R38, RZ, 0x3c, !PT ;  /* 0x0000002615267212 */ /* 0x000fe200078e3cff */
[----:B--2---:R0:W-:Y:S01]  /*6ab0*/  @!P2 ST.E desc[UR48][R80.64], R33 ;  /* 0x000000215000a985 */ /* 0x0041e2000c101930 */
[--C-:B------:R-:W-:Y:S01]  /*6ac0*/  SHF.R.S32.HI R3, RZ, 0x1f, R12.reuse ;  /* 0x0000001fff037819 */ /* 0x100fe2000001140c */
[----:B------:R-:W-:Y:S01]  /*6ad0*/  UIMAD.WIDE.U32 UR38, UR38, UR8, UR4 ;  /* 0x00000008262672a5 */ /* 0x000fe2000f8e0004 */
[----:B------:R-:W-:Y:S01]  /*6ae0*/  IMAD.MOV R13, RZ, RZ, -R12 ;  /* 0x000000ffff0d7224 */ /* 0x000fe200078e0a0c */
[----:B------:R-:W-:Y:S01]  /*6af0*/  IADD3.X R21, RZ, R39, RZ, P4, !PT ;  /* 0x00000027ff157210 */ /* 0x000fe200027fe4ff */
[----:B------:R0:W-:Y:S01]  /*6b00*/  @!P0 ST.E desc[UR48][R82.64], R32 ;  /* 0x0000002052008985 */ /* 0x0001e2000c101930 */
[----:B----4-:R-:W-:Y:S01]  /*6b10*/  IMAD R0, R3, R14, RZ ;  /* 0x0000000e03007224 */ /* 0x010fe200078e02ff */
[----:B------:R-:W-:Y:S01]  /*6b20*/  UIADD3 UR39, UR39, UR6, URZ ;  /* 0x0000000627277290 */ /* 0x000fe2000fffe03f */
[----:B------:R-:W-:Y:S01]  /*6b30*/  IMAD R3, R60, R13, R24 ;  /* 0x0000000d3c037224 */ /* 0x000fe200078e0218 */
[----:B------:R0:W5:Y:S01]  /*6b40*/  LD.E.128 R48, desc[UR48][R38.64] ;  /* 0x0000003026307980 */ /* 0x000162000c101d00 */
[----:B------:R-:W-:Y:S01]  /*6b50*/  IMAD R15, R12, R15, R0 ;  /* 0x0000000f0c0f7224 */ /* 0x000fe200078e0200 */
[----:B------:R-:W-:Y:S01]  /*6b60*/  ULDC.64 UR4, c[0x0][0xad8] ;  /* 0x0002b60000047ab9 */ /* 0x000fe20000000a00 */
[----:B------:R-:W-:Y:S01]  /*6b70*/  IMAD R61, R61, 0xc0, R138 ;  /* 0x000000c03d3d7824 */ /* 0x000fe200078e028a */
[----:B------:R0:W5:Y:S01]  /*6b80*/  LD.E.128 R44, desc[UR48][R36.64] ;  /* 0x00000030242c7980 */ /* 0x000162000c101d00 */
[----:B------:R-:W-:-:S03]  /*6b90*/  SHF.R.S32.HI R0, RZ, 0x1f, R3 ;  /* 0x0000001fff007819 */ /* 0x000fc60000011403 */
[----:B------:R0:W5:Y:S01]  /*6ba0*/  LD.E.128 R52, desc[UR48][R34.64] ;  /* 0x0000003022347980 */ /* 0x000162000c101d00 */
[----:B------:R-:W-:Y:S01]  /*6bb0*/  IMAD.WIDE.U32 R12, R12, R14, UR38 ;  /* 0x000000260c0c7e25 */ /* 0x000fe2000f8e000e */
[----:B------:R-:W-:Y:S02]  /*6bc0*/  UIADD3 UR44, UR44, 0x1, URZ ;  /* 0x000000012c2c7890 */ /* 0x000fe4000fffe03f */
[----:B------:R0:W5:Y:S04]  /*6bd0*/  LD.E.128 R4, desc[UR48][R30.64] ;  /* 0x000000301e047980 */ /* 0x000168000c101d00 */
[----:B------:R0:W5:Y:S04]  /*6be0*/  LD.E.128 R56, desc[UR48][R20.64] ;  /* 0x0000003014387980 */ /* 0x000168000c101d00 */
[----:B------:R0:W5:Y:S01]  /*6bf0*/  LD.E.128 R8, desc[UR48][R28.64] ;  /* 0x000000301c087980 */ /* 0x000162000c101d00 */
[----:B------:R-:W-:Y:S01]  /*6c00*/  IMAD.IADD R13, R13, 0x1, R15 ;  /* 0x000000010d0d7824 */ /* 0x000fe200078e020f */
[----:B------:R-:W-:Y:S01]  /*6c10*/  ISETP.GE.AND P0, PT, R61, R62, PT ;  /* 0x0000003e3d00720c */ /* 0x000fe20003f06270 */
[----:B------:R-:W-:Y:S01]  /*6c20*/  IMAD R0, R0, UR4, RZ ;  /* 0x0000000400007c24 */ /* 0x000fe2000f8e02ff */
[----:B------:R-:W-:Y:S01]  /*6c30*/  @!PT LDS RZ, [RZ] ;  /* 0x00000000fffff984 */ /* 0x000fe20000000800 */
[----:B------:R-:W-:Y:S01]  /*6c40*/  @!PT LDS RZ, [RZ] ;  /* 0x00000000fffff984 */ /* 0x000fe20000000800 */
[----:B------:R-:W-:Y:S01]  /*6c50*/  @!PT LDS RZ, [RZ] ;  /* 0x00000000fffff984 */ /* 0x000fe20000000800 */
[----:B------:R-:W-:Y:S01]  /*6c60*/  @!PT LDS RZ, [RZ] ;  /* 0x00000000fffff984 */ /* 0x000fe20000000800 */
[----:B------:R1:W-:Y:S06]  /*6c70*/  MEMBAR.ALL.CTA ;  /* 0x0000000000007992 */ /* 0x0003ec0000008000 */
[----:B-1----:R-:W1:Y:S01]  /*6c80*/  FENCE.VIEW.ASYNC.S ;  /* 0x00000000000073c6 */ /* 0x002e620000000000 */
[C---:B------:R-:W-:Y:S01]  /*6c90*/  IMAD.WIDE.U32 R12, R3.reuse, UR4, R12 ;  /* 0x00000004030c7c25 */ /* 0x040fe2000f8e000c */
[----:B------:R-:W-:Y:S01]  /*6ca0*/  UIADD3 UR4, UR40, 0x2d820, URZ ;  /* 0x0002d82028047890 */ /* 0x000fe2000fffe03f */
[----:B------:R-:W-:Y:S01]  /*6cb0*/  BSSY B0, `(.L_x_31) ;  /* 0x000001d000007945 */ /* 0x000fe20003800000 */
[----:B------:R-:W-:Y:S01]  /*6cc0*/  ULDC.64 UR6, c[0x0][0xa80] ;  /* 0x0002a00000067ab9 */ /* 0x000fe20000000a00 */
[----:B------:R-:W-:Y:S01]  /*6cd0*/  IMAD R15, R3, UR5, R0 ;  /* 0x00000005030f7c24 */ /* 0x000fe2000f8e0200 */
[----:B------:R-:W-:Y:S01]  /*6ce0*/  UPRMT UR4, URZ, 0x654, UR4 ;  /* 0x000006543f047896 */ /* 0x000fe20008000004 */
[----:B------:R-:W-:Y:S01]  /*6cf0*/  LEA R0, P1, R12, UR6, 0x1 ;  /* 0x000000060c007c11 */ /* 0x000fe2000f8208ff */
[----:B------:R-:W-:Y:S01]  /*6d00*/  UISETP.NE.AND UP0, UPT, UR44, 0x2, UPT ;  /* 0x000000022c00788c */ /* 0x000fe2000bf05270 */
[----:B------:R-:W-:Y:S01]  /*6d10*/  IMAD.IADD R3, R13, 0x1, R15 ;  /* 0x000000010d037824 */ /* 0x000fe200078e020f */
[----:B------:R-:W-:-:S02]  /*6d20*/  ULDC UR5, c[0x0][0xc] ;  /* 0x0000030000057ab9 */ /* 0x000fc40000000800 */
[----:B------:R-:W-:Y:S01]  /*6d30*/  USEL UR6, URZ, 0x1, UP0 ;  /* 0x000000013f067887 */ /* 0x000fe20008000000 */
[----:B-1----:R0:W1:Y:S01]  /*6d40*/  SHFL.IDX PT, R14, R0, RZ, 0x1c1f ;  /* 0x001c1fff000e7589 */ /* 0x00206200000e0000 */
[----:B------:R-:W-:Y:S01]  /*6d50*/  LEA.HI.X R26, R12, UR7, R3, 0x1, P1 ;  /* 0x000000070c1a7c11 */ /* 0x000fe200088f0c03 */
[----:B------:R-:W-:Y:S02]  /*6d60*/  UIADD3 UR36, UR5, UR36, URZ ;  /* 0x0000002405247290 */ /* 0x000fe4000fffe03f */
[----:B------:R-:W-:Y:S02]  /*6d70*/  USEL UR44, UR44, URZ, UP0 ;  /* 0x0000003f2c2c7287 */ /* 0x000fe40008000000 */
[----:B------:R-:W-:Y:S01]  /*6d80*/  ULOP3.LUT UR45, UR45, UR6, URZ, 0x3c, !UPT ;  /* 0x000000062d2d7292 */ /* 0x000fe2000f8e3c3f */
[----:B------:R0:W2:Y:S01]  /*6d90*/  SHFL.IDX PT, R15, R26, RZ, 0x1c1f ;  /* 0x001c1fff1a0f7589 */ /* 0x0000a200000e0000 */
[----:B------:R-:W-:Y:S01]  /*6da0*/  SYNCS.ARRIVE.TRANS64.RED.A1T0 RZ, [UR4], RZ ;  /* 0x000000ffffff79a7 */ /* 0x000fe20008100404 */
[----:B------:R-:W-:Y:S09]  /*6db0*/  @P0 BRA `(.L_x_32) ;  /* 0x0000000000300947 */ /* 0x000ff20003800000 */
[----:B------:R-:W-:Y:S02]  /*6dc0*/  ULDC UR4, c[0x0][0xac8] ;  /* 0x0002b20000047ab9 */ /* 0x000fe40000000800 */
[----:B------:R-:W-:Y:S02]  /*6dd0*/  ISETP.GE.AND P1, PT, R136, UR4, PT ;  /* 0x0000000488007c0c */ /* 0x000fe4000bf26270 */
[----:B------:R-:W-:Y:S02]  /*6de0*/  ISETP.GE.AND P2, PT, R23, UR4, PT ;  /* 0x0000000417007c0c */ /* 0x000fe4000bf46270 */
[----:B------:R-:W-:-:S09]  /*6df0*/  ISETP.GE.AND P0, PT, R22, UR4, PT ;  /* 0x0000000416007c0c */ /* 0x000fd2000bf06270 */
[-C--:B01----:R-:W-:Y:S02]  /*6e00*/  @!P1 LEA R20, P3, R136, R14.reuse, 0x1 ;  /* 0x0000000e88149211 */ /* 0x083fe400078608ff */
[C---:B------:R-:W-:Y:S02]  /*6e10*/  @!P2 LEA R24, P4, R23.reuse, R14, 0x1 ;  /* 0x0000000e1718a211 */ /* 0x040fe400078808ff */
[----:B--2---:R-:W-:Y:S01]  /*6e20*/  @!P0 IMAD.WIDE R12, R22, 0x2, R14 ;  /* 0x00000002160c8825 */ /* 0x004fe200078e020e */
[-C--:B------:R-:W-:Y:S02]  /*6e30*/  @!P1 LEA.HI.X R21, R136, R15.reuse, R147, 0x1, P3 ;  /* 0x0000000f88159211 */ /* 0x080fe400018f0c93 */
[----:B------:R-:W-:Y:S02]  /*6e40*/  @!P2 LEA.HI.X R25, R23, R15, R146, 0x1, P4 ;  /* 0x0000000f1719a211 */ /* 0x000fe400020f0c92 */
[----:B-----5:R3:W-:Y:S04]  /*6e50*/  @!P0 ST.E.128 desc[UR48][R12.64], R48 ;  /* 0x000000300c008985 */ /* 0x0207e8000c101d30 */
[----:B------:R3:W-:Y:S04]  /*6e60*/  @!P1 ST.E.128 desc[UR48][R20.64], R52 ;  /* 0x0000003414009985 */ /* 0x0007e8000c101d30 */
[----:B------:R3:W-:Y:S02]  /*6e70*/  @!P2 ST.E.128 desc[UR48][R24.64], R56 ;  /* 0x000000381800a985 */ /* 0x0007e4000c101d30 */
.L_x_32:
[----:B------:R-:W-:Y:S05]  /*6e80*/  BSYNC B0 ;  /* 0x0000000000007941 */ /* 0x000fea0003800000 */
.L_x_31:
[----:B------:R-:W-:Y:S01]  /*6e90*/  VIADD R3, R61, 0x60 ;  /* 0x000000603d037836 */ /* 0x000fe20000000000 */
[----:B--2---:R2:W4:Y:S01]  /*6ea0*/  SHFL.IDX PT, R15, R26, 0x1, 0x1c1f ;  /* 0x003c1f001a0f7f89 */ /* 0x00452200000e0000 */
[----:B------:R-:W-:Y:S01]  /*6eb0*/  UIADD3 UR46, UR46, 0x1, URZ ;  /* 0x000000012e2e7890 */ /* 0x000fe2000fffe03f */
[----:B------:R-:W-:Y:S02]  /*6ec0*/  BSSY B0, `(.L_x_33) ;  /* 0x0000010000007945 */ /* 0x000fe40003800000 */
[----:B------:R-:W-:Y:S01]  /*6ed0*/  ISETP.GE.AND P0, PT, R3, R62, PT ;  /* 0x0000003e0300720c */ /* 0x000fe20003f06270 */
[----:B-1----:R2:W1:-:S12]  /*6ee0*/  SHFL.IDX PT, R14, R0, 0x1, 0x1c1f ;  /* 0x003c1f00000e7f89 */ /* 0x00245800000e0000 */
[----:B--2---:R-:W-:Y:S05]  /*6ef0*/  @P0 BRA `(.L_x_34) ;  /* 0x0000000000300947 */ /* 0x004fea0003800000 */
[----:B------:R-:W-:Y:S02]  /*6f00*/  ULDC UR4, c[0x0][0xac8] ;  /* 0x0002b20000047ab9 */ /* 0x000fe40000000800 */
[----:B------:R-:W-:Y:S02]  /*6f10*/  ISETP.GE.AND P3, PT, R136, UR4, PT ;  /* 0x0000000488007c0c */ /* 0x000fe4000bf66270 */
[----:B------:R-:W-:Y:S02]  /*6f20*/  ISETP.GE.AND P4, PT, R23, UR4, PT ;  /* 0x0000000417007c0c */ /* 0x000fe4000bf86270 */
[----:B------:R-:W-:-:S09]  /*6f30*/  ISETP.GE.AND P2, PT, R22, UR4, PT ;  /* 0x0000000416007c0c */ /* 0x000fd2000bf46270 */
[-C--:B01-3--:R-:W-:Y:S02]  /*6f40*/  @!P3 LEA R20, P0, R136, R14.reuse, 0x1 ;  /* 0x0000000e8814b211 */ /* 0x08bfe400078008ff */
[C---:B------:R-:W-:Y:S02]  /*6f50*/  @!P4 LEA R24, P1, R23.reuse, R14, 0x1 ;  /* 0x0000000e1718c211 */ /* 0x040fe400078208ff */
[----:B----4-:R-:W-:Y:S01]  /*6f60*/  @!P2 IMAD.WIDE R12, R22, 0x2, R14 ;  /* 0x00000002160ca825 */ /* 0x010fe200078e020e */
[-C--:B------:R-:W-:Y:S02]  /*6f70*/  @!P3 LEA.HI.X R21, R136, R15.reuse, R147, 0x1, P0 ;  /* 0x0000000f8815b211 */ /* 0x080fe400000f0c93 */
[----:B------:R-:W-:Y:S02]  /*6f80*/  @!P4 LEA.HI.X R25, R23, R15, R146, 0x1, P1 ;  /* 0x0000000f1719c211 */ /* 0x000fe400008f0c92 */
[----:B-----5:R2:W-:Y:S04]  /*6f90*/  @!P2 ST.E.128 desc[UR48][R12.64], R44 ;  /* 0x0000002c0c00a985 */ /* 0x0205e8000c101d30 */
[----:B------:R2:W-:Y:S04]  /*6fa0*/  @!P3 ST.E.128 desc[UR48][R20.64], R4 ;  /* 0x000000041400b985 */ /* 0x0005e8000c101d30 */
[----:B------:R2:W-:Y:S02]  /*6fb0*/  @!P4 ST.E.128 desc[UR48][R24.64], R8 ;  /* 0x000000081800c985 */ /* 0x0005e4000c101d30 */
.L_x_34:
[----:B------:R-:W-:Y:S05]  /*6fc0*/  BSYNC B0 ;  /* 0x0000000000007941 */ /* 0x000fea0003800000 */
.L_x_33:
[----:B0-----:R-:W0:Y:S02]  /*6fd0*/  LDC R0, c[0x0][0xc34] ;  /* 0x00030d00ff007b82 */ /* 0x001e240000000800 */
[----:B0-----:R-:W-:-:S13]  /*6fe0*/  ISETP.LE.AND P0, PT, R0, UR36, PT ;  /* 0x0000002400007c0c */ /* 0x001fda000bf03270 */
[----:B------:R-:W-:Y:S05]  /*6ff0*/  @!P0 BRA `(.L_x_35) ;  /* 0xffffff9c00988947 */ /* 0x000fea000383ffff */
[----:B------:R-:W-:Y:S05]  /*7000*/  EXIT ;  /* 0x000000000000794d */ /* 0x000fea0003800000 */
.L_x_5:
[----:B------:R-:W-:-:S08]  /*7010*/  NOP ;  /* 0x0000000000007918 */ /* 0x000fd00000000000 */
[----:B------:R-:W0:-:S00]  /*7020*/  USETMAXREG.DEALLOC.CTAPOOL 0x20 ;  /* 0x00000020000079c8 */ /* 0x000e0000080e0500 */
[----:B------:R-:W1:Y:S01]  /*7030*/  S2UR UR10, SR_CTAID.X ;  /* 0x00000000000a79c3 */ /* 0x000e620000002500 */
[----:B0-----:R-:W-:Y:S02]  /*7040*/  IMAD.MOV.U32 R0, RZ, RZ, 0x1 ;  /* 0x00000001ff007424 */ /* 0x001fe400078e00ff */
[----:B------:R-:W-:Y:S02]  /*7050*/  IMAD.MOV.U32 R23, RZ, RZ, RZ ;  /* 0x000000ffff177224 */ /* 0x000fe400078e00ff */
[----:B------:R-:W-:-:S03]  /*7060*/  IMAD.MOV.U32 R25, RZ, RZ, 0x1 ;  /* 0x00000001ff197424 */ /* 0x000fc600078e00ff */
[----:B------:R-:W1:Y:S02]  /*7070*/  LDC R2, c[0x0][0xc34] ;  /* 0x00030d00ff027b82 */ /* 0x000e640000000800 */
[----:B-1----:R-:W-:-:S13]  /*7080*/  ISETP.LE.AND P0, PT, R2, UR10, PT ;  /* 0x0000000a02007c0c */ /* 0x002fda000bf03270 */
[----:B------:R-:W-:Y:S05]  /*7090*/  @P0 BRA `(.L_x_36) ;  /* 0x00000034001c0947 */ /* 0x000fea0003800000 */
[----:B------:R-:W0:Y:S01]  /*70a0*/  S2R R5, SR_TID.X ;  /* 0x0000000000057919 */ /* 0x000e220000002100 */
[----:B------:R-:W-:Y:S01]  /*70b0*/  ULDC.64 UR6, c[0x0][0x2f0] ;  /* 0x0000bc0000067ab9 */ /* 0x000fe20000000a00 */
[----:B------:R-:W-:Y:S01]  /*70c0*/  ULDC UR9, c[0x0][0x2b8] ;  /* 0x0000ae0000097ab9 */ /* 0x000fe20000000800 */
[----:B------:R-:W-:Y:S01]  /*70d0*/  LOP3.LUT R16, R16, 0xfffffffd, RZ, 0xc0, !PT ;  /* 0xfffffffd10107812 */ /* 0x000fe200078ec0ff */
[----:B------:R-:W-:Y:S01]  /*70e0*/  ULDC.64 UR4, c[0x0][0x418] ;  /* 0x0001060000047ab9 */ /* 0x000fe20000000a00 */
[----:B------:R-:W1:Y:S01]  /*70f0*/  S2UR UR8, SR_CgaCtaId ;  /* 0x00000000000879c3 */ /* 0x000e620000008800 */
[----:B------:R-:W-:Y:S01]  /*7100*/  UISETP.NE.U32.AND UP0, UPT, UR4, URZ, UPT ;  /* 0x0000003f0400728c */ /* 0x000fe2000bf05070 */
[----:B------:R-:W-:Y:S01]  /*7110*/  IMAD.MOV.U32 R25, RZ, RZ, 0x1 ;  /* 0x00000001ff197424 */ /* 0x000fe200078e00ff */
[----:B------:R-:W-:Y:S01]  /*7120*/  UMOV UR37, 0x400 ;  /* 0x0000040000257882 */ /* 0x000fe20000000000 */
[----:B------:R-:W-:Y:S01]  /*7130*/  ULDC UR4, c[0x0][0x424] ;  /* 0x0001090000047ab9 */ /* 0x000fe20000000800 */
[----:B------:R-:W-:Y:S01]  /*7140*/  UISETP.NE.AND.EX UP0, UPT, UR5, URZ, UPT, UP0 ;  /* 0x0000003f0500728c */ /* 0x000fe2000bf05300 */
[----:B------:R-:W-:Y:S01]  /*7150*/  IMAD.MOV.U32 R23, RZ, RZ, RZ ;  /* 0x000000ffff177224 */ /* 0x000fe200078e00ff */
[----:B------:R-:W-:Y:S01]  /*7160*/  ULDC UR38, c[0x0][0x448] ;  /* 0x0001120000267ab9 */ /* 0x000fe20000000800 */
[----:B------:R-:W-:-:S02]  /*7170*/  ULOP3.LUT UR40, UR42, 0x2, URZ, 0xfc, !UPT ;  /* 0x000000022a287892 */ /* 0x000fc4000f8efc3f */
[----:B------:R-:W-:Y:S01]  /*7180*/  USEL UR4, UR4, 0x1, UP0 ;  /* 0x0000000104047887 */ /* 0x000fe20008000000 */
[----:B------:R-:W-:-:S03]  /*7190*/  ULDC UR41, c[0x0][0xc] ;  /* 0x0000030000297ab9 */ /* 0x000fc60000000800 */
[----:B------:R-:W-:-:S03]  /*71a0*/  UIMAD UR36, UR4, UR6, URZ ;  /* 0x00000006042472a4 */ /* 0x000fc6000f8e023f */
[----:B------:R-:W-:Y:S01]  /*71b0*/  ULDC UR4, c[0x0][0x288] ;  /* 0x0000a20000047ab9 */ /* 0x000fe20000000800 */
[----:B------:R-:W-:Y:S02]  /*71c0*/  UIADD3 UR5, UR36, 0x7f, URZ ;  /* 0x0000007f24057890 */ /* 0x000fe4000fffe03f */
[----:B------:R-:W-:Y:S02]  /*71d0*/  UIMAD UR38, UR38, UR4, URZ ;  /* 0x00000004262672a4 */ /* 0x000fe4000f8e023f */
[----:B------:R-:W-:Y:S02]  /*71e0*/  USHF.R.S32.HI UR6, URZ, 0x1f, UR5 ;  /* 0x0000001f3f067899 */ /* 0x000fe40008011405 */
[----:B-1----:R-:W-:Y:S02]  /*71f0*/  ULEA UR37, UR8, UR37, 0x18 ;  /* 0x0000002508257291 */ /* 0x002fe4000f8ec03f */
[----:B------:R-:W-:Y:S01]  /*7200*/  ULEA.HI UR6, UR6, UR5, URZ, 0x7 ;  /* 0x0000000506067291 */ /* 0x000fe2000f8f383f */
[----:B0-----:R-:W-:-:S03]  /*7210*/  IMAD.SHL.U32 R28, R5, 0x8, RZ ;  /* 0x00000008051c7824 */ /* 0x001fc600078e00ff */
[----:B------:R-:W-:Y:S02]  /*7220*/  ULEA.HI.SX32 UR43, UR6, 0xffffffff, 0x19 ;  /* 0xffffffff062b7891 */ /* 0x000fe4000f8fca3f */
[C---:B------:R-:W-:Y:S01]  /*7230*/  LOP3.LUT R0, R28.reuse, 0xd8, RZ, 0xc0, !PT ;  /* 0x000000d81c007812 */ /* 0x040fe200078ec0ff */
[----:B------:R-:W-:Y:S01]  /*7240*/  ULEA.HI.SX32 UR39, UR6, 0xfffffffe, 0x19 ;  /* 0xfffffffe06277891 */ /* 0x000fe2000f8fca3f */
[----:B------:R-:W-:Y:S01]  /*7250*/  LOP3.LUT R4, R28, 0x18, RZ, 0xc0, !PT ;  /* 0x000000181c047812 */ /* 0x000fe200078ec0ff */
[----:B------:R-:W-:Y:S01]  /*7260*/  USHF.L.U32 UR5, UR43, 0x7, URZ ;  /* 0x000000072b057899 */ /* 0x000fe2000800063f */
[----:B------:R-:W-:Y:S02]  /*7270*/  LOP3.LUT R3, R0, 0x18, R5, 0x78, !PT ;  /* 0x0000001800037812 */ /* 0x000fe400078e7805 */
[C---:B------:R-:W-:Y:S02]  /*7280*/  LOP3.LUT R0, R4.reuse, 0x20, RZ, 0xfc, !PT ;  /* 0x0000002004007812 */ /* 0x040fe400078efcff */
[----:B------:R-:W-:-:S02]  /*7290*/  LOP3.LUT R2, R4, 0x40, RZ, 0xfc, !PT ;  /* 0x0000004004027812 */ /* 0x000fc400078efcff */
[C---:B------:R-:W-:Y:S02]  /*72a0*/  ISETP.GE.AND P0, PT, R0.reuse, UR7, PT ;  /* 0x0000000700007c0c */ /* 0x040fe4000bf06270 */
[----:B------:R-:W-:Y:S02]  /*72b0*/  ISETP.GE.AND P1, PT, R0, UR9, PT ;  /* 0x0000000900007c0c */ /* 0x000fe4000bf26270 */
[----:B------:R-:W-:Y:S02]  /*72c0*/  ISETP.GE.AND P2, PT, R2, UR7, PT ;  /* 0x0000000702007c0c */ /* 0x000fe4000bf46270 */
[----:B------:R-:W-:Y:S01]  /*72d0*/  LOP3.LUT R28, R3, 0x320, R28, 0xf8, !PT ;  /* 0x00000320031c7812 */ /* 0x000fe200078ef81c */
[----:B------:R-:W-:-:S05]  /*72e0*/  IMAD.U32 R3, RZ, RZ, UR10 ;  /* 0x0000000aff037e24 */ /* 0x000fca000f8e00ff */
[----:B------:R0:W-:Y:S01]  /*72f0*/  STL [R1+0xc], R3 ;  /* 0x00000c0301007387 */ /* 0x0001e20000100800 */
[----:B------:R-:W-:Y:S02]  /*7300*/  @P0 LOP3.LUT R16, R16, 0x2, RZ, 0xfc, !PT ;  /* 0x0000000210100812 */ /* 0x000fe400078efcff */
[----:B------:R-:W-:Y:S01]  /*7310*/  ISETP.GE.AND P0, PT, R0, UR7, PT ;  /* 0x0000000700007c0c */ /* 0x000fe2000bf06270 */
[----:B------:R1:W-:Y:S01]  /*7320*/  STL [R1+0x10], RZ ;  /* 0x000010ff01007387 */ /* 0x0003e20000100800 */
[----:B------:R-:W-:Y:S02]  /*7330*/  LOP3.LUT R16, R16, 0xfffffdff, RZ, 0xc0, !PT ;  /* 0xfffffdff10107812 */ /* 0x000fe400078ec0ff */
[----:B------:R-:W-:Y:S02]  /*7340*/  SHF.R.U32.HI R0, RZ, 0x2, R5 ;  /* 0x00000002ff007819 */ /* 0x000fe40000011605 */
[----:B------:R-:W-:Y:S02]  /*7350*/  @P1 LOP3.LUT R16, R16, 0x200, RZ, 0xfc, !PT ;  /* 0x0000020010101812 */ /* 0x000fe400078efcff */
[----:B------:R-:W-:-:S02]  /*7360*/  ISETP.GE.AND P1, PT, R2, UR9, PT ;  /* 0x0000000902007c0c */ /* 0x000fc4000bf26270 */
[----:B------:R-:W-:Y:S02]  /*7370*/  LOP3.LUT R16, R16, 0xffffffef, RZ, 0xc0, !PT ;  /* 0xffffffef10107812 */ /* 0x000fe400078ec0ff */
[----:B0-----:R-:W-:Y:S01]  /*7380*/  LOP3.LUT R3, R0, 0x1f, RZ, 0xc0, !PT ;  /* 0x0000001f00037812 */ /* 0x001fe200078ec0ff */
[----:B------:R-:W-:Y:S01]  /*7390*/  IMAD.U32 R0, RZ, RZ, UR5 ;  /* 0x00000005ff007e24 */ /* 0x000fe2000f8e00ff */
[----:B------:R-:W-:Y:S02]  /*73a0*/  @P0 LOP3.LUT R16, R16, 0x10, RZ, 0xfc, !PT ;  /* 0x0000001010100812 */ /* 0x000fe400078efcff */
[----:B------:R-:W-:Y:S02]  /*73b0*/  ISETP.GE.AND P0, PT, R2, UR7, PT ;  /* 0x0000000702007c0c */ /* 0x000fe4000bf06270 */
[----:B------:R-:W-:Y:S02]  /*73c0*/  LOP3.LUT R16, R16, 0xfffffffe, RZ, 0xc0, !PT ;  /* 0xfffffffe10107812 */ /* 0x000fe400078ec0ff */
[----:B------:R-:W-:-:S02]  /*73d0*/  SHF.L.U32 R2, R5, 0x5, RZ ;  /* 0x0000000505027819 */ /* 0x000fc400000006ff */
[----:B------:R-:W-:Y:S02]  /*73e0*/  @P2 LOP3.LUT R16, R16, 0x1, RZ, 0xfc, !PT ;  /* 0x0000000110102812 */ /* 0x000fe400078efcff */
[----:B------:R-:W-:Y:S02]  /*73f0*/  LOP3.LUT R2, R2, 0x60, RZ, 0xc0, !PT ;  /* 0x0000006002027812 */ /* 0x000fe400078ec0ff */
[----:B------:R-:W-:Y:S02]  /*7400*/  LOP3.LUT R16, R16, 0xfffffeff, RZ, 0xc0, !PT ;  /* 0xfffffeff10107812 */ /* 0x000fe400078ec0ff */
[----:B------:R-:W-:Y:S02]  /*7410*/  LOP3.LUT R5, R3, R2, RZ, 0xfc, !PT ;  /* 0x0000000203057212 */ /* 0x000fe400078efcff */
[----:B------:R-:W-:Y:S02]  /*7420*/  @P1 LOP3.LUT R16, R16, 0x100, RZ, 0xfc, !PT ;  /* 0x0000010010101812 */ /* 0x000fe400078efcff */
[----:B------:R-:W-:-:S02]  /*7430*/  ISETP.GE.AND P1, PT, R4, UR7, PT ;  /* 0x0000000704007c0c */ /* 0x000fc4000bf26270 */
[----:B------:R-:W-:Y:S02]  /*7440*/  LOP3.LUT R16, R16, 0xfffffff7, RZ, 0xc0, !PT ;  /* 0xfffffff710107812 */ /* 0x000fe400078ec0ff */
[----:B------:R-:W-:Y:S02]  /*7450*/  LEA R5, R28, UR37, 0x1 ;  /* 0x000000251c057c11 */ /* 0x000fe4000f8e08ff */
[----:B------:R-:W-:Y:S02]  /*7460*/  @P0 LOP3.LUT R16, R16, 0x8, RZ, 0xfc, !PT ;  /* 0x0000000810100812 */ /* 0x000fe400078efcff */
[----:B------:R-:W-:Y:S02]  /*7470*/  ISETP.GE.AND P0, PT, R4, UR7, PT ;  /* 0x0000000704007c0c */ /* 0x000fe4000bf06270 */
[----:B------:R-:W-:Y:S02]  /*7480*/  LOP3.LUT R16, R16, 0xfffffffb, RZ, 0xc0, !PT ;  /* 0xfffffffb10107812 */ /* 0x000fe400078ec0ff */
[----:B------:R-:W-:-:S02]  /*7490*/  LOP3.LUT R2, R3, UR5, R2, 0xfe, !PT ;  /* 0x0000000503027c12 */ /* 0x000fc4000f8efe02 */
[----:B------:R-:W-:-:S07]  /*74a0*/  IADD3 R0, -R3, UR36, -R0 ;  /* 0x0000002403007c10 */ /* 0x000fce000fffe900 */
[----:B------:R-:W-:Y:S02]  /*74b0*/  @P0 LOP3.LUT R16, R16, 0x4, RZ, 0xfc, !PT ;  /* 0x0000000410100812 */ /* 0x000fe400078efcff */
[----:B------:R-:W-:Y:S02]  /*74c0*/  ISETP.GE.AND P0, PT, R4, UR9, PT ;  /* 0x0000000904007c0c */ /* 0x000fe4000bf06270 */
[----:B------:R-:W-:-:S04]  /*74d0*/  LOP3.LUT R16, R16, 0xfffffbff, RZ, 0xc0, !PT ;  /* 0xfffffbff10107812 */ /* 0x000fc800078ec0ff */
[----:B------:R-:W-:-:S04]  /*74e0*/  LOP3.LUT R16, R16, 0xffffffdf, RZ, 0xc0, !PT ;  /* 0xffffffdf10107812 */ /* 0x000fc800078ec0ff */
[----:B------:R-:W-:-:S04]  /*74f0*/  @P1 LOP3.LUT R16, R16, 0x20, RZ, 0xfc, !PT ;  /* 0x0000002010101812 */ /* 0x000fc800078efcff */
[----:B-1----:R-:W-:-:S07]  /*7500*/  @P0 LOP3.LUT R16, R16, 0x400, RZ, 0xfc, !PT ;  /* 0x0000040010100812 */ /* 0x002fce00078efcff */
.L_x_71:
[----:B------:R-:W2:Y:S01]  /*7510*/  LDL R2, [R1+0xc] ;  /* 0x00000c0001027983 */ /* 0x000ea20000100800 */
[----:B------:R-:W0:Y:S01]  /*7520*/  LDC R0, c[0x0][0xc38] ;  /* 0x00030e00ff007b82 */ /* 0x000e220000000800 */
[----:B------:R-:W-:Y:S05]  /*7530*/  YIELD ;  /* 0x0000000000007946 */ /* 0x000fea0003800000 */
[----:B------:R-:W-:Y:S01]  /*7540*/  ULDC.64 UR4, c[0x0][0xa28] ;  /* 0x00028a0000047ab9 */ /* 0x000fe20000000a00 */
[----:B------:R-:W-:Y:S01]  /*7550*/  IMAD.MOV.U32 R18, RZ, RZ, RZ ;  /* 0x000000ffff127224 */ /* 0x000fe200078e00ff */
[----:B0-----:R-:W-:-:S13]  /*7560*/  ISETP.NE.AND P0, PT, R0, 0x1, PT ;  /* 0x000000010000780c */ /* 0x001fda0003f05270 */
[----:B------:R-:W2:Y:S08]  /*7570*/  @P0 LDC R0, c[0x0][0xc3c] ;  /* 0x00030f00ff000b82 */ /* 0x000eb00000000800 */
[----:B------:R-:W0:Y:S01]  /*7580*/  @P0 LDC R3, c[0x0][0xc40] ;  /* 0x00031000ff030b82 */ /* 0x000e220000000800 */
[----:B--2---:R-:W-:-:S04]  /*7590*/  @P0 IMAD.HI.U32 R0, R2, R0, RZ ;  /* 0x0000000002000227 */ /* 0x004fc800078e00ff */
[----:B------:R-:W-:Y:S01]  /*75a0*/  IMAD.MOV.U32 R24, RZ, RZ, R2 ;  /* 0x000000ffff187224 */ /* 0x000fe200078e0002 */
[----:B0-----:R-:W-:Y:S02]  /*75b0*/  @P0 SHF.R.U32.HI R24, RZ, R3, R0 ;  /* 0x00000003ff180219 */ /* 0x001fe40000011600 */
[----:B------:R-:W0:Y:S03]  /*75c0*/  LDC R0, c[0x0][0xc44] ;  /* 0x00031100ff007b82 */ /* 0x000e260000000800 */
[----:B------:R-:W-:Y:S01]  /*75d0*/  IMAD.MOV.U32 R19, RZ, RZ, R24 ;  /* 0x000000ffff137224 */ /* 0x000fe200078e0018 */
[----:B0-----:R-:W-:-:S13]  /*75e0*/  ISETP.NE.AND P0, PT, R0, 0x1, PT ;  /* 0x000000010000780c */ /* 0x001fda0003f05270 */
[----:B------:R-:W0:Y:S02]  /*75f0*/  @P0 LDC.64 R2, c[0x0][0xc48] ;  /* 0x00031200ff020b82 */ /* 0x000e240000000a00 */
[----:B0-----:R-:W-:-:S05]  /*7600*/  @P0 IMAD.HI.U32 R2, R24, R2, RZ ;  /* 0x0000000218020227 */ /* 0x001fca00078e00ff */
[----:B------:R-:W-:Y:S02]  /*7610*/  @P0 SHF.R.U32.HI R19, RZ, R3, R2 ;  /* 0x00000003ff130219 */ /* 0x000fe40000011602 */
[----:B------:R-:W-:-:S04]  /*7620*/  ISETP.NE.U32.AND P0, PT, RZ, UR4, PT ;  /* 0x00000004ff007c0c */ /* 0x000fc8000bf05070 */
[----:B------:R-:W-:-:S13]  /*7630*/  ISETP.NE.AND.EX P0, PT, RZ, UR5, PT, P0 ;  /* 0x00000005ff007c0c */ /* 0x000fda000bf05300 */
[----:B------:R-:W0:Y:S02]  /*7640*/  @P0 LDC.64 R2, c[0x0][0xa28] ;  /* 0x00028a00ff020b82 */ /* 0x000e240000000a00 */
[----:B0-----:R-:W-:-:S05]  /*7650*/  @P0 IMAD.WIDE R2, R19, 0x4, R2 ;  /* 0x0000000413020825 */ /* 0x001fca00078e0202 */
[----:B------:R-:W2:Y:S01]  /*7660*/  @P0 LDG.E R18, desc[UR48][R2.64] ;  /* 0x0000003002120981 */ /* 0x000ea2000c1e1900 */
[----:B------:R-:W-:-:S04]  /*7670*/  UIADD3 UR4, UR37, 0x15400, URZ ;  /* 0x0001540025047890 */ /* 0x000fc8000fffe03f */
[----:B------:R-:W-:-:S06]  /*7680*/  ULOP3.LUT UP0, URZ, UR4, 0x1bf, URZ, 0xc0, !UPT ;  /* 0x000001bf043f7892 */ /* 0x000fcc000f80c03f */
[----:B------:R-:W-:Y:S01]  /*7690*/  PLOP3.LUT P0, PT, PT, PT, UP0, 0x80, 0x0 ;  /* 0x000000000000781c */ /* 0x000fe20003f0f008 */
[----:B--2---:R0:W-:-:S12]  /*76a0*/  STL [R1+0x8], R18 ;  /* 0x0000081201007387 */ /* 0x0041d80000100800 */
[----:B------:R-:W-:Y:S05]  /*76b0*/  @!P0 BRA `(.L_x_37) ;  /* 0x0000000000408947 */ /* 0x000fea0003800000 */
[----:B------:R-:W-:Y:S01]  /*76c0*/  MOV R2, 0x0 ;  /* 0x0000000000027802 */ /* 0x000fe20000000f00 */
[----:B------:R-:W-:Y:S01]  /*76d0*/  ULDC.64 UR6, c[0x4][0x88] ;  /* 0x0100220000067ab9 */ /* 0x000fe20000000a00 */
[----:B------:R-:W-:Y:S01]  /*76e0*/  ULDC.64 UR8, c[0x4][0x90] ;  /* 0x0100240000087ab9 */ /* 0x000fe20000000a00 */
[----:B------:R-:W-:Y:S01]  /*76f0*/  ULDC.64 UR4, c[0x4][0x8] ;  /* 0x0100020000047ab9 */ /* 0x000fe20000000a00 */
[----:B------:R-:W-:Y:S01]  /*7700*/  IMAD.U32 R4, RZ, RZ, UR6 ;  /* 0x00000006ff047e24 */ /* 0x000fe2000f8e00ff */
[----:B------:R-:W-:Y:S01]  /*7710*/  MOV R8, 0x70 ;  /* 0x0000007000087802 */ /* 0x000fe20000000f00 */
[----:B------:R-:W1:Y:S01]  /*7720*/  LDC.64 R2, c[0x4][R2] ;  /* 0x0100000002027b82 */ /* 0x000e620000000a00 */
[----:B------:R-:W-:Y:S02]  /*7730*/  IMAD.U32 R5, RZ, RZ, UR7 ;  /* 0x00000007ff057e24 */ /* 0x000fe4000f8e00ff */
[----:B------:R-:W-:Y:S02]  /*7740*/  IMAD.U32 R6, RZ, RZ, UR8 ;  /* 0x00000008ff067e24 */ /* 0x000fe4000f8e00ff */
[----:B------:R-:W-:-:S02]  /*7750*/  IMAD.U32 R7, RZ, RZ, UR9 ;  /* 0x00000009ff077e24 */ /* 0x000fc4000f8e00ff */
[----:B------:R-:W-:Y:S02]  /*7760*/  IMAD.U32 R10, RZ, RZ, UR4 ;  /* 0x00000004ff0a7e24 */ /* 0x000fe4000f8e00ff */
[----:B------:R-:W-:Y:S02]  /*7770*/  IMAD.U32 R11, RZ, RZ, UR5 ;  /* 0x00000005ff0b7e24 */ /* 0x000fe4000f8e00ff */
[----:B------:R-:W-:Y:S02]  /*7780*/  IMAD.MOV.U32 R12, RZ, RZ, 0x1 ;  /* 0x00000001ff0c7424 */ /* 0x000fe400078e00ff */
[----:B------:R-:W-:-:S07]  /*7790*/  IMAD.MOV.U32 R13, RZ, RZ, RZ ;  /* 0x000000ffff0d7224 */ /* 0x000fce00078e00ff */
[----:B------:R-:W-:-:S07]  /*77a0*/  LEPC R20, `(.L_x_37) ;  /* 0x000000001014794e */ /* 0x000fce0000000000 */
[----:B01----:R-:W-:Y:S05]  /*77b0*/  CALL.ABS.NOINC R2 ;  /* 0x0000000002007343 */ /* 0x003fea0003c00000 */
.L_x_37:
[----:B------:R-:W-:-:S04]  /*77c0*/  UIADD3 UR4, UR37, 0x400, URZ ;  /* 0x0000040025047890 */ /* 0x000fc8000fffe03f */
[----:B------:R-:W-:-:S06]  /*77d0*/  ULOP3.LUT UP0, URZ, UR4, 0x1bf, URZ, 0xc0, !UPT ;  /* 0x000001bf043f7892 */ /* 0x000fcc000f80c03f */
[----:B------:R-:W-:-:S13]  /*77e0*/  PLOP3.LUT P0, PT, PT, PT, UP0, 0x80, 0x0 ;  /* 0x000000000000781c */ /* 0x000fda0003f0f008 */
[----:B------:R-:W-:Y:S05]  /*77f0*/  @!P0 BRA `(.L_x_38) ;  /* 0x00000000007c8947 */ /* 0x000fea0003800000 */
[----:B------:R-:W-:Y:S01]  /*7800*/  MOV R17, 0x0 ;  /* 0x0000000000117802 */ /* 0x000fe20000000f00 */
[----:B------:R-:W-:Y:S01]  /*7810*/  ULDC.64 UR6, c[0x4][0x88] ;  /* 0x0100220000067ab9 */ /* 0x000fe20000000a00 */
[----:B------:R-:W-:Y:S01]  /*7820*/  ULDC.64 UR8, c[0x4][0x90] ;  /* 0x0100240000087ab9 */ /* 0x000fe20000000a00 */
[----:B------:R-:W-:Y:S01]  /*7830*/  ULDC.64 UR4, c[0x4][0x10] ;  /* 0x0100040000047ab9 */ /* 0x000fe20000000a00 */
[----:B------:R1:W2:Y:S01]  /*7840*/  LDC.64 R2, c[0x4][R17] ;  /* 0x0100000011027b82 */ /* 0x0002a20000000a00 */
[----:B------:R-:W-:Y:S02]  /*7850*/  IMAD.U32 R4, RZ, RZ, UR6 ;  /* 0x00000006ff047e24 */ /* 0x000fe4000f8e00ff */
[----:B------:R-:W-:Y:S02]  /*7860*/  IMAD.U32 R5, RZ, RZ, UR7 ;  /* 0x00000007ff057e24 */ /* 0x000fe4000f8e00ff */
[----:B------:R-:W-:Y:S02]  /*7870*/  IMAD.U32 R6, RZ, RZ, UR8 ;  /* 0x00000008ff067e24 */ /* 0x000fe4000f8e00ff */
[----:B------:R-:W-:-:S02]  /*7880*/  IMAD.U32 R7, RZ, RZ, UR9 ;  /* 0x00000009ff077e24 */ /* 0x000fc4000f8e00ff */
[----:B------:R-:W-:Y:S02]  /*7890*/  IMAD.U32 R10, RZ, RZ, UR4 ;  /* 0x00000004ff0a7e24 */ /* 0x000fe4000f8e00ff */
[----:B------:R-:W-:Y:S02]  /*78a0*/  IMAD.U32 R11, RZ, RZ, UR5 ;  /* 0x00000005ff0b7e24 */ /* 0x000fe4000f8e00ff */
[----:B------:R-:W-:Y:S02]  /*78b0*/  IMAD.MOV.U32 R8, RZ, RZ, 0x70 ;  /* 0x00000070ff087424 */ /* 0x000fe400078e00ff */
[----:B------:R-:W-:Y:S02]  /*78c0*/  IMAD.MOV.U32 R12, RZ, RZ, 0x1 ;  /* 0x00000001ff0c7424 */ /* 0x000fe400078e00ff */
[----:B-1----:R-:W-:-:S07]  /*78d0*/  IMAD.MOV.U32 R13, RZ, RZ, RZ ;  /* 0x000000ffff0d7224 */ /* 0x002fce00078e00ff */
[----:B------:R-:W-:-:S07]  /*78e0*/  LEPC R20, `(.L_x_39) ;  /* 0x000000001014794e */ /* 0x000fce0000000000 */
[----:B0-2---:R-:W-:Y:S05]  /*78f0*/  CALL.ABS.NOINC R2 ;  /* 0x0000000002007343 */ /* 0x005fea0003c00000 */
.L_x_39:
[----:B------:R0:W1:Y:S01]  /*7900*/  LDC.64 R2, c[0x4][R17] ;  /* 0x0100000011027b82 */ /* 0x0000620000000a00 */
[----:B------:R-:W-:Y:S01]  /*7910*/  ULDC.64 UR6, c[0x4][0x88] ;  /* 0x0100220000067ab9 */ /* 0x000fe20000000a00 */
[----:B------:R-:W-:Y:S01]  /*7920*/  ULDC.64 UR8, c[0x4][0x90] ;  /* 0x0100240000087ab9 */ /* 0x000fe20000000a00 */
[----:B------:R-:W-:Y:S01]  /*7930*/  ULDC.64 UR4, c[0x4][0x18] ;  /* 0x0100060000047ab9 */ /* 0x000fe20000000a00 */
[----:B------:R-:W-:Y:S01]  /*7940*/  IMAD.U32 R4, RZ, RZ, UR6 ;  /* 0x00000006ff047e24 */ /* 0x000fe2000f8e00ff */
[----:B------:R-:W-:Y:S01]  /*7950*/  MOV R6, UR8 ;  /* 0x0000000800067c02 */ /* 0x000fe20008000f00 */
        /* <DEDUP_REMOVED lines=9> */
.L_x_38:
[----:B------:R-:W-:Y:S01]  /*79f0*/  ULDC.64 UR4, c[0x0][0x9f8] ;  /* 0x00027e0000047ab9 */ /* 0x000fe20000000a00 */
[--C-:B------:R-:W-:Y:S01]  /*7a00*/  IMAD.MOV.U32 R6, RZ, RZ, R19.reuse ;  /* 0x000000ffff067224 */ /* 0x100fe200078e0013 */
[----:B------:R-:W-:Y:S01]  /*7a10*/  ISETP.NE.U32.AND P0, PT, RZ, UR4, PT ;  /* 0x00000004ff007c0c */ /* 0x000fe2000bf05070 */
[----:B------:R-:W1:Y:S01]  /*7a20*/  LDC R9, c[0x0][0x430] ;  /* 0x00010c00ff097b82 */ /* 0x000e620000000800 */
[----:B------:R-:W-:Y:S01]  /*7a30*/  IMAD.MOV R5, RZ, RZ, -R19 ;  /* 0x000000ffff057224 */ /* 0x000fe200078e0a13 */
[----:B------:R-:W-:Y:S01]  /*7a40*/  ULDC UR4, c[0x0][0xc44] ;  /* 0x0003110000047ab9 */ /* 0x000fe20000000800 */
[----:B------:R-:W-:-:S13]  /*7a50*/  ISETP.NE.AND.EX P0, PT, RZ, UR5, PT, P0 ;  /* 0x00000005ff007c0c */ /* 0x000fda000bf05300 */
[----:B------:R-:W2:Y:S02]  /*7a60*/  @P0 LDC.64 R2, c[0x0][0x9f8] ;  /* 0x00027e00ff020b82 */ /* 0x000ea40000000a00 */
[----:B--2---:R-:W-:-:S05]  /*7a70*/  @P0 IMAD.WIDE R2, R19, 0x4, R2 ;  /* 0x0000000413020825 */ /* 0x004fca00078e0202 */
[----:B------:R-:W2:Y:S01]  /*7a80*/  @P0 LDG.E R6, desc[UR48][R2.64] ;  /* 0x0000003002060981 */ /* 0x000ea2000c1e1900 */
[----:B------:R-:W-:Y:S01]  /*7a90*/  UMOV UR5, 0xffffffff ;  /* 0xffffffff00057882 */ /* 0x000fe20000000000 */
[----:B------:R-:W-:Y:S02]  /*7aa0*/  IMAD R22, R5, UR4, R24 ;  /* 0x0000000405167c24 */ /* 0x000fe4000f8e0218 */
[----:B--2---:R2:W-:Y:S01]  /*7ab0*/  STL [R1], R6 ;  /* 0x0000000601007387 */ /* 0x0045e20000100800 */
[----:B-1----:R-:W-:Y:S05]  /*7ac0*/  BRA.DIV UR5, `(.L_x_40) ;  /* 0x0000002e05d87947 */ /* 0x002fea000b800000 */
.L_x_88:
[----:B------:R-:W1:Y:S01]  /*7ad0*/  S2R R2, SR_TID.X ;  /* 0x0000000000027919 */ /* 0x000e620000002100 */
[----:B------:R-:W-:Y:S01]  /*7ae0*/  USHF.L.U32 UR4, UR43, 0x7, URZ ;  /* 0x000000072b047899 */ /* 0x000fe2000800063f */
[----:B------:R-:W-:Y:S02]  /*7af0*/  ISETP.NE.AND P1, PT, R9, 0x1, PT ;  /* 0x000000010900780c */ /* 0x000fe40003f25270 */
[----:B------:R-:W-:Y:S02]  /*7b00*/  SHF.R.S32.HI R10, RZ, 0x1f, R6 ;  /* 0x0000001fff0a7819 */ /* 0x000fe40000011406 */
[----:B------:R-:W-:-:S03]  /*7b10*/  LOP3.LUT R16, R16, 0xffffffbf, RZ, 0xc0, !PT ;  /* 0xffffffbf10107812 */ /* 0x000fc600078ec0ff */
[----:B------:R3:W-:Y:S06]  /*7b20*/  STL [R1+0x4], R10 ;  /* 0x0000040a01007387 */ /* 0x0007ec0000100800 */
[----:B------:R-:W4:Y:S01]  /*7b30*/  @P1 LDC R3, c[0x0][0x434] ;  /* 0x00010d00ff031b82 */ /* 0x000f220000000800 */
[----:B------:R-:W-:-:S07]  /*7b40*/  @P1 LOP3.LUT R16, R16, 0x40, RZ, 0xfc, !PT ;  /* 0x0000004010101812 */ /* 0x000fce00078efcff */
[----:B------:R-:W0:Y:S01]  /*7b50*/  @P1 LDC R7, c[0x0][0x438] ;  /* 0x00010e00ff071b82 */ /* 0x000e220000000800 */
[----:B-1----:R-:W-:Y:S01]  /*7b60*/  SHF.R.U32.HI R0, RZ, 0x2, R2 ;  /* 0x00000002ff007819 */ /* 0x002fe20000011602 */
[----:B------:R-:W-:-:S03]  /*7b70*/  IMAD.SHL.U32 R2, R2, 0x20, RZ ;  /* 0x0000002002027824 */ /* 0x000fc600078e00ff */
[----:B------:R-:W-:Y:S02]  /*7b80*/  LOP3.LUT R0, R0, 0x1f, RZ, 0xc0, !PT ;  /* 0x0000001f00007812 */ /* 0x000fe400078ec0ff */
[----:B------:R-:W-:-:S04]  /*7b90*/  LOP3.LUT R2, R2, 0x60, RZ, 0xc0, !PT ;  /* 0x0000006002027812 */ /* 0x000fc800078ec0ff */
[----:B------:R-:W-:-:S04]  /*7ba0*/  LOP3.LUT R0, R0, UR4, R2, 0xfe, !PT ;  /* 0x0000000400007c12 */ /* 0x000fc8000f8efe02 */
[C---:B------:R-:W-:Y:S01]  /*7bb0*/  ISETP.GE.AND P0, PT, R0.reuse, UR36, PT ;  /* 0x0000002400007c0c */ /* 0x040fe2000bf06270 */
[----:B------:R-:W-:-:S04]  /*7bc0*/  IMAD.IADD R0, R0, 0x1, R18 ;  /* 0x0000000100007824 */ /* 0x000fc800078e0212 */
[----:B----4-:R-:W-:-:S04]  /*7bd0*/  @P1 IMAD.HI.U32 R2, R0, R3, RZ ;  /* 0x0000000300021227 */ /* 0x010fc800078e00ff */
[----:B------:R-:W-:Y:S01]  /*7be0*/  IMAD.MOV.U32 R8, RZ, RZ, R0 ;  /* 0x000000ffff087224 */ /* 0x000fe200078e0000 */
[----:B0-----:R-:W-:-:S03]  /*7bf0*/  @P1 SHF.R.U32.HI R8, RZ, R7, R2 ;  /* 0x00000007ff081219 */ /* 0x001fc60000011602 */
[----:B------:R-:W0:Y:S01]  /*7c00*/  @!P0 LDC.64 R4, c[0x0][0x428] ;  /* 0x00010a00ff048b82 */ /* 0x000e220000000a00 */
[----:B------:R-:W-:Y:S01]  /*7c10*/  @!P0 SHF.R.S32.HI R3, RZ, 0x1f, R8 ;  /* 0x0000001fff038819 */ /* 0x000fe20000011408 */
[----:B0-----:R-:W-:-:S04]  /*7c20*/  @!P0 IMAD R2, R10, R4, RZ ;  /* 0x000000040a028224 */ /* 0x001fc800078e02ff */
[----:B------:R-:W-:Y:S02]  /*7c30*/  @!P0 IMAD R5, R6, R5, R2 ;  /* 0x0000000506058224 */ /* 0x000fe400078e0202 */
[----:B------:R-:W-:-:S04]  /*7c40*/  @!P0 IMAD.MOV.U32 R2, RZ, RZ, R8 ;  /* 0x000000ffff028224 */ /* 0x000fc800078e0008 */
[----:B------:R-:W-:Y:S01]  /*7c50*/  @!P0 IMAD.WIDE.U32 R2, R6, R4, R2 ;  /* 0x0000000406028225 */ /* 0x000fe200078e0002 */
[----:B------:R-:W-:Y:S01]  /*7c60*/  MOV R4, RZ ;  /* 0x000000ff00047202 */ /* 0x000fe20000000f00 */
[----:B--2---:R-:W0:Y:S02]  /*7c70*/  @!P0 LDC.64 R6, c[0x0][0x418] ;  /* 0x00010600ff068b82 */ /* 0x004e240000000a00 */
[----:B------:R-:W-:Y:S01]  /*7c80*/  @!P0 IMAD.IADD R5, R3, 0x1, R5 ;  /* 0x0000000103058824 */ /* 0x000fe200078e0205 */
[----:B------:R-:W-:Y:S02]  /*7c90*/  LOP3.LUT R16, R16, 0xffffff7f, RZ, 0xc0, !PT ;  /* 0xffffff7f10107812 */ /* 0x000fe400078ec0ff */
[----:B0-----:R-:W-:-:S04]  /*7ca0*/  @!P0 LEA R6, P1, R2, R6, 0x2 ;  /* 0x0000000602068211 */ /* 0x001fc800078210ff */
[----:B------:R-:W-:Y:S01]  /*7cb0*/  @!P0 LEA.HI.X R7, R2, R7, R5, 0x2, P1 ;  /* 0x0000000702078211 */ /* 0x000fe200008f1405 */
[----:B------:R-:W-:Y:S02]  /*7cc0*/  IMAD.U32 R2, RZ, RZ, UR40 ;  /* 0x00000028ff027e24 */ /* 0x000fe4000f8e00ff */
[----:B------:R-:W-:Y:S01]  /*7cd0*/  IMAD.MOV R3, RZ, RZ, -R8 ;  /* 0x000000ffff037224 */ /* 0x000fe200078e0a08 */
[----:B------:R-:W-:Y:S01]  /*7ce0*/  SHF.R.S32.HI R29, RZ, 0x1f, R22 ;  /* 0x0000001fff1d7819 */ /* 0x000fe20000011416 */
[----:B------:R0:W5:Y:S01]  /*7cf0*/  @!P0 LDG.E R4, desc[UR48][R6.64] ;  /* 0x0000003006048981 */ /* 0x000162000c1e1900 */
[----:B------:R-:W-:Y:S01]  /*7d00*/  ISETP.NE.AND P2, PT, R2, 0x3, PT ;  /* 0x000000030200780c */ /* 0x000fe20003f45270 */
[----:B0-----:R-:W-:-:S12]  /*7d10*/  IMAD R6, R9, R3, R0 ;  /* 0x0000000309067224 */ /* 0x001fd800078e0200 */
[----:B------:R-:W-:Y:S01]  /*7d20*/  @P2 LOP3.LUT R16, R16, 0x80, RZ, 0xfc, !PT ;  /* 0x0000008010102812 */ /* 0x000fe200078efcff */
[----:B---3--:R-:W-:Y:S06]  /*7d30*/  @!P2 BRA `(.L_x_41) ;  /* 0x000000000004a947 */ /* 0x008fec0003800000 */
[----:B------:R-:W-:Y:S01]  /*7d40*/  BPT.TRAP 0x1 ;  /* 0x000000040000795c */ /* 0x000fe20000300000 */
.L_x_41:
[----:B------:R-:W-:Y:S01]  /*7d50*/  SHF.R.S32.HI R7, RZ, 0x1f, R6 ;  /* 0x0000001fff077819 */ /* 0x000fe20000011406 */
[----:B------:R-:W-:Y:S01]  /*7d60*/  ULDC.64 UR4, c[0x0][0x328] ;  /* 0x0000ca0000047ab9 */ /* 0x000fe20000000a00 */
[----:B------:R-:W-:Y:S03]  /*7d70*/  BSSY B0, `(.L_x_42) ;  /* 0x0000017000007945 */ /* 0x000fe60003800000 */
[----:B------:R-:W-:-:S04]  /*7d80*/  IMAD R3, R7, UR4, RZ ;  /* 0x0000000407037c24 */ /* 0x000fc8000f8e02ff */
[C---:B------:R-:W-:Y:S02]  /*7d90*/  IMAD R5, R6.reuse, UR5, R3 ;  /* 0x0000000506057c24 */ /* 0x040fe4000f8e0203 */
[----:B------:R-:W-:Y:S01]  /*7da0*/  IMAD.WIDE.U32 R2, R6, UR4, RZ ;  /* 0x0000000406027c25 */ /* 0x000fe2000f8e00ff */
[----:B------:R-:W-:-:S03]  /*7db0*/  ULDC.64 UR4, c[0x0][0x338] ;  /* 0x0000ce0000047ab9 */ /* 0x000fc60000000a00 */
[----:B------:R-:W-:Y:S01]  /*7dc0*/  IMAD.IADD R3, R3, 0x1, R5 ;  /* 0x0000000103037824 */ /* 0x000fe200078e0205 */
[----:B-----5:R-:W-:Y:S01]  /*7dd0*/  SHF.R.S32.HI R5, RZ, 0x1f, R4 ;  /* 0x0000001fff057819 */ /* 0x020fe20000011404 */
[----:B------:R-:W-:-:S04]  /*7de0*/  IMAD.WIDE.U32 R2, R4, UR4, R2 ;  /* 0x0000000404027c25 */ /* 0x000fc8000f8e0002 */
[----:B------:R-:W-:-:S04]  /*7df0*/  IMAD R0, R5, UR4, RZ ;  /* 0x0000000405007c24 */ /* 0x000fc8000f8e02ff */
[----:B------:R-:W-:Y:S01]  /*7e00*/  IMAD R0, R4, UR5, R0 ;  /* 0x0000000504007c24 */ /* 0x000fe2000f8e0200 */
[----:B------:R-:W-:-:S03]  /*7e10*/  ULDC.64 UR4, c[0x0][0x330] ;  /* 0x0000cc0000047ab9 */ /* 0x000fc60000000a00 */
[----:B------:R-:W-:Y:S02]  /*7e20*/  IMAD.IADD R3, R3, 0x1, R0 ;  /* 0x0000000103037824 */ /* 0x000fe400078e0200 */
[----:B------:R-:W-:Y:S02]  /*7e30*/  IMAD R0, R29, UR4, RZ ;  /* 0x000000041d007c24 */ /* 0x000fe4000f8e02ff */
[----:B------:R-:W-:-:S04]  /*7e40*/  IMAD.WIDE.U32 R2, R22, UR4, R2 ;  /* 0x0000000416027c25 */ /* 0x000fc8000f8e0002 */
[----:B------:R-:W-:Y:S01]  /*7e50*/  IMAD R0, R22, UR5, R0 ;  /* 0x0000000516007c24 */ /* 0x000fe2000f8e0200 */
[----:B------:R-:W-:Y:S02]  /*7e60*/  ULDC.64 UR4, c[0x0][0x318] ;  /* 0x0000c60000047ab9 */ /* 0x000fe40000000a00 */
[----:B------:R-:W-:Y:S01]  /*7e70*/  LEA R17, P0, R2, UR4, 0x1 ;  /* 0x0000000402117c11 */ /* 0x000fe2000f8008ff */
[----:B------:R-:W-:-:S05]  /*7e80*/  IMAD.IADD R0, R3, 0x1, R0 ;  /* 0x0000000103007824 */ /* 0x000fca00078e0200 */
[----:B------:R-:W-:Y:S02]  /*7e90*/  LEA.HI.X R18, R2, UR5, R0, 0x1, P0 ;  /* 0x0000000502127c11 */ /* 0x000fe400080f0c00 */
[----:B------:R-:W-:Y:S02]  /*7ea0*/  LEA R0, R23, UR37, 0x3 ;  /* 0x0000002517007c11 */ /* 0x000fe4000f8e18ff */
[----:B------:R-:W-:-:S04]  /*7eb0*/  SHF.L.U32 R2, R25, 0x1f, RZ ;  /* 0x0000001f19027819 */ /* 0x000fc800000006ff */
[----:B------:R-:W0:Y:S02]  /*7ec0*/  SYNCS.PHASECHK.TRANS64.TRYWAIT P0, [R0+URZ+0x2d840], R2 ;  /* 0x02d84002000075a7 */ /* 0x000e24000800017f */
[----:B0-----:R-:W-:Y:S05]  /*7ed0*/  @!P0 BRA `(.L_x_43) ;  /* 0x0000002c00088947 */ /* 0x001fea0003800000 */
.L_x_89:
[----:B------:R-:W-:Y:S05]  /*7ee0*/  BSYNC B0 ;  /* 0x0000000000007941 */ /* 0x000fea0003800000 */
.L_x_42:
[----:B------:R-:W1:Y:S01]  /*7ef0*/  S2R R9, SR_TID.X ;  /* 0x0000000000097919 */ /* 0x000e620000002100 */
[----:B------:R-:W-:Y:S01]  /*7f00*/  ULDC.64 UR4, c[0x0][0x300] ;  /* 0x0000c00000047ab9 */ /* 0x000fe20000000a00 */
[----:B------:R-:W-:Y:S01]  /*7f10*/  USHF.L.U32 UR6, UR43, 0x7, URZ ;  /* 0x000000072b067899 */ /* 0x000fe2000800063f */
[----:B------:R-:W-:Y:S01]  /*7f20*/  IMAD R7, R7, UR4, RZ ;  /* 0x0000000407077c24 */ /* 0x000fe2000f8e02ff */
[----:B------:R-:W-:Y:S01]  /*7f30*/  LOP3.LUT P4, RZ, R16, 0x4, RZ, 0xc0, !PT ;  /* 0x0000000410ff7812 */ /* 0x000fe2000788c0ff */
[----:B0-----:R-:W-:Y:S01]  /*7f40*/  IMAD.WIDE.U32 R2, R6, UR4, RZ ;  /* 0x0000000406027c25 */ /* 0x001fe2000f8e00ff */
[C---:B------:R-:W-:Y:S02]  /*7f50*/  LOP3.LUT P3, RZ, R16.reuse, 0x2, RZ, 0xc0, !PT ;  /* 0x0000000210ff7812 */ /* 0x040fe4000786c0ff */
[----:B------:R-:W-:Y:S01]  /*7f60*/  LOP3.LUT P2, RZ, R16, 0x1, RZ, 0xc0, !PT ;  /* 0x0000000110ff7812 */ /* 0x000fe2000784c0ff */
[----:B------:R-:W-:Y:S01]  /*7f70*/  IMAD R7, R6, UR5, R7 ;  /* 0x0000000506077c24 */ /* 0x000fe2000f8e0207 */
[----:B------:R-:W-:-:S02]  /*7f80*/  ULDC.64 UR4, c[0x0][0x310] ;  /* 0x0000c40000047ab9 */ /* 0x000fc40000000a00 */
[----:B------:R-:W-:Y:S02]  /*7f90*/  IMAD R5, R5, UR4, RZ ;  /* 0x0000000405057c24 */ /* 0x000fe4000f8e02ff */
[----:B------:R-:W-:Y:S02]  /*7fa0*/  IMAD.IADD R3, R3, 0x1, R7 ;  /* 0x0000000103037824 */ /* 0x000fe400078e0207 */
[C---:B------:R-:W-:Y:S02]  /*7fb0*/  IMAD R5, R4.reuse, UR5, R5 ;  /* 0x0000000504057c24 */ /* 0x040fe4000f8e0205 */
[----:B------:R-:W-:Y:S01]  /*7fc0*/  IMAD.WIDE.U32 R2, R4, UR4, R2 ;  /* 0x0000000404027c25 */ /* 0x000fe2000f8e0002 */
[----:B------:R-:W-:-:S03]  /*7fd0*/  ULDC.64 UR4, c[0x0][0x308] ;  /* 0x0000c20000047ab9 */ /* 0x000fc60000000a00 */
[----:B------:R-:W-:Y:S02]  /*7fe0*/  IMAD.IADD R3, R3, 0x1, R5 ;  /* 0x0000000103037824 */ /* 0x000fe400078e0205 */
[----:B------:R-:W-:Y:S02]  /*7ff0*/  IMAD R5, R29, UR4, RZ ;  /* 0x000000041d057c24 */ /* 0x000fe4000f8e02ff */
[----:B------:R-:W-:-:S04]  /*8000*/  IMAD.WIDE.U32 R2, R22, UR4, R2 ;  /* 0x0000000416027c25 */ /* 0x000fc8000f8e0002 */
[----:B------:R-:W-:Y:S01]  /*8010*/  IMAD R4, R22, UR5, R5 ;  /* 0x0000000516047c24 */ /* 0x000fe2000f8e0205 */
[----:B------:R-:W-:Y:S01]  /*8020*/  ULDC.64 UR4, c[0x0][0x2e8] ;  /* 0x0000ba0000047ab9 */ /* 0x000fe20000000a00 */
[----:B-1----:R-:W-:Y:S01]  /*8030*/  SHF.R.U32.HI R10, RZ, 0x2, R9 ;  /* 0x00000002ff0a7819 */ /* 0x002fe20000011609 */
[----:B------:R-:W-:Y:S01]  /*8040*/  IMAD.SHL.U32 R8, R9, 0x8, RZ ;  /* 0x0000000809087824 */ /* 0x000fe200078e00ff */
[----:B------:R-:W-:Y:S01]  /*8050*/  LEA R5, P0, R2, UR4, 0x1 ;  /* 0x0000000402057c11 */ /* 0x000fe2000f8008ff */
[----:B------:R-:W-:Y:S01]  /*8060*/  IMAD.IADD R4, R3, 0x1, R4 ;  /* 0x0000000103047824 */ /* 0x000fe200078e0204 */
[----:B------:R-:W-:Y:S01]  /*8070*/  UMOV UR4, 0xffffffff ;  /* 0xffffffff00047882 */ /* 0x000fe20000000000 */
[----:B------:R-:W-:Y:S01]  /*8080*/  IMAD.U32 R9, RZ, RZ, UR6 ;  /* 0x00000006ff097e24 */ /* 0x000fe2000f8e00ff */
[----:B------:R-:W-:Y:S02]  /*8090*/  LOP3.LUT R10, R10, 0x1f, RZ, 0xc0, !PT ;  /* 0x0000001f0a0a7812 */ /* 0x000fe400078ec0ff */
[----:B------:R-:W-:Y:S01]  /*80a0*/  LEA.HI.X R6, R2, UR5, R4, 0x1, P0 ;  /* 0x0000000502067c11 */ /* 0x000fe200080f0c04 */
[----:B------:R-:W-:Y:S01]  /*80b0*/  IMAD R4, R23, 0x3000, R28 ;  /* 0x0000300017047824 */ /* 0x000fe200078e021c */
[----:B------:R-:W-:-:S02]  /*80c0*/  LOP3.LUT R8, R8, 0x18, RZ, 0xc0, !PT ;  /* 0x0000001808087812 */ /* 0x000fc400078ec0ff */
[----:B------:R-:W-:Y:S01]  /*80d0*/  IADD3 R9, -R10, UR36, -R9 ;  /* 0x000000240a097c10 */ /* 0x000fe2000fffe909 */
[----:B------:R-:W-:Y:S06]  /*80e0*/  BRA.DIV UR4, `(.L_x_44) ;  /* 0x0000002a04987947 */ /* 0x000fec000b800000 */
[----:B------:R-:W0:Y:S01]  /*80f0*/  SHFL.IDX PT, R3, R5, RZ, 0x1c1f ;  /* 0x001c1fff05037589 */ /* 0x000e2200000e0000 */
[----:B------:R-:W-:-:S03]  /*8100*/  ISETP.GE.AND P0, PT, R9, 0x1, PT ;  /* 0x000000010900780c */ /* 0x000fc60003f06270 */
[----:B------:R-:W1:Y:S04]  /*8110*/  SHFL.IDX PT, R2, R6, RZ, 0x1c1f ;  /* 0x001c1fff06027589 */ /* 0x000e6800000e0000 */
[----:B------:R-:W-:Y:S06]  /*8120*/  SHFL.IDX PT, R14, R5, 0x3, 0x1c1f ;  /* 0x007c1f00050e7f89 */ /* 0x000fec00000e0000 */
[----:B------:R-:W-:-:S02]  /*8130*/  @P0 LEA R7, R4, UR37, 0x1 ;  /* 0x0000002504070c11 */ /* 0x000fc4000f8e08ff */
[----:B0-----:R-:W-:-:S05]  /*8140*/  @P0 LEA R3, P1, R8, R3, 0x1 ;  /* 0x0000000308030211 */ /* 0x001fca00078208ff */
[----:B-1----:R-:W-:-:S05]  /*8150*/  @P0 IMAD.X R2, RZ, RZ, R2, P1 ;  /* 0x000000ffff020224 */ /* 0x002fca00008e0602 */
[----:B------:R-:W-:-:S04]  /*8160*/  @P0 LOP3.LUT R3, R3, R2, RZ, 0x3c, !PT ;  /* 0x0000000203030212 */ /* 0x000fc800078e3cff */
[----:B------:R-:W-:-:S04]  /*8170*/  @P0 LOP3.LUT R2, R3, R2, RZ, 0x3c, !PT ;  /* 0x0000000203020212 */ /* 0x000fc800078e3cff */
[----:B------:R-:W-:-:S05]  /*8180*/  @P0 LOP3.LUT R3, R3, R2, RZ, 0x3c, !PT ;  /* 0x0000000203030212 */ /* 0x000fca00078e3cff */
[----:B------:R-:W-:Y:S04]  /*8190*/  @P0 LDGSTS.E.BYPASS.LTC128B.128 [R7+0x15400], desc[UR48][R2.64], !P4 ;  /* 0x1540000002070fae */ /* 0x000fe8000e101d70 */
[----:B------:R-:W-:Y:S04]  /*81a0*/  @P0 LDGSTS.E.BYPASS.LTC128B.128 [R7+0x17400], desc[UR48][R2.64+0x40], !P3 ;  /* 0x1740004002070fae */ /* 0x000fe8000d901d70 */
[----:B------:R0:W-:Y:S01]  /*81b0*/  @P0 LDGSTS.E.BYPASS.LTC128B.128 [R7+0x19400], desc[UR48][R2.64+0x80], !P2 ;  /* 0x1940008002070fae */ /* 0x0001e2000d101d70 */
[----:B------:R-:W-:-:S03]  /*81c0*/  ISETP.GE.AND P0, PT, R9, 0x21, PT ;  /* 0x000000210900780c */ /* 0x000fc60003f06270 */
[----:B0-----:R-:W0:Y:S10]  /*81d0*/  SHFL.IDX PT, R3, R5, 0x1, 0x1c1f ;  /* 0x003c1f0005037f89 */ /* 0x001e3400000e0000 */
[----:B------:R-:W-:Y:S01]  /*81e0*/  @P0 LEA R7, R4, UR37, 0x1 ;  /* 0x0000002504070c11 */ /* 0x000fe2000f8e08ff */
[----:B------:R-:W1:Y:S01]  /*81f0*/  SHFL.IDX PT, R2, R6, 0x1, 0x1c1f ;  /* 0x003c1f0006027f89 */ /* 0x000e6200000e0000 */
        /* <DEDUP_REMOVED lines=11> */
[----:B------:R-:W1:Y:S04]  /*82b0*/  SHFL.IDX PT, R2, R6, 0x2, 0x1c1f ;  /* 0x005c1f0006027f89 */ /* 0x000e6800000e0000 */
[----:B------:R-:W2:Y:S01]  /*82c0*/  SHFL.IDX PT, R6, R6, 0x3, 0x1c1f ;  /* 0x007c1f0006067f89 */ /* 0x000ea200000e0000 */
[----:B0-----:R-:W-:-:S05]  /*82d0*/  @P0 LEA R3, P1, R8, R3, 0x1 ;  /* 0x0000000308030211 */ /* 0x001fca00078208ff */
[----:B-1----:R-:W-:-:S05]  /*82e0*/  @P0 IMAD.X R2, RZ, RZ, R2, P1 ;  /* 0x000000ffff020224 */ /* 0x002fca00008e0602 */
[----:B------:R-:W-:-:S04]  /*82f0*/  @P0 LOP3.LUT R3, R3, R2, RZ, 0x3c, !PT ;  /* 0x0000000203030212 */ /* 0x000fc800078e3cff */
[----:B------:R-:W-:-:S04]  /*8300*/  @P0 LOP3.LUT R2, R3, R2, RZ, 0x3c, !PT ;  /* 0x0000000203020212 */ /* 0x000fc800078e3cff */
[----:B------:R-:W-:-:S05]  /*8310*/  @P0 LOP3.LUT R3, R3, R2, RZ, 0x3c, !PT ;  /* 0x0000000203030212 */ /* 0x000fca00078e3cff */
[----:B------:R0:W-:Y:S04]  /*8320*/  @P0 LDGSTS.E.BYPASS.LTC128B.128 [R7+0x16400], desc[UR48][R2.64], !P4 ;  /* 0x1640000002070fae */ /* 0x0001e8000e101d70 */
[----:B------:R0:W-:Y:S04]  /*8330*/  @P0 LDGSTS.E.BYPASS.LTC128B.128 [R7+0x18400], desc[UR48][R2.64+0x40], !P3 ;  /* 0x1840004002070fae */ /* 0x0001e8000d901d70 */
[----:B--2---:R0:W-:Y:S02]  /*8340*/  @P0 LDGSTS.E.BYPASS.LTC128B.128 [R7+0x1a400], desc[UR48][R2.64+0x80], !P2 ;  /* 0x1a40008002070fae */ /* 0x0041e4000d101d70 */
.L_x_99:
[----:B------:R-:W-:-:S13]  /*8350*/  ISETP.GE.AND P0, PT, R9, 0x61, PT ;  /* 0x000000610900780c */ /* 0x000fda0003f06270 */
[----:B0-----:R-:W-:Y:S02]  /*8360*/  @P0 LEA R2, P1, R8, R14, 0x1 ;  /* 0x0000000e08020211 */ /* 0x001fe400078208ff */
[----:B------:R-:W-:Y:S02]  /*8370*/  @P0 LEA R5, R4, UR37, 0x1 ;  /* 0x0000002504050c11 */ /* 0x000fe4000f8e08ff */
[----:B------:R-:W-:-:S05]  /*8380*/  @P0 IADD3.X R3, RZ, R6, RZ, P1, !PT ;  /* 0x00000006ff030210 */ /* 0x000fca0000ffe4ff */
[----:B------:R-:W-:Y:S01]  /*8390*/  @!PT LDS RZ, [RZ] ;  /* 0x00000000fffff984 */ /* 0x000fe20000000800 */
[----:B------:R-:W-:Y:S01]  /*83a0*/  @!PT LDS RZ, [RZ] ;  /* 0x00000000fffff984 */ /* 0x000fe20000000800 */
[----:B------:R-:W-:Y:S01]  /*83b0*/  @!PT LDS RZ, [RZ] ;  /* 0x00000000fffff984 */ /* 0x000fe20000000800 */
[----:B------:R0:W-:Y:S04]  /*83c0*/  @P0 LDGSTS.E.BYPASS.LTC128B.128 [R5+0x16c00], desc[UR48][R2.64], !P4 ;  /* 0x16c0000002050fae */ /* 0x0001e8000e101d70 */
[----:B------:R0:W-:Y:S04]  /*83d0*/  @P0 LDGSTS.E.BYPASS.LTC128B.128 [R5+0x18c00], desc[UR48][R2.64+0x40], !P3 ;  /* 0x18c0004002050fae */ /* 0x0001e8000d901d70 */
[----:B------:R0:W-:Y:S01]  /*83e0*/  @P0 LDGSTS.E.BYPASS.LTC128B.128 [R5+0x1ac00], desc[UR48][R2.64+0x80], !P2 ;  /* 0x1ac0008002050fae */ /* 0x0001e2000d101d70 */
[----:B------:R-:W-:Y:S01]  /*83f0*/  PLOP3.LUT P0, PT, PT, PT, PT, 0x80, 0x0 ;  /* 0x000000000000781c */ /* 0x000fe20003f0f070 */
[----:B------:R-:W-:-:S12]  /*8400*/  NOP ;  /* 0x0000000000007918 */ /* 0x000fd80000000000 */
.L_x_45:
[----:B------:R-:W-:Y:S02]  /*8410*/  PLOP3.LUT P1, PT, P1, P0, PT, 0xa2, 0x0 ;  /* 0x000000000000781c */ /* 0x000fe40000f21472 */
[----:B------:R-:W-:-:S08]  /*8420*/  @P0 R2UR P1, UR4, R0 ;  /* 0x00000000000402ca */ /* 0x000fd00000020000 */
[----:B------:R-:W-:-:S05]  /*8430*/  @P0 PLOP3.LUT P0, PT, P1, PT, PT, 0x80, 0x0 ;  /* 0x000000000000081c */ /* 0x000fca0000f0f070 */
[----:B------:R-:W-:Y:S01]  /*8440*/  @!P1 SYNCS.ARRIVE.TRANS64.RED.A0T1 RZ, [UR4+0x2d830], RZ ;  /* 0x02d830ffffff99a7 */ /* 0x000fe20008200404 */
[----:B------:R-:W-:Y:S07]  /*8450*/  @!P1 ARRIVES.LDGSTSBAR.64.TRANSCNT [UR4+0x2d830] ;  /* 0x02d83000ff0099b0 */ /* 0x000fee0008000a84 */
[----:B------:R-:W-:Y:S05]  /*8460*/  @P0 BRA.U.ANY `(.L_x_45) ;  /* 0xfffffffd00e80947 */ /* 0x000fea000393ffff */
[----:B------:R-:W-:Y:S01]  /*8470*/  NOP ;  /* 0x0000000000007918 */ /* 0x000fe20000000000 */
[----:B0-----:R-:W-:-:S05]  /*8480*/  IMAD.U32 R2, RZ, RZ, UR40 ;  /* 0x00000028ff027e24 */ /* 0x001fca000f8e00ff */
[----:B------:R-:W-:-:S13]  /*8490*/  ISETP.NE.AND P2, PT, R2, 0x3, PT ;  /* 0x000000030200780c */ /* 0x000fda0003f45270 */
[----:B------:R-:W-:Y:S05]  /*84a0*/  @!P2 BRA `(.L_x_46) ;  /* 0x000000000004a947 */ /* 0x000fea0003800000 */
[----:B------:R-:W-:Y:S01]  /*84b0*/  BPT.TRAP 0x1 ;  /* 0x000000040000795c */ /* 0x000fe20000300000 */
.L_x_46:
[----:B------:R0:W-:Y:S02]  /*84c0*/  SYNCS.ARRIVE.TRANS64.A1T0 RZ, [R0+URZ+0x2d830], RZ ;  /* 0x02d830ff00ff79a7 */ /* 0x0001e4000810003f */
[----:B------:R-:W-:Y:S05]  /*84d0*/  WARPSYNC.ALL ;  /* 0x0000000000007948 */ /* 0x000fea0003800000 */
[----:B------:R-:W-:-:S04]  /*84e0*/  UIADD3 UR4, UR37, 0xc400, URZ ;  /* 0x0000c40025047890 */ /* 0x000fc8000fffe03f */
[----:B------:R-:W-:Y:S01]  /*84f0*/  ULOP3.LUT UP0, URZ, UR4, 0x1bf, URZ, 0xc0, !UPT ;  /* 0x000001bf043f7892 */ /* 0x000fe2000f80c03f */
[----:B------:R-:W-:Y:S05]  /*8500*/  BAR.SYNC.DEFER_BLOCKING 0x8, 0x200 ;  /* 0x0208000000007b1d */ /* 0x000fea0000010000 */
[----:B------:R-:W-:-:S13]  /*8510*/  PLOP3.LUT P0, PT, PT, PT, UP0, 0x80, 0x0 ;  /* 0x000000000000781c */ /* 0x000fda0003f0f008 */
[----:B------:R-:W-:Y:S05]  /*8520*/  @!P0 BRA `(.L_x_47) ;  /* 0x0000000000408947 */ /* 0x000fea0003800000 */
[----:B------:R-:W-:Y:S01]  /*8530*/  MOV R2, 0x0 ;  /* 0x0000000000027802 */ /* 0x000fe20000000f00 */
[----:B------:R-:W-:Y:S01]  /*8540*/  ULDC.64 UR6, c[0x4][0x88] ;  /* 0x0100220000067ab9 */ /* 0x000fe20000000a00 */
[----:B------:R-:W-:Y:S01]  /*8550*/  ULDC.64 UR8, c[0x4][0x90] ;  /* 0x0100240000087ab9 */ /* 0x000fe20000000a00 */
[----:B------:R-:W-:Y:S01]  /*8560*/  ULDC.64 UR4, c[0x4][0x20] ;  /* 0x0100080000047ab9 */ /* 0x000fe20000000a00 */
[----:B------:R-:W-:Y:S02]  /*8570*/  IMAD.U32 R4, RZ, RZ, UR6 ;  /* 0x00000006ff047e24 */ /* 0x000fe4000f8e00ff */
[----:B------:R-:W1:Y:S01]  /*8580*/  LDC.64 R2, c[0x4][R2] ;  /* 0x0100000002027b82 */ /* 0x000e620000000a00 */
[----:B------:R-:W-:Y:S02]  /*8590*/  IMAD.U32 R5, RZ, RZ, UR7 ;  /* 0x00000007ff057e24 */ /* 0x000fe4000f8e00ff */
[----:B------:R-:W-:Y:S02]  /*85a0*/  IMAD.U32 R6, RZ, RZ, UR8 ;  /* 0x00000008ff067e24 */ /* 0x000fe4000f8e00ff */
[----:B------:R-:W-:-:S02]  /*85b0*/  IMAD.U32 R7, RZ, RZ, UR9 ;  /* 0x00000009ff077e24 */ /* 0x000fc4000f8e00ff */
[----:B------:R-:W-:Y:S02]  /*85c0*/  IMAD.U32 R10, RZ, RZ, UR4 ;  /* 0x00000004ff0a7e24 */ /* 0x000fe4000f8e00ff */
[----:B------:R-:W-:Y:S02]  /*85d0*/  IMAD.U32 R11, RZ, RZ, UR5 ;  /* 0x00000005ff0b7e24 */ /* 0x000fe4000f8e00ff */
[----:B------:R-:W-:Y:S02]  /*85e0*/  IMAD.MOV.U32 R8, RZ, RZ, 0x70 ;  /* 0x00000070ff087424 */ /* 0x000fe400078e00ff */
[----:B------:R-:W-:Y:S02]  /*85f0*/  IMAD.MOV.U32 R12, RZ, RZ, 0x1 ;  /* 0x00000001ff0c7424 */ /* 0x000fe400078e00ff */
[----:B------:R-:W-:-:S07]  /*8600*/  IMAD.MOV.U32 R13, RZ, RZ, RZ ;  /* 0x000000ffff0d7224 */ /* 0x000fce00078e00ff */
[----:B------:R-:W-:-:S07]  /*8610*/  LEPC R20, `(.L_x_47) ;  /* 0x000000001014794e */ /* 0x000fce0000000000 */
[----:B01----:R-:W-:Y:S05]  /*8620*/  CALL.ABS.NOINC R2 ;  /* 0x0000000002007343 */ /* 0x003fea0003c00000 */
.L_x_47:
[----:B------:R-:W2:Y:S01]  /*8630*/  LDL R21, [R1+0xc] ;  /* 0x00000c0001157983 */ /* 0x000ea20000100800 */
[----:B------:R-:W1:Y:S01]  /*8640*/  LDC R10, c[0x0][0x448] ;  /* 0x00011200ff0a7b82 */ /* 0x000e620000000800 */
[----:B------:R-:W-:Y:S01]  /*8650*/  ULDC.64 UR4, c[0x0][0x2d8] ;  /* 0x0000b60000047ab9 */ /* 0x000fe20000000a00 */
[----:B0-----:R-:W-:Y:S01]  /*8660*/  SHF.R.S32.HI R0, RZ, 0x1f, R19 ;  /* 0x0000001fff007819 */ /* 0x001fe20000011413 */
[----:B------:R-:W0:Y:S01]  /*8670*/  S2R R26, SR_TID.X ;  /* 0x00000000001a7919 */ /* 0x000e220000002100 */
[----:B------:R-:W-:Y:S01]  /*8680*/  IMAD R3, R29, UR4, RZ ;  /* 0x000000041d037c24 */ /* 0x000fe2000f8e02ff */
[----:B------:R-:W-:Y:S01]  /*8690*/  ULDC.64 UR6, c[0x0][0x2c8] ;  /* 0x0000b20000067ab9 */ /* 0x000fe20000000a00 */
[----:B------:R-:W-:Y:S01]  /*86a0*/  IMAD.MOV R6, RZ, RZ, -R24 ;  /* 0x000000ffff067224 */ /* 0x000fe200078e0a18 */
[----:B------:R-:W-:Y:S01]  /*86b0*/  ULDC.64 UR8, c[0x0][0x280] ;  /* 0x0000a00000087ab9 */ /* 0x000fe20000000a00 */
[C---:B------:R-:W-:Y:S01]  /*86c0*/  IMAD R4, R22.reuse, UR5, R3 ;  /* 0x0000000516047c24 */ /* 0x040fe2000f8e0203 */
[----:B------:R-:W3:Y:S01]  /*86d0*/  S2R R11, SR_TID.X ;  /* 0x00000000000b7919 */ /* 0x000ee20000002100 */
[----:B------:R-:W-:Y:S01]  /*86e0*/  IMAD.WIDE.U32 R2, R22, UR4, RZ ;  /* 0x0000000416027c25 */ /* 0x000fe2000f8e00ff */
[----:B------:R-:W-:Y:S01]  /*86f0*/  ULDC.64 UR4, c[0x0][0x2e0] ;  /* 0x0000b80000047ab9 */ /* 0x000fe20000000a00 */
[----:B------:R-:W-:-:S02]  /*8700*/  LOP3.LUT P3, RZ, R16, 0x400, RZ, 0xc0, !PT ;  /* 0x0000040010ff7812 */ /* 0x000fc4000786c0ff */
[----:B------:R-:W-:Y:S01]  /*8710*/  IMAD R0, R0, UR4, RZ ;  /* 0x0000000400007c24 */ /* 0x000fe2000f8e02ff */
[C---:B------:R-:W-:Y:S01]  /*8720*/  LOP3.LUT P4, RZ, R16.reuse, 0x200, RZ, 0xc0, !PT ;  /* 0x0000020010ff7812 */ /* 0x040fe2000788c0ff */
[----:B------:R-:W-:Y:S01]  /*8730*/  IMAD.IADD R3, R3, 0x1, R4 ;  /* 0x0000000103037824 */ /* 0x000fe200078e0204 */
[----:B------:R-:W-:Y:S01]  /*8740*/  LOP3.LUT P5, RZ, R16, 0x100, RZ, 0xc0, !PT ;  /* 0x0000010010ff7812 */ /* 0x000fe200078ac0ff */
[C---:B------:R-:W-:Y:S02]  /*8750*/  IMAD R5, R19.reuse, UR5, R0 ;  /* 0x0000000513057c24 */ /* 0x040fe4000f8e0200 */
[----:B------:R-:W-:Y:S01]  /*8760*/  IMAD.WIDE.U32 R2, R19, UR4, R2 ;  /* 0x0000000413027c25 */ /* 0x000fe2000f8e0002 */
[----:B------:R-:W-:Y:S01]  /*8770*/  ULDC UR4, c[0x0][0xc38] ;  /* 0x00030e0000047ab9 */ /* 0x000fe20000000800 */
[----:B------:R-:W-:Y:S02]  /*8780*/  LEA R19, R28, UR37, 0x1 ;  /* 0x000000251c137c11 */ /* 0x000fe4000f8e08ff */
[----:B-1----:R-:W-:-:S02]  /*8790*/  ISETP.NE.AND P0, PT, R10, 0x1, PT ;  /* 0x000000010a00780c */ /* 0x002fc40003f05270 */
[----:B------:R-:W-:Y:S02]  /*87a0*/  IADD3 R3, R3, R5, RZ ;  /* 0x0000000503037210 */ /* 0x000fe40007ffe0ff */
[----:B0-----:R-:W-:Y:S01]  /*87b0*/  SHF.R.U32.HI R20, RZ, 0x2, R26 ;  /* 0x00000002ff147819 */ /* 0x001fe2000001161a */
[----:B------:R-:W-:-:S08]  /*87c0*/  IMAD.SHL.U32 R26, R26, 0x20, RZ ;  /* 0x000000201a1a7824 */ /* 0x000fd000078e00ff */
[----:B------:R-:W0:Y:S01]  /*87d0*/  @P0 LDC R0, c[0x0][0x44c] ;  /* 0x00011300ff000b82 */ /* 0x000e220000000800 */
[----:B------:R-:W-:Y:S02]  /*87e0*/  LOP3.LUT R20, R20, 0x1f, RZ, 0xc0, !PT ;  /* 0x0000001f14147812 */ /* 0x000fe400078ec0ff */
[----:B------:R-:W-:-:S05]  /*87f0*/  LOP3.LUT R26, R26, 0x60, RZ, 0xc0, !PT ;  /* 0x000000601a1a7812 */ /* 0x000fca00078ec0ff */
[----:B------:R-:W1:Y:S01]  /*8800*/  @P0 LDC R4, c[0x0][0x450] ;  /* 0x00011400ff040b82 */ /* 0x000e620000000800 */
[----:B------:R-:W-:-:S07]  /*8810*/  LOP3.LUT R20, R20, R26, RZ, 0xfc, !PT ;  /* 0x0000001a14147212 */ /* 0x000fce00078efcff */
[----:B------:R-:W4:Y:S01]  /*8820*/  @P0 LDC R9, c[0x0][0x44c] ;  /* 0x00011300ff090b82 */ /* 0x000f220000000800 */
[----:B--2---:R-:W-:Y:S01]  /*8830*/  IMAD R6, R6, UR4, R21 ;  /* 0x0000000406067c24 */ /* 0x004fe2000f8e0215 */
[----:B------:R-:W-:Y:S01]  /*8840*/  ULDC.64 UR4, c[0x0][0x2d0] ;  /* 0x0000b40000047ab9 */ /* 0x000fe20000000a00 */
[----:B---3--:R-:W-:Y:S02]  /*8850*/  SHF.R.U32.HI R21, RZ, 0x2, R11 ;  /* 0x00000002ff157819 */ /* 0x008fe4000001160b */
[----:B------:R-:W-:Y:S02]  /*8860*/  IMAD R7, R6, 0xc0, R20 ;  /* 0x000000c006077824 */ /* 0x000fe400078e0214 */
[----:B------:R-:W-:Y:S01]  /*8870*/  IMAD.SHL.U32 R20, R11, 0x8, RZ ;  /* 0x000000080b147824 */ /* 0x000fe200078e00ff */
[----:B------:R-:W-:Y:S01]  /*8880*/  LOP3.LUT R21, R21, 0x1f, RZ, 0xc0, !PT ;  /* 0x0000001f15157812 */ /* 0x000fe200078ec0ff */
[----:B0-----:R-:W-:-:S03]  /*8890*/  @P0 IMAD.HI.U32 R0, R7, R0, RZ ;  /* 0x0000000007000227 */ /* 0x001fc600078e00ff */
[----:B------:R-:W-:Y:S01]  /*88a0*/  LOP3.LUT R20, R20, 0x18, RZ, 0xc0, !PT ;  /* 0x0000001814147812 */ /* 0x000fe200078ec0ff */
[----:B------:R-:W-:Y:S01]  /*88b0*/  IMAD.MOV.U32 R5, RZ, RZ, R7 ;  /* 0x000000ffff057224 */ /* 0x000fe200078e0007 */
[----:B-1----:R-:W-:-:S04]  /*88c0*/  @P0 SHF.R.U32.HI R5, RZ, R4, R0 ;  /* 0x00000004ff050219 */ /* 0x002fc80000011600 */
[----:B------:R-:W-:-:S05]  /*88d0*/  SHF.R.S32.HI R0, RZ, 0x1f, R5 ;  /* 0x0000001fff007819 */ /* 0x000fca0000011405 */
[----:B------:R-:W-:-:S04]  /*88e0*/  IMAD R0, R0, UR4, RZ ;  /* 0x0000000400007c24 */ /* 0x000fc8000f8e02ff */
[C---:B------:R-:W-:Y:S02]  /*88f0*/  IMAD R8, R5.reuse, UR5, R0 ;  /* 0x0000000505087c24 */ /* 0x040fe4000f8e0200 */
[----:B------:R-:W-:Y:S02]  /*8900*/  IMAD.MOV R0, RZ, RZ, -R5 ;  /* 0x000000ffff007224 */ /* 0x000fe400078e0a05 */
[----:B------:R-:W-:-:S04]  /*8910*/  IMAD.WIDE.U32 R4, R5, UR4, R2 ;  /* 0x0000000405047c25 */ /* 0x000fc8000f8e0002 */
[----:B------:R-:W-:Y:S02]  /*8920*/  IMAD R0, R10, R0, R7 ;  /* 0x000000000a007224 */ /* 0x000fe400078e0207 */
[----:B------:R-:W-:-:S03]  /*8930*/  IMAD.IADD R5, R5, 0x1, R8 ;  /* 0x0000000105057824 */ /* 0x000fc600078e0208 */
[----:B------:R-:W-:Y:S01]  /*8940*/  SHF.R.S32.HI R8, RZ, 0x1f, R0 ;  /* 0x0000001fff087819 */ /* 0x000fe20000011400 */
[----:B------:R-:W-:-:S04]  /*8950*/  IMAD.WIDE.U32 R4, R0, UR6, R4 ;  /* 0x0000000600047c25 */ /* 0x000fc8000f8e0004 */
[----:B------:R-:W-:-:S04]  /*8960*/  IMAD R8, R8, UR6, RZ ;  /* 0x0000000608087c24 */ /* 0x000fc8000f8e02ff */
[----:B------:R-:W-:Y:S01]  /*8970*/  IMAD R8, R0, UR7, R8 ;  /* 0x0000000700087c24 */ /* 0x000fe2000f8e0208 */
[----:B------:R-:W-:-:S03]  /*8980*/  LEA R0, P1, R4, UR8, 0x1 ;  /* 0x0000000804007c11 */ /* 0x000fc6000f8208ff */
[----:B------:R-:W-:Y:S02]  /*8990*/  IMAD.IADD R5, R5, 0x1, R8 ;  /* 0x0000000105057824 */ /* 0x000fe400078e0208 */
[----:B------:R-:W-:-:S03]  /*89a0*/  VIADD R8, R7, 0x80 ;  /* 0x0000008007087836 */ /* 0x000fc60000000000 */
[----:B------:R-:W-:Y:S01]  /*89b0*/  LEA.HI.X R4, R4, UR9, R5, 0x1, P1 ;  /* 0x0000000904047c11 */ /* 0x000fe200088f0c05 */
[----:B----4-:R-:W-:Y:S01]  /*89c0*/  @P0 IMAD.HI.U32 R9, R8, R9, RZ ;  /* 0x0000000908090227 */ /* 0x010fe200078e00ff */
[----:B------:R-:W0:Y:S03]  /*89d0*/  @P0 LDC R5, c[0x0][0x450] ;  /* 0x00011400ff050b82 */ /* 0x000e260000000800 */
[----:B------:R-:W-:Y:S01]  /*89e0*/  IMAD.MOV.U32 R7, RZ, RZ, R8 ;  /* 0x000000ffff077224 */ /* 0x000fe200078e0008 */
[----:B0-----:R-:W-:-:S05]  /*89f0*/  @P0 SHF.R.U32.HI R7, RZ, R5, R9 ;  /* 0x00000005ff070219 */ /* 0x001fca0000011609 */
[----:B------:R-:W-:Y:S02]  /*8a00*/  IMAD.MOV R5, RZ, RZ, -R7 ;  /* 0x000000ffff057224 */ /* 0x000fe400078e0a07 */
[----:B------:R-:W-:-:S04]  /*8a10*/  IMAD.WIDE.U32 R2, R7, UR4, R2 ;  /* 0x0000000407027c25 */ /* 0x000fc8000f8e0002 */
[----:B------:R-:W-:Y:S01]  /*8a20*/  IMAD R5, R10, R5, R8 ;  /* 0x000000050a057224 */ /* 0x000fe200078e0208 */
[----:B------:R-:W-:-:S05]  /*8a30*/  SHF.R.S32.HI R8, RZ, 0x1f, R7 ;  /* 0x0000001fff087819 */ /* 0x000fca0000011407 */
[----:B------:R-:W-:Y:S01]  /*8a40*/  IMAD R8, R8, UR4, RZ ;  /* 0x0000000408087c24 */ /* 0x000fe2000f8e02ff */
[----:B------:R-:W-:-:S03]  /*8a50*/  UMOV UR4, 0xffffffff ;  /* 0xffffffff00047882 */ /* 0x000fc60000000000 */
[----:B------:R-:W-:Y:S01]  /*8a60*/  IMAD R8, R7, UR5, R8 ;  /* 0x0000000507087c24 */ /* 0x000fe2000f8e0208 */
[----:B------:R-:W-:-:S03]  /*8a70*/  SHF.R.S32.HI R7, RZ, 0x1f, R5 ;  /* 0x0000001fff077819 */ /* 0x000fc60000011405 */
[----:B------:R-:W-:Y:S02]  /*8a80*/  IMAD.IADD R3, R3, 0x1, R8 ;  /* 0x0000000103037824 */ /* 0x000fe400078e0208 */
[----:B------:R-:W-:Y:S02]  /*8a90*/  IMAD R7, R7, UR6, RZ ;  /* 0x0000000607077c24 */ /* 0x000fe4000f8e02ff */
[----:B------:R-:W-:-:S04]  /*8aa0*/  IMAD.WIDE.U32 R2, R5, UR6, R2 ;  /* 0x0000000605027c25 */ /* 0x000fc8000f8e0002 */
[----:B------:R-:W-:Y:S01]  /*8ab0*/  IMAD R7, R5, UR7, R7 ;  /* 0x0000000705077c24 */ /* 0x000fe2000f8e0207 */
[----:B------:R-:W-:-:S03]  /*8ac0*/  LEA R8, P0, R2, UR8, 0x1 ;  /* 0x0000000802087c11 */ /* 0x000fc6000f8008ff */
[----:B------:R-:W-:-:S05]  /*8ad0*/  IMAD.IADD R7, R3, 0x1, R7 ;  /* 0x0000000103077824 */ /* 0x000fca00078e0207 */
[----:B------:R-:W-:Y:S01]  /*8ae0*/  LEA.HI.X R7, R2, UR9, R7, 0x1, P0 ;  /* 0x0000000902077c11 */ /* 0x000fe200080f0c07 */
[----:B------:R-:W-:Y:S06]  /*8af0*/  BRA.DIV UR4, `(.L_x_48) ;  /* 0x00000026047c7947 */ /* 0x000fec000b800000 */
[----:B------:R-:W0:Y:S01]  /*8b00*/  SHFL.IDX PT, R3, R0, RZ, 0x1c1f ;  /* 0x001c1fff00037589 */ /* 0x000e2200000e0000 */
[----:B------:R-:W-:-:S03]  /*8b10*/  IMAD R5, R6, 0xc0, R21 ;  /* 0x000000c006057824 */ /* 0x000fc600078e0215 */
[----:B------:R-:W1:Y:S01]  /*8b20*/  SHFL.IDX PT, R2, R4, RZ, 0x1c1f ;  /* 0x001c1fff04027589 */ /* 0x000e6200000e0000 */
[C---:B------:R-:W-:Y:S01]  /*8b30*/  VIADD R6, R5.reuse, 0x20 ;  /* 0x0000002005067836 */ /* 0x040fe20000000000 */
[----:B------:R-:W-:Y:S02]  /*8b40*/  ISETP.GE.AND P0, PT, R5, UR38, PT ;  /* 0x0000002605007c0c */ /* 0x000fe4000bf06270 */
[----:B------:R-:W-:Y:S11]  /*8b50*/  SHFL.IDX PT, R14, R0, 0x3, 0x1c1f ;  /* 0x007c1f00000e7f89 */ /* 0x000ff600000e0000 */
[----:B0-----:R-:W-:-:S05]  /*8b60*/  @!P0 LEA R3, P1, R20, R3, 0x1 ;  /* 0x0000000314038211 */ /* 0x001fca00078208ff */
[----:B-1----:R-:W-:-:S05]  /*8b70*/  @!P0 IMAD.X R2, RZ, RZ, R2, P1 ;  /* 0x000000ffff028224 */ /* 0x002fca00008e0602 */
[----:B------:R-:W-:-:S04]  /*8b80*/  @!P0 LOP3.LUT R3, R3, R2, RZ, 0x3c, !PT ;  /* 0x0000000203038212 */ /* 0x000fc800078e3cff */
[----:B------:R-:W-:-:S04]  /*8b90*/  @!P0 LOP3.LUT R2, R3, R2, RZ, 0x3c, !PT ;  /* 0x0000000203028212 */ /* 0x000fc800078e3cff */
[----:B------:R-:W-:-:S05]  /*8ba0*/  @!P0 LOP3.LUT R3, R3, R2, RZ, 0x3c, !PT ;  /* 0x0000000203038212 */ /* 0x000fca00078e3cff */
[----:B------:R-:W-:Y:S04]  /*8bb0*/  @!P0 LDGSTS.E.BYPASS.LTC128B.128 [R19+0xc400], desc[UR48][R2.64], !P3 ;  /* 0x0c40000002138fae */ /* 0x000fe8000d901d70 */
[----:B------:R-:W-:Y:S04]  /*8bc0*/  @!P0 LDGSTS.E.BYPASS.LTC128B.128 [R19+0xf400], desc[UR48][R2.64+0x40], !P4 ;  /* 0x0f40004002138fae */ /* 0x000fe8000e101d70 */
[----:B------:R0:W-:Y:S01]  /*8bd0*/  @!P0 LDGSTS.E.BYPASS.LTC128B.128 [R19+0x12400], desc[UR48][R2.64+0x80], !P5 ;  /* 0x1240008002138fae */ /* 0x0001e2000e901d70 */
[----:B------:R-:W-:Y:S02]  /*8be0*/  ISETP.GE.AND P0, PT, R6, UR38, PT ;  /* 0x0000002606007c0c */ /* 0x000fe4000bf06270 */
[----:B------:R-:W-:Y:S01]  /*8bf0*/  IADD3 R6, R5, 0x40, RZ ;  /* 0x0000004005067810 */ /* 0x000fe20007ffe0ff */
[----:B0-----:R-:W0:Y:S04]  /*8c00*/  SHFL.IDX PT, R3, R0, 0x1, 0x1c1f ;  /* 0x003c1f0000037f89 */ /* 0x001e2800000e0000 */
[----:B------:R-:W1:Y:S06]  /*8c10*/  SHFL.IDX PT, R2, R4, 0x1, 0x1c1f ;  /* 0x003c1f0004027f89 */ /* 0x000e6c00000e0000 */
        /* <DEDUP_REMOVED lines=8> */
[----:B------:R-:W-:Y:S01]  /*8ca0*/  ISETP.GE.AND P0, PT, R6, UR38, PT ;  /* 0x0000002606007c0c */ /* 0x000fe2000bf06270 */
[----:B------:R-:W-:-:S02]  /*8cb0*/  VIADD R6, R5, 0x60 ;  /* 0x0000006005067836 */ /* 0x000fc40000000000 */
[----:B0-----:R-:W0:Y:S04]  /*8cc0*/  SHFL.IDX PT, R3, R0, 0x2, 0x1c1f ;  /* 0x005c1f0000037f89 */ /* 0x001e2800000e0000 */
[----:B------:R-:W1:Y:S04]  /*8cd0*/  SHFL.IDX PT, R2, R4, 0x2, 0x1c1f ;  /* 0x005c1f0004027f89 */ /* 0x000e6800000e0000 */
[----:B------:R-:W2:Y:S04]  /*8ce0*/  SHFL.IDX PT, R4, R4, 0x3, 0x1c1f ;  /* 0x007c1f0004047f89 */ /* 0x000ea800000e0000 */
[----:B------:R-:W-:Y:S04]  /*8cf0*/  SHFL.IDX PT, R0, R7, RZ, 0x1c1f ;  /* 0x001c1fff07007589 */ /* 0x000fe800000e0000 */
[----:B------:R-:W-:Y:S01]  /*8d00*/  SHFL.IDX PT, R7, R7, 0x1, 0x1c1f ;  /* 0x003c1f0007077f89 */ /* 0x000fe200000e0000 */
        /* <DEDUP_REMOVED lines=8> */
[----:B------:R-:W-:-:S13]  /*8d90*/  ISETP.GE.AND P0, PT, R6, UR38, PT ;  /* 0x0000002606007c0c */ /* 0x000fda000bf06270 */
[----:B------:R-:W-:-:S05]  /*8da0*/  @!P0 LEA R14, P1, R20, R14, 0x1 ;  /* 0x0000000e140e8211 */ /* 0x000fca00078208ff */
[----:B--2---:R-:W-:Y:S02]  /*8db0*/  @!P0 IMAD.X R9, RZ, RZ, R4, P1 ;  /* 0x000000ffff098224 */ /* 0x004fe400008e0604 */
[----:B0-----:R-:W-:Y:S02]  /*8dc0*/  @!P0 IMAD.MOV.U32 R2, RZ, RZ, R14 ;  /* 0x000000ffff028224 */ /* 0x001fe400078e000e */
[----:B------:R-:W0:Y:S01]  /*8dd0*/  SHFL.IDX PT, R14, R8, RZ, 0x1c1f ;  /* 0x001c1fff080e7589 */ /* 0x000e2200000e0000 */
[----:B------:R-:W-:Y:S02]  /*8de0*/  @!P0 IMAD.MOV.U32 R3, RZ, RZ, R9 ;  /* 0x000000ffff038224 */ /* 0x000fe400078e0009 */
[----:B------:R-:W-:-:S03]  /*8df0*/  VIADD R4, R5, 0x80 ;  /* 0x0000008005047836 */ /* 0x000fc60000000000 */
[----:B------:R-:W-:Y:S04]  /*8e00*/  @!P0 LDGSTS.E.BYPASS.LTC128B.128 [R19+0xdc00], desc[UR48][R2.64], !P3 ;  /* 0x0dc0000002138fae */ /* 0x000fe8000d901d70 */
[----:B------:R-:W-:Y:S04]  /*8e10*/  @!P0 LDGSTS.E.BYPASS.LTC128B.128 [R19+0x10c00], desc[UR48][R2.64+0x40], !P4 ;  /* 0x10c0004002138fae */ /* 0x000fe8000e101d70 */
[----:B------:R1:W-:Y:S01]  /*8e20*/  @!P0 LDGSTS.E.BYPASS.LTC128B.128 [R19+0x13c00], desc[UR48][R2.64+0x80], !P5 ;  /* 0x13c0008002138fae */ /* 0x0003e2000e901d70 */
[----:B------:R-:W-:-:S13]  /*8e30*/  ISETP.GE.AND P0, PT, R4, UR38, PT ;  /* 0x0000002604007c0c */ /* 0x000fda000bf06270 */
[----:B0-----:R-:W-:-:S05]  /*8e40*/  @!P0 LEA R14, P1, R20, R14, 0x1 ;  /* 0x0000000e140e8211 */ /* 0x001fca00078208ff */
[----:B------:R-:W-:Y:S02]  /*8e50*/  @!P0 IMAD.X R9, RZ, RZ, R0, P1 ;  /* 0x000000ffff098224 */ /* 0x000fe400008e0600 */
[----:B-1----:R-:W-:Y:S02]  /*8e60*/  @!P0 IMAD.MOV.U32 R2, RZ, RZ, R14 ;  /* 0x000000ffff028224 */ /* 0x002fe400078e000e */
[----:B------:R-:W-:Y:S01]  /*8e70*/  @!P0 IMAD.MOV.U32 R3, RZ, RZ, R9 ;  /* 0x000000ffff038224 */ /* 0x000fe200078e0009 */
[----:B------:R0:W1:Y:S04]  /*8e80*/  SHFL.IDX PT, R14, R8, 0x1, 0x1c1f ;  /* 0x003c1f00080e7f89 */ /* 0x00006800000e0000 */
[----:B------:R0:W-:Y:S04]  /*8e90*/  @!P0 LDGSTS.E.BYPASS.LTC128B.128 [R19+0xe400], desc[UR48][R2.64], !P3 ;  /* 0x0e40000002138fae */ /* 0x0001e8000d901d70 */
[----:B------:R0:W-:Y:S04]  /*8ea0*/  @!P0 LDGSTS.E.BYPASS.LTC128B.128 [R19+0x11400], desc[UR48][R2.64+0x40], !P4 ;  /* 0x1140004002138fae */ /* 0x0001e8000e101d70 */
[----:B------:R0:W-:Y:S02]  /*8eb0*/  @!P0 LDGSTS.E.BYPASS.LTC128B.128 [R19+0x14400], desc[UR48][R2.64+0x80], !P5 ;  /* 0x1440008002138fae */ /* 0x0001e4000e901d70 */
.L_x_112:
[----:B------:R-:W2:Y:S01]  /*8ec0*/  LDL R0, [R1+0x10] ;  /* 0x0000100001007983 */ /* 0x000ea20000100800 */
[----:B------:R-:W-:-:S05]  /*8ed0*/  VIADD R5, R5, 0xa0 ;  /* 0x000000a005057836 */ /* 0x000fca0000000000 */
[----:B------:R-:W-:-:S13]  /*8ee0*/  ISETP.GE.AND P0, PT, R5, UR38, PT ;  /* 0x0000002605007c0c */ /* 0x000fda000bf06270 */
[----:B01----:R-:W-:-:S05]  /*8ef0*/  @!P0 LEA R2, P1, R20, R14, 0x1 ;  /* 0x0000000e14028211 */ /* 0x003fca00078208ff */
[----:B------:R-:W-:-:S05]  /*8f00*/  @!P0 IMAD.X R3, RZ, RZ, R7, P1 ;  /* 0x000000ffff038224 */ /* 0x000fca00008e0607 */
[----:B------:R-:W-:Y:S01]  /*8f10*/  @!PT LDS RZ, [RZ] ;  /* 0x00000000fffff984 */ /* 0x000fe20000000800 */
[----:B------:R-:W-:Y:S01]  /*8f20*/  @!PT LDS RZ, [RZ] ;  /* 0x00000000fffff984 */ /* 0x000fe20000000800 */
[----:B------:R-:W-:Y:S01]  /*8f30*/  @!PT LDS RZ, [RZ] ;  /* 0x00000000fffff984 */ /* 0x000fe20000000800 */
[----:B------:R0:W-:Y:S04]  /*8f40*/  @!P0 LDGSTS.E.BYPASS.LTC128B.128 [R19+0xec00], desc[UR48][R2.64], !P3 ;  /* 0x0ec0000002138fae */ /* 0x0001e8000d901d70 */
[----:B------:R0:W-:Y:S04]  /*8f50*/  @!P0 LDGSTS.E.BYPASS.LTC128B.128 [R19+0x11c00], desc[UR48][R2.64+0x40], !P4 ;  /* 0x11c0004002138fae */ /* 0x0001e8000e101d70 */
[----:B------:R0:W-:Y:S01]  /*8f60*/  @!P0 LDGSTS.E.BYPASS.LTC128B.128 [R19+0x14c00], desc[UR48][R2.64+0x80], !P5 ;  /* 0x14c0008002138fae */ /* 0x0001e2000e901d70 */
[----:B------:R-:W-:Y:S01]  /*8f70*/  NOP ;  /* 0x0000000000007918 */ /* 0x000fe20000000000 */
[----:B------:R-:W-:Y:S02]  /*8f80*/  SYNCS.ARRIVE.TRANS64.RED.A0T1 RZ, [UR37+0x2d800], RZ ;  /* 0x02d800ffffff79a7 */ /* 0x000fe40008200425 */
[----:B------:R-:W-:Y:S01]  /*8f90*/  ARRIVES.LDGSTSBAR.64.TRANSCNT [UR37+0x2d800] ;  /* 0x02d80000ff0079b0 */ /* 0x000fe20008000aa5 */
[----:B--2---:R-:W-:-:S04]  /*8fa0*/  LOP3.LUT R0, R0, 0x1, RZ, 0xc, !PT ;  /* 0x0000000100007812 */ /* 0x004fc800078e0cff */
[----:B------:R-:W-:Y:S01]  /*8fb0*/  SHF.L.U32 R0, R0, 0x1f, RZ ;  /* 0x0000001f00007819 */ /* 0x000fe200000006ff */
[----:B------:R-:W-:Y:S01]  /*8fc0*/  NOP ;  /* 0x0000000000007918 */ /* 0x000fe20000000000 */
[----:B------:R-:W-:Y:S01]  /*8fd0*/  SYNCS.ARRIVE.TRANS64.A1T0 RZ, [UR37+0x2d800], RZ ;  /* 0x02d800ffffff79a7 */ /* 0x000fe20008100025 */
[----:B------:R-:W-:Y:S01]  /*8fe0*/  BSSY B0, `(.L_x_49) ;  /* 0x0000003000007945 */ /* 0x000fe20003800000 */
[----:B------:R-:W1:Y:S03]  /*8ff0*/  SYNCS.PHASECHK.TRANS64.TRYWAIT P0, [UR37+0x2d820], R0 ;  /* 0x02d82000ff0075a7 */ /* 0x000e660008000165 */
[----:B01----:R-:W-:Y:S05]  /*9000*/  @!P0 BRA `(.L_x_50) ;  /* 0x00000028003c8947 */ /* 0x003fea0003800000 */
.L_x_113:
[----:B------:R-:W-:Y:S05]  /*9010*/  BSYNC B0 ;  /* 0x0000000000007941 */ /* 0x000fea0003800000 */
.L_x_49:
[----:B------:R-:W-:Y:S01]  /*9020*/  UISETP.GE.AND UP0, UPT, UR36, 0x81, UPT ;  /* 0x000000812400788c */ /* 0x000fe2000bf06270 */
[----:B------:R-:W-:-:S05]  /*9030*/  IMAD.U32 R10, RZ, RZ, UR43 ;  /* 0x0000002bff0a7e24 */ /* 0x000fca000f8e00ff */
[----:B------:R-:W-:-:S13]  /*9040*/  PLOP3.LUT P0, PT, PT, PT, UP0, 0x40, 0x0 ;  /* 0x000000000000781c */ /* 0x000fda0003f0e808 */
[----:B------:R-:W-:Y:S05]  /*9050*/  @P0 BRA `(.L_x_51) ;  /* 0x0000000c00a00947 */ /* 0x000fea0003800000 */
[----:B------:R-:W-:Y:S01]  /*9060*/  BSSY B0, `(.L_x_51) ;  /* 0x00000e7000007945 */ /* 0x000fe20003800000 */
[----:B------:R-:W-:Y:S01]  /*9070*/  IMAD.MOV.U32 R20, RZ, RZ, R25 ;  /* 0x000000ffff147224 */ /* 0x000fe200078e0019 */
[----:B------:R-:W-:Y:S01]  /*9080*/  MOV R7, R23 ;  /* 0x0000001700077202 */ /* 0x000fe20000000f00 */
[----:B0-----:R-:W-:Y:S02]  /*9090*/  IMAD.U32 R0, RZ, RZ, UR39 ;  /* 0x00000027ff007e24 */ /* 0x001fe4000f8e00ff */
[----:B------:R-:W-:-:S07]  /*90a0*/  IMAD.U32 R26, RZ, RZ, UR43 ;  /* 0x0000002bff1a7e24 */ /* 0x000fce000f8e00ff */
.L_x_64:
[----:B------:R-:W2:Y:S01]  /*90b0*/  LDL R9, [R1+0x8] ;  /* 0x0000080001097983 */ /* 0x000ea20000100800 */
[----:B------:R-:W0:Y:S01]  /*90c0*/  LDC R3, c[0x0][0x430] ;  /* 0x00010c00ff037b82 */ /* 0x000e220000000800 */
[----:B------:R-:W-:Y:S02]  /*90d0*/  ULDC.64 UR4, c[0x0][0x428] ;  /* 0x00010a0000047ab9 */ /* 0x000fe40000000a00 */
[----:B------:R-:W3:Y:S04]  /*90e0*/  LDL R6, [R1+0x4] ;  /* 0x0000040001067983 */ /* 0x000ee80000100800 */
[----:B------:R-:W4:Y:S01]  /*90f0*/  LDL R8, [R1] ;  /* 0x0000000001087983 */ /* 0x000f220000100800 */
[----:B------:R-:W1:Y:S01]  /*9100*/  S2R R2, SR_TID.X ;  /* 0x0000000000027919 */ /* 0x000e620000002100 */
[----:B0-----:R-:W-:-:S13]  /*9110*/  ISETP.NE.AND P0, PT, R3, 0x1, PT ;  /* 0x000000010300780c */ /* 0x001fda0003f05270 */
[----:B------:R-:W0:Y:S01]  /*9120*/  @P0 LDC R4, c[0x0][0x434] ;  /* 0x00010d00ff040b82 */ /* 0x000e220000000800 */
[----:B-1----:R-:W-:Y:S01]  /*9130*/  IMAD.SHL.U32 R3, R2, 0x20, RZ ;  /* 0x0000002002037824 */ /* 0x002fe200078e00ff */
[----:B------:R-:W-:-:S06]  /*9140*/  SHF.R.U32.HI R5, RZ, 0x2, R2 ;  /* 0x00000002ff057819 */ /* 0x000fcc0000011602 */
[----:B------:R-:W1:Y:S01]  /*9150*/  @P0 LDC R2, c[0x0][0x438] ;  /* 0x00010e00ff020b82 */ /* 0x000e620000000800 */
[----:B------:R-:W-:Y:S02]  /*9160*/  LOP3.LUT R5, R5, 0x1f, RZ, 0xc0, !PT ;  /* 0x0000001f05057812 */ /* 0x000fe400078ec0ff */
[----:B------:R-:W-:-:S03]  /*9170*/  LOP3.LUT R3, R3, 0x60, RZ, 0xc0, !PT ;  /* 0x0000006003037812 */ /* 0x000fc600078ec0ff */
[----:B------:R-:W-:-:S05]  /*9180*/  IMAD R5, R0, 0x80, R5 ;  /* 0x0000008000057824 */ /* 0x000fca00078e0205 */
[----:B--2---:R-:W-:-:S05]  /*9190*/  IADD3 R5, R3, R5, R9 ;  /* 0x0000000503057210 */ /* 0x004fca0007ffe009 */
[----:B0-----:R-:W-:-:S04]  /*91a0*/  @P0 IMAD.HI.U32 R3, R5, R4, RZ ;  /* 0x0000000405030227 */ /* 0x001fc800078e00ff */
[----:B------:R-:W-:Y:S01]  /*91b0*/  IMAD.MOV.U32 R4, RZ, RZ, R5 ;  /* 0x000000ffff047224 */ /* 0x000fe200078e0005 */
[----:B-1----:R-:W-:Y:S01]  /*91c0*/  @P0 SHF.R.U32.HI R4, RZ, R2, R3 ;  /* 0x00000002ff040219 */ /* 0x002fe20000011603 */
[----:B---3--:R-:W-:-:S03]  /*91d0*/  IMAD R6, R6, UR4, RZ ;  /* 0x0000000406067c24 */ /* 0x008fc6000f8e02ff */
[--C-:B------:R-:W-:Y:S01]  /*91e0*/  SHF.R.S32.HI R3, RZ, 0x1f, R4.reuse ;  /* 0x0000001fff037819 */ /* 0x100fe20000011404 */
[----:B------:R-:W-:Y:S02]  /*91f0*/  IMAD.MOV.U32 R2, RZ, RZ, R4 ;  /* 0x000000ffff027224 */ /* 0x000fe400078e0004 */
[C---:B----4-:R-:W-:Y:S02]  /*9200*/  IMAD R6, R8.reuse, UR5, R6 ;  /* 0x0000000508067c24 */ /* 0x050fe4000f8e0206 */
[----:B------:R-:W-:Y:S01]  /*9210*/  IMAD.WIDE.U32 R2, R8, UR4, R2 ;  /* 0x0000000408027c25 */ /* 0x000fe2000f8e0002 */
[----:B------:R-:W-:-:S03]  /*9220*/  ULDC.64 UR4, c[0x0][0x418] ;  /* 0x0001060000047ab9 */ /* 0x000fc60000000a00 */
[----:B------:R-:W-:Y:S01]  /*9230*/  IMAD.IADD R6, R6, 0x1, R3 ;  /* 0x0000000106067824 */ /* 0x000fe200078e0203 */
[C---:B------:R-:W-:Y:S01]  /*9240*/  LEA R8, P0, R2.reuse, UR4, 0x2 ;  /* 0x0000000402087c11 */ /* 0x040fe2000f8010ff */
[----:B------:R-:W-:Y:S01]  /*9250*/  IMAD.U32 R10, RZ, RZ, UR40 ;  /* 0x00000028ff0a7e24 */ /* 0x000fe2000f8e00ff */
[----:B------:R-:W-:Y:S02]  /*9260*/  ULDC UR4, c[0x0][0x430] ;  /* 0x00010c0000047ab9 */ /* 0x000fe40000000800 */
[----:B------:R-:W-:Y:S01]  /*9270*/  LEA.HI.X R9, R2, UR5, R6, 0x2, P0 ;  /* 0x0000000502097c11 */ /* 0x000fe200080f1406 */
[----:B------:R-:W-:-:S04]  /*9280*/  IMAD.MOV R2, RZ, RZ, -R4 ;  /* 0x000000ffff027224 */ /* 0x000fc800078e0a04 */
[----:B------:R-:W2:Y:S01]  /*9290*/  LDG.E R4, desc[UR48][R8.64] ;  /* 0x0000003008047981 */ /* 0x000ea2000c1e1900 */
[----:B------:R-:W-:Y:S01]  /*92a0*/  ISETP.NE.AND P1, PT, R10, 0x3, PT ;  /* 0x000000030a00780c */ /* 0x000fe20003f25270 */
[----:B------:R-:W-:-:S05]  /*92b0*/  VIADD R23, R7, 0x1 ;  /* 0x0000000107177836 */ /* 0x000fca0000000000 */
[----:B------:R-:W-:Y:S01]  /*92c0*/  ISETP.NE.AND P0, PT, R23, 0x2, PT ;  /* 0x000000021700780c */ /* 0x000fe20003f05270 */
[----:B------:R-:W-:-:S03]  /*92d0*/  IMAD R5, R2, UR4, R5 ;  /* 0x0000000402057c24 */ /* 0x000fc6000f8e0205 */
[----:B------:R-:W-:Y:S01]  /*92e0*/  SEL R25, RZ, 0x1, P0 ;  /* 0x00000001ff197807 */ /* 0x000fe20000000000 */
[----:B------:R-:W-:Y:S01]  /*92f0*/  IMAD.MOV.U32 R10, RZ, RZ, R0 ;  /* 0x000000ffff0a7224 */ /* 0x000fe200078e0000 */
[----:B------:R-:W-:Y:S02]  /*9300*/  SEL R23, R23, RZ, P0 ;  /* 0x000000ff17177207 */ /* 0x000fe40000000000 */
[----:B------:R-:W-:Y:S02]  /*9310*/  LOP3.LUT R25, R20, R25, RZ, 0x3c, !PT ;  /* 0x0000001914197212 */ /* 0x000fe400078e3cff */
[----:B--2---:R-:W-:Y:S01]  /*9320*/  SHF.R.S32.HI R24, RZ, 0x1f, R4 ;  /* 0x0000001fff187819 */ /* 0x004fe20000011404 */
[----:B------:R-:W-:Y:S06]  /*9330*/  @!P1 BRA `(.L_x_52) ;  /* 0x0000000000049947 */ /* 0x000fec0003800000 */
[----:B------:R-:W-:Y:S01]  /*9340*/  BPT.TRAP 0x1 ;  /* 0x000000040000795c */ /* 0x000fe20000300000 */
.L_x_52:
[----:B------:R-:W-:Y:S01]  /*9350*/  LEA R6, R23, UR37, 0x3 ;  /* 0x0000002517067c11 */ /* 0x000fe2000f8e18ff */
[----:B------:R-:W-:Y:S01]  /*9360*/  BSSY B1, `(.L_x_53) ;  /* 0x0000004000017945 */ /* 0x000fe20003800000 */
[----:B------:R-:W-:-:S04]  /*9370*/  SHF.L.U32 R0, R25, 0x1f, RZ ;  /* 0x0000001f19007819 */ /* 0x000fc800000006ff */
[----:B------:R-:W0:Y:S02]  /*9380*/  SYNCS.PHASECHK.TRANS64.TRYWAIT P0, [R6+URZ+0x2d840], R0 ;  /* 0x02d84000060075a7 */ /* 0x000e24000800017f */
[----:B0-----:R-:W-:Y:S05]  /*9390*/  @!P0 BRA `(.L_x_54) ;  /* 0x0000002400708947 */ /* 0x001fea0003800000 */
.L_x_114:
[----:B------:R-:W-:Y:S05]  /*93a0*/  BSYNC B1 ;  /* 0x0000000000017941 */ /* 0x000fea0003800000 */
.L_x_53:
[----:B------:R-:W-:Y:S01]  /*93b0*/  SHF.R.S32.HI R21, RZ, 0x1f, R5 ;  /* 0x0000001fff157819 */ /* 0x000fe20000011405 */
[----:B------:R-:W-:Y:S01]  /*93c0*/  ULDC.64 UR4, c[0x0][0x300] ;  /* 0x0000c00000047ab9 */ /* 0x000fe20000000a00 */
[C---:B------:R-:W-:Y:S01]  /*93d0*/  LOP3.LUT P3, RZ, R16.reuse, 0x4, RZ, 0xc0, !PT ;  /* 0x0000000410ff7812 */ /* 0x040fe2000786c0ff */
[----:B------:R-:W-:Y:S01]  /*93e0*/  IMAD.WIDE.U32 R2, R5, UR4, RZ ;  /* 0x0000000405027c25 */ /* 0x000fe2000f8e00ff */
[C---:B------:R-:W-:Y:S02]  /*93f0*/  LOP3.LUT P2, RZ, R16.reuse, 0x2, RZ, 0xc0, !PT ;  /* 0x0000000210ff7812 */ /* 0x040fe4000784c0ff */
[----:B------:R-:W-:Y:S01]  /*9400*/  LOP3.LUT P1, RZ, R16, 0x1, RZ, 0xc0, !PT ;  /* 0x0000000110ff7812 */ /* 0x000fe2000782c0ff */
[----:B0-----:R-:W-:Y:S02]  /*9410*/  IMAD R0, R21, UR4, RZ ;  /* 0x0000000415007c24 */ /* 0x001fe4000f8e02ff */
[----:B------:R-:W-:Y:S02]  /*9420*/  IMAD R9, R23, 0x3000, R28 ;  /* 0x0000300017097824 */ /* 0x000fe400078e021c */
[----:B------:R-:W-:Y:S01]  /*9430*/  IMAD R0, R5, UR5, R0 ;  /* 0x0000000505007c24 */ /* 0x000fe2000f8e0200 */
[----:B------:R-:W-:-:S03]  /*9440*/  ULDC.64 UR4, c[0x0][0x310] ;  /* 0x0000c40000047ab9 */ /* 0x000fc60000000a00 */
[----:B------:R-:W-:Y:S02]  /*9450*/  IMAD.IADD R3, R3, 0x1, R0 ;  /* 0x0000000103037824 */ /* 0x000fe400078e0200 */
[----:B------:R-:W-:Y:S02]  /*9460*/  IMAD R0, R24, UR4, RZ ;  /* 0x0000000418007c24 */ /* 0x000fe4000f8e02ff */
[----:B------:R-:W-:-:S04]  /*9470*/  IMAD.WIDE.U32 R2, R4, UR4, R2 ;  /* 0x0000000404027c25 */ /* 0x000fc8000f8e0002 */
[----:B------:R-:W-:Y:S01]  /*9480*/  IMAD R0, R4, UR5, R0 ;  /* 0x0000000504007c24 */ /* 0x000fe2000f8e0200 */
[----:B------:R-:W-:-:S04]  /*9490*/  ULDC.64 UR4, c[0x0][0x308] ;  /* 0x0000c20000047ab9 */ /* 0x000fc80000000a00 */
[----:B------:R-:W-:Y:S01]  /*94a0*/  IADD3 R3, R3, R0, RZ ;  /* 0x0000000003037210 */ /* 0x000fe20007ffe0ff */
[----:B------:R-:W-:-:S04]  /*94b0*/  IMAD R0, R29, UR4, RZ ;  /* 0x000000041d007c24 */ /* 0x000fc8000f8e02ff */
[C---:B------:R-:W-:Y:S02]  /*94c0*/  IMAD R0, R22.reuse, UR5, R0 ;  /* 0x0000000516007c24 */ /* 0x040fe4000f8e0200 */
[----:B------:R-:W-:Y:S01]  /*94d0*/  IMAD.WIDE.U32 R2, R22, UR4, R2 ;  /* 0x0000000416027c25 */ /* 0x000fe2000f8e0002 */
[----:B------:R-:W-:-:S03]  /*94e0*/  ULDC.64 UR4, c[0x0][0x2e8] ;  /* 0x0000ba0000047ab9 */ /* 0x000fc60000000a00 */
[----:B------:R-:W-:Y:S01]  /*94f0*/  IMAD.IADD R0, R0, 0x1, R3 ;  /* 0x0000000100007824 */ /* 0x000fe200078e0203 */
[----:B------:R-:W-:Y:S01]  /*9500*/  LEA R8, P0, R2, UR4, 0x1 ;  /* 0x0000000402087c11 */ /* 0x000fe2000f8008ff */
[----:B------:R-:W-:-:S03]  /*9510*/  UMOV UR4, 0xffffffff ;  /* 0xffffffff00047882 */ /* 0x000fc60000000000 */
[----:B------:R-:W-:Y:S01]  /*9520*/  LEA.HI.X R19, R2, UR5, R0, 0x1, P0 ;  /* 0x0000000502137c11 */ /* 0x000fe200080f0c00 */
[----:B------:R-:W-:Y:S08]  /*9530*/  BRA.DIV UR4, `(.L_x_55) ;  /* 0x00000026041c7947 */ /* 0x000ff0000b800000 */
[----:B------:R-:W0:Y:S01]  /*9540*/  S2R R3, SR_TID.X ;  /* 0x0000000000037919 */ /* 0x000e220000002100 */
[----:B------:R-:W-:Y:S01]  /*9550*/  LEA R9, R9, UR37, 0x1 ;  /* 0x0000002509097c11 */ /* 0x000fe2000f8e08ff */
[----:B------:R-:W1:Y:S04]  /*9560*/  SHFL.IDX PT, R2, R8, RZ, 0x1c1f ;  /* 0x001c1fff08027589 */ /* 0x000e6800000e0000 */
[----:B------:R-:W-:Y:S01]  /*9570*/  SHFL.IDX PT, R27, R19, 0x2, 0x1c1f ;  /* 0x005c1f00131b7f89 */ /* 0x000fe200000e0000 */
[----:B0-----:R-:W-:-:S03]  /*9580*/  IMAD.SHL.U32 R11, R3, 0x8, RZ ;  /* 0x00000008030b7824 */ /* 0x001fc600078e00ff */
[----:B------:R-:W0:Y:S02]  /*9590*/  SHFL.IDX PT, R3, R19, RZ, 0x1c1f ;  /* 0x001c1fff13037589 */ /* 0x000e2400000e0000 */
[----:B------:R-:W-:-:S05]  /*95a0*/  LOP3.LUT R11, R11, 0x18, RZ, 0xc0, !PT ;  /* 0x000000180b0b7812 */ /* 0x000fca00078ec0ff */
[----:B------:R-:W-:-:S05]  /*95b0*/  IMAD.SHL.U32 R0, R11, 0x2, RZ ;  /* 0x000000020b007824 */ /* 0x000fca00078e00ff */
[----:B-1----:R-:W-:-:S05]  /*95c0*/  IADD3 R2, P0, R2, R0, RZ ;  /* 0x0000000002027210 */ /* 0x002fca0007f1e0ff */
[----:B0-----:R-:W-:-:S05]  /*95d0*/  IMAD.X R3, RZ, RZ, R3, P0 ;  /* 0x000000ffff037224 */ /* 0x001fca00000e0603 */
[----:B------:R-:W-:Y:S04]  /*95e0*/  LDGSTS.E.BYPASS.LTC128B.128 [R9+0x15400], desc[UR48][R2.64], !P3 ;  /* 0x1540000002097fae */ /* 0x000fe8000d901d70 */
[----:B------:R-:W-:Y:S04]  /*95f0*/  LDGSTS.E.BYPASS.LTC128B.128 [R9+0x17400], desc[UR48][R2.64+0x40], !P2 ;  /* 0x1740004002097fae */ /* 0x000fe8000d101d70 */
[----:B------:R0:W-:Y:S04]  /*9600*/  LDGSTS.E.BYPASS.LTC128B.128 [R9+0x19400], desc[UR48][R2.64+0x80], !P1 ;  /* 0x1940008002097fae */ /* 0x0001e8000c901d70 */
[----:B0-----:R-:W0:Y:S04]  /*9610*/  SHFL.IDX PT, R2, R8, 0x1, 0x1c1f ;  /* 0x003c1f0008027f89 */ /* 0x001e2800000e0000 */
[----:B------:R-:W1:Y:S01]  /*9620*/  SHFL.IDX PT, R3, R19, 0x1, 0x1c1f ;  /* 0x003c1f0013037f89 */ /* 0x000e6200000e0000 */
[----:B0-----:R-:W-:-:S05]  /*9630*/  IADD3 R2, P0, R2, R0, RZ ;  /* 0x0000000002027210 */ /* 0x001fca0007f1e0ff */
[----:B-1----:R-:W-:-:S05]  /*9640*/  IMAD.X R3, RZ, RZ, R3, P0 ;  /* 0x000000ffff037224 */ /* 0x002fca00000e0603 */
[----:B------:R-:W-:Y:S04]  /*9650*/  LDGSTS.E.BYPASS.LTC128B.128 [R9+0x15c00], desc[UR48][R2.64], !P3 ;  /* 0x15c0000002097fae */ /* 0x000fe8000d901d70 */
[----:B------:R-:W-:Y:S04]  /*9660*/  LDGSTS.E.BYPASS.LTC128B.128 [R9+0x17c00], desc[UR48][R2.64+0x40], !P2 ;  /* 0x17c0004002097fae */ /* 0x000fe8000d101d70 */
[----:B------:R0:W-:Y:S04]  /*9670*/  LDGSTS.E.BYPASS.LTC128B.128 [R9+0x19c00], desc[UR48][R2.64+0x80], !P1 ;  /* 0x19c0008002097fae */ /* 0x0001e8000c901d70 */
[----:B0-----:R-:W0:Y:S02]  /*9680*/  SHFL.IDX PT, R2, R8, 0x2, 0x1c1f ;  /* 0x005c1f0008027f89 */ /* 0x001e2400000e0000 */
[----:B0-----:R-:W-:-:S05]  /*9690*/  IADD3 R2, P0, R2, R0, RZ ;  /* 0x0000000002027210 */ /* 0x001fca0007f1e0ff */
[----:B------:R-:W-:Y:S02]  /*96a0*/  IMAD.X R3, RZ, RZ, R27, P0 ;  /* 0x000000ffff037224 */ /* 0x000fe400000e061b */
[----:B------:R0:W1:Y:S04]  /*96b0*/  SHFL.IDX PT, R27, R19, 0x3, 0x1c1f ;  /* 0x007c1f00131b7f89 */ /* 0x00006800000e0000 */
[----:B------:R-:W-:Y:S04]  /*96c0*/  LDGSTS.E.BYPASS.LTC128B.128 [R9+0x16400], desc[UR48][R2.64], !P3 ;  /* 0x1640000002097fae */ /* 0x000fe8000d901d70 */
[----:B------:R-:W-:Y:S04]  /*96d0*/  LDGSTS.E.BYPASS.LTC128B.128 [R9+0x18400], desc[UR48][R2.64+0x40], !P2 ;  /* 0x1840004002097fae */ /* 0x000fe8000d101d70 */
[----:B------:R2:W-:Y:S04]  /*96e0*/  LDGSTS.E.BYPASS.LTC128B.128 [R9+0x1a400], desc[UR48][R2.64+0x80], !P1 ;  /* 0x1a40008002097fae */ /* 0x0005e8000c901d70 */
[----:B-12---:R0:W2:Y:S02]  /*96f0*/  SHFL.IDX PT, R2, R8, 0x3, 0x1c1f ;  /* 0x007c1f0008027f89 */ /* 0x0060a400000e0000 */
.L_x_124:
[----:B--2---:R-:W-:-:S05]  /*9700*/  IADD3 R2, P0, R2, R0, RZ ;  /* 0x0000000002027210 */ /* 0x004fca0007f1e0ff */
[----:B------:R-:W-:Y:S01]  /*9710*/  IMAD.X R3, RZ, RZ, R27, P0 ;  /* 0x000000ffff037224 */ /* 0x000fe200000e061b */
[----:B------:R-:W-:-:S04]  /*9720*/  PLOP3.LUT P0, PT, PT, PT, PT, 0x80, 0x0 ;  /* 0x000000000000781c */ /* 0x000fc80003f0f070 */
[----:B------:R-:W-:Y:S01]  /*9730*/  @!PT LDS RZ, [RZ] ;  /* 0x00000000fffff984 */ /* 0x000fe20000000800 */
[----:B------:R-:W-:Y:S01]  /*9740*/  @!PT LDS RZ, [RZ] ;  /* 0x00000000fffff984 */ /* 0x000fe20000000800 */
[----:B------:R-:W-:Y:S01]  /*9750*/  @!PT LDS RZ, [RZ] ;  /* 0x00000000fffff984 */ /* 0x000fe20000000800 */
[----:B------:R1:W-:Y:S04]  /*9760*/  LDGSTS.E.BYPASS.LTC128B.128 [R9+0x16c00], desc[UR48][R2.64], !P3 ;  /* 0x16c0000002097fae */ /* 0x0003e8000d901d70 */
[----:B------:R1:W-:Y:S04]  /*9770*/  LDGSTS.E.BYPASS.LTC128B.128 [R9+0x18c00], desc[UR48][R2.64+0x40], !P2 ;  /* 0x18c0004002097fae */ /* 0x0003e8000d101d70 */
[----:B------:R1:W-:Y:S01]  /*9780*/  LDGSTS.E.BYPASS.LTC128B.128 [R9+0x1ac00], desc[UR48][R2.64+0x80], !P1 ;  /* 0x1ac0008002097fae */ /* 0x0003e2000c901d70 */
[----:B------:R-:W-:Y:S01]  /*9790*/  NOP ;  /* 0x0000000000007918 */ /* 0x000fe20000000000 */
.L_x_56:
[----:B------:R-:W-:Y:S02]  /*97a0*/  PLOP3.LUT P1, PT, P1, P0, PT, 0xa2, 0x0 ;  /* 0x000000000000781c */ /* 0x000fe40000f21472 */
[----:B------:R-:W-:-:S08]  /*97b0*/  @P0 R2UR P1, UR4, R6 ;  /* 0x00000000060402ca */ /* 0x000fd00000020000 */
[----:B------:R-:W-:-:S05]  /*97c0*/  @P0 PLOP3.LUT P0, PT, P1, PT, PT, 0x80, 0x0 ;  /* 0x000000000000081c */ /* 0x000fca0000f0f070 */
[----:B------:R-:W-:Y:S01]  /*97d0*/  @!P1 SYNCS.ARRIVE.TRANS64.RED.A0T1 RZ, [UR4+0x2d830], RZ ;  /* 0x02d830ffffff99a7 */ /* 0x000fe20008200404 */
[----:B------:R-:W-:Y:S07]  /*97e0*/  @!P1 ARRIVES.LDGSTSBAR.64.TRANSCNT [UR4+0x2d830] ;  /* 0x02d83000ff0099b0 */ /* 0x000fee0008000a84 */
[----:B------:R-:W-:Y:S05]  /*97f0*/  @P0 BRA.U.ANY `(.L_x_56) ;  /* 0xfffffffd00e80947 */ /* 0x000fea000393ffff */
[----:B------:R-:W-:Y:S01]  /*9800*/  NOP ;  /* 0x0000000000007918 */ /* 0x000fe20000000000 */
[----:B-1----:R-:W-:-:S05]  /*9810*/  IMAD.U32 R2, RZ, RZ, UR40 ;  /* 0x00000028ff027e24 */ /* 0x002fca000f8e00ff */
[----:B------:R-:W-:-:S13]  /*9820*/  ISETP.NE.AND P2, PT, R2, 0x3, PT ;  /* 0x000000030200780c */ /* 0x000fda0003f45270 */
[----:B------:R-:W-:Y:S05]  /*9830*/  @!P2 BRA `(.L_x_57) ;  /* 0x000000000004a947 */ /* 0x000fea0003800000 */
[----:B------:R-:W-:Y:S01]  /*9840*/  BPT.TRAP 0x1 ;  /* 0x000000040000795c */ /* 0x000fe20000300000 */
.L_x_57:
[----:B------:R1:W-:Y:S01]  /*9850*/  SYNCS.ARRIVE.TRANS64.A1T0 RZ, [R6+URZ+0x2d830], RZ ;  /* 0x02d830ff06ff79a7 */ /* 0x0003e2000810003f */
[----:B------:R-:W-:Y:S05]  /*9860*/  @!P2 BRA `(.L_x_58) ;  /* 0x000000000004a947 */ /* 0x000fea0003800000 */
[----:B------:R-:W-:Y:S01]  /*9870*/  BPT.TRAP 0x1 ;  /* 0x000000040000795c */ /* 0x000fe20000300000 */
.L_x_58:
[----:B------:R-:W-:Y:S01]  /*9880*/  SHF.L.U32 R2, R20, 0x1f, RZ ;  /* 0x0000001f14027819 */ /* 0x000fe200000006ff */
[----:B------:R-:W-:Y:S01]  /*9890*/  BSSY B1, `(.L_x_59) ;  /* 0x0000004000017945 */ /* 0x000fe20003800000 */
[----:B-1----:R-:W-:-:S04]  /*98a0*/  LEA R6, R7, UR37, 0x3 ;  /* 0x0000002507067c11 */ /* 0x002fc8000f8e18ff */
[----:B------:R-:W1:Y:S02]  /*98b0*/  SYNCS.PHASECHK.TRANS64.TRYWAIT P0, [R6+URZ+0x2d860], R2 ;  /* 0x02d86002060075a7 */ /* 0x000e64000800017f */
[----:B-1----:R-:W-:Y:S05]  /*98c0*/  @!P0 BRA `(.L_x_60) ;  /* 0x00000024007c8947 */ /* 0x002fea0003800000 */
.L_x_125:
[----:B------:R-:W-:Y:S05]  /*98d0*/  BSYNC B1 ;  /* 0x0000000000017941 */ /* 0x000fea0003800000 */
.L_x_59:
[----:B------:R-:W2:Y:S01]  /*98e0*/  S2R R3, SR_TID.X ;  /* 0x0000000000037919 */ /* 0x000ea20000002100 */
[----:B-1----:R-:W-:Y:S01]  /*98f0*/  IMAD.MOV.U32 R2, RZ, RZ, -0x80 ;  /* 0xffffff80ff027424 */ /* 0x002fe200078e00ff */
[----:B------:R-:W-:Y:S01]  /*9900*/  UMOV UR4, 0xffffffff ;  /* 0xffffffff00047882 */ /* 0x000fe20000000000 */
[C---:B------:R-:W-:Y:S01]  /*9910*/  LOP3.LUT P3, RZ, R16.reuse, 0x20, RZ, 0xc0, !PT ;  /* 0x0000002010ff7812 */ /* 0x040fe2000786c0ff */
[----:B------:R-:W-:Y:S01]  /*9920*/  IMAD R7, R7, 0x3000, R28 ;  /* 0x0000300007077824 */ /* 0x000fe200078e021c */
[----:B------:R-:W-:Y:S01]  /*9930*/  LOP3.LUT P2, RZ, R16, 0x10, RZ, 0xc0, !PT ;  /* 0x0000001010ff7812 */ /* 0x000fe2000784c0ff */
[----:B------:R-:W-:Y:S01]  /*9940*/  IMAD R2, R26, R2, UR36 ;  /* 0x000000241a027e24 */ /* 0x000fe2000f8e0202 */
[----:B------:R-:W-:Y:S02]  /*9950*/  LOP3.LUT P1, RZ, R16, 0x8, RZ, 0xc0, !PT ;  /* 0x0000000810ff7812 */ /* 0x000fe4000782c0ff */
[----:B--2---:R-:W-:-:S04]  /*9960*/  SHF.R.U32.HI R3, RZ, 0x2, R3 ;  /* 0x00000002ff037819 */ /* 0x004fc80000011603 */
[----:B------:R-:W-:-:S05]  /*9970*/  LOP3.LUT R3, R3, 0x1f, RZ, 0xc0, !PT ;  /* 0x0000001f03037812 */ /* 0x000fca00078ec0ff */
[----:B0-----:R-:W-:Y:S01]  /*9980*/  IMAD.IADD R8, R2, 0x1, -R3 ;  /* 0x0000000102087824 */ /* 0x001fe200078e0a03 */
[----:B------:R-:W-:Y:S06]  /*9990*/  BRA.DIV UR4, `(.L_x_61) ;  /* 0x00000026045c7947 */ /* 0x000fec000b800000 */
[----:B------:R-:W0:Y:S01]  /*99a0*/  SHFL.IDX PT, R2, R17, RZ, 0x1c1f ;  /* 0x001c1fff11027589 */ /* 0x000e2200000e0000 */
[----:B------:R-:W-:-:S03]  /*99b0*/  LEA R7, R7, UR37, 0x1 ;  /* 0x0000002507077c11 */ /* 0x000fc6000f8e08ff */
[----:B------:R-:W1:Y:S01]  /*99c0*/  SHFL.IDX PT, R3, R18, RZ, 0x1c1f ;  /* 0x001c1fff12037589 */ /* 0x000e6200000e0000 */
[----:B0-----:R-:W-:-:S05]  /*99d0*/  IADD3 R2, P0, R2, R0, RZ ;  /* 0x0000000002027210 */ /* 0x001fca0007f1e0ff */
[----:B-1----:R-:W-:Y:S01]  /*99e0*/  IMAD.X R3, RZ, RZ, R3, P0 ;  /* 0x000000ffff037224 */ /* 0x002fe200000e0603 */
[----:B------:R-:W-:-:S13]  /*99f0*/  ISETP.LT.OR P0, PT, R8, 0x1, P3 ;  /* 0x000000010800780c */ /* 0x000fda0001f01670 */
[----:B------:R-:W-:Y:S01]  /*9a00*/  @!PT LDS RZ, [RZ] ;  /* 0x00000000fffff984 */ /* 0x000fe20000000800 */
[----:B------:R-:W-:Y:S01]  /*9a10*/  LDGSTS.E.BYPASS.LTC128B.128 [R7+0x400], desc[UR48][R2.64], !P0 ;  /* 0x0040000002077fae */ /* 0x000fe2000c101d70 */
[----:B------:R-:W-:-:S13]  /*9a20*/  ISETP.LT.OR P0, PT, R8, 0x1, P2 ;  /* 0x000000010800780c */ /* 0x000fda0001701670 */
[----:B------:R-:W-:Y:S01]  /*9a30*/  LDGSTS.E.BYPASS.LTC128B.128 [R7+0x2400], desc[UR48][R2.64+0x40], !P0 ;  /* 0x0240004002077fae */ /* 0x000fe2000c101d70 */
[----:B------:R-:W-:-:S13]  /*9a40*/  ISETP.LT.OR P0, PT, R8, 0x1, P1 ;  /* 0x000000010800780c */ /* 0x000fda0000f01670 */
[----:B------:R0:W-:Y:S04]  /*9a50*/  LDGSTS.E.BYPASS.LTC128B.128 [R7+0x4400], desc[UR48][R2.64+0x80], !P0 ;  /* 0x0440008002077fae */ /* 0x0001e8000c101d70 */
[----:B0-----:R-:W0:Y:S04]  /*9a60*/  SHFL.IDX PT, R2, R17, 0x1, 0x1c1f ;  /* 0x003c1f0011027f89 */ /* 0x001e2800000e0000 */
[----:B------:R-:W1:Y:S01]  /*9a70*/  SHFL.IDX PT, R3, R18, 0x1, 0x1c1f ;  /* 0x003c1f0012037f89 */ /* 0x000e6200000e0000 */
[----:B0-----:R-:W-:-:S05]  /*9a80*/  IADD3 R2, P0, R2, R0, RZ ;  /* 0x0000000002027210 */ /* 0x001fca0007f1e0ff */
[----:B-1----:R-:W-:Y:S01]  /*9a90*/  IMAD.X R3, RZ, RZ, R3, P0 ;  /* 0x000000ffff037224 */ /* 0x002fe200000e0603 */
[----:B------:R-:W-:-:S13]  /*9aa0*/  ISETP.LT.OR P0, PT, R8, 0x21, P3 ;  /* 0x000000210800780c */ /* 0x000fda0001f01670 */
[----:B------:R-:W-:Y:S01]  /*9ab0*/  LDGSTS.E.BYPASS.LTC128B.128 [R7+0xc00], desc[UR48][R2.64], !P0 ;  /* 0x00c0000002077fae */ /* 0x000fe2000c101d70 */
[----:B------:R-:W-:-:S13]  /*9ac0*/  ISETP.LT.OR P0, PT, R8, 0x21, P2 ;  /* 0x000000210800780c */ /* 0x000fda0001701670 */
[----:B------:R-:W-:Y:S01]  /*9ad0*/  LDGSTS.E.BYPASS.LTC128B.128 [R7+0x2c00], desc[UR48][R2.64+0x40], !P0 ;  /* 0x02c0004002077fae */ /* 0x000fe2000c101d70 */
[----:B------:R-:W-:-:S13]  /*9ae0*/  ISETP.LT.OR P0, PT, R8, 0x21, P1 ;  /* 0x000000210800780c */ /* 0x000fda0000f01670 */
[----:B------:R0:W-:Y:S04]  /*9af0*/  LDGSTS.E.BYPASS.LTC128B.128 [R7+0x4c00], desc[UR48][R2.64+0x80], !P0 ;  /* 0x04c0008002077fae */ /* 0x0001e8000c101d70 */
[----:B0-----:R-:W0:Y:S04]  /*9b00*/  SHFL.IDX PT, R2, R17, 0x2, 0x1c1f ;  /* 0x005c1f0011027f89 */ /* 0x001e2800000e0000 */
[----:B------:R-:W1:Y:S04]  /*9b10*/  SHFL.IDX PT, R3, R18, 0x2, 0x1c1f ;  /* 0x005c1f0012037f89 */ /* 0x000e6800000e0000 */
[----:B------:R-:W2:Y:S01]  /*9b20*/  SHFL.IDX PT, R18, R18, 0x3, 0x1c1f ;  /* 0x007c1f0012127f89 */ /* 0x000ea200000e0000 */
[----:B0-----:R-:W-:-:S04]  /*9b30*/  IADD3 R2, P0, R2, R0, RZ ;  /* 0x0000000002027210 */ /* 0x001fc80007f1e0ff */
[----:B-1----:R-:W-:Y:S02]  /*9b40*/  IADD3.X R3, RZ, R3, RZ, P0, !PT ;  /* 0x00000003ff037210 */ /* 0x002fe400007fe4ff */
[----:B------:R-:W-:-:S13]  /*9b50*/  ISETP.LT.OR P0, PT, R8, 0x41, P3 ;  /* 0x000000410800780c */ /* 0x000fda0001f01670 */
[----:B------:R-:W-:Y:S01]  /*9b60*/  LDGSTS.E.BYPASS.LTC128B.128 [R7+0x1400], desc[UR48][R2.64], !P0 ;  /* 0x0140000002077fae */ /* 0x000fe2000c101d70 */
[----:B------:R-:W-:-:S13]  /*9b70*/  ISETP.LT.OR P0, PT, R8, 0x41, P2 ;  /* 0x000000410800780c */ /* 0x000fda0001701670 */
[----:B------:R-:W-:Y:S01]  /*9b80*/  LDGSTS.E.BYPASS.LTC128B.128 [R7+0x3400], desc[UR48][R2.64+0x40], !P0 ;  /* 0x0340004002077fae */ /* 0x000fe2000c101d70 */
[----:B------:R-:W-:-:S13]  /*9b90*/  ISETP.LT.OR P0, PT, R8, 0x41, P1 ;  /* 0x000000410800780c */ /* 0x000fda0000f01670 */
[----:B------:R0:W-:Y:S04]  /*9ba0*/  LDGSTS.E.BYPASS.LTC128B.128 [R7+0x5400], desc[UR48][R2.64+0x80], !P0 ;  /* 0x0540008002077fae */ /* 0x0001e8000c101d70 */
[----:B0-2---:R0:W1:Y:S02]  /*9bb0*/  SHFL.IDX PT, R2, R17, 0x3, 0x1c1f ;  /* 0x007c1f0011027f89 */ /* 0x00506400000e0000 */
.L_x_135:
[----:B-1----:R-:W-:Y:S01]  /*9bc0*/  IADD3 R2, P0, R2, R0, RZ ;  /* 0x0000000002027210 */ /* 0x002fe20007f1e0ff */
[----:B------:R-:W-:Y:S02]  /*9bd0*/  ULDC.64 UR4, c[0x0][0x328] ;  /* 0x0000ca0000047ab9 */ /* 0x000fe40000000a00 */
[----:B------:R-:W-:Y:S02]  /*9be0*/  IMAD R0, R21, UR4, RZ ;  /* 0x0000000415007c24 */ /* 0x000fe4000f8e02ff */
[----:B------:R-:W-:Y:S01]  /*9bf0*/  IMAD.X R3, RZ, RZ, R18, P0 ;  /* 0x000000ffff037224 */ /* 0x000fe200000e0612 */
[----:B------:R-:W-:Y:S01]  /*9c00*/  ISETP.LT.OR P0, PT, R8, 0x61, P3 ;  /* 0x000000610800780c */ /* 0x000fe20001f01670 */
[----:B------:R-:W-:-:S12]  /*9c10*/  IMAD R9, R5, UR5, R0 ;  /* 0x0000000505097c24 */ /* 0x000fd8000f8e0200 */
[----:B------:R-:W-:Y:S01]  /*9c20*/  @!PT LDS RZ, [RZ] ;  /* 0x00000000fffff984 */ /* 0x000fe20000000800 */
[----:B------:R-:W-:Y:S01]  /*9c30*/  @!PT LDS RZ, [RZ] ;  /* 0x00000000fffff984 */ /* 0x000fe20000000800 */
[----:B------:R-:W-:Y:S01]  /*9c40*/  @!PT LDS RZ, [RZ] ;  /* 0x00000000fffff984 */ /* 0x000fe20000000800 */
[----:B------:R-:W-:Y:S01]  /*9c50*/  LDGSTS.E.BYPASS.LTC128B.128 [R7+0x1c00], desc[UR48][R2.64], !P0 ;  /* 0x01c0000002077fae */ /* 0x000fe2000c101d70 */
[----:B------:R-:W-:-:S13]  /*9c60*/  ISETP.LT.OR P0, PT, R8, 0x61, P2 ;  /* 0x000000610800780c */ /* 0x000fda0001701670 */
[----:B------:R-:W-:Y:S01]  /*9c70*/  LDGSTS.E.BYPASS.LTC128B.128 [R7+0x3c00], desc[UR48][R2.64+0x40], !P0 ;  /* 0x03c0004002077fae */ /* 0x000fe2000c101d70 */
[----:B------:R-:W-:-:S13]  /*9c80*/  ISETP.LT.OR P0, PT, R8, 0x61, P1 ;  /* 0x000000610800780c */ /* 0x000fda0000f01670 */
[----:B------:R1:W-:Y:S01]  /*9c90*/  LDGSTS.E.BYPASS.LTC128B.128 [R7+0x5c00], desc[UR48][R2.64+0x80], !P0 ;  /* 0x05c0008002077fae */ /* 0x0003e2000c101d70 */
[----:B------:R-:W-:Y:S01]  /*9ca0*/  NOP ;  /* 0x0000000000007918 */ /* 0x000fe20000000000 */
[----:B-1----:R-:W-:Y:S01]  /*9cb0*/  IMAD.WIDE.U32 R2, R5, UR4, RZ ;  /* 0x0000000405027c25 */ /* 0x002fe2000f8e00ff */
[----:B------:R-:W-:-:S03]  /*9cc0*/  ULDC.64 UR4, c[0x0][0x338] ;  /* 0x0000ce0000047ab9 */ /* 0x000fc60000000a00 */
[----:B------:R-:W-:Y:S02]  /*9cd0*/  IMAD.IADD R3, R3, 0x1, R9 ;  /* 0x0000000103037824 */ /* 0x000fe400078e0209 */
[----:B------:R-:W-:Y:S02]  /*9ce0*/  IMAD R5, R24, UR4, RZ ;  /* 0x0000000418057c24 */ /* 0x000fe4000f8e02ff */
[----:B------:R-:W-:-:S04]  /*9cf0*/  IMAD.WIDE.U32 R2, R4, UR4, R2 ;  /* 0x0000000404027c25 */ /* 0x000fc8000f8e0002 */
[----:B------:R-:W-:Y:S01]  /*9d00*/  IMAD R5, R4, UR5, R5 ;  /* 0x0000000504057c24 */ /* 0x000fe2000f8e0205 */
[----:B------:R-:W-:-:S03]  /*9d10*/  ULDC.64 UR4, c[0x0][0x330] ;  /* 0x0000cc0000047ab9 */ /* 0x000fc60000000a00 */
[----:B------:R-:W-:Y:S02]  /*9d20*/  IMAD.IADD R3, R3, 0x1, R5 ;  /* 0x0000000103037824 */ /* 0x000fe400078e0205 */
[----:B------:R-:W-:Y:S02]  /*9d30*/  IMAD R5, R29, UR4, RZ ;  /* 0x000000041d057c24 */ /* 0x000fe4000f8e02ff */
[----:B------:R-:W-:-:S04]  /*9d40*/  IMAD.WIDE.U32 R2, R22, UR4, R2 ;  /* 0x0000000416027c25 */ /* 0x000fc8000f8e0002 */
[----:B------:R-:W-:Y:S01]  /*9d50*/  IMAD R5, R22, UR5, R5 ;  /* 0x0000000516057c24 */ /* 0x000fe2000f8e0205 */
[----:B------:R-:W-:Y:S02]  /*9d60*/  ULDC.64 UR4, c[0x0][0x318] ;  /* 0x0000c60000047ab9 */ /* 0x000fe40000000a00 */
[----:B0-----:R-:W-:Y:S01]  /*9d70*/  LEA R17, P0, R2, UR4, 0x1 ;  /* 0x0000000402117c11 */ /* 0x001fe2000f8008ff */
[----:B------:R-:W-:-:S05]  /*9d80*/  IMAD.IADD R3, R5, 0x1, R3 ;  /* 0x0000000105037824 */ /* 0x000fca00078e0203 */
[----:B------:R-:W-:Y:S02]  /*9d90*/  LEA.HI.X R18, R2, UR5, R3, 0x1, P0 ;  /* 0x0000000502127c11 */ /* 0x000fe400080f0c03 */
[----:B------:R-:W-:-:S13]  /*9da0*/  PLOP3.LUT P0, PT, PT, PT, PT, 0x80, 0x0 ;  /* 0x000000000000781c */ /* 0x000fda0003f0f070 */
.L_x_62:
[----:B------:R-:W-:Y:S02]  /*9db0*/  PLOP3.LUT P1, PT, P1, P0, PT, 0xa2, 0x0 ;  /* 0x000000000000781c */ /* 0x000fe40000f21472 */
[----:B------:R-:W-:-:S08]  /*9dc0*/  @P0 R2UR P1, UR4, R6 ;  /* 0x00000000060402ca */ /* 0x000fd00000020000 */
[----:B------:R-:W-:-:S05]  /*9dd0*/  @P0 PLOP3.LUT P0, PT, P1, PT, PT, 0x80, 0x0 ;  /* 0x000000000000081c */ /* 0x000fca0000f0f070 */
[----:B------:R-:W-:Y:S01]  /*9de0*/  @!P1 SYNCS.ARRIVE.TRANS64.RED.A0T1 RZ, [UR4+0x2d850], RZ ;  /* 0x02d850ffffff99a7 */ /* 0x000fe20008200404 */
[----:B------:R-:W-:Y:S07]  /*9df0*/  @!P1 ARRIVES.LDGSTSBAR.64.TRANSCNT [UR4+0x2d850] ;  /* 0x02d85000ff0099b0 */ /* 0x000fee0008000a84 */
[----:B------:R-:W-:Y:S05]  /*9e00*/  @P0 BRA.U.ANY `(.L_x_62) ;  /* 0xfffffffd00e80947 */ /* 0x000fea000393ffff */
[----:B------:R-:W-:Y:S01]  /*9e10*/  NOP ;  /* 0x0000000000007918 */ /* 0x000fe20000000000 */
[----:B------:R-:W-:-:S05]  /*9e20*/  IMAD.U32 R0, RZ, RZ, UR40 ;  /* 0x00000028ff007e24 */ /* 0x000fca000f8e00ff */
[----:B------:R-:W-:-:S13]  /*9e30*/  ISETP.NE.AND P2, PT, R0, 0x3, PT ;  /* 0x000000030000780c */ /* 0x000fda0003f45270 */
[----:B------:R-:W-:Y:S05]  /*9e40*/  @!P2 BRA `(.L_x_63) ;  /* 0x000000000004a947 */ /* 0x000fea0003800000 */
[----:B------:R-:W-:Y:S01]  /*9e50*/  BPT.TRAP 0x1 ;  /* 0x000000040000795c */ /* 0x000fe20000300000 */
.L_x_63:
[C---:B------:R-:W-:Y:S01]  /*9e60*/  ISETP.GT.AND P0, PT, R10.reuse, RZ, PT ;  /* 0x000000ff0a00720c */ /* 0x040fe20003f04270 */
[----:B------:R0:W-:Y:S01]  /*9e70*/  SYNCS.ARRIVE.TRANS64.A1T0 RZ, [R6+URZ+0x2d850], RZ ;  /* 0x02d850ff06ff79a7 */ /* 0x0001e2000810003f */
[----:B------:R-:W-:Y:S02]  /*9e80*/  VIADD R0, R10, 0xffffffff ;  /* 0xffffffff0a007836 */ /* 0x000fe40000000000 */
[----:B------:R-:W-:Y:S02]  /*9e90*/  IMAD.MOV.U32 R20, RZ, RZ, R25 ;  /* 0x000000ffff147224 */ /* 0x000fe400078e0019 */
[----:B------:R-:W-:Y:S02]  /*9ea0*/  IMAD.MOV.U32 R7, RZ, RZ, R23 ;  /* 0x000000ffff077224 */ /* 0x000fe400078e0017 */
[----:B------:R-:W-:-:S05]  /*9eb0*/  IMAD.MOV.U32 R26, RZ, RZ, R10 ;  /* 0x000000ffff1a7224 */ /* 0x000fca00078e000a */
[----:B0-----:R-:W-:Y:S05]  /*9ec0*/  @P0 BRA `(.L_x_64) ;  /* 0xfffffff000780947 */ /* 0x001fea000383ffff */
[----:B------:R-:W-:Y:S05]  /*9ed0*/  BSYNC B0 ;  /* 0x0000000000007941 */ /* 0x000fea0003800000 */
.L_x_51:
[----:B0-----:R-:W-:-:S05]  /*9ee0*/  IMAD.U32 R0, RZ, RZ, UR40 ;  /* 0x00000028ff007e24 */ /* 0x001fca000f8e00ff */
[----:B------:R-:W-:-:S13]  /*9ef0*/  ISETP.NE.AND P0, PT, R0, 0x3, PT ;  /* 0x000000030000780c */ /* 0x000fda0003f05270 */
[----:B------:R-:W-:Y:S05]  /*9f00*/  @!P0 BRA `(.L_x_65) ;  /* 0x0000000000048947 */ /* 0x000fea0003800000 */
[----:B------:R-:W-:Y:S01]  /*9f10*/  BPT.TRAP 0x1 ;  /* 0x000000040000795c */ /* 0x000fe20000300000 */
.L_x_65:
[----:B------:R-:W-:Y:S01]  /*9f20*/  LEA R4, R23, UR37, 0x3 ;  /* 0x0000002517047c11 */ /* 0x000fe2000f8e18ff */
[----:B------:R-:W-:Y:S01]  /*9f30*/  IMAD.MOV.U32 R5, RZ, RZ, -0x80 ;  /* 0xffffff80ff057424 */ /* 0x000fe200078e00ff */
[----:B------:R-:W-:Y:S01]  /*9f40*/  SHF.L.U32 R3, R25, 0x1f, RZ ;  /* 0x0000001f19037819 */ /* 0x000fe200000006ff */
[----:B------:R-:W-:Y:S02]  /*9f50*/  BSSY B0, `(.L_x_66) ;  /* 0x0000004000007945 */ /* 0x000fe40003800000 */
[----:B------:R-:W-:Y:S01]  /*9f60*/  IMAD R5, R10, R5, UR36 ;  /* 0x000000240a057e24 */ /* 0x000fe2000f8e0205 */
[----:B------:R-:W0:Y:S02]  /*9f70*/  SYNCS.PHASECHK.TRANS64.TRYWAIT P0, [R4+URZ+0x2d860], R3 ;  /* 0x02d86003040075a7 */ /* 0x000e24000800017f */
[----:B0-----:R-:W-:Y:S05]  /*9f80*/  @!P0 BRA `(.L_x_67) ;  /* 0x0000002400448947 */ /* 0x001fea0003800000 */
.L_x_136:
[----:B------:R-:W-:Y:S05]  /*9f90*/  BSYNC B0 ;  /* 0x0000000000007941 */ /* 0x000fea0003800000 */
.L_x_66:
[----:B------:R-:W1:Y:S01]  /*9fa0*/  S2R R0, SR_TID.X ;  /* 0x0000000000007919 */ /* 0x000e620000002100 */
[----:B------:R-:W-:Y:S01]  /*9fb0*/  UMOV UR4, 0xffffffff ;  /* 0xffffffff00047882 */ /* 0x000fe20000000000 */
[C---:B------:R-:W-:Y:S01]  /*9fc0*/  LOP3.LUT P3, RZ, R16.reuse, 0x20, RZ, 0xc0, !PT ;  /* 0x0000002010ff7812 */ /* 0x040fe2000786c0ff */
[----:B------:R-:W-:Y:S01]  /*9fd0*/  IMAD R7, R23, 0x3000, R28 ;  /* 0x0000300017077824 */ /* 0x000fe200078e021c */
[C---:B------:R-:W-:Y:S02]  /*9fe0*/  LOP3.LUT P2, RZ, R16.reuse, 0x10, RZ, 0xc0, !PT ;  /* 0x0000001010ff7812 */ /* 0x040fe4000784c0ff */
[----:B------:R-:W-:Y:S02]  /*9ff0*/  LOP3.LUT P1, RZ, R16, 0x8, RZ, 0xc0, !PT ;  /* 0x0000000810ff7812 */ /* 0x000fe4000782c0ff */
[----:B-1----:R-:W-:-:S04]  /*a000*/  SHF.R.U32.HI R0, RZ, 0x2, R0 ;  /* 0x00000002ff007819 */ /* 0x002fc80000011600 */
[----:B------:R-:W-:-:S05]  /*a010*/  LOP3.LUT R0, R0, 0x1f, RZ, 0xc0, !PT ;  /* 0x0000001f00007812 */ /* 0x000fca00078ec0ff */
[----:B------:R-:W-:Y:S01]  /*a020*/  IMAD.IADD R5, R5, 0x1, -R0 ;  /* 0x0000000105057824 */ /* 0x000fe200078e0a00 */
[----:B------:R-:W-:Y:S06]  /*a030*/  BRA.DIV UR4, `(.L_x_68) ;  /* 0x00000026042c7947 */ /* 0x000fec000b800000 */
[----:B------:R-:W1:Y:S01]  /*a040*/  S2R R2, SR_TID.X ;  /* 0x0000000000027919 */ /* 0x000e620000002100 */
[----:B------:R-:W2:Y:S04]  /*a050*/  SHFL.IDX PT, R14, R17, RZ, 0x1c1f ;  /* 0x001c1fff110e7589 */ /* 0x000ea800000e0000 */
[----:B------:R-:W0:Y:S01]  /*a060*/  SHFL.IDX PT, R0, R18, RZ, 0x1c1f ;  /* 0x001c1fff12007589 */ /* 0x000e2200000e0000 */
[----:B-1----:R-:W-:-:S04]  /*a070*/  SHF.L.U32 R2, R2, 0x3, RZ ;  /* 0x0000000302027819 */ /* 0x002fc800000006ff */
[----:B------:R-:W-:-:S05]  /*a080*/  LOP3.LUT R2, R2, 0x18, RZ, 0xc0, !PT ;  /* 0x0000001802027812 */ /* 0x000fca00078ec0ff */
[----:B------:R-:W-:-:S05]  /*a090*/  IMAD.SHL.U32 R6, R2, 0x2, RZ ;  /* 0x0000000202067824 */ /* 0x000fca00078e00ff */
[----:B--2---:R-:W-:Y:S02]  /*a0a0*/  IADD3 R2, P0, R14, R6, RZ ;  /* 0x000000060e027210 */ /* 0x004fe40007f1e0ff */
[----:B------:R-:W1:Y:S03]  /*a0b0*/  SHFL.IDX PT, R14, R17, 0x1, 0x1c1f ;  /* 0x003c1f00110e7f89 */ /* 0x000e6600000e0000 */
[----:B0-----:R-:W-:Y:S01]  /*a0c0*/  IMAD.X R3, RZ, RZ, R0, P0 ;  /* 0x000000ffff037224 */ /* 0x001fe200000e0600 */
[----:B------:R-:W-:Y:S02]  /*a0d0*/  ISETP.LT.OR P0, PT, R5, 0x1, P3 ;  /* 0x000000010500780c */ /* 0x000fe40001f01670 */
[----:B------:R-:W-:Y:S02]  /*a0e0*/  LEA R0, R7, UR37, 0x1 ;  /* 0x0000002507007c11 */ /* 0x000fe4000f8e08ff */
[----:B------:R-:W-:Y:S09]  /*a0f0*/  SHFL.IDX PT, R7, R18, 0x3, 0x1c1f ;  /* 0x007c1f0012077f89 */ /* 0x000ff200000e0000 */
[----:B------:R-:W-:Y:S01]  /*a100*/  LDGSTS.E.BYPASS.LTC128B.128 [R0+0x400], desc[UR48][R2.64], !P0 ;  /* 0x0040000002007fae */ /* 0x000fe2000c101d70 */
[----:B------:R-:W-:-:S13]  /*a110*/  ISETP.LT.OR P0, PT, R5, 0x1, P2 ;  /* 0x000000010500780c */ /* 0x000fda0001701670 */
[----:B------:R-:W-:Y:S01]  /*a120*/  LDGSTS.E.BYPASS.LTC128B.128 [R0+0x2400], desc[UR48][R2.64+0x40], !P0 ;  /* 0x0240004002007fae */ /* 0x000fe2000c101d70 */
[----:B------:R-:W-:-:S13]  /*a130*/  ISETP.LT.OR P0, PT, R5, 0x1, P1 ;  /* 0x000000010500780c */ /* 0x000fda0000f01670 */
[----:B------:R0:W-:Y:S04]  /*a140*/  LDGSTS.E.BYPASS.LTC128B.128 [R0+0x4400], desc[UR48][R2.64+0x80], !P0 ;  /* 0x0440008002007fae */ /* 0x0001e8000c101d70 */
[----:B0-----:R-:W0:Y:S01]  /*a150*/  SHFL.IDX PT, R3, R18, 0x1, 0x1c1f ;  /* 0x003c1f0012037f89 */ /* 0x001e2200000e0000 */
[----:B-1----:R-:W-:-:S03]  /*a160*/  IADD3 R2, P0, R14, R6, RZ ;  /* 0x000000060e027210 */ /* 0x002fc60007f1e0ff */
[----:B------:R-:W1:Y:S02]  /*a170*/  SHFL.IDX PT, R14, R17, 0x2, 0x1c1f ;  /* 0x005c1f00110e7f89 */ /* 0x000e6400000e0000 */
[----:B0-----:R-:W-:Y:S01]  /*a180*/  IMAD.X R3, RZ, RZ, R3, P0 ;  /* 0x000000ffff037224 */ /* 0x001fe200000e0603 */
[----:B------:R-:W-:-:S13]  /*a190*/  ISETP.LT.OR P0, PT, R5, 0x21, P3 ;  /* 0x000000210500780c */ /* 0x000fda0001f01670 */
[----:B------:R-:W-:Y:S01]  /*a1a0*/  LDGSTS.E.BYPASS.LTC128B.128 [R0+0xc00], desc[UR48][R2.64], !P0 ;  /* 0x00c0000002007fae */ /* 0x000fe2000c101d70 */
[----:B------:R-:W-:-:S13]  /*a1b0*/  ISETP.LT.OR P0, PT, R5, 0x21, P2 ;  /* 0x000000210500780c */ /* 0x000fda0001701670 */
[----:B------:R-:W-:Y:S01]  /*a1c0*/  LDGSTS.E.BYPASS.LTC128B.128 [R0+0x2c00], desc[UR48][R2.64+0x40], !P0 ;  /* 0x02c0004002007fae */ /* 0x000fe2000c101d70 */
[----:B------:R-:W-:-:S13]  /*a1d0*/  ISETP.LT.OR P0, PT, R5, 0x21, P1 ;  /* 0x000000210500780c */ /* 0x000fda0000f01670 */
[----:B------:R0:W-:Y:S04]  /*a1e0*/  LDGSTS.E.BYPASS.LTC128B.128 [R0+0x4c00], desc[UR48][R2.64+0x80], !P0 ;  /* 0x04c0008002007fae */ /* 0x0001e8000c101d70 */
[----:B0-----:R-:W0:Y:S01]  /*a1f0*/  SHFL.IDX PT, R3, R18, 0x2, 0x1c1f ;  /* 0x005c1f0012037f89 */ /* 0x001e2200000e0000 */
[----:B-1----:R-:W-:-:S03]  /*a200*/  IADD3 R2, P0, R14, R6, RZ ;  /* 0x000000060e027210 */ /* 0x002fc60007f1e0ff */
[----:B------:R1:W2:Y:S02]  /*a210*/  SHFL.IDX PT, R14, R17, 0x3, 0x1c1f ;  /* 0x007c1f00110e7f89 */ /* 0x0002a400000e0000 */
[----:B0-----:R-:W-:Y:S01]  /*a220*/  IMAD.X R3, RZ, RZ, R3, P0 ;  /* 0x000000ffff037224 */ /* 0x001fe200000e0603 */
[----:B------:R-:W-:-:S13]  /*a230*/  ISETP.LT.OR P0, PT, R5, 0x41, P3 ;  /* 0x000000410500780c */ /* 0x000fda0001f01670 */
[----:B------:R1:W-:Y:S01]  /*a240*/  LDGSTS.E.BYPASS.LTC128B.128 [R0+0x1400], desc[UR48][R2.64], !P0 ;  /* 0x0140000002007fae */ /* 0x0003e2000c101d70 */
[----:B------:R-:W-:-:S13]  /*a250*/  ISETP.LT.OR P0, PT, R5, 0x41, P2 ;  /* 0x000000410500780c */ /* 0x000fda0001701670 */
[----:B------:R1:W-:Y:S01]  /*a260*/  LDGSTS.E.BYPASS.LTC128B.128 [R0+0x3400], desc[UR48][R2.64+0x40], !P0 ;  /* 0x0340004002007fae */ /* 0x0003e2000c101d70 */
[----:B------:R-:W-:-:S13]  /*a270*/  ISETP.LT.OR P0, PT, R5, 0x41, P1 ;  /* 0x000000410500780c */ /* 0x000fda0000f01670 */
[----:B--2---:R1:W-:Y:S02]  /*a280*/  LDGSTS.E.BYPASS.LTC128B.128 [R0+0x5400], desc[UR48][R2.64+0x80], !P0 ;  /* 0x0540008002007fae */ /* 0x0043e4000c101d70 */
.L_x_146:
[----:B01----:R-:W-:-:S05]  /*a290*/  IADD3 R2, P0, R14, R6, RZ ;  /* 0x000000060e027210 */ /* 0x003fca0007f1e0ff */
[----:B------:R-:W-:Y:S01]  /*a2a0*/  IMAD.X R3, RZ, RZ, R7, P0 ;  /* 0x000000ffff037224 */ /* 0x000fe200000e0607 */
[----:B------:R-:W-:-:S13]  /*a2b0*/  ISETP.LT.OR P0, PT, R5, 0x61, P3 ;  /* 0x000000610500780c */ /* 0x000fda0001f01670 */
[----:B------:R-:W-:Y:S01]  /*a2c0*/  @!PT LDS RZ, [RZ] ;  /* 0x00000000fffff984 */ /* 0x000fe20000000800 */
[----:B------:R-:W-:Y:S01]  /*a2d0*/  @!PT LDS RZ, [RZ] ;  /* 0x00000000fffff984 */ /* 0x000fe20000000800 */
[----:B------:R-:W-:Y:S01]  /*a2e0*/  @!PT LDS RZ, [RZ] ;  /* 0x00000000fffff984 */ /* 0x000fe20000000800 */
[----:B------:R0:W-:Y:S01]  /*a2f0*/  LDGSTS.E.BYPASS.LTC128B.128 [R0+0x1c00], desc[UR48][R2.64], !P0 ;  /* 0x01c0000002007fae */ /* 0x0001e2000c101d70 */
[----:B------:R-:W-:-:S13]  /*a300*/  ISETP.LT.OR P0, PT, R5, 0x61, P2 ;  /* 0x000000610500780c */ /* 0x000fda0001701670 */
[----:B------:R0:W-:Y:S01]  /*a310*/  LDGSTS.E.BYPASS.LTC128B.128 [R0+0x3c00], desc[UR48][R2.64+0x40], !P0 ;  /* 0x03c0004002007fae */ /* 0x0001e2000c101d70 */
[----:B------:R-:W-:-:S13]  /*a320*/  ISETP.LT.OR P0, PT, R5, 0x61, P1 ;  /* 0x000000610500780c */ /* 0x000fda0000f01670 */
[----:B------:R0:W-:Y:S01]  /*a330*/  LDGSTS.E.BYPASS.LTC128B.128 [R0+0x5c00], desc[UR48][R2.64+0x80], !P0 ;  /* 0x05c0008002007fae */ /* 0x0001e2000c101d70 */
[----:B------:R-:W-:Y:S01]  /*a340*/  PLOP3.LUT P0, PT, PT, PT, PT, 0x80, 0x0 ;  /* 0x000000000000781c */ /* 0x000fe20003f0f070 */
[----:B------:R-:W-:-:S12]  /*a350*/  NOP ;  /* 0x0000000000007918 */ /* 0x000fd80000000000 */
.L_x_69:
        /* <DEDUP_REMOVED lines=11> */
.L_x_70:
[----:B------:R-:W2:Y:S01]  /*a410*/  LDL.LU R3, [R1+0xc] ;  /* 0x00000c0001037983 */ /* 0x000ea20000300800 */
[----:B------:R-:W-:Y:S01]  /*a420*/  VIADD R23, R23, 0x1 ;  /* 0x0000000117177836 */ /* 0x000fe20000000000 */
[----:B------:R-:W-:Y:S01]  /*a430*/  ULDC UR4, c[0x0][0xc34] ;  /* 0x00030d0000047ab9 */ /* 0x000fe20000000800 */
[----:B------:R0:W-:Y:S01]  /*a440*/  SYNCS.ARRIVE.TRANS64.A1T0 RZ, [R4+URZ+0x2d850], RZ ;  /* 0x02d850ff04ff79a7 */ /* 0x0001e2000810003f */
[----:B------:R-:W3:Y:S02]  /*a450*/  LDL.LU R2, [R1+0x10] ;  /* 0x0000100001027983 */ /* 0x000ee40000300800 */
[----:B------:R-:W-:-:S04]  /*a460*/  ISETP.NE.AND P0, PT, R23, 0x2, PT ;  /* 0x000000021700780c */ /* 0x000fc80003f05270 */
[----:B------:R-:W-:Y:S02]  /*a470*/  SEL R23, R23, RZ, P0 ;  /* 0x000000ff17177207 */ /* 0x000fe40000000000 */
[----:B------:R-:W-:-:S04]  /*a480*/  SEL R0, RZ, 0x1, P0 ;  /* 0x00000001ff007807 */ /* 0x000fc80000000000 */
[----:B------:R-:W-:Y:S01]  /*a490*/  LOP3.LUT R25, R25, R0, RZ, 0x3c, !PT ;  /* 0x0000000019197212 */ /* 0x000fe200078e3cff */
[----:B--2---:R-:W-:Y:S02]  /*a4a0*/  VIADD R3, R3, UR41 ;  /* 0x0000002903037c36 */ /* 0x004fe40008000000 */
[----:B---3--:R-:W-:-:S03]  /*a4b0*/  VIADD R2, R2, 0x1 ;  /* 0x0000000102027836 */ /* 0x008fc60000000000 */
[----:B------:R0:W-:Y:S01]  /*a4c0*/  STL [R1+0xc], R3 ;  /* 0x00000c0301007387 */ /* 0x0001e20000100800 */
[----:B------:R-:W-:-:S03]  /*a4d0*/  ISETP.GE.AND P0, PT, R3, UR4, PT ;  /* 0x0000000403007c0c */ /* 0x000fc6000bf06270 */
[----:B------:R0:W-:Y:S10]  /*a4e0*/  STL [R1+0x10], R2 ;  /* 0x0000100201007387 */ /* 0x0001f40000100800 */
[----:B0-----:R-:W-:Y:S05]  /*a4f0*/  @!P0 BRA `(.L_x_71) ;  /* 0xffffffd000048947 */ /* 0x001fea000383ffff */
[----:B------:R-:W-:-:S07]  /*a500*/  LOP3.LUT R0, R2, 0x1, RZ, 0xc, !PT ;  /* 0x0000000102007812 */ /* 0x000fce00078e0cff */
.L_x_36:
[----:B------:R-:W0:Y:S01]  /*a510*/  S2R R3, SR_CgaCtaId ;  /* 0x0000000000037919 */ /* 0x000e220000008800 */
[----:B------:R-:W-:Y:S01]  /*a520*/  MOV R2, 0x400 ;  /* 0x0000040000027802 */ /* 0x000fe20000000f00 */
[----:B------:R-:W-:Y:S01]  /*a530*/  BSSY B0, `(.L_x_72) ;  /* 0x0000005000007945 */ /* 0x000fe20003800000 */
[----:B------:R-:W-:Y:S02]  /*a540*/  SHF.L.U32 R0, R0, 0x1f, RZ ;  /* 0x0000001f00007819 */ /* 0x000fe400000006ff */
[----:B0-----:R-:W-:-:S04]  /*a550*/  LEA R4, R3, R2, 0x18 ;  /* 0x0000000203047211 */ /* 0x001fc800078ec0ff */
[----:B------:R-:W0:Y:S02]  /*a560*/  SYNCS.PHASECHK.TRANS64.TRYWAIT P0, [R4+URZ+0x2d820], R0 ;  /* 0x02d82000040075a7 */ /* 0x000e24000800017f */
[----:B0-----:R-:W-:Y:S05]  /*a570*/  @!P0 BRA `(.L_x_73) ;  /* 0x0000002400408947 */ /* 0x001fea0003800000 */
.L_x_147:
[----:B------:R-:W-:Y:S05]  /*a580*/  BSYNC B0 ;  /* 0x0000000000007941 */ /* 0x000fea0003800000 */
.L_x_72:
[----:B------:R-:W-:-:S03]  /*a590*/  UMOV UR4, 0xffffffff ;  /* 0xffffffff00047882 */ /* 0x000fc60000000000 */
[----:B------:R-:W-:Y:S05]  /*a5a0*/  BRA.DIV UR4, `(.L_x_74) ;  /* 0x0000002604487947 */ /* 0x000fea000b800000 */
[----:B0-----:R-:W0:Y:S02]  /*a5b0*/  S2R R0, SR_TID.X ;  /* 0x0000000000007919 */ /* 0x001e240000002100 */
[----:B0-----:R-:W-:-:S04]  /*a5c0*/  SHF.R.U32.HI R0, RZ, 0x5, R0 ;  /* 0x00000005ff007819 */ /* 0x001fc80000011600 */
[----:B------:R-:W-:-:S05]  /*a5d0*/  LOP3.LUT R0, R0, 0x3, RZ, 0xc0, !PT ;  /* 0x0000000300007812 */ /* 0x000fca00078ec0ff */
[----:B------:R0:W1:Y:S02]  /*a5e0*/  SHFL.IDX PT, R14, R0, RZ, 0x1f ;  /* 0x00001fff000e7589 */ /* 0x00006400000e0000 */
.L_x_150:
[----:B-1----:R-:W-:Y:S01]  /*a5f0*/  ISETP.NE.AND P0, PT, R14, RZ, PT ;  /* 0x000000ff0e00720c */ /* 0x002fe20003f05270 */
[----:B------:R-:W-:-:S12]  /*a600*/  BSSY B0, `(.L_x_75) ;  /* 0x0000024000007945 */ /* 0x000fd80003800000 */
[----:B------:R-:W-:Y:S05]  /*a610*/  @P0 BRA `(.L_x_76) ;  /* 0x0000000000880947 */ /* 0x000fea0003800000 */
[----:B------:R-:W-:-:S03]  /*a620*/  UMOV UR4, 0xffffffff ;  /* 0xffffffff00047882 */ /* 0x000fc60000000000 */
[----:B------:R-:W-:Y:S05]  /*a630*/  BRA.DIV UR4, `(.L_x_77) ;  /* 0x0000002604587947 */ /* 0x000fea000b800000 */
[----:B------:R-:W-:-:S13]  /*a640*/  ELECT P6, URZ, PT ;  /* 0x00000000003f782f */ /* 0x000fda00038c0000 */
.L_x_153:
[----:B------:R-:W-:Y:S05]  /*a650*/  @!P6 BRA `(.L_x_76) ;  /* 0x000000000078e947 */ /* 0x000fea0003800000 */
[----:B------:R-:W-:-:S06]  /*a660*/  ULOP3.LUT UR4, UR42, 0x2, URZ, 0xfc, !UPT ;  /* 0x000000022a047892 */ /* 0x000fcc000f8efc3f */
[----:B0-----:R-:W-:-:S05]  /*a670*/  IMAD.U32 R0, RZ, RZ, UR4 ;  /* 0x00000004ff007e24 */ /* 0x001fca000f8e00ff */
[----:B------:R-:W-:-:S13]  /*a680*/  ISETP.NE.AND P0, PT, R0, 0x3, PT ;  /* 0x000000030000780c */ /* 0x000fda0003f05270 */
[----:B------:R-:W-:Y:S05]  /*a690*/  @!P0 BRA `(.L_x_78) ;  /* 0x0000000000048947 */ /* 0x000fea0003800000 */
[----:B------:R-:W-:Y:S01]  /*a6a0*/  BPT.TRAP 0x1 ;  /* 0x000000040000795c */ /* 0x000fe20000300000 */
.L_x_78:
[----:B------:R-:W-:Y:S01]  /*a6b0*/  IMAD R3, R23, 0x8, R4 ;  /* 0x0000000817037824 */ /* 0x000fe200078e0204 */
[----:B------:R-:W-:Y:S01]  /*a6c0*/  SHF.L.U32 R2, R25, 0x1f, RZ ;  /* 0x0000001f19027819 */ /* 0x000fe200000006ff */
[----:B------:R-:W-:-:S03]  /*a6d0*/  VIADD R23, R23, 0x1 ;  /* 0x0000000117177836 */ /* 0x000fc60000000000 */
[----:B------:R-:W0:Y:S02]  /*a6e0*/  SYNCS.PHASECHK.TRANS64.TRYWAIT P1, [R3+URZ+0x2d840], R2 ;  /* 0x02d84002030075a7 */ /* 0x000e24000802017f */
[----:B------:R-:W-:-:S04]  /*a6f0*/  ISETP.NE.AND P2, PT, R23, 0x2, PT ;  /* 0x000000021700780c */ /* 0x000fc80003f45270 */
[----:B------:R-:W-:Y:S01]  /*a700*/  SEL R0, RZ, 0x1, P2 ;  /* 0x00000001ff007807 */ /* 0x000fe20001000000 */
[----:B0-----:R-:W-:Y:S08]  /*a710*/  @!P1 BRA `(.L_x_79) ;  /* 0x0000002400409947 */ /* 0x001ff00003800000 */
.L_x_154:
[----:B------:R-:W-:Y:S02]  /*a720*/  SEL R23, R23, RZ, P2 ;  /* 0x000000ff17177207 */ /* 0x000fe40001000000 */
[----:B------:R-:W-:Y:S01]  /*a730*/  LOP3.LUT R0, R25, R0, RZ, 0x3c, !PT ;  /* 0x0000000019007212 */ /* 0x000fe200078e3cff */
[----:B------:R-:W-:Y:S06]  /*a740*/  @!P0 BRA `(.L_x_80) ;  /* 0x0000000000048947 */ /* 0x000fec0003800000 */
[----:B------:R-:W-:Y:S01]  /*a750*/  BPT.TRAP 0x1 ;  /* 0x000000040000795c */ /* 0x000fe20000300000 */
.L_x_80:
[----:B------:R-:W-:Y:S02]  /*a760*/  LEA R23, R23, R4, 0x3 ;  /* 0x0000000417177211 */ /* 0x000fe400078e18ff */
[----:B------:R-:W-:-:S04]  /*a770*/  SHF.L.U32 R0, R0, 0x1f, RZ ;  /* 0x0000001f00007819 */ /* 0x000fc800000006ff */
[----:B------:R-:W1:Y:S02]  /*a780*/  SYNCS.PHASECHK.TRANS64.TRYWAIT P1, [R23+URZ+0x2d840], R0 ;  /* 0x02d84000170075a7 */ /* 0x000e64000802017f */
[----:B-1----:R-:W-:Y:S05]  /*a790*/  @!P1 BRA `(.L_x_81) ;  /* 0x0000002400349947 */ /* 0x002fea0003800000 */
.L_x_155:
[----:B------:R-:W-:Y:S05]  /*a7a0*/  @!P0 BRA `(.L_x_82) ;  /* 0x0000000000048947 */ /* 0x000fea0003800000 */
[----:B------:R-:W-:Y:S01]  /*a7b0*/  BPT.TRAP 0x1 ;  /* 0x000000040000795c */ /* 0x000fe20000300000 */
.L_x_82:
[----:B------:R-:W2:Y:S02]  /*a7c0*/  SYNCS.PHASECHK.TRANS64.TRYWAIT P1, [R3+URZ+0x2d860], R2 ;  /* 0x02d86002030075a7 */ /* 0x000ea4000802017f */
[----:B--2---:R-:W-:Y:S05]  /*a7d0*/  @!P1 BRA `(.L_x_83) ;  /* 0x0000002400389947 */ /* 0x004fea0003800000 */
.L_x_156:
[----:B------:R-:W-:Y:S05]  /*a7e0*/  @!P0 BRA `(.L_x_84) ;  /* 0x0000000000048947 */ /* 0x000fea0003800000 */
[----:B------:R-:W-:Y:S01]  /*a7f0*/  BPT.TRAP 0x1 ;  /* 0x000000040000795c */ /* 0x000fe20000300000 */
.L_x_84:
[----:B---3--:R3:W4:Y:S02]  /*a800*/  SYNCS.PHASECHK.TRANS64.TRYWAIT P0, [R23+URZ+0x2d860], R0 ;  /* 0x02d86000170075a7 */ /* 0x008724000800017f */
[----:B----4-:R-:W-:Y:S05]  /*a810*/  @!P0 NANOSLEEP.SYNCS 0x989680 ;  /* 0x009896800000895d */ /* 0x010fea0003900000 */
[----:B------:R-:W4:Y:S02]  /*a820*/  @!P0 SYNCS.PHASECHK.TRANS64 P0, [R23+URZ+0x2d860], R0 ;  /* 0x02d86000170085a7 */ /* 0x000f24000800007f */
[----:B----4-:R-:W-:Y:S05]  /*a830*/  @!P0 BRA `(.L_x_84) ;  /* 0xfffffffc00f08947 */ /* 0x010fea000383ffff */
.L_x_76:
[----:B------:R-:W-:Y:S05]  /*a840*/  BSYNC B0 ;  /* 0x0000000000007941 */ /* 0x000fea0003800000 */
.L_x_75:
[----:B------:R-:W-:Y:S05]  /*a850*/  EXIT ;  /* 0x000000000000794d */ /* 0x000fea0003800000 */
.L_x_8:
[----:B0-----:R-:W-:-:S04]  /*a860*/  IMAD.U32 R3, RZ, RZ, UR40 ;  /* 0x00000028ff037e24 */ /* 0x001fc8000f8e00ff */
[----:B------:R0:W1:Y:S03]  /*a870*/  SYNCS.PHASECHK.TRANS64.TRYWAIT P1, [R3+URZ+0x2d800], R0 ;  /* 0x02d80000030075a7 */ /* 0x000066000802017f */
[----:B-1----:R-:W-:Y:S05]  /*a880*/  @!P1 NANOSLEEP.SYNCS 0x989680 ;  /* 0x009896800000995d */ /* 0x002fea0003900000 */
[----:B------:R-:W1:Y:S02]  /*a890*/  @!P1 SYNCS.PHASECHK.TRANS64 P1, [R3+URZ+0x2d800], R0 ;  /* 0x02d80000030095a7 */ /* 0x000e64000802007f */
[----:B-1----:R-:W-:Y:S05]  /*a8a0*/  @!P1 BRA `(.L_x_8) ;  /* 0xfffffffc00ec9947 */ /* 0x002fea000383ffff */
[----:B------:R-:W-:Y:S05]  /*a8b0*/  BRA `(.L_x_85) ;  /* 0xffffff6800547947 */ /* 0x000fea000383ffff */
.L_x_12:
[----:B-1----:R1:W2:Y:S02]  /*a8c0*/  SYNCS.PHASECHK.TRANS64.TRYWAIT P1, [R4+URZ+0x2d830], R3 ;  /* 0x02d83003040075a7 */ /* 0x0022a4000802017f */
[----:B--2---:R-:W-:Y:S05]  /*a8d0*/  @!P1 NANOSLEEP.SYNCS 0x989680 ;  /* 0x009896800000995d */ /* 0x004fea0003900000 */
[----:B------:R-:W2:Y:S02]  /*a8e0*/  @!P1 SYNCS.PHASECHK.TRANS64 P1, [R4+URZ+0x2d830], R3 ;  /* 0x02d83003040095a7 */ /* 0x000ea4000802007f */
[----:B--2---:R-:W-:Y:S05]  /*a8f0*/  @!P1 BRA `(.L_x_12) ;  /* 0xfffffffc00f09947 */ /* 0x004fea000383ffff */
[----:B------:R-:W-:Y:S05]  /*a900*/  BRA `(.L_x_11) ;  /* 0xffffff6800747947 */ /* 0x000fea000383ffff */
.L_x_18:
[----:B--2---:R-:W-:-:S04]  /*a910*/  IMAD.U32 R3, RZ, RZ, UR6 ;  /* 0x00000006ff037e24 */ /* 0x004fc8000f8e00ff */
[----:B------:R2:W3:Y:S03]  /*a920*/  SYNCS.PHASECHK.TRANS64.TRYWAIT P1, [R3+URZ+0x2d830], R0 ;  /* 0x02d83000030075a7 */ /* 0x0004e6000802017f */
[----:B---3--:R-:W-:Y:S05]  /*a930*/  @!P1 NANOSLEEP.SYNCS 0x989680 ;  /* 0x009896800000995d */ /* 0x008fea0003900000 */
[----:B------:R-:W3:Y:S02]  /*a940*/  @!P1 SYNCS.PHASECHK.TRANS64 P1, [R3+URZ+0x2d830], R0 ;  /* 0x02d83000030095a7 */ /* 0x000ee4000802007f */
[----:B---3--:R-:W-:Y:S05]  /*a950*/  @!P1 BRA `(.L_x_18) ;  /* 0xfffffffc00ec9947 */ /* 0x008fea000383ffff */
[----:B------:R-:W-:Y:S05]  /*a960*/  BRA `(.L_x_15) ;  /* 0xffffff8c00647947 */ /* 0x000fea000383ffff */
.L_x_22:
[----:B-1----:R-:W-:-:S04]  /*a970*/  IMAD.U32 R3, RZ, RZ, UR6 ;  /* 0x00000006ff037e24 */ /* 0x002fc8000f8e00ff */
[----:B------:R1:W2:Y:S03]  /*a980*/  SYNCS.PHASECHK.TRANS64.TRYWAIT P1, [R3+URZ+0x2d850], R0 ;  /* 0x02d85000030075a7 */ /* 0x0002a6000802017f */
[----:B--2---:R-:W-:Y:S05]  /*a990*/  @!P1 NANOSLEEP.SYNCS 0x989680 ;  /* 0x009896800000995d */ /* 0x004fea0003900000 */
[----:B------:R-:W2:Y:S02]  /*a9a0*/  @!P1 SYNCS.PHASECHK.TRANS64 P1, [R3+URZ+0x2d850], R0 ;  /* 0x02d85000030095a7 */ /* 0x000ea4000802007f */
[----:B--2---:R-:W-:Y:S05]  /*a9b0*/  @!P1 BRA `(.L_x_22) ;  /* 0xfffffffc00ec9947 */ /* 0x004fea000383ffff */
[----:B------:R-:W-:Y:S05]  /*a9c0*/  BRA `(.L_x_19) ;  /* 0xffffff9000107947 */ /* 0x000fea000383ffff */
.L_x_29:
[----:B--2---:R-:W-:-:S04]  /*a9d0*/  IMAD.U32 R7, RZ, RZ, UR8 ;  /* 0x00000008ff077e24 */ /* 0x004fc8000f8e00ff */
[----:B------:R2:W3:Y:S03]  /*a9e0*/  SYNCS.PHASECHK.TRANS64.TRYWAIT P1, [R7+URZ+0x2d850], R6 ;  /* 0x02d85006070075a7 */ /* 0x0004e6000802017f */
[----:B---3--:R-:W-:Y:S05]  /*a9f0*/  @!P1 NANOSLEEP.SYNCS 0x989680 ;  /* 0x009896800000995d */ /* 0x008fea0003900000 */
[----:B------:R-:W3:Y:S02]  /*aa00*/  @!P1 SYNCS.PHASECHK.TRANS64 P1, [R7+URZ+0x2d850], R6 ;  /* 0x02d85006070095a7 */ /* 0x000ee4000802007f */
[----:B---3--:R-:W-:Y:S05]  /*aa10*/  @!P1 BRA `(.L_x_29) ;  /* 0xfffffffc00ec9947 */ /* 0x008fea000383ffff */
[----:B------:R-:W-:Y:S05]  /*aa20*/  BRA `(.L_x_28) ;  /* 0xffffffac00447947 */ /* 0x000fea000383ffff */
.L_x_40:
[----:B------:R-:W1:Y:S01]  /*aa30*/  S2R R17, SR_TID.X ;  /* 0x0000000000117919 */ /* 0x000e620000002100 */
[----:B------:R-:W-:Y:S01]  /*aa40*/  BSSY B0, `(.L_x_86) ;  /* 0x000000a000007945 */ /* 0x000fe20003800000 */
[----:B------:R-:W-:Y:S02]  /*aa50*/  IMAD.MOV.U32 R12, RZ, RZ, RZ ;  /* 0x000000ffff0c7224 */ /* 0x000fe400078e00ff */
[----:B------:R-:W-:Y:S02]  /*aa60*/  IMAD.MOV.U32 R11, RZ, RZ, 0x1f ;  /* 0x0000001fff0b7424 */ /* 0x000fe400078e00ff */
[----:B------:R-:W-:Y:S01]  /*aa70*/  IMAD.MOV.U32 R15, RZ, RZ, -0x1 ;  /* 0xffffffffff0f7424 */ /* 0x000fe200078e00ff */
[----:B-1----:R-:W-:-:S04]  /*aa80*/  SHF.R.U32.HI R17, RZ, 0x5, R17 ;  /* 0x00000005ff117819 */ /* 0x002fc80000011611 */
[----:B------:R-:W-:-:S05]  /*aa90*/  LOP3.LUT R17, R17, 0x3, RZ, 0xc0, !PT ;  /* 0x0000000311117812 */ /* 0x000fca00078ec0ff */
[----:B------:R-:W-:-:S07]  /*aaa0*/  IMAD.MOV.U32 R13, RZ, RZ, R17 ;  /* 0x000000ffff0d7224 */ /* 0x000fce00078e0011 */
[----:B0-2---:R-:W-:Y:S05]  /*aab0*/  WARPSYNC.COLLECTIVE R15, `(.L_x_87) ;  /* 0x000000000f087348 */ /* 0x005fea0003c00000 */
[----:B------:R1:W3:Y:S02]  /*aac0*/  SHFL.IDX P6, R14, R13, R12, R11 ;  /* 0x0000000c0d0e7389 */ /* 0x0002e400000c000b */
[----:B0123--:R-:W-:Y:S01]  /*aad0*/  ENDCOLLECTIVE ;  /* 0x000000000000791b */ /* 0x00ffe20003800000 */
.L_x_87:
[----:B------:R-:W-:Y:S05]  /*aae0*/  BSYNC B0 ;  /* 0x0000000000007941 */ /* 0x000fea0003800000 */
.L_x_86:
[----:B------:R-:W-:Y:S05]  /*aaf0*/  BRA `(.L_x_88) ;  /* 0xffffffcc00f47947 */ /* 0x000fea000383ffff */
.L_x_43:
[----:B0-----:R0:W1:Y:S02]  /*ab00*/  SYNCS.PHASECHK.TRANS64.TRYWAIT P0, [R0+URZ+0x2d840], R2 ;  /* 0x02d84002000075a7 */ /* 0x001064000800017f */
[----:B-1----:R-:W-:Y:S05]  /*ab10*/  @!P0 NANOSLEEP.SYNCS 0x989680 ;  /* 0x009896800000895d */ /* 0x002fea0003900000 */
[----:B------:R-:W1:Y:S02]  /*ab20*/  @!P0 SYNCS.PHASECHK.TRANS64 P0, [R0+URZ+0x2d840], R2 ;  /* 0x02d84002000085a7 */ /* 0x000e64000800007f */
[----:B-1----:R-:W-:Y:S05]  /*ab30*/  @!P0 BRA `(.L_x_43) ;  /* 0xfffffffc00f08947 */ /* 0x002fea000383ffff */
[----:B------:R-:W-:Y:S05]  /*ab40*/  BRA `(.L_x_89) ;  /* 0xffffffd000e47947 */ /* 0x000fea000383ffff */
.L_x_44:
[----:B------:R-:W-:Y:S01]  /*ab50*/  BSSY B0, `(.L_x_90) ;  /* 0x0000008000007945 */ /* 0x000fe20003800000 */
[----:B------:R-:W-:Y:S02]  /*ab60*/  IMAD.MOV.U32 R13, RZ, RZ, R6 ;  /* 0x000000ffff0d7224 */ /* 0x000fe400078e0006 */
[----:B------:R-:W-:Y:S02]  /*ab70*/  IMAD.MOV.U32 R12, RZ, RZ, RZ ;  /* 0x000000ffff0c7224 */ /* 0x000fe400078e00ff */
[----:B------:R-:W-:Y:S02]  /*ab80*/  IMAD.MOV.U32 R11, RZ, RZ, 0x1c1f ;  /* 0x00001c1fff0b7424 */ /* 0x000fe400078e00ff */
[----:B------:R-:W-:-:S07]  /*ab90*/  IMAD.MOV.U32 R15, RZ, RZ, -0x1 ;  /* 0xffffffffff0f7424 */ /* 0x000fce00078e00ff */
[----:B------:R-:W-:Y:S05]  /*aba0*/  WARPSYNC.COLLECTIVE R15, `(.L_x_91) ;  /* 0x000000000f087348 */ /* 0x000fea0003c00000 */
[----:B------:R0:W1:Y:S02]  /*abb0*/  SHFL.IDX P6, R14, R13, R12, R11 ;  /* 0x0000000c0d0e7389 */ /* 0x00006400000c000b */
[----:B01----:R-:W-:Y:S01]  /*abc0*/  ENDCOLLECTIVE ;  /* 0x000000000000791b */ /* 0x003fe20003800000 */
.L_x_91:
[----:B------:R-:W-:Y:S05]  /*abd0*/  BSYNC B0 ;  /* 0x0000000000007941 */ /* 0x000fea0003800000 */
.L_x_90:
[----:B------:R-:W-:Y:S01]  /*abe0*/  IMAD.MOV.U32 R13, RZ, RZ, R5 ;  /* 0x000000ffff0d7224 */ /* 0x000fe200078e0005 */
[----:B------:R-:W-:Y:S01]  /*abf0*/  MOV R2, R14 ;  /* 0x0000000e00027202 */ /* 0x000fe20000000f00 */
[----:B------:R-:W-:Y:S01]  /*ac00*/  IMAD.MOV.U32 R12, RZ, RZ, RZ ;  /* 0x000000ffff0c7224 */ /* 0x000fe200078e00ff */
[----:B------:R-:W-:Y:S01]  /*ac10*/  ISETP.GE.AND P0, PT, R9, 0x1, PT ;  /* 0x000000010900780c */ /* 0x000fe20003f06270 */
[----:B------:R-:W-:Y:S02]  /*ac20*/  IMAD.MOV.U32 R11, RZ, RZ, 0x1c1f ;  /* 0x00001c1fff0b7424 */ /* 0x000fe400078e00ff */
[----:B------:R-:W-:-:S10]  /*ac30*/  IMAD.MOV.U32 R15, RZ, RZ, -0x1 ;  /* 0xffffffffff0f7424 */ /* 0x000fd400078e00ff */
[----:B------:R-:W-:Y:S05]  /*ac40*/  WARPSYNC.COLLECTIVE R15, `(.L_x_92) ;  /* 0x000000000f087348 */ /* 0x000fea0003c00000 */
[----:B------:R0:W1:Y:S02]  /*ac50*/  SHFL.IDX P6, R14, R13, R12, R11 ;  /* 0x0000000c0d0e7389 */ /* 0x00006400000c000b */
[----:B01----:R-:W-:Y:S01]  /*ac60*/  ENDCOLLECTIVE ;  /* 0x000000000000791b */ /* 0x003fe20003800000 */
.L_x_92:
[----:B------:R-:W-:Y:S01]  /*ac70*/  @P0 LEA R7, R4, UR37, 0x1 ;  /* 0x0000002504070c11 */ /* 0x000fe2000f8e08ff */
[----:B------:R-:W-:Y:S02]  /*ac80*/  IMAD.MOV.U32 R13, RZ, RZ, R6 ;  /* 0x000000ffff0d7224 */ /* 0x000fe400078e0006 */
[----:B------:R-:W-:Y:S02]  /*ac90*/  IMAD.MOV.U32 R12, RZ, RZ, 0x1 ;  /* 0x00000001ff0c7424 */ /* 0x000fe400078e00ff */
[----:B------:R-:W-:-:S07]  /*aca0*/  IMAD.MOV.U32 R3, RZ, RZ, R14 ;  /* 0x000000ffff037224 */ /* 0x000fce00078e000e */
[----:B------:R-:W-:Y:S05]  /*acb0*/  WARPSYNC.COLLECTIVE R15, `(.L_x_93) ;  /* 0x000000000f087348 */ /* 0x000fea0003c00000 */
[----:B------:R0:W1:Y:S02]  /*acc0*/  SHFL.IDX P6, R14, R13, R12, R11 ;  /* 0x0000000c0d0e7389 */ /* 0x00006400000c000b */
[----:B01----:R-:W-:Y:S01]  /*acd0*/  ENDCOLLECTIVE ;  /* 0x000000000000791b */ /* 0x003fe20003800000 */
.L_x_93:
[----:B------:R-:W-:-:S05]  /*ace0*/  @P0 LEA R3, P1, R8, R3, 0x1 ;  /* 0x0000000308030211 */ /* 0x000fca00078208ff */
[----:B------:R-:W-:-:S05]  /*acf0*/  @P0 IMAD.X R2, RZ, RZ, R2, P1 ;  /* 0x000000ffff020224 */ /* 0x000fca00008e0602 */
[----:B------:R-:W-:Y:S01]  /*ad00*/  @P0 LOP3.LUT R3, R3, R2, RZ, 0x3c, !PT ;  /* 0x0000000203030212 */ /* 0x000fe200078e3cff */
[----:B------:R-:W-:-:S03]  /*ad10*/  IMAD.MOV.U32 R13, RZ, RZ, R5 ;  /* 0x000000ffff0d7224 */ /* 0x000fc600078e0005 */
[----:B------:R-:W-:-:S04]  /*ad20*/  @P0 LOP3.LUT R2, R3, R2, RZ, 0x3c, !PT ;  /* 0x0000000203020212 */ /* 0x000fc800078e3cff */
[----:B------:R-:W-:-:S05]  /*ad30*/  @P0 LOP3.LUT R3, R3, R2, RZ, 0x3c, !PT ;  /* 0x0000000203030212 */ /* 0x000fca00078e3cff */
[----:B------:R-:W-:Y:S01]  /*ad40*/  @!PT LDS RZ, [RZ] ;  /* 0x00000000fffff984 */ /* 0x000fe20000000800 */
[----:B------:R-:W-:Y:S01]  /*ad50*/  @!PT LDS RZ, [RZ] ;  /* 0x00000000fffff984 */ /* 0x000fe20000000800 */
[----:B------:R-:W-:Y:S01]  /*ad60*/  @!PT LDS RZ, [RZ] ;  /* 0x00000000fffff984 */ /* 0x000fe20000000800 */
[----:B------:R-:W-:Y:S04]  /*ad70*/  @P0 LDGSTS.E.BYPASS.LTC128B.128 [R7+0x15400], desc[UR48][R2.64], !P4 ;  /* 0x1540000002070fae */ /* 0x000fe8000e101d70 */
[----:B------:R-:W-:Y:S04]  /*ad80*/  @P0 LDGSTS.E.BYPASS.LTC128B.128 [R7+0x17400], desc[UR48][R2.64+0x40], !P3 ;  /* 0x1740004002070fae */ /* 0x000fe8000d901d70 */
[----:B------:R0:W-:Y:S01]  /*ad90*/  @P0 LDGSTS.E.BYPASS.LTC128B.128 [R7+0x19400], desc[UR48][R2.64+0x80], !P2 ;  /* 0x1940008002070fae */ /* 0x0001e2000d101d70 */
[----:B------:R-:W-:Y:S01]  /*ada0*/  ISETP.GE.AND P0, PT, R9, 0x21, PT ;  /* 0x000000210900780c */ /* 0x000fe20003f06270 */
[----:B0-----:R-:W-:-:S12]  /*adb0*/  IMAD.MOV.U32 R2, RZ, RZ, R14 ;  /* 0x000000ffff027224 */ /* 0x001fd800078e000e */
[----:B------:R-:W-:Y:S05]  /*adc0*/  WARPSYNC.COLLECTIVE R15, `(.L_x_94) ;  /* 0x000000000f087348 */ /* 0x000fea0003c00000 */
[----:B------:R0:W1:Y:S02]  /*add0*/  SHFL.IDX P6, R14, R13, R12, R11 ;  /* 0x0000000c0d0e7389 */ /* 0x00006400000c000b */
[----:B01----:R-:W-:Y:S01]  /*ade0*/  ENDCOLLECTIVE ;  /* 0x000000000000791b */ /* 0x003fe20003800000 */
.L_x_94:
[----:B------:R-:W-:Y:S02]  /*adf0*/  @P0 LEA R7, R4, UR37, 0x1 ;  /* 0x0000002504070c11 */ /* 0x000fe4000f8e08ff */
[----:B------:R-:W-:Y:S01]  /*ae00*/  MOV R13, R6 ;  /* 0x00000006000d7202 */ /* 0x000fe20000000f00 */
[----:B------:R-:W-:Y:S02]  /*ae10*/  IMAD.MOV.U32 R12, RZ, RZ, 0x2 ;  /* 0x00000002ff0c7424 */ /* 0x000fe400078e00ff */
[----:B------:R-:W-:-:S07]  /*ae20*/  IMAD.MOV.U32 R3, RZ, RZ, R14 ;  /* 0x000000ffff037224 */ /* 0x000fce00078e000e */
[----:B------:R-:W-:Y:S05]  /*ae30*/  WARPSYNC.COLLECTIVE R15, `(.L_x_95) ;  /* 0x000000000f087348 */ /* 0x000fea0003c00000 */
[----:B------:R0:W1:Y:S02]  /*ae40*/  SHFL.IDX P6, R14, R13, R12, R11 ;  /* 0x0000000c0d0e7389 */ /* 0x00006400000c000b */
[----:B01----:R-:W-:Y:S01]  /*ae50*/  ENDCOLLECTIVE ;  /* 0x000000000000791b */ /* 0x003fe20003800000 */
.L_x_95:
        /* <DEDUP_REMOVED lines=17> */
.L_x_96:
[----:B------:R-:W-:Y:S01]  /*af70*/  @P0 LEA R7, R4, UR37, 0x1 ;  /* 0x0000002504070c11 */ /* 0x000fe2000f8e08ff */
[----:B------:R-:W-:Y:S02]  /*af80*/  IMAD.MOV.U32 R13, RZ, RZ, R6 ;  /* 0x000000ffff0d7224 */ /* 0x000fe400078e0006 */
[----:B------:R-:W-:Y:S02]  /*af90*/  IMAD.MOV.U32 R12, RZ, RZ, 0x3 ;  /* 0x00000003ff0c7424 */ /* 0x000fe400078e00ff */
[----:B------:R-:W-:-:S07]  /*afa0*/  IMAD.MOV.U32 R3, RZ, RZ, R14 ;  /* 0x000000ffff037224 */ /* 0x000fce00078e000e */
[----:B------:R-:W-:Y:S05]  /*afb0*/  WARPSYNC.COLLECTIVE R15, `(.L_x_97) ;  /* 0x000000000f087348 */ /* 0x000fea0003c00000 */
[----:B------:R0:W1:Y:S02]  /*afc0*/  SHFL.IDX P6, R14, R13, R12, R11 ;  /* 0x0000000c0d0e7389 */ /* 0x00006400000c000b */
[----:B01----:R-:W-:Y:S01]  /*afd0*/  ENDCOLLECTIVE ;  /* 0x000000000000791b */ /* 0x003fe20003800000 */
.L_x_97:
[----:B------:R-:W-:-:S05]  /*afe0*/  @P0 LEA R3, P1, R8, R3, 0x1 ;  /* 0x0000000308030211 */ /* 0x000fca00078208ff */
[----:B------:R-:W-:-:S05]  /*aff0*/  @P0 IMAD.X R2, RZ, RZ, R2, P1 ;  /* 0x000000ffff020224 */ /* 0x000fca00008e0602 */
[----:B------:R-:W-:Y:S01]  /*b000*/  @P0 LOP3.LUT R3, R3, R2, RZ, 0x3c, !PT ;  /* 0x0000000203030212 */ /* 0x000fe200078e3cff */
[----:B------:R-:W-:-:S03]  /*b010*/  IMAD.MOV.U32 R13, RZ, RZ, R5 ;  /* 0x000000ffff0d7224 */ /* 0x000fc600078e0005 */
[----:B------:R-:W-:-:S04]  /*b020*/  @P0 LOP3.LUT R2, R3, R2, RZ, 0x3c, !PT ;  /* 0x0000000203020212 */ /* 0x000fc800078e3cff */
[----:B------:R-:W-:Y:S01]  /*b030*/  @P0 LOP3.LUT R3, R3, R2, RZ, 0x3c, !PT ;  /* 0x0000000203030212 */ /* 0x000fe200078e3cff */
[----:B------:R-:W-:-:S04]  /*b040*/  IMAD.MOV.U32 R6, RZ, RZ, R14 ;  /* 0x000000ffff067224 */ /* 0x000fc800078e000e */
[----:B------:R-:W-:Y:S01]  /*b050*/  @!PT LDS RZ, [RZ] ;  /* 0x00000000fffff984 */ /* 0x000fe20000000800 */
[----:B------:R-:W-:Y:S01]  /*b060*/  @!PT LDS RZ, [RZ] ;  /* 0x00000000fffff984 */ /* 0x000fe20000000800 */
[----:B------:R-:W-:Y:S01]  /*b070*/  @!PT LDS RZ, [RZ] ;  /* 0x00000000fffff984 */ /* 0x000fe20000000800 */
[----:B------:R0:W-:Y:S04]  /*b080*/  @P0 LDGSTS.E.BYPASS.LTC128B.128 [R7+0x16400], desc[UR48][R2.64], !P4 ;  /* 0x1640000002070fae */ /* 0x0001e8000e101d70 */
[----:B------:R0:W-:Y:S04]  /*b090*/  @P0 LDGSTS.E.BYPASS.LTC128B.128 [R7+0x18400], desc[UR48][R2.64+0x40], !P3 ;  /* 0x1840004002070fae */ /* 0x0001e8000d901d70 */
[----:B------:R0:W-:Y:S02]  /*b0a0*/  @P0 LDGSTS.E.BYPASS.LTC128B.128 [R7+0x1a400], desc[UR48][R2.64+0x80], !P2 ;  /* 0x1a40008002070fae */ /* 0x0001e4000d101d70 */
[----:B0-----:R-:W-:Y:S05]  /*b0b0*/  WARPSYNC.COLLECTIVE R15, `(.L_x_98) ;  /* 0x000000000f087348 */ /* 0x001fea0003c00000 */
[----:B------:R1:W2:Y:S02]  /*b0c0*/  SHFL.IDX P6, R14, R13, R12, R11 ;  /* 0x0000000c0d0e7389 */ /* 0x0002a400000c000b */
[----:B012---:R-:W-:Y:S01]  /*b0d0*/  ENDCOLLECTIVE ;  /* 0x000000000000791b */ /* 0x007fe20003800000 */
.L_x_98:
[----:B------:R-:W-:Y:S05]  /*b0e0*/  BRA `(.L_x_99) ;  /* 0xffffffd000987947 */ /* 0x000fea000383ffff */
.L_x_48:
[----:B------:R-:W-:Y:S01]  /*b0f0*/  IMAD.MOV.U32 R13, RZ, RZ, R4 ;  /* 0x000000ffff0d7224 */ /* 0x000fe200078e0004 */
[----:B------:R-:W-:Y:S01]  /*b100*/  MOV R15, 0xffffffff ;  /* 0xffffffff000f7802 */ /* 0x000fe20000000f00 */
[----:B------:R-:W-:Y:S02]  /*b110*/  IMAD.MOV.U32 R12, RZ, RZ, RZ ;  /* 0x000000ffff0c7224 */ /* 0x000fe400078e00ff */
[----:B------:R-:W-:Y:S02]  /*b120*/  IMAD.MOV.U32 R11, RZ, RZ, 0x1c1f ;  /* 0x00001c1fff0b7424 */ /* 0x000fe400078e00ff */
[----:B------:R-:W-:-:S07]  /*b130*/  IMAD R5, R6, 0xc0, R21 ;  /* 0x000000c006057824 */ /* 0x000fce00078e0215 */
[----:B------:R-:W-:Y:S05]  /*b140*/  WARPSYNC.COLLECTIVE R15, `(.L_x_100) ;  /* 0x000000000f087348 */ /* 0x000fea0003c00000 */
[----:B------:R0:W1:Y:S02]  /*b150*/  SHFL.IDX P6, R14, R13, R12, R11 ;  /* 0x0000000c0d0e7389 */ /* 0x00006400000c000b */
[----:B01----:R-:W-:Y:S01]  /*b160*/  ENDCOLLECTIVE ;  /* 0x000000000000791b */ /* 0x003fe20003800000 */
.L_x_100:
[C---:B------:R-:W-:Y:S01]  /*b170*/  VIADD R6, R5.reuse, 0x20 ;  /* 0x0000002005067836 */ /* 0x040fe20000000000 */
[----:B------:R-:W-:Y:S01]  /*b180*/  ISETP.GE.AND P0, PT, R5, UR38, PT ;  /* 0x0000002605007c0c */ /* 0x000fe2000bf06270 */
[----:B------:R-:W-:Y:S02]  /*b190*/  IMAD.MOV.U32 R13, RZ, RZ, R0 ;  /* 0x000000ffff0d7224 */ /* 0x000fe400078e0000 */
[----:B------:R-:W-:-:S10]  /*b1a0*/  IMAD.MOV.U32 R2, RZ, RZ, R14 ;  /* 0x000000ffff027224 */ /* 0x000fd400078e000e */
[----:B------:R-:W-:Y:S05]  /*b1b0*/  WARPSYNC.COLLECTIVE R15, `(.L_x_101) ;  /* 0x000000000f087348 */ /* 0x000fea0003c00000 */
[----:B------:R0:W1:Y:S02]  /*b1c0*/  SHFL.IDX P6, R14, R13, R12, R11 ;  /* 0x0000000c0d0e7389 */ /* 0x00006400000c000b */
[----:B01----:R-:W-:Y:S01]  /*b1d0*/  ENDCOLLECTIVE ;  /* 0x000000000000791b */ /* 0x003fe20003800000 */
.L_x_101:
[----:B------:R-:W-:Y:S02]  /*b1e0*/  IMAD.MOV.U32 R13, RZ, RZ, R4 ;  /* 0x000000ffff0d7224 */ /* 0x000fe400078e0004 */
[----:B------:R-:W-:Y:S02]  /*b1f0*/  IMAD.MOV.U32 R12, RZ, RZ, 0x1 ;  /* 0x00000001ff0c7424 */ /* 0x000fe400078e00ff */
[----:B------:R-:W-:-:S07]  /*b200*/  IMAD.MOV.U32 R3, RZ, RZ, R14 ;  /* 0x000000ffff037224 */ /* 0x000fce00078e000e */
[----:B------:R-:W-:Y:S05]  /*b210*/  WARPSYNC.COLLECTIVE R15, `(.L_x_102) ;  /* 0x000000000f087348 */ /* 0x000fea0003c00000 */
[----:B------:R0:W1:Y:S02]  /*b220*/  SHFL.IDX P6, R14, R13, R12, R11 ;  /* 0x0000000c0d0e7389 */ /* 0x00006400000c000b */
[----:B01----:R-:W-:Y:S01]  /*b230*/  ENDCOLLECTIVE ;  /* 0x000000000000791b */ /* 0x003fe20003800000 */
.L_x_102:
[----:B------:R-:W-:-:S05]  /*b240*/  @!P0 LEA R3, P1, R20, R3, 0x1 ;  /* 0x0000000314038211 */ /* 0x000fca00078208ff */
[----:B------:R-:W-:-:S05]  /*b250*/  @!P0 IMAD.X R2, RZ, RZ, R2, P1 ;  /* 0x000000ffff028224 */ /* 0x000fca00008e0602 */
[----:B------:R-:W-:Y:S01]  /*b260*/  @!P0 LOP3.LUT R3, R3, R2, RZ, 0x3c, !PT ;  /* 0x0000000203038212 */ /* 0x000fe200078e3cff */
[----:B------:R-:W-:-:S03]  /*b270*/  IMAD.MOV.U32 R13, RZ, RZ, R0 ;  /* 0x000000ffff0d7224 */ /* 0x000fc600078e0000 */
[----:B------:R-:W-:-:S04]  /*b280*/  @!P0 LOP3.LUT R2, R3, R2, RZ, 0x3c, !PT ;  /* 0x0000000203028212 */ /* 0x000fc800078e3cff */
[----:B------:R-:W-:-:S05]  /*b290*/  @!P0 LOP3.LUT R3, R3, R2, RZ, 0x3c, !PT ;  /* 0x0000000203038212 */ /* 0x000fca00078e3cff */
[----:B------:R-:W-:Y:S01]  /*b2a0*/  @!PT LDS RZ, [RZ] ;  /* 0x00000000fffff984 */ /* 0x000fe20000000800 */
[----:B------:R-:W-:Y:S01]  /*b2b0*/  @!PT LDS RZ, [RZ] ;  /* 0x00000000fffff984 */ /* 0x000fe20000000800 */
[----:B------:R-:W-:Y:S01]  /*b2c0*/  @!PT LDS RZ, [RZ] ;  /* 0x00000000fffff984 */ /* 0x000fe20000000800 */
[----:B------:R-:W-:Y:S04]  /*b2d0*/  @!P0 LDGSTS.E.BYPASS.LTC128B.128 [R19+0xc400], desc[UR48][R2.64], !P3 ;  /* 0x0c40000002138fae */ /* 0x000fe8000d901d70 */
[----:B------:R-:W-:Y:S04]  /*b2e0*/  @!P0 LDGSTS.E.BYPASS.LTC128B.128 [R19+0xf400], desc[UR48][R2.64+0x40], !P4 ;  /* 0x0f40004002138fae */ /* 0x000fe8000e101d70 */
[----:B------:R0:W-:Y:S01]  /*b2f0*/  @!P0 LDGSTS.E.BYPASS.LTC128B.128 [R19+0x12400], desc[UR48][R2.64+0x80], !P5 ;  /* 0x1240008002138fae */ /* 0x0001e2000e901d70 */
[----:B------:R-:W-:Y:S01]  /*b300*/  ISETP.GE.AND P0, PT, R6, UR38, PT ;  /* 0x0000002606007c0c */ /* 0x000fe2000bf06270 */
[----:B------:R-:W-:-:S02]  /*b310*/  VIADD R6, R5, 0x40 ;  /* 0x0000004005067836 */ /* 0x000fc40000000000 */
[----:B0-----:R-:W-:-:S10]  /*b320*/  IMAD.MOV.U32 R2, RZ, RZ, R14 ;  /* 0x000000ffff027224 */ /* 0x001fd400078e000e */
[----:B------:R-:W-:Y:S05]  /*b330*/  WARPSYNC.COLLECTIVE R15, `(.L_x_103) ;  /* 0x000000000f087348 */ /* 0x000fea0003c00000 */
[----:B------:R0:W1:Y:S02]  /*b340*/  SHFL.IDX P6, R14, R13, R12, R11 ;  /* 0x0000000c0d0e7389 */ /* 0x00006400000c000b */
[----:B01----:R-:W-:Y:S01]  /*b350*/  ENDCOLLECTIVE ;  /* 0x000000000000791b */ /* 0x003fe20003800000 */
.L_x_103:
[----:B------:R-:W-:Y:S01]  /*b360*/  MOV R13, R4 ;  /* 0x00000004000d7202 */ /* 0x000fe20000000f00 */
[----:B------:R-:W-:Y:S02]  /*b370*/  IMAD.MOV.U32 R12, RZ, RZ, 0x2 ;  /* 0x00000002ff0c7424 */ /* 0x000fe400078e00ff */
[----:B------:R-:W-:-:S07]  /*b380*/  IMAD.MOV.U32 R3, RZ, RZ, R14 ;  /* 0x000000ffff037224 */ /* 0x000fce00078e000e */
[----:B------:R-:W-:Y:S05]  /*b390*/  WARPSYNC.COLLECTIVE R15, `(.L_x_104) ;  /* 0x000000000f087348 */ /* 0x000fea0003c00000 */
[----:B------:R0:W1:Y:S02]  /*b3a0*/  SHFL.IDX P6, R14, R13, R12, R11 ;  /* 0x0000000c0d0e7389 */ /* 0x00006400000c000b */
[----:B01----:R-:W-:Y:S01]  /*b3b0*/  ENDCOLLECTIVE ;  /* 0x000000000000791b */ /* 0x003fe20003800000 */
.L_x_104:
        /* <DEDUP_REMOVED lines=13> */
[----:B0-----:R-:W-:-:S12]  /*b490*/  IMAD.MOV.U32 R2, RZ, RZ, R14 ;  /* 0x000000ffff027224 */ /* 0x001fd800078e000e */
[----:B------:R-:W-:Y:S05]  /*b4a0*/  WARPSYNC.COLLECTIVE R15, `(.L_x_105) ;  /* 0x000000000f087348 */ /* 0x000fea0003c00000 */
[----:B------:R0:W1:Y:S02]  /*b4b0*/  SHFL.IDX P6, R14, R13, R12, R11 ;  /* 0x0000000c0d0e7389 */ /* 0x00006400000c000b */
[----:B01----:R-:W-:Y:S01]  /*b4c0*/  ENDCOLLECTIVE ;  /* 0x000000000000791b */ /* 0x003fe20003800000 */
.L_x_105:
[----:B------:R-:W-:Y:S02]  /*b4d0*/  IMAD.MOV.U32 R13, RZ, RZ, R4 ;  /* 0x000000ffff0d7224 */ /* 0x000fe400078e0004 */
[----:B------:R-:W-:Y:S02]  /*b4e0*/  IMAD.MOV.U32 R12, RZ, RZ, 0x3 ;  /* 0x00000003ff0c7424 */ /* 0x000fe400078e00ff */
[----:B------:R-:W-:-:S07]  /*b4f0*/  IMAD.MOV.U32 R3, RZ, RZ, R14 ;  /* 0x000000ffff037224 */ /* 0x000fce00078e000e */
[----:B------:R-:W-:Y:S05]  /*b500*/  WARPSYNC.COLLECTIVE R15, `(.L_x_106) ;  /* 0x000000000f087348 */ /* 0x000fea0003c00000 */
[----:B------:R0:W1:Y:S02]  /*b510*/  SHFL.IDX P6, R14, R13, R12, R11 ;  /* 0x0000000c0d0e7389 */ /* 0x00006400000c000b */
[----:B01----:R-:W-:Y:S01]  /*b520*/  ENDCOLLECTIVE ;  /* 0x000000000000791b */ /* 0x003fe20003800000 */
.L_x_106:
[----:B------:R-:W-:-:S05]  /*b530*/  @!P0 LEA R3, P1, R20, R3, 0x1 ;  /* 0x0000000314038211 */ /* 0x000fca00078208ff */
[----:B------:R-:W-:-:S05]  /*b540*/  @!P0 IMAD.X R2, RZ, RZ, R2, P1 ;  /* 0x000000ffff028224 */ /* 0x000fca00008e0602 */
[-C--:B------:R-:W-:Y:S01]  /*b550*/  @!P0 LOP3.LUT R3, R3, R2.reuse, RZ, 0x3c, !PT ;  /* 0x0000000203038212 */ /* 0x080fe200078e3cff */
[----:B------:R-:W-:Y:S02]  /*b560*/  IMAD.MOV.U32 R13, RZ, RZ, R0 ;  /* 0x000000ffff0d7224 */ /* 0x000fe400078e0000 */
[----:B------:R-:W-:Y:S01]  /*b570*/  VIADD R0, R5, 0x60 ;  /* 0x0000006005007836 */ /* 0x000fe20000000000 */
[----:B------:R-:W-:-:S04]  /*b580*/  @!P0 LOP3.LUT R2, R3, R2, RZ, 0x3c, !PT ;  /* 0x0000000203028212 */ /* 0x000fc800078e3cff */
[----:B------:R-:W-:Y:S01]  /*b590*/  @!P0 LOP3.LUT R3, R3, R2, RZ, 0x3c, !PT ;  /* 0x0000000203038212 */ /* 0x000fe200078e3cff */
[----:B------:R-:W-:-:S07]  /*b5a0*/  IMAD.MOV.U32 R4, RZ, RZ, R14 ;  /* 0x000000ffff047224 */ /* 0x000fce00078e000e */
[----:B------:R-:W-:Y:S05]  /*b5b0*/  WARPSYNC.COLLECTIVE R15, `(.L_x_107) ;  /* 0x000000000f087348 */ /* 0x000fea0003c00000 */
[----:B------:R0:W1:Y:S02]  /*b5c0*/  SHFL.IDX P6, R14, R13, R12, R11 ;  /* 0x0000000c0d0e7389 */ /* 0x00006400000c000b */
[----:B01----:R-:W-:Y:S01]  /*b5d0*/  ENDCOLLECTIVE ;  /* 0x000000000000791b */ /* 0x003fe20003800000 */
.L_x_107:
[----:B------:R-:W-:Y:S01]  /*b5e0*/  @!PT LDS RZ, [RZ] ;  /* 0x00000000fffff984 */ /* 0x000fe20000000800 */
[----:B------:R-:W-:Y:S01]  /*b5f0*/  @!PT LDS RZ, [RZ] ;  /* 0x00000000fffff984 */ /* 0x000fe20000000800 */
[----:B------:R-:W-:Y:S01]  /*b600*/  @!PT LDS RZ, [RZ] ;  /* 0x00000000fffff984 */ /* 0x000fe20000000800 */
[----:B------:R-:W-:Y:S04]  /*b610*/  @!P0 LDGSTS.E.BYPASS.LTC128B.128 [R19+0xd400], desc[UR48][R2.64], !P3 ;  /* 0x0d40000002138fae */ /* 0x000fe8000d901d70 */
[----:B------:R-:W-:Y:S04]  /*b620*/  @!P0 LDGSTS.E.BYPASS.LTC128B.128 [R19+0x10400], desc[UR48][R2.64+0x40], !P4 ;  /* 0x1040004002138fae */ /* 0x000fe8000e101d70 */
[----:B------:R0:W-:Y:S01]  /*b630*/  @!P0 LDGSTS.E.BYPASS.LTC128B.128 [R19+0x13400], desc[UR48][R2.64+0x80], !P5 ;  /* 0x1340008002138fae */ /* 0x0001e2000e901d70 */
[----:B------:R-:W-:Y:S01]  /*b640*/  ISETP.GE.AND P0, PT, R0, UR38, PT ;  /* 0x0000002600007c0c */ /* 0x000fe2000bf06270 */
[----:B------:R-:W-:-:S02]  /*b650*/  IMAD.MOV.U32 R13, RZ, RZ, R7 ;  /* 0x000000ffff0d7224 */ /* 0x000fc400078e0007 */
[----:B------:R-:W-:Y:S02]  /*b660*/  IMAD.MOV.U32 R12, RZ, RZ, RZ ;  /* 0x000000ffff0c7224 */ /* 0x000fe400078e00ff */
[----:B------:R-:W-:-:S08]  /*b670*/  VIADD R0, R5, 0x80 ;  /* 0x0000008005007836 */ /* 0x000fd00000000000 */
[----:B------:R-:W-:-:S05]  /*b680*/  @!P0 LEA R14, P1, R20, R14, 0x1 ;  /* 0x0000000e140e8211 */ /* 0x000fca00078208ff */
[----:B0-----:R-:W-:-:S08]  /*b690*/  @!P0 IMAD.MOV.U32 R2, RZ, RZ, R14 ;  /* 0x000000ffff028224 */ /* 0x001fd000078e000e */
[----:B------:R-:W-:Y:S05]  /*b6a0*/  WARPSYNC.COLLECTIVE R15, `(.L_x_108) ;  /* 0x000000000f087348 */ /* 0x000fea0003c00000 */
[----:B------:R0:W1:Y:S02]  /*b6b0*/  SHFL.IDX P6, R14, R13, R12, R11 ;  /* 0x0000000c0d0e7389 */ /* 0x00006400000c000b */
[----:B01----:R-:W-:Y:S01]  /*b6c0*/  ENDCOLLECTIVE ;  /* 0x000000000000791b */ /* 0x003fe20003800000 */
.L_x_108:
[----:B------:R-:W-:-:S05]  /*b6d0*/  @!P0 IMAD.X R9, RZ, RZ, R4, P1 ;  /* 0x000000ffff098224 */ /* 0x000fca00008e0604 */
[----:B------:R-:W-:-:S05]  /*b6e0*/  @!P0 MOV R3, R9 ;  /* 0x0000000900038202 */ /* 0x000fca0000000f00 */
[----:B------:R-:W-:Y:S01]  /*b6f0*/  @!PT LDS RZ, [RZ] ;  /* 0x00000000fffff984 */ /* 0x000fe20000000800 */
[----:B------:R-:W-:Y:S01]  /*b700*/  @!PT LDS RZ, [RZ] ;  /* 0x00000000fffff984 */ /* 0x000fe20000000800 */
[----:B------:R-:W-:Y:S01]  /*b710*/  @!PT LDS RZ, [RZ] ;  /* 0x00000000fffff984 */ /* 0x000fe20000000800 */
[----:B------:R0:W-:Y:S01]  /*b720*/  @!P0 LDGSTS.E.BYPASS.LTC128B.128 [R19+0xdc00], desc[UR48][R2.64], !P3 ;  /* 0x0dc0000002138fae */ /* 0x0001e2000d901d70 */
[----:B------:R-:W-:-:S03]  /*b730*/  IMAD.MOV.U32 R13, RZ, RZ, R8 ;  /* 0x000000ffff0d7224 */ /* 0x000fc600078e0008 */
[----:B------:R0:W-:Y:S04]  /*b740*/  @!P0 LDGSTS.E.BYPASS.LTC128B.128 [R19+0x10c00], desc[UR48][R2.64+0x40], !P4 ;  /* 0x10c0004002138fae */ /* 0x0001e8000e101d70 */
[----:B------:R0:W-:Y:S01]  /*b750*/  @!P0 LDGSTS.E.BYPASS.LTC128B.128 [R19+0x13c00], desc[UR48][R2.64+0x80], !P5 ;  /* 0x13c0008002138fae */ /* 0x0001e2000e901d70 */
[----:B------:R-:W-:Y:S01]  /*b760*/  ISETP.GE.AND P0, PT, R0, UR38, PT ;  /* 0x0000002600007c0c */ /* 0x000fe2000bf06270 */
[----:B------:R-:W-:-:S12]  /*b770*/  IMAD.MOV.U32 R0, RZ, RZ, R14 ;  /* 0x000000ffff007224 */ /* 0x000fd800078e000e */
[----:B0-----:R-:W-:Y:S05]  /*b780*/  WARPSYNC.COLLECTIVE R15, `(.L_x_109) ;  /* 0x000000000f087348 */ /* 0x001fea0003c00000 */
[----:B------:R1:W2:Y:S02]  /*b790*/  SHFL.IDX P6, R14, R13, R12, R11 ;  /* 0x0000000c0d0e7389 */ /* 0x0002a400000c000b */
[----:B012---:R-:W-:Y:S01]  /*b7a0*/  ENDCOLLECTIVE ;  /* 0x000000000000791b */ /* 0x007fe20003800000 */
.L_x_109:
[----:B------:R-:W-:Y:S02]  /*b7b0*/  IMAD.MOV.U32 R13, RZ, RZ, R7 ;  /* 0x000000ffff0d7224 */ /* 0x000fe400078e0007 */
[----:B------:R-:W-:Y:S01]  /*b7c0*/  IMAD.MOV.U32 R12, RZ, RZ, 0x1 ;  /* 0x00000001ff0c7424 */ /* 0x000fe200078e00ff */
[----:B------:R-:W-:-:S05]  /*b7d0*/  @!P0 LEA R14, P1, R20, R14, 0x1 ;  /* 0x0000000e140e8211 */ /* 0x000fca00078208ff */
[----:B------:R-:W-:-:S08]  /*b7e0*/  @!P0 IMAD.MOV.U32 R2, RZ, RZ, R14 ;  /* 0x000000ffff028224 */ /* 0x000fd000078e000e */
[----:B------:R-:W-:Y:S05]  /*b7f0*/  WARPSYNC.COLLECTIVE R15, `(.L_x_110) ;  /* 0x000000000f087348 */ /* 0x000fea0003c00000 */
[----:B------:R0:W1:Y:S02]  /*b800*/  SHFL.IDX P6, R14, R13, R12, R11 ;  /* 0x0000000c0d0e7389 */ /* 0x00006400000c000b */
[----:B01----:R-:W-:Y:S01]  /*b810*/  ENDCOLLECTIVE ;  /* 0x000000000000791b */ /* 0x003fe20003800000 */
.L_x_110:
[----:B------:R-:W-:-:S04]  /*b820*/  @!P0 IMAD.X R9, RZ, RZ, R0, P1 ;  /* 0x000000ffff098224 */ /* 0x000fc800008e0600 */
[----:B------:R-:W-:-:S05]  /*b830*/  @!P0 IMAD.MOV.U32 R3, RZ, RZ, R9 ;  /* 0x000000ffff038224 */ /* 0x000fca00078e0009 */
[----:B------:R-:W-:Y:S01]  /*b840*/  @!PT LDS RZ, [RZ] ;  /* 0x00000000fffff984 */ /* 0x000fe20000000800 */
[----:B------:R-:W-:Y:S01]  /*b850*/  @!PT LDS RZ, [RZ] ;  /* 0x00000000fffff984 */ /* 0x000fe20000000800 */
[----:B------:R-:W-:Y:S01]  /*b860*/  @!PT LDS RZ, [RZ] ;  /* 0x00000000fffff984 */ /* 0x000fe20000000800 */
[----:B------:R0:W-:Y:S01]  /*b870*/  @!P0 LDGSTS.E.BYPASS.LTC128B.128 [R19+0xe400], desc[UR48][R2.64], !P3 ;  /* 0x0e40000002138fae */ /* 0x0001e2000d901d70 */
[----:B------:R-:W-:-:S03]  /*b880*/  IMAD.MOV.U32 R13, RZ, RZ, R8 ;  /* 0x000000ffff0d7224 */ /* 0x000fc600078e0008 */
[----:B------:R0:W-:Y:S04]  /*b890*/  @!P0 LDGSTS.E.BYPASS.LTC128B.128 [R19+0x11400], desc[UR48][R2.64+0x40], !P4 ;  /* 0x1140004002138fae */ /* 0x0001e8000e101d70 */
[----:B------:R0:W-:Y:S01]  /*b8a0*/  @!P0 LDGSTS.E.BYPASS.LTC128B.128 [R19+0x14400], desc[UR48][R2.64+0x80], !P5 ;  /* 0x1440008002138fae */ /* 0x0001e2000e901d70 */
[----:B------:R-:W-:-:S07]  /*b8b0*/  IMAD.MOV.U32 R7, RZ, RZ, R14 ;  /* 0x000000ffff077224 */ /* 0x000fce00078e000e */
[----:B0-----:R-:W-:Y:S05]  /*b8c0*/  WARPSYNC.COLLECTIVE R15, `(.L_x_111) ;  /* 0x000000000f087348 */ /* 0x001fea0003c00000 */
[----:B------:R1:W2:Y:S02]  /*b8d0*/  SHFL.IDX P6, R14, R13, R12, R11 ;  /* 0x0000000c0d0e7389 */ /* 0x0002a400000c000b */
[----:B012---:R-:W-:Y:S01]  /*b8e0*/  ENDCOLLECTIVE ;  /* 0x000000000000791b */ /* 0x007fe20003800000 */
.L_x_111:
[----:B------:R-:W-:Y:S05]  /*b8f0*/  BRA `(.L_x_112) ;  /* 0xffffffd400707947 */ /* 0x000fea000383ffff */
.L_x_50:
[----:B0-----:R-:W-:-:S04]  /*b900*/  MOV R3, UR37 ;  /* 0x0000002500037c02 */ /* 0x001fc80008000f00 */
[----:B------:R0:W1:Y:S03]  /*b910*/  SYNCS.PHASECHK.TRANS64.TRYWAIT P0, [R3+URZ+0x2d820], R0 ;  /* 0x02d82000030075a7 */ /* 0x000066000800017f */
[----:B-1----:R-:W-:Y:S05]  /*b920*/  @!P0 NANOSLEEP.SYNCS 0x989680 ;  /* 0x009896800000895d */ /* 0x002fea0003900000 */
[----:B------:R-:W1:Y:S02]  /*b930*/  @!P0 SYNCS.PHASECHK.TRANS64 P0, [R3+URZ+0x2d820], R0 ;  /* 0x02d82000030085a7 */ /* 0x000e64000800007f */
[----:B-1----:R-:W-:Y:S05]  /*b940*/  @!P0 BRA `(.L_x_50) ;  /* 0xfffffffc00ec8947 */ /* 0x002fea000383ffff */
[----:B------:R-:W-:Y:S05]  /*b950*/  BRA `(.L_x_113) ;  /* 0xffffffd400ac7947 */ /* 0x000fea000383ffff */
.L_x_54:
[----:B0-----:R0:W1:Y:S02]  /*b960*/  SYNCS.PHASECHK.TRANS64.TRYWAIT P0, [R6+URZ+0x2d840], R0 ;  /* 0x02d84000060075a7 */ /* 0x001064000800017f */
[----:B-1----:R-:W-:Y:S05]  /*b970*/  @!P0 NANOSLEEP.SYNCS 0x989680 ;  /* 0x009896800000895d */ /* 0x002fea0003900000 */
[----:B------:R-:W1:Y:S02]  /*b980*/  @!P0 SYNCS.PHASECHK.TRANS64 P0, [R6+URZ+0x2d840], R0 ;  /* 0x02d84000060085a7 */ /* 0x000e64000800007f */
[----:B-1----:R-:W-:Y:S05]  /*b990*/  @!P0 BRA `(.L_x_54) ;  /* 0xfffffffc00f08947 */ /* 0x002fea000383ffff */
[----:B------:R-:W-:Y:S05]  /*b9a0*/  BRA `(.L_x_114) ;  /* 0xffffffd8007c7947 */ /* 0x000fea000383ffff */
.L_x_55:
        /* <DEDUP_REMOVED lines=8> */
.L_x_116:
[----:B------:R-:W-:Y:S05]  /*ba30*/  BSYNC B1 ;  /* 0x0000000000017941 */ /* 0x000fea0003800000 */
.L_x_115:
[----:B------:R-:W0:Y:S01]  /*ba40*/  S2R R27, SR_TID.X ;  /* 0x00000000001b7919 */ /* 0x000e220000002100 */
[----:B------:R-:W-:Y:S01]  /*ba50*/  IMAD.MOV.U32 R13, RZ, RZ, R8 ;  /* 0x000000ffff0d7224 */ /* 0x000fe200078e0008 */
[----:B------:R-:W-:Y:S01]  /*ba60*/  LEA R9, R9, UR37, 0x1 ;  /* 0x0000002509097c11 */ /* 0x000fe2000f8e08ff */
[----:B------:R-:W-:Y:S02]  /*ba70*/  IMAD.MOV.U32 R12, RZ, RZ, RZ ;  /* 0x000000ffff0c7224 */ /* 0x000fe400078e00ff */
[----:B------:R-:W-:Y:S02]  /*ba80*/  IMAD.MOV.U32 R11, RZ, RZ, 0x1c1f ;  /* 0x00001c1fff0b7424 */ /* 0x000fe400078e00ff */
[----:B------:R-:W-:Y:S02]  /*ba90*/  IMAD.MOV.U32 R15, RZ, RZ, -0x1 ;  /* 0xffffffffff0f7424 */ /* 0x000fe400078e00ff */
[----:B------:R-:W-:-:S07]  /*baa0*/  IMAD.MOV.U32 R3, RZ, RZ, R14 ;  /* 0x000000ffff037224 */ /* 0x000fce00078e000e */
[----:B0-----:R-:W-:Y:S05]  /*bab0*/  WARPSYNC.COLLECTIVE R15, `(.L_x_117) ;  /* 0x000000000f087348 */ /* 0x001fea0003c00000 */
[----:B------:R1:W2:Y:S02]  /*bac0*/  SHFL.IDX P6, R14, R13, R12, R11 ;  /* 0x0000000c0d0e7389 */ /* 0x0002a400000c000b */
[----:B012---:R-:W-:Y:S01]  /*bad0*/  ENDCOLLECTIVE ;  /* 0x000000000000791b */ /* 0x007fe20003800000 */
.L_x_117:
[----:B------:R-:W-:Y:S02]  /*bae0*/  IMAD.MOV.U32 R13, RZ, RZ, R19 ;  /* 0x000000ffff0d7224 */ /* 0x000fe400078e0013 */
[----:B------:R-:W-:Y:S02]  /*baf0*/  IMAD.MOV.U32 R12, RZ, RZ, 0x1 ;  /* 0x00000001ff0c7424 */ /* 0x000fe400078e00ff */
[----:B------:R-:W-:Y:S02]  /*bb00*/  IMAD.SHL.U32 R27, R27, 0x8, RZ ;  /* 0x000000081b1b7824 */ /* 0x000fe400078e00ff */
[----:B------:R-:W-:-:S03]  /*bb10*/  IMAD.MOV.U32 R2, RZ, RZ, R14 ;  /* 0x000000ffff027224 */ /* 0x000fc600078e000e */
[----:B------:R-:W-:-:S07]  /*bb20*/  LOP3.LUT R27, R27, 0x18, RZ, 0xc0, !PT ;  /* 0x000000181b1b7812 */ /* 0x000fce00078ec0ff */
[----:B------:R-:W-:Y:S05]  /*bb30*/  WARPSYNC.COLLECTIVE R15, `(.L_x_118) ;  /* 0x000000000f087348 */ /* 0x000fea0003c00000 */
[----:B------:R0:W1:Y:S02]  /*bb40*/  SHFL.IDX P6, R14, R13, R12, R11 ;  /* 0x0000000c0d0e7389 */ /* 0x00006400000c000b */
[----:B01----:R-:W-:Y:S01]  /*bb50*/  ENDCOLLECTIVE ;  /* 0x000000000000791b */ /* 0x003fe20003800000 */
.L_x_118:
[----:B------:R-:W-:-:S05]  /*bb60*/  IMAD.SHL.U32 R0, R27, 0x2, RZ ;  /* 0x000000021b007824 */ /* 0x000fca00078e00ff */
[----:B------:R-:W-:-:S04]  /*bb70*/  IADD3 R2, P0, R2, R0, RZ ;  /* 0x0000000002027210 */ /* 0x000fc80007f1e0ff */
[----:B------:R-:W-:Y:S01]  /*bb80*/  IADD3.X R3, RZ, R3, RZ, P0, !PT ;  /* 0x00000003ff037210 */ /* 0x000fe200007fe4ff */
[----:B------:R-:W-:-:S04]  /*bb90*/  IMAD.MOV.U32 R13, RZ, RZ, R8 ;  /* 0x000000ffff0d7224 */ /* 0x000fc800078e0008 */
[----:B------:R-:W-:Y:S01]  /*bba0*/  @!PT LDS RZ, [RZ] ;  /* 0x00000000fffff984 */ /* 0x000fe20000000800 */
[----:B------:R-:W-:Y:S01]  /*bbb0*/  @!PT LDS RZ, [RZ] ;  /* 0x00000000fffff984 */ /* 0x000fe20000000800 */
[----:B------:R-:W-:Y:S01]  /*bbc0*/  @!PT LDS RZ, [RZ] ;  /* 0x00000000fffff984 */ /* 0x000fe20000000800 */
[----:B------:R-:W-:Y:S04]  /*bbd0*/  LDGSTS.E.BYPASS.LTC128B.128 [R9+0x15400], desc[UR48][R2.64], !P3 ;  /* 0x1540000002097fae */ /* 0x000fe8000d901d70 */
[----:B------:R-:W-:Y:S04]  /*bbe0*/  LDGSTS.E.BYPASS.LTC128B.128 [R9+0x17400], desc[UR48][R2.64+0x40], !P2 ;  /* 0x1740004002097fae */ /* 0x000fe8000d101d70 */
[----:B------:R0:W-:Y:S02]  /*bbf0*/  LDGSTS.E.BYPASS.LTC128B.128 [R9+0x19400], desc[UR48][R2.64+0x80], !P1 ;  /* 0x1940008002097fae */ /* 0x0001e4000c901d70 */
[----:B0-----:R-:W-:-:S07]  /*bc00*/  IMAD.MOV.U32 R3, RZ, RZ, R14 ;  /* 0x000000ffff037224 */ /* 0x001fce00078e000e */
[----:B------:R-:W-:Y:S05]  /*bc10*/  WARPSYNC.COLLECTIVE R15, `(.L_x_119) ;  /* 0x000000000f087348 */ /* 0x000fea0003c00000 */
[----:B------:R0:W1:Y:S02]  /*bc20*/  SHFL.IDX P6, R14, R13, R12, R11 ;  /* 0x0000000c0d0e7389 */ /* 0x00006400000c000b */
[----:B01----:R-:W-:Y:S01]  /*bc30*/  ENDCOLLECTIVE ;  /* 0x000000000000791b */ /* 0x003fe20003800000 */
.L_x_119:
[----:B------:R-:W-:Y:S02]  /*bc40*/  IMAD.MOV.U32 R13, RZ, RZ, R19 ;  /* 0x000000ffff0d7224 */ /* 0x000fe400078e0013 */
[----:B------:R-:W-:Y:S02]  /*bc50*/  IMAD.MOV.U32 R12, RZ, RZ, 0x2 ;  /* 0x00000002ff0c7424 */ /* 0x000fe400078e00ff */
[----:B------:R-:W-:-:S07]  /*bc60*/  IMAD.MOV.U32 R2, RZ, RZ, R14 ;  /* 0x000000ffff027224 */ /* 0x000fce00078e000e */
[----:B------:R-:W-:Y:S05]  /*bc70*/  WARPSYNC.COLLECTIVE R15, `(.L_x_120) ;  /* 0x000000000f087348 */ /* 0x000fea0003c00000 */
[----:B------:R0:W1:Y:S02]  /*bc80*/  SHFL.IDX P6, R14, R13, R12, R11 ;  /* 0x0000000c0d0e7389 */ /* 0x00006400000c000b */
[----:B01----:R-:W-:Y:S01]  /*bc90*/  ENDCOLLECTIVE ;  /* 0x000000000000791b */ /* 0x003fe20003800000 */
.L_x_120:
[----:B------:R-:W-:-:S05]  /*bca0*/  IADD3 R2, P0, R2, R0, RZ ;  /* 0x0000000002027210 */ /* 0x000fca0007f1e0ff */
[----:B------:R-:W-:-:S05]  /*bcb0*/  IMAD.X R3, RZ, RZ, R3, P0 ;  /* 0x000000ffff037224 */ /* 0x000fca00000e0603 */
[----:B------:R-:W-:Y:S01]  /*bcc0*/  @!PT LDS RZ, [RZ] ;  /* 0x00000000fffff984 */ /* 0x000fe20000000800 */
[----:B------:R-:W-:Y:S01]  /*bcd0*/  @!PT LDS RZ, [RZ] ;  /* 0x00000000fffff984 */ /* 0x000fe20000000800 */
[----:B------:R-:W-:Y:S01]  /*bce0*/  @!PT LDS RZ, [RZ] ;  /* 0x00000000fffff984 */ /* 0x000fe20000000800 */
[----:B------:R0:W-:Y:S01]  /*bcf0*/  LDGSTS.E.BYPASS.LTC128B.128 [R9+0x15c00], desc[UR48][R2.64], !P3 ;  /* 0x15c0000002097fae */ /* 0x0001e2000d901d70 */
[----:B------:R-:W-:-:S03]  /*bd00*/  IMAD.MOV.U32 R13, RZ, RZ, R8 ;  /* 0x000000ffff0d7224 */ /* 0x000fc600078e0008 */
[----:B------:R0:W-:Y:S04]  /*bd10*/  LDGSTS.E.BYPASS.LTC128B.128 [R9+0x17c00], desc[UR48][R2.64+0x40], !P2 ;  /* 0x17c0004002097fae */ /* 0x0001e8000d101d70 */
[----:B------:R0:W-:Y:S01]  /*bd20*/  LDGSTS.E.BYPASS.LTC128B.128 [R9+0x19c00], desc[UR48][R2.64+0x80], !P1 ;  /* 0x19c0008002097fae */ /* 0x0001e2000c901d70 */
[----:B------:R-:W-:-:S07]  /*bd30*/  IMAD.MOV.U32 R27, RZ, RZ, R14 ;  /* 0x000000ffff1b7224 */ /* 0x000fce00078e000e */
[----:B0-----:R-:W-:Y:S05]  /*bd40*/  WARPSYNC.COLLECTIVE R15, `(.L_x_121) ;  /* 0x000000000f087348 */ /* 0x001fea0003c00000 */
[----:B------:R1:W2:Y:S02]  /*bd50*/  SHFL.IDX P6, R14, R13, R12, R11 ;  /* 0x0000000c0d0e7389 */ /* 0x0002a400000c000b */
[----:B012---:R-:W-:Y:S01]  /*bd60*/  ENDCOLLECTIVE ;  /* 0x000000000000791b */ /* 0x007fe20003800000 */
.L_x_121:
[----:B------:R-:W-:Y:S01]  /*bd70*/  MOV R13, R19 ;  /* 0x00000013000d7202 */ /* 0x000fe20000000f00 */
[----:B------:R-:W-:Y:S02]  /*bd80*/  IMAD.MOV.U32 R12, RZ, RZ, 0x3 ;  /* 0x00000003ff0c7424 */ /* 0x000fe400078e00ff */
[----:B------:R-:W-:-:S07]  /*bd90*/  IMAD.MOV.U32 R2, RZ, RZ, R14 ;  /* 0x000000ffff027224 */ /* 0x000fce00078e000e */
[----:B------:R-:W-:Y:S05]  /*bda0*/  WARPSYNC.COLLECTIVE R15, `(.L_x_122) ;  /* 0x000000000f087348 */ /* 0x000fea0003c00000 */
[----:B------:R0:W1:Y:S02]  /*bdb0*/  SHFL.IDX P6, R14, R13, R12, R11 ;  /* 0x0000000c0d0e7389 */ /* 0x00006400000c000b */
[----:B01----:R-:W-:Y:S01]  /*bdc0*/  ENDCOLLECTIVE ;  /* 0x000000000000791b */ /* 0x003fe20003800000 */
.L_x_122:
        /* <DEDUP_REMOVED lines=13> */
.L_x_123:
[----:B------:R-:W-:Y:S01]  /*bea0*/  IMAD.MOV.U32 R2, RZ, RZ, R14 ;  /* 0x000000ffff027224 */ /* 0x000fe200078e000e */
[----:B------:R-:W-:Y:S06]  /*beb0*/  BRA `(.L_x_124) ;  /* 0xffffffd800107947 */ /* 0x000fec000383ffff */
.L_x_60:
[----:B-1----:R1:W2:Y:S02]  /*bec0*/  SYNCS.PHASECHK.TRANS64.TRYWAIT P0, [R6+URZ+0x2d860], R2 ;  /* 0x02d86002060075a7 */ /* 0x0022a4000800017f */
[----:B--2---:R-:W-:Y:S05]  /*bed0*/  @!P0 NANOSLEEP.SYNCS 0x989680 ;  /* 0x009896800000895d */ /* 0x004fea0003900000 */
[----:B------:R-:W2:Y:S02]  /*bee0*/  @!P0 SYNCS.PHASECHK.TRANS64 P0, [R6+URZ+0x2d860], R2 ;  /* 0x02d86002060085a7 */ /* 0x000ea4000800007f */
[----:B--2---:R-:W-:Y:S05]  /*bef0*/  @!P0 BRA `(.L_x_60) ;  /* 0xfffffffc00f08947 */ /* 0x004fea000383ffff */
[----:B------:R-:W-:Y:S05]  /*bf00*/  BRA `(.L_x_125) ;  /* 0xffffffd800707947 */ /* 0x000fea000383ffff */
.L_x_61:
        /* <DEDUP_REMOVED lines=8> */
.L_x_127:
[----:B------:R-:W-:Y:S05]  /*bf90*/  BSYNC B1 ;  /* 0x0000000000017941 */ /* 0x000fea0003800000 */
.L_x_126:
[----:B------:R-:W-:Y:S01]  /*bfa0*/  IMAD.MOV.U32 R13, RZ, RZ, R17 ;  /* 0x000000ffff0d7224 */ /* 0x000fe200078e0011 */
[----:B------:R-:W-:Y:S01]  /*bfb0*/  MOV R15, 0xffffffff ;  /* 0xffffffff000f7802 */ /* 0x000fe20000000f00 */
[----:B------:R-:W-:Y:S01]  /*bfc0*/  IMAD.MOV.U32 R12, RZ, RZ, RZ ;  /* 0x000000ffff0c7224 */ /* 0x000fe200078e00ff */
[----:B------:R-:W-:Y:S01]  /*bfd0*/  LEA R7, R7, UR37, 0x1 ;  /* 0x0000002507077c11 */ /* 0x000fe2000f8e08ff */
[----:B------:R-:W-:Y:S02]  /*bfe0*/  IMAD.MOV.U32 R11, RZ, RZ, 0x1c1f ;  /* 0x00001c1fff0b7424 */ /* 0x000fe400078e00ff */
[----:B------:R-:W-:-:S07]  /*bff0*/  IMAD.MOV.U32 R3, RZ, RZ, R14 ;  /* 0x000000ffff037224 */ /* 0x000fce00078e000e */
[----:B------:R-:W-:Y:S05]  /*c000*/  WARPSYNC.COLLECTIVE R15, `(.L_x_128) ;  /* 0x000000000f087348 */ /* 0x000fea0003c00000 */
[----:B------:R0:W1:Y:S02]  /*c010*/  SHFL.IDX P6, R14, R13, R12, R11 ;  /* 0x0000000c0d0e7389 */ /* 0x00006400000c000b */
[----:B01----:R-:W-:Y:S01]  /*c020*/  ENDCOLLECTIVE ;  /* 0x000000000000791b */ /* 0x003fe20003800000 */
.L_x_128:
[----:B------:R-:W-:Y:S02]  /*c030*/  IMAD.MOV.U32 R13, RZ, RZ, R18 ;  /* 0x000000ffff0d7224 */ /* 0x000fe400078e0012 */
[----:B------:R-:W-:Y:S02]  /*c040*/  IMAD.MOV.U32 R12, RZ, RZ, 0x1 ;  /* 0x00000001ff0c7424 */ /* 0x000fe400078e00ff */
[----:B------:R-:W-:-:S07]  /*c050*/  IMAD.MOV.U32 R2, RZ, RZ, R14 ;  /* 0x000000ffff027224 */ /* 0x000fce00078e000e */
[----:B------:R-:W-:Y:S05]  /*c060*/  WARPSYNC.COLLECTIVE R15, `(.L_x_129) ;  /* 0x000000000f087348 */ /* 0x000fea0003c00000 */
[----:B------:R0:W1:Y:S02]  /*c070*/  SHFL.IDX P6, R14, R13, R12, R11 ;  /* 0x0000000c0d0e7389 */ /* 0x00006400000c000b */
[----:B01----:R-:W-:Y:S01]  /*c080*/  ENDCOLLECTIVE ;  /* 0x000000000000791b */ /* 0x003fe20003800000 */
.L_x_129:
[----:B------:R-:W-:-:S05]  /*c090*/  IADD3 R2, P0, R2, R0, RZ ;  /* 0x0000000002027210 */ /* 0x000fca0007f1e0ff */
[----:B------:R-:W-:Y:S01]  /*c0a0*/  IMAD.X R3, RZ, RZ, R3, P0 ;  /* 0x000000ffff037224 */ /* 0x000fe200000e0603 */
[----:B------:R-:W-:Y:S01]  /*c0b0*/  ISETP.LT.OR P0, PT, R8, 0x1, P3 ;  /* 0x000000010800780c */ /* 0x000fe20001f01670 */
[----:B------:R-:W-:-:S12]  /*c0c0*/  IMAD.MOV.U32 R13, RZ, RZ, R17 ;  /* 0x000000ffff0d7224 */ /* 0x000fd800078e0011 */
[----:B------:R-:W-:Y:S01]  /*c0d0*/  @!PT LDS RZ, [RZ] ;  /* 0x00000000fffff984 */ /* 0x000fe20000000800 */
[----:B------:R-:W-:Y:S01]  /*c0e0*/  @!PT LDS RZ, [RZ] ;  /* 0x00000000fffff984 */ /* 0x000fe20000000800 */
[----:B------:R-:W-:Y:S01]  /*c0f0*/  @!PT LDS RZ, [RZ] ;  /* 0x00000000fffff984 */ /* 0x000fe20000000800 */
[----:B------:R-:W-:Y:S01]  /*c100*/  LDGSTS.E.BYPASS.LTC128B.128 [R7+0x400], desc[UR48][R2.64], !P0 ;  /* 0x0040000002077fae */ /* 0x000fe2000c101d70 */
[----:B------:R-:W-:-:S13]  /*c110*/  ISETP.LT.OR P0, PT, R8, 0x1, P2 ;  /* 0x000000010800780c */ /* 0x000fda0001701670 */
[----:B------:R-:W-:Y:S01]  /*c120*/  LDGSTS.E.BYPASS.LTC128B.128 [R7+0x2400], desc[UR48][R2.64+0x40], !P0 ;  /* 0x0240004002077fae */ /* 0x000fe2000c101d70 */
[----:B------:R-:W-:-:S13]  /*c130*/  ISETP.LT.OR P0, PT, R8, 0x1, P1 ;  /* 0x000000010800780c */ /* 0x000fda0000f01670 */
[----:B------:R0:W-:Y:S02]  /*c140*/  LDGSTS.E.BYPASS.LTC128B.128 [R7+0x4400], desc[UR48][R2.64+0x80], !P0 ;  /* 0x0440008002077fae */ /* 0x0001e4000c101d70 */
[----:B0-----:R-:W-:-:S07]  /*c150*/  IMAD.MOV.U32 R3, RZ, RZ, R14 ;  /* 0x000000ffff037224 */ /* 0x001fce00078e000e */
[----:B------:R-:W-:Y:S05]  /*c160*/  WARPSYNC.COLLECTIVE R15, `(.L_x_130) ;  /* 0x000000000f087348 */ /* 0x000fea0003c00000 */
[----:B------:R0:W1:Y:S02]  /*c170*/  SHFL.IDX P6, R14, R13, R12, R11 ;  /* 0x0000000c0d0e7389 */ /* 0x00006400000c000b */
[----:B01----:R-:W-:Y:S01]  /*c180*/  ENDCOLLECTIVE ;  /* 0x000000000000791b */ /* 0x003fe20003800000 */
.L_x_130:
[----:B------:R-:W-:Y:S02]  /*c190*/  IMAD.MOV.U32 R13, RZ, RZ, R18 ;  /* 0x000000ffff0d7224 */ /* 0x000fe400078e0012 */
[----:B------:R-:W-:Y:S02]  /*c1a0*/  IMAD.MOV.U32 R12, RZ, RZ, 0x2 ;  /* 0x00000002ff0c7424 */ /* 0x000fe400078e00ff */
[----:B------:R-:W-:-:S07]  /*c1b0*/  IMAD.MOV.U32 R2, RZ, RZ, R14 ;  /* 0x000000ffff027224 */ /* 0x000fce00078e000e */
[----:B------:R-:W-:Y:S05]  /*c1c0*/  WARPSYNC.COLLECTIVE R15, `(.L_x_131) ;  /* 0x000000000f087348 */ /* 0x000fea0003c00000 */
[----:B------:R0:W1:Y:S02]  /*c1d0*/  SHFL.IDX P6, R14, R13, R12, R11 ;  /* 0x0000000c0d0e7389 */ /* 0x00006400000c000b */
[----:B01----:R-:W-:Y:S01]  /*c1e0*/  ENDCOLLECTIVE ;  /* 0x000000000000791b */ /* 0x003fe20003800000 */
.L_x_131:
        /* <DEDUP_REMOVED lines=16> */
.L_x_132:
[----:B------:R-:W-:Y:S02]  /*c2f0*/  IMAD.MOV.U32 R13, RZ, RZ, R18 ;  /* 0x000000ffff0d7224 */ /* 0x000fe400078e0012 */
[----:B------:R-:W-:Y:S01]  /*c300*/  IMAD.MOV.U32 R12, RZ, RZ, 0x3 ;  /* 0x00000003ff0c7424 */ /* 0x000fe200078e00ff */
[----:B------:R-:W-:-:S07]  /*c310*/  MOV R2, R14 ;  /* 0x0000000e00027202 */ /* 0x000fce0000000f00 */
[----:B------:R-:W-:Y:S05]  /*c320*/  WARPSYNC.COLLECTIVE R15, `(.L_x_133) ;  /* 0x000000000f087348 */ /* 0x000fea0003c00000 */
[----:B------:R0:W1:Y:S02]  /*c330*/  SHFL.IDX P6, R14, R13, R12, R11 ;  /* 0x0000000c0d0e7389 */ /* 0x00006400000c000b */
[----:B01----:R-:W-:Y:S01]  /*c340*/  ENDCOLLECTIVE ;  /* 0x000000000000791b */ /* 0x003fe20003800000 */
.L_x_133:
[----:B------:R-:W-:-:S05]  /*c350*/  IADD3 R2, P0, R2, R0, RZ ;  /* 0x0000000002027210 */ /* 0x000fca0007f1e0ff */
[----:B------:R-:W-:Y:S01]  /*c360*/  IMAD.X R3, RZ, RZ, R3, P0 ;  /* 0x000000ffff037224 */ /* 0x000fe200000e0603 */
[----:B------:R-:W-:Y:S01]  /*c370*/  ISETP.LT.OR P0, PT, R8, 0x41, P3 ;  /* 0x000000410800780c */ /* 0x000fe20001f01670 */
[----:B------:R-:W-:-:S12]  /*c380*/  IMAD.MOV.U32 R13, RZ, RZ, R17 ;  /* 0x000000ffff0d7224 */ /* 0x000fd800078e0011 */
[----:B------:R-:W-:Y:S01]  /*c390*/  @!PT LDS RZ, [RZ] ;  /* 0x00000000fffff984 */ /* 0x000fe20000000800 */
[----:B------:R-:W-:Y:S01]  /*c3a0*/  @!PT LDS RZ, [RZ] ;  /* 0x00000000fffff984 */ /* 0x000fe20000000800 */
[----:B------:R-:W-:Y:S01]  /*c3b0*/  @!PT LDS RZ, [RZ] ;  /* 0x00000000fffff984 */ /* 0x000fe20000000800 */
[----:B------:R0:W-:Y:S01]  /*c3c0*/  LDGSTS.E.BYPASS.LTC128B.128 [R7+0x1400], desc[UR48][R2.64], !P0 ;  /* 0x0140000002077fae */ /* 0x0001e2000c101d70 */
[----:B------:R-:W-:Y:S01]  /*c3d0*/  ISETP.LT.OR P0, PT, R8, 0x41, P2 ;  /* 0x000000410800780c */ /* 0x000fe20001701670 */
[----:B------:R-:W-:-:S12]  /*c3e0*/  IMAD.MOV.U32 R18, RZ, RZ, R14 ;  /* 0x000000ffff127224 */ /* 0x000fd800078e000e */
[----:B0-----:R-:W-:Y:S05]  /*c3f0*/  WARPSYNC.COLLECTIVE R15, `(.L_x_134) ;  /* 0x000000000f087348 */ /* 0x001fea0003c00000 */
[----:B------:R1:W2:Y:S02]  /*c400*/  SHFL.IDX P6, R14, R13, R12, R11 ;  /* 0x0000000c0d0e7389 */ /* 0x0002a400000c000b */
[----:B012---:R-:W-:Y:S01]  /*c410*/  ENDCOLLECTIVE ;  /* 0x000000000000791b */ /* 0x007fe20003800000 */
.L_x_134:
[----:B------:R-:W-:Y:S01]  /*c420*/  @!PT LDS RZ, [RZ] ;  /* 0x00000000fffff984 */ /* 0x000fe20000000800 */
[----:B------:R-:W-:Y:S01]  /*c430*/  @!PT LDS RZ, [RZ] ;  /* 0x00000000fffff984 */ /* 0x000fe20000000800 */
[----:B------:R-:W-:Y:S01]  /*c440*/  @!PT LDS RZ, [RZ] ;  /* 0x00000000fffff984 */ /* 0x000fe20000000800 */
[----:B------:R-:W-:Y:S01]  /*c450*/  LDGSTS.E.BYPASS.LTC128B.128 [R7+0x3400], desc[UR48][R2.64+0x40], !P0 ;  /* 0x0340004002077fae */ /* 0x000fe2000c101d70 */
[----:B------:R-:W-:-:S13]  /*c460*/  ISETP.LT.OR P0, PT, R8, 0x41, P1 ;  /* 0x000000410800780c */ /* 0x000fda0000f01670 */
[----:B------:R0:W-:Y:S02]  /*c470*/  LDGSTS.E.BYPASS.LTC128B.128 [R7+0x5400], desc[UR48][R2.64+0x80], !P0 ;  /* 0x0540008002077fae */ /* 0x0001e4000c101d70 */
[----:B0-----:R-:W-:Y:S01]  /*c480*/  IMAD.MOV.U32 R2, RZ, RZ, R14 ;  /* 0x000000ffff027224 */ /* 0x001fe200078e000e */
[----:B------:R-:W-:Y:S06]  /*c490*/  BRA `(.L_x_135) ;  /* 0xffffffd400c87947 */ /* 0x000fec000383ffff */
.L_x_67:
[----:B0-----:R0:W1:Y:S02]  /*c4a0*/  SYNCS.PHASECHK.TRANS64.TRYWAIT P0, [R4+URZ+0x2d860], R3 ;  /* 0x02d86003040075a7 */ /* 0x001064000800017f */
[----:B-1----:R-:W-:Y:S05]  /*c4b0*/  @!P0 NANOSLEEP.SYNCS 0x989680 ;  /* 0x009896800000895d */ /* 0x002fea0003900000 */
[----:B------:R-:W1:Y:S02]  /*c4c0*/  @!P0 SYNCS.PHASECHK.TRANS64 P0, [R4+URZ+0x2d860], R3 ;  /* 0x02d86003040085a7 */ /* 0x000e64000800007f */
[----:B-1----:R-:W-:Y:S05]  /*c4d0*/  @!P0 BRA `(.L_x_67) ;  /* 0xfffffffc00f08947 */ /* 0x002fea000383ffff */
[----:B------:R-:W-:Y:S05]  /*c4e0*/  BRA `(.L_x_136) ;  /* 0xffffffd800a87947 */ /* 0x000fea000383ffff */
.L_x_68:
[----:B------:R-:W-:Y:S01]  /*c4f0*/  BSSY B0, `(.L_x_137) ;  /* 0x0000008000007945 */ /* 0x000fe20003800000 */
[----:B------:R-:W-:Y:S02]  /*c500*/  IMAD.MOV.U32 R13, RZ, RZ, R18 ;  /* 0x000000ffff0d7224 */ /* 0x000fe400078e0012 */
[----:B------:R-:W-:Y:S02]  /*c510*/  IMAD.MOV.U32 R12, RZ, RZ, RZ ;  /* 0x000000ffff0c7224 */ /* 0x000fe400078e00ff */
[----:B------:R-:W-:Y:S02]  /*c520*/  IMAD.MOV.U32 R11, RZ, RZ, 0x1c1f ;  /* 0x00001c1fff0b7424 */ /* 0x000fe400078e00ff */
[----:B------:R-:W-:-:S07]  /*c530*/  IMAD.MOV.U32 R15, RZ, RZ, -0x1 ;  /* 0xffffffffff0f7424 */ /* 0x000fce00078e00ff */
[----:B0-----:R-:W-:Y:S05]  /*c540*/  WARPSYNC.COLLECTIVE R15, `(.L_x_138) ;  /* 0x000000000f087348 */ /* 0x001fea0003c00000 */
[----:B------:R1:W2:Y:S02]  /*c550*/  SHFL.IDX P6, R14, R13, R12, R11 ;  /* 0x0000000c0d0e7389 */ /* 0x0002a400000c000b */
[----:B012---:R-:W-:Y:S01]  /*c560*/  ENDCOLLECTIVE ;  /* 0x000000000000791b */ /* 0x007fe20003800000 */
.L_x_138:
[----:B------:R-:W-:Y:S05]  /*c570*/  BSYNC B0 ;  /* 0x0000000000007941 */ /* 0x000fea0003800000 */
.L_x_137:
[----:B------:R-:W0:Y:S01]  /*c580*/  S2R R2, SR_TID.X ;  /* 0x0000000000027919 */ /* 0x000e220000002100 */
[----:B------:R-:W-:Y:S01]  /*c590*/  IMAD.MOV.U32 R13, RZ, RZ, R17 ;  /* 0x000000ffff0d7224 */ /* 0x000fe200078e0011 */
[----:B------:R-:W-:Y:S01]  /*c5a0*/  MOV R12, RZ ;  /* 0x000000ff000c7202 */ /* 0x000fe20000000f00 */
[----:B------:R-:W-:Y:S02]  /*c5b0*/  IMAD.MOV.U32 R11, RZ, RZ, 0x1c1f ;  /* 0x00001c1fff0b7424 */ /* 0x000fe400078e00ff */
[----:B------:R-:W-:Y:S02]  /*c5c0*/  IMAD.MOV.U32 R15, RZ, RZ, -0x1 ;  /* 0xffffffffff0f7424 */ /* 0x000fe400078e00ff */
[----:B------:R-:W-:-:S07]  /*c5d0*/  IMAD.MOV.U32 R0, RZ, RZ, R14 ;  /* 0x000000ffff007224 */ /* 0x000fce00078e000e */
[----:B0-----:R-:W-:Y:S05]  /*c5e0*/  WARPSYNC.COLLECTIVE R15, `(.L_x_139) ;  /* 0x000000000f087348 */ /* 0x001fea0003c00000 */
[----:B------:R1:W2:Y:S02]  /*c5f0*/  SHFL.IDX P6, R14, R13, R12, R11 ;  /* 0x0000000c0d0e7389 */ /* 0x0002a400000c000b */
[----:B012---:R-:W-:Y:S01]  /*c600*/  ENDCOLLECTIVE ;  /* 0x000000000000791b */ /* 0x007fe20003800000 */
.L_x_139:
[----:B------:R-:W-:Y:S02]  /*c610*/  IMAD.MOV.U32 R13, RZ, RZ, R18 ;  /* 0x000000ffff0d7224 */ /* 0x000fe400078e0012 */
[----:B------:R-:W-:Y:S02]  /*c620*/  IMAD.MOV.U32 R12, RZ, RZ, 0x1 ;  /* 0x00000001ff0c7424 */ /* 0x000fe400078e00ff */
[----:B------:R-:W-:-:S05]  /*c630*/  IMAD.SHL.U32 R2, R2, 0x8, RZ ;  /* 0x0000000802027824 */ /* 0x000fca00078e00ff */
[----:B------:R-:W-:-:S05]  /*c640*/  LOP3.LUT R2, R2, 0x18, RZ, 0xc0, !PT ;  /* 0x0000001802027812 */ /* 0x000fca00078ec0ff */
[----:B------:R-:W-:-:S05]  /*c650*/  IMAD.SHL.U32 R6, R2, 0x2, RZ ;  /* 0x0000000202067824 */ /* 0x000fca00078e00ff */
[----:B------:R-:W-:-:S13]  /*c660*/  IADD3 R2, P0, R14, R6, RZ ;  /* 0x000000060e027210 */ /* 0x000fda0007f1e0ff */
[----:B------:R-:W-:Y:S05]  /*c670*/  WARPSYNC.COLLECTIVE R15, `(.L_x_140) ;  /* 0x000000000f087348 */ /* 0x000fea0003c00000 */
[----:B------:R0:W1:Y:S02]  /*c680*/  SHFL.IDX P6, R14, R13, R12, R11 ;  /* 0x0000000c0d0e7389 */ /* 0x00006400000c000b */
[----:B01----:R-:W-:Y:S01]  /*c690*/  ENDCOLLECTIVE ;  /* 0x000000000000791b */ /* 0x003fe20003800000 */
.L_x_140:
[----:B------:R-:W-:Y:S01]  /*c6a0*/  IMAD.X R3, RZ, RZ, R0, P0 ;  /* 0x000000ffff037224 */ /* 0x000fe200000e0600 */
[----:B------:R-:W-:Y:S02]  /*c6b0*/  ISETP.LT.OR P0, PT, R5, 0x1, P3 ;  /* 0x000000010500780c */ /* 0x000fe40001f01670 */
[----:B------:R-:W-:Y:S01]  /*c6c0*/  LEA R0, R7, UR37, 0x1 ;  /* 0x0000002507007c11 */ /* 0x000fe2000f8e08ff */
[----:B------:R-:W-:-:S10]  /*c6d0*/  IMAD.MOV.U32 R13, RZ, RZ, R17 ;  /* 0x000000ffff0d7224 */ /* 0x000fd400078e0011 */
        /* <DEDUP_REMOVED lines=12> */
.L_x_141:
[----:B------:R-:W-:Y:S02]  /*c7a0*/  IMAD.MOV.U32 R13, RZ, RZ, R18 ;  /* 0x000000ffff0d7224 */ /* 0x000fe400078e0012 */
[----:B------:R-:W-:Y:S01]  /*c7b0*/  IMAD.MOV.U32 R12, RZ, RZ, 0x2 ;  /* 0x00000002ff0c7424 */ /* 0x000fe200078e00ff */
[----:B------:R-:W-:-:S13]  /*c7c0*/  IADD3 R2, P0, R14, R6, RZ ;  /* 0x000000060e027210 */ /* 0x000fda0007f1e0ff */
[----:B------:R-:W-:Y:S05]  /*c7d0*/  WARPSYNC.COLLECTIVE R15, `(.L_x_142) ;  /* 0x000000000f087348 */ /* 0x000fea0003c00000 */
[----:B------:R0:W1:Y:S02]  /*c7e0*/  SHFL.IDX P6, R14, R13, R12, R11 ;  /* 0x0000000c0d0e7389 */ /* 0x00006400000c000b */
[----:B01----:R-:W-:Y:S01]  /*c7f0*/  ENDCOLLECTIVE ;  /* 0x000000000000791b */ /* 0x003fe20003800000 */
.L_x_142:
        /* <DEDUP_REMOVED lines=11> */
[----:B0-----:R-:W-:-:S07]  /*c8b0*/  MOV R3, R14 ;  /* 0x0000000e00037202 */ /* 0x001fce0000000f00 */
[----:B------:R-:W-:Y:S05]  /*c8c0*/  WARPSYNC.COLLECTIVE R15, `(.L_x_143) ;  /* 0x000000000f087348 */ /* 0x000fea0003c00000 */
[----:B------:R0:W1:Y:S02]  /*c8d0*/  SHFL.IDX P6, R14, R13, R12, R11 ;  /* 0x0000000c0d0e7389 */ /* 0x00006400000c000b */
[----:B01----:R-:W-:Y:S01]  /*c8e0*/  ENDCOLLECTIVE ;  /* 0x000000000000791b */ /* 0x003fe20003800000 */
.L_x_143:
[----:B------:R-:W-:Y:S02]  /*c8f0*/  IMAD.MOV.U32 R13, RZ, RZ, R18 ;  /* 0x000000ffff0d7224 */ /* 0x000fe400078e0012 */
[----:B------:R-:W-:Y:S01]  /*c900*/  IMAD.MOV.U32 R12, RZ, RZ, 0x3 ;  /* 0x00000003ff0c7424 */ /* 0x000fe200078e00ff */
[----:B------:R-:W-:-:S13]  /*c910*/  IADD3 R2, P0, R14, R6, RZ ;  /* 0x000000060e027210 */ /* 0x000fda0007f1e0ff */
[----:B------:R-:W-:Y:S05]  /*c920*/  WARPSYNC.COLLECTIVE R15, `(.L_x_144) ;  /* 0x000000000f087348 */ /* 0x000fea0003c00000 */
[----:B------:R0:W1:Y:S02]  /*c930*/  SHFL.IDX P6, R14, R13, R12, R11 ;  /* 0x0000000c0d0e7389 */ /* 0x00006400000c000b */
[----:B01----:R-:W-:Y:S01]  /*c940*/  ENDCOLLECTIVE ;  /* 0x000000000000791b */ /* 0x003fe20003800000 */
.L_x_144:
        /* <DEDUP_REMOVED lines=12> */
.L_x_145:
[----:B------:R-:W-:Y:S01]  /*ca10*/  @!PT LDS RZ, [RZ] ;  /* 0x00000000fffff984 */ /* 0x000fe20000000800 */
[----:B------:R-:W-:Y:S01]  /*ca20*/  @!PT LDS RZ, [RZ] ;  /* 0x00000000fffff984 */ /* 0x000fe20000000800 */
[----:B------:R-:W-:Y:S01]  /*ca30*/  @!PT LDS RZ, [RZ] ;  /* 0x00000000fffff984 */ /* 0x000fe20000000800 */
[----:B------:R0:W-:Y:S01]  /*ca40*/  LDGSTS.E.BYPASS.LTC128B.128 [R0+0x3400], desc[UR48][R2.64+0x40], !P0 ;  /* 0x0340004002007fae */ /* 0x0001e2000c101d70 */
[----:B------:R-:W-:-:S13]  /*ca50*/  ISETP.LT.OR P0, PT, R5, 0x41, P1 ;  /* 0x000000410500780c */ /* 0x000fda0000f01670 */
[----:B------:R0:W-:Y:S01]  /*ca60*/  LDGSTS.E.BYPASS.LTC128B.128 [R0+0x5400], desc[UR48][R2.64+0x80], !P0 ;  /* 0x0540008002007fae */ /* 0x0001e2000c101d70 */
[----:B------:R-:W-:Y:S05]  /*ca70*/  BRA `(.L_x_146) ;  /* 0xffffffd800047947 */ /* 0x000fea000383ffff */
.L_x_73:
[----:B0-----:R0:W1:Y:S02]  /*ca80*/  SYNCS.PHASECHK.TRANS64.TRYWAIT P0, [R4+URZ+0x2d820], R0 ;  /* 0x02d82000040075a7 */ /* 0x001064000800017f */
[----:B-1----:R-:W-:Y:S05]  /*ca90*/  @!P0 NANOSLEEP.SYNCS 0x989680 ;  /* 0x009896800000895d */ /* 0x002fea0003900000 */
[----:B------:R-:W1:Y:S02]  /*caa0*/  @!P0 SYNCS.PHASECHK.TRANS64 P0, [R4+URZ+0x2d820], R0 ;  /* 0x02d82000040085a7 */ /* 0x000e64000800007f */
[----:B-1----:R-:W-:Y:S05]  /*cab0*/  @!P0 BRA `(.L_x_73) ;  /* 0xfffffffc00f08947 */ /* 0x002fea000383ffff */
[----:B------:R-:W-:Y:S05]  /*cac0*/  BRA `(.L_x_147) ;  /* 0xffffffd800ac7947 */ /* 0x000fea000383ffff */
.L_x_74:
        /* <DEDUP_REMOVED lines=8> */
[----:B0-----:R-:W-:Y:S05]  /*cb50*/  WARPSYNC.COLLECTIVE R15, `(.L_x_149) ;  /* 0x000000000f087348 */ /* 0x001fea0003c00000 */
[----:B------:R1:W2:Y:S02]  /*cb60*/  SHFL.IDX P6, R14, R13, R12, R11 ;  /* 0x0000000c0d0e7389 */ /* 0x0002a400000c000b */
[----:B012---:R-:W-:Y:S01]  /*cb70*/  ENDCOLLECTIVE ;  /* 0x000000000000791b */ /* 0x007fe20003800000 */
.L_x_149:
[----:B------:R-:W-:Y:S05]  /*cb80*/  BSYNC B0 ;  /* 0x0000000000007941 */ /* 0x000fea0003800000 */
.L_x_148:
[----:B------:R-:W-:Y:S05]  /*cb90*/  BRA `(.L_x_150) ;  /* 0xffffffd800947947 */ /* 0x000fea000383ffff */
.L_x_77:
[----:B------:R-:W-:Y:S01]  /*cba0*/  BSSY B1, `(.L_x_151) ;  /* 0x0000006000017945 */ /* 0x000fe20003800000 */
[----:B------:R-:W-:-:S07]  /*cbb0*/  IMAD.MOV.U32 R15, RZ, RZ, -0x1 ;  /* 0xffffffffff0f7424 */ /* 0x000fce00078e00ff */
[----:B0-----:R-:W-:Y:S05]  /*cbc0*/  WARPSYNC.COLLECTIVE R15, `(.L_x_152) ;  /* 0x000000000f0c7348 */ /* 0x001fea0003c00000 */
[----:B------:R-:W-:Y:S02]  /*cbd0*/  ELECT P6, UR62, PT ;  /* 0x00000000003e782f */ /* 0x000fe400038c0000 */
[----:B------:R-:W-:Y:S01]  /*cbe0*/  MOV R14, UR62 ;  /* 0x0000003e000e7c02 */ /* 0x000fe20008000f00 */
[----:B0-----:R-:W-:Y:S10]  /*cbf0*/  ENDCOLLECTIVE ;  /* 0x000000000000791b */ /* 0x001ff40003800000 */
.L_x_152:
[----:B------:R-:W-:Y:S05]  /*cc00*/  BSYNC B1 ;  /* 0x0000000000017941 */ /* 0x000fea0003800000 */
.L_x_151:
[----:B------:R-:W-:Y:S05]  /*cc10*/  BRA `(.L_x_153) ;  /* 0xffffffd8008c7947 */ /* 0x000fea000383ffff */
.L_x_79:
[----:B0-----:R0:W1:Y:S02]  /*cc20*/  SYNCS.PHASECHK.TRANS64.TRYWAIT P1, [R3+URZ+0x2d840], R2 ;  /* 0x02d84002030075a7 */ /* 0x001064000802017f */
[----:B-1----:R-:W-:Y:S05]  /*cc30*/  @!P1 NANOSLEEP.SYNCS 0x989680 ;  /* 0x009896800000995d */ /* 0x002fea0003900000 */
[----:B------:R-:W1:Y:S02]  /*cc40*/  @!P1 SYNCS.PHASECHK.TRANS64 P1, [R3+URZ+0x2d840], R2 ;  /* 0x02d84002030095a7 */ /* 0x000e64000802007f */
[----:B-1----:R-:W-:Y:S05]  /*cc50*/  @!P1 BRA `(.L_x_79) ;  /* 0xfffffffc00f09947 */ /* 0x002fea000383ffff */
[----:B------:R-:W-:Y:S05]  /*cc60*/  BRA `(.L_x_154) ;  /* 0xffffffd800ac7947 */ /* 0x000fea000383ffff */
.L_x_81:
[----:B-1----:R1:W2:Y:S02]  /*cc70*/  SYNCS.PHASECHK.TRANS64.TRYWAIT P1, [R23+URZ+0x2d840], R0 ;  /* 0x02d84000170075a7 */ /* 0x0022a4000802017f */
[----:B--2---:R-:W-:Y:S05]  /*cc80*/  @!P1 NANOSLEEP.SYNCS 0x989680 ;  /* 0x009896800000995d */ /* 0x004fea0003900000 */
[----:B------:R-:W2:Y:S02]  /*cc90*/  @!P1 SYNCS.PHASECHK.TRANS64 P1, [R23+URZ+0x2d840], R0 ;  /* 0x02d84000170095a7 */ /* 0x000ea4000802007f */
[----:B--2---:R-:W-:Y:S05]  /*cca0*/  @!P1 BRA `(.L_x_81) ;  /* 0xfffffffc00f09947 */ /* 0x004fea000383ffff */
[----:B------:R-:W-:Y:S05]  /*ccb0*/  BRA `(.L_x_155) ;  /* 0xffffffd800b87947 */ /* 0x000fea000383ffff */
.L_x_83:
[----:B--2---:R2:W3:Y:S02]  /*ccc0*/  SYNCS.PHASECHK.TRANS64.TRYWAIT P1, [R3+URZ+0x2d860], R2 ;  /* 0x02d86002030075a7 */ /* 0x0044e4000802017f */
[----:B---3--:R-:W-:Y:S05]  /*ccd0*/  @!P1 NANOSLEEP.SYNCS 0x989680 ;  /* 0x009896800000995d */ /* 0x008fea0003900000 */
[----:B------:R-:W3:Y:S02]  /*cce0*/  @!P1 SYNCS.PHASECHK.TRANS64 P1, [R3+URZ+0x2d860], R2 ;  /* 0x02d86002030095a7 */ /* 0x000ee4000802007f */
[----:B---3--:R-:W-:Y:S05]  /*ccf0*/  @!P1 BRA `(.L_x_83) ;  /* 0xfffffffc00f09947 */ /* 0x008fea000383ffff */
[----:B------:R-:W-:Y:S05]  /*cd00*/  BRA `(.L_x_156) ;  /* 0xffffffd800b47947 */ /* 0x000fea000383ffff */
.L_x_157:
[----:B------:R-:W-:-:S00]  /*cd10*/  BRA `(.L_x_157) ;  /* 0xfffffffc00fc7947 */ /* 0x000fc0000383ffff */
[----:B------:R-:W-:-:S00]  /*cd20*/  NOP ;  /* 0x0000000000007918 */ /* 0x000fc00000000000 */
        /* <DEDUP_REMOVED lines=13> */
.L_x_2728:


//--------------------- .text._ZN7cutlass13device_kernelIN5flash11enable_sm90INS1_16FlashAttnFwdSm90INS1_25CollectiveMainloopFwdSm90ILi2EN4cute5tupleIJNS5_1CILi1EEES8_S8_EEENS6_IJNS7_ILi192EEENS7_ILi128EEENS7_ILi96EEEEEELi96ENS_6half_tEfNS_4arch4Sm90ELb0ELb0ELb0ELb1ELb1ELb0ELb0ELb0ELb1ELb1ELb0ELb0EEENS1_21CollectiveEpilogueFwdINS6_IJSA_SC_SB_EEES9_SE_SG_Li384ELb1ELb1ELb0ELb0EEENS1_36VarlenDynamicPersistentTileSchedulerILi192ELi128ELi384ELi128ELb0ELb1ELb1ELb0ELb1ELb1EEEEEEEEEvNT_6ParamsE --------------------------
	.section	.text._ZN7cutlass13device_kernelIN5flash11enable_sm90INS1_16FlashAttnFwdSm90INS1_25CollectiveMainloopFwdSm90ILi2EN4cute5tupleIJNS5_1CILi1EEES8_S8_EEENS6_IJNS7_ILi192EEENS7_ILi128EEENS7_ILi96EEEEEELi96ENS_6half_tEfNS_4arch4Sm90ELb0ELb0ELb0ELb1ELb1ELb0ELb0ELb0ELb1ELb1ELb0ELb0EEENS1_21CollectiveEpilogueFwdINS6_IJSA_SC_SB_EEES9_SE_SG_Li384ELb1ELb1ELb0ELb0EEENS1_36VarlenDynamicPersistentTileSchedulerILi192ELi128ELi384ELi128ELb0ELb1ELb1ELb0ELb1ELb1EEEEEEEEEvNT_6ParamsE,"ax",@progbits
	.align	128
.text._ZN7cutlass13device_kernelIN5flash11enable_sm90INS1_16FlashAttnFwdSm90INS1_25CollectiveMainloopFwdSm90ILi2EN4cute5tupleIJNS5_1CILi1EEES8_S8_EEENS6_IJNS7_ILi192EEENS7_ILi128EEENS7_ILi96EEEEEELi96ENS_6half_tEfNS_4arch4Sm90ELb0ELb0ELb0ELb1ELb1ELb0ELb0ELb0ELb1ELb1ELb0ELb0EEENS1_21CollectiveEpilogueFwdINS6_IJSA_SC_SB_EEES9_SE_SG_Li384ELb1ELb1ELb0ELb0EEENS1_36VarlenDynamicPersistentTileSchedulerILi192ELi128ELi384ELi128ELb0ELb1ELb1ELb0ELb1ELb1EEEEEEEEEvNT_6ParamsE:
        .type           _ZN7cutlass13device_kernelIN5flash11enable_sm90INS1_16FlashAttnFwdSm90INS1_25CollectiveMainloopFwdSm90ILi2EN4cute5tupleIJNS5_1CILi1EEES8_S8_EEENS6_IJNS7_ILi192EEENS7_ILi128EEENS7_ILi96EEEEEELi96ENS_6half_tEfNS_4arch4Sm90ELb0ELb0ELb0ELb1ELb1ELb0ELb0ELb0ELb1ELb1ELb0ELb0EEENS1_21CollectiveEpilogueFwdINS6_IJSA_SC_SB_EEES9_SE_SG_Li384ELb1ELb1ELb0ELb0EEENS1_36VarlenDynamicPersistentTileSchedulerILi192ELi128ELi384ELi128ELb0ELb1ELb1ELb0ELb1ELb1EEEEEEEEEvNT_6ParamsE,@function
        .size           _ZN7cutlass13device_kernelIN5flash11enable_sm90INS1_16FlashAttnFwdSm90INS1_25CollectiveMainloopFwdSm90ILi2EN4cute5tupleIJNS5_1CILi1EEES8_S8_EEENS6_IJNS7_ILi192EEENS7_ILi128EEENS7_ILi96EEEEEELi96ENS_6half_tEfNS_4arch4Sm90ELb0ELb0ELb0ELb1ELb1ELb0ELb0ELb0ELb1ELb1ELb0ELb0EEENS1_21CollectiveEpilogueFwdINS6_IJSA_SC_SB_EEES9_SE_SG_Li384ELb1ELb1ELb0ELb0EEENS1_36VarlenDynamicPersistentTileSchedulerILi192ELi128ELi384ELi128ELb0ELb1ELb1ELb0ELb1ELb1EEEEEEEEEvNT_6ParamsE,(.L_x_2729 - _ZN7cutlass13device_kernelIN5flash11enable_sm90INS1_16FlashAttnFwdSm90INS1_25CollectiveMainloopFwdSm90ILi2EN4cute5tupleIJNS5_1CILi1EEES8_S8_EEENS6_IJNS7_ILi192EEENS7_ILi128EEENS7_ILi96EEEEEELi96ENS_6half_tEfNS_4arch4Sm90ELb0ELb0ELb0ELb1ELb1ELb0ELb0ELb0ELb1ELb1ELb0ELb0EEENS1_21CollectiveEpilogueFwdINS6_IJSA_SC_SB_EEES9_SE_SG_Li384ELb1ELb1ELb0ELb0EEENS1_36VarlenDynamicPersistentTileSchedulerILi192ELi128ELi384ELi128ELb0ELb1ELb1ELb0ELb1ELb1EEEEEEEEEvNT_6ParamsE)
        .other          _ZN7cutlass13device_kernelIN5flash11enable_sm90INS1_16FlashAttnFwdSm90INS1_25CollectiveMainloopFwdSm90ILi2EN4cute5tupleIJNS5_1CILi1EEES8_S8_EEENS6_IJNS7_ILi192EEENS7_ILi128EEENS7_ILi96EEEEEELi96ENS_6half_tEfNS_4arch4Sm90ELb0ELb0ELb0ELb1ELb1ELb0ELb0ELb0ELb1ELb1ELb0ELb0EEENS1_21CollectiveEpilogueFwdINS6_IJSA_SC_SB_EEES9_SE_SG_Li384ELb1ELb1ELb0ELb0EEENS1_36VarlenDynamicPersistentTileSchedulerILi192ELi128ELi384ELi128ELb0ELb1ELb1ELb0ELb1ELb1EEEEEEEEEvNT_6ParamsE,@"STO_CUDA_ENTRY STV_DEFAULT"
_ZN7cutlass13device_kernelIN5flash11enable_sm90INS1_16FlashAttnFwdSm90INS1_25CollectiveMainloopFwdSm90ILi2EN4cute5tupleIJNS5_1CILi1EEES8_S8_EEENS6_IJNS7_ILi192EEENS7_ILi128EEENS7_ILi96EEEEEELi96ENS_6half_tEfNS_4arch4Sm90ELb0ELb0ELb0ELb1ELb1ELb0ELb0ELb0ELb1ELb1ELb0ELb0EEENS1_21CollectiveEpilogueFwdINS6_IJSA_SC_SB_EEES9_SE_SG_Li384ELb1ELb1ELb0ELb0EEENS1_36VarlenDynamicPersistentTileSchedulerILi192ELi128ELi384ELi128ELb0ELb1ELb1ELb0ELb1ELb1EEEEEEEEEvNT_6ParamsE:
        /* <DEDUP_REMOVED lines=8> */
[----:B------:R-:W0:Y:S02]  /*0080*/  SHFL.IDX PT, R2, R0, RZ, 0x1f ;  /* 0x00001fff00027589 */ /* 0x000e2400000e0000 */
[C---:B0-----:R-:W-:Y:S02]  /*0090*/  ISETP.NE.OR P0, PT, R2.reuse, RZ, !P0 ;  /* 0x000000ff0200720c */ /* 0x041fe40004705670 */
[----:B------:R-:W-:Y:S02]  /*00a0*/  ISETP.NE.AND P1, PT, R2, RZ, PT ;  /* 0x000000ff0200720c */ /* 0x000fe40003f25270 */
[----:B------:R0:W1:Y:S09]  /*00b0*/  SHFL.IDX PT, R2, R3, RZ, 0x1f ;  /* 0x00001fff03027589 */ /* 0x00007200000e0000 */
[----:B------:R-:W-:Y:S01]  /*00c0*/  VOTEU.ALL UP0, P0 ;  /* 0x00000000003f7886 */ /* 0x000fe20000000000 */
[----:B------:R-:W-:-:S04]  /*00d0*/  VOTEU.ALL UP1, P0 ;  /* 0x00000000003f7886 */ /* 0x000fc80000020000 */
[----:B------:R-:W2:Y:S01]  /*00e0*/  @!UP0 S2UR UR8, SR_CgaCtaId ;  /* 0x00000000000889c3 */ /* 0x000ea20000008800 */
[----:B------:R-:W-:Y:S01]  /*00f0*/  @!UP0 UMOV UR6, 0x400 ;  /* 0x0000040000068882 */ /* 0x000fe20000000000 */
[----:B------:R-:W-:-:S04]  /*0100*/  @!UP0 UIADD3 UR4, -UR4, 0x100000, URZ ;  /* 0x0010000004048890 */ /* 0x000fc8000fffe13f */
[----:B------:R-:W-:Y:S02]  /*0110*/  @!UP0 USHF.L.U32 UR5, UR4, 0xb, URZ ;  /* 0x0000000b04058899 */ /* 0x000fe4000800063f */
[----:B------:R-:W-:Y:S02]  /*0120*/  @!UP0 USHF.L.U32 UR4, UR4, 0x1, URZ ;  /* 0x0000000104048899 */ /* 0x000fe4000800063f */
[----:B--2---:R-:W-:Y:S02]  /*0130*/  @!UP0 ULEA UR8, UR8, UR6, 0x18 ;  /* 0x0000000608088291 */ /* 0x004fe4000f8ec03f */
        /* <DEDUP_REMOVED lines=25> */
.L_x_158:
        /* <DEDUP_REMOVED lines=22> */
.L_x_159:
        /* <DEDUP_REMOVED lines=18> */
.L_x_160:
        /* <DEDUP_REMOVED lines=22> */
.L_x_161:
        /* <DEDUP_REMOVED lines=22> */
.L_x_162:
[----:B------:R-:W-:Y:S01]  /*0810*/  ISETP.NE.AND P0, PT, R2, RZ, PT ;  /* 0x000000ff0200720c */ /* 0x000fe20003f05270 */
[----:B------:R-:W-:Y:S01]  /*0820*/  IMAD.MOV.U32 R2, RZ, RZ, 0x1 ;  /* 0x00000001ff027424 */ /* 0x000fe200078e00ff */
[----:B------:R-:W-:Y:S01]  /*0830*/  NOP ;  /* 0x0000000000007918 */ /* 0x000fe20000000000 */
[----:B------:R-:W-:-:S03]  /*0840*/  ULDC.64 UR36, c[0x0][0x208] ;  /* 0x0000820000247ab9 */ /* 0x000fc60000000a00 */
[----:B------:R-:W-:-:S05]  /*0850*/  SEL R2, R2, 0x2, !P0 ;  /* 0x0000000202027807 */ /* 0x000fca0004000000 */
[----:B------:R0:W-:Y:S02]  /*0860*/  STL [R1+0x1c], R2 ;  /* 0x00001c0201007387 */ /* 0x0001e40000100800 */
[----:B01234-:R-:W-:Y:S06]  /*0870*/  BAR.SYNC.DEFER_BLOCKING 0x0 ;  /* 0x0000000000007b1d */ /* 0x01ffec0000010000 */
[----:B------:R-:W-:Y:S05]  /*0880*/  @!P0 BRA `(.L_x_163) ;  /* 0x0000007400548947 */ /* 0x000fea0003800000 */
.L_x_164:
[----:B------:R-:W-:-:S08]  /*0890*/  NOP ;  /* 0x0000000000007918 */ /* 0x000fd00000000000 */
[----:B------:R-:W0:Y:S02]  /*08a0*/  USETMAXREG.TRY_ALLOC.CTAPOOL UP0, 0xa0 ;  /* 0x000000a0000079c8 */ /* 0x000e240008000600 */
[----:B0-----:R-:W-:-:S13]  /*08b0*/  PLOP3.LUT P0, PT, PT, PT, UP0, 0x80, 0x0 ;  /* 0x000000000000781c */ /* 0x001fda0003f0f008 */
[----:B------:R-:W-:Y:S05]  /*08c0*/  @!P0 BRA `(.L_x_164) ;  /* 0xfffffffc00f08947 */ /* 0x000fea000383ffff */
[----:B------:R-:W0:Y:S01]  /*08d0*/  S2R R2, SR_TID.X ;  /* 0x0000000000027919 */ /* 0x000e220000002100 */
[----:B------:R-:W1:Y:S01]  /*08e0*/  S2UR UR41, SR_CgaCtaId ;  /* 0x00000000002979c3 */ /* 0x000e620000008800 */
[----:B------:R-:W-:Y:S01]  /*08f0*/  UMOV UR40, 0x400 ;  /* 0x0000040000287882 */ /* 0x000fe20000000000 */
[----:B------:R-:W-:Y:S01]  /*0900*/  ULDC UR4, c[0x0][0xc3c] ;  /* 0x00030f0000047ab9 */ /* 0x000fe20000000800 */
[----:B-1----:R-:W-:-:S05]  /*0910*/  ULEA UR40, UR41, UR40, 0x18 ;  /* 0x0000002829287291 */ /* 0x002fca000f8ec03f */
[----:B------:R-:W-:Y:S06]  /*0920*/  BAR.ARV 0x8, 0x200 ;  /* 0x0208000000007b1d */ /* 0x000fec0000002000 */
[----:B0-----:R-:W-:-:S04]  /*0930*/  LOP3.LUT R0, R2, 0xffffff80, RZ, 0xc0, !PT ;  /* 0xffffff8002007812 */ /* 0x001fc800078ec0ff */
[----:B------:R-:W-:-:S13]  /*0940*/  ISETP.NE.AND P0, PT, R0, 0x80, PT ;  /* 0x000000800000780c */ /* 0x000fda0003f05270 */
[----:B------:R-:W-:Y:S08]  /*0950*/  @!P0 BAR.ARV 0x9, 0x100 ;  /* 0x0244000000008b1d */ /* 0x000ff00000002000 */
[----:B------:R-:W-:Y:S06]  /*0960*/  BAR.SYNC.DEFER_BLOCKING 0x5, 0x200 ;  /* 0x0148000000007b1d */ /* 0x000fec0000010000 */
[----:B------:R-:W0:Y:S02]  /*0970*/  LDS.128 R32, [UR40+0x2d8d0] ;  /* 0x02d8d028ff207984 */ /* 0x000e240008000c00 */
[----:B------:R-:W-:Y:S06]  /*0980*/  BAR.ARV 0x4, 0x200 ;  /* 0x0108000000007b1d */ /* 0x000fec0000002000 */
[----:B0-----:R-:W-:-:S13]  /*0990*/  ISETP.GE.AND P0, PT, R35, UR4, PT ;  /* 0x0000000423007c0c */ /* 0x001fda000bf06270 */
[----:B------:R-:W-:Y:S05]  /*09a0*/  @P0 EXIT ;  /* 0x000000000000094d */ /* 0x000fea0003800000 */
[----:B------:R-:W2:Y:S01]  /*09b0*/  LDL.LU R13, [R1+0x1c] ;  /* 0x00001c00010d7983 */ /* 0x000ea20000300800 */
[----:B------:R-:W-:-:S05]  /*09c0*/  VIADD R155, R2, 0xffffff80 ;  /* 0xffffff80029b7836 */ /* 0x000fca0000000000 */
[----:B------:R-:W-:-:S04]  /*09d0*/  SHF.R.S32.HI R0, RZ, 0x1f, R155 ;  /* 0x0000001fff007819 */ /* 0x000fc8000001149b */
[CC--:B------:R-:W-:Y:S02]  /*09e0*/  LEA.HI R147, R0.reuse, R155.reuse, RZ, 0x7 ;  /* 0x0000009b00937211 */ /* 0x0c0fe400078f38ff */
[----:B------:R-:W-:Y:S02]  /*09f0*/  LEA.HI R2, R0, R155, RZ, 0x4 ;  /* 0x0000009b00027211 */ /* 0x000fe400078f20ff */
[----:B------:R-:W-:Y:S02]  /*0a00*/  LOP3.LUT R146, R147, 0xffffff80, RZ, 0xc0, !PT ;  /* 0xffffff8093927812 */ /* 0x000fe400078ec0ff */
[C---:B------:R-:W-:Y:S02]  /*0a10*/  LOP3.LUT R4, R2.reuse, 0xfffffff0, RZ, 0xc0, !PT ;  /* 0xfffffff002047812 */ /* 0x040fe400078ec0ff */
[----:B------:R-:W-:Y:S01]  /*0a20*/  SHF.R.S32.HI R5, RZ, 0x4, R2 ;  /* 0x00000004ff057819 */ /* 0x000fe20000011402 */
[C---:B------:R-:W-:Y:S02]  /*0a30*/  IMAD.IADD R146, R155.reuse, 0x1, -R146 ;  /* 0x000000019b927824 */ /* 0x040fe400078e0a92 */
[----:B------:R-:W-:Y:S01]  /*0a40*/  IMAD.IADD R4, R155, 0x1, -R4 ;  /* 0x000000019b047824 */ /* 0x000fe200078e0a04 */
[----:B------:R-:W-:-:S02]  /*0a50*/  LEA.HI R2, R2, R5, RZ, 0x1 ;  /* 0x0000000502027211 */ /* 0x000fc400078f08ff */
[----:B------:R-:W-:Y:S02]  /*0a60*/  SHF.R.S32.HI R9, RZ, 0x1f, R146 ;  /* 0x0000001fff097819 */ /* 0x000fe40000011492 */
[----:B------:R-:W-:Y:S02]  /*0a70*/  SHF.R.S32.HI R3, RZ, 0x1f, R4 ;  /* 0x0000001fff037819 */ /* 0x000fe40000011404 */
[----:B------:R-:W-:Y:S02]  /*0a80*/  LOP3.LUT R2, R2, 0x1ffffffe, RZ, 0xc0, !PT ;  /* 0x1ffffffe02027812 */ /* 0x000fe400078ec0ff */
[----:B------:R-:W-:Y:S02]  /*0a90*/  LEA.HI R8, R9, R146, RZ, 0x2 ;  /* 0x0000009209087211 */ /* 0x000fe400078f10ff */
[----:B------:R-:W-:Y:S01]  /*0aa0*/  LEA.HI R3, R3, R4, RZ, 0x3 ;  /* 0x0000000403037211 */ /* 0x000fe200078f18ff */
[----:B------:R-:W-:Y:S01]  /*0ab0*/  IMAD.IADD R2, R5, 0x1, -R2 ;  /* 0x0000000105027824 */ /* 0x000fe200078e0a02 */
[----:B------:R-:W-:-:S02]  /*0ac0*/  SHF.R.S32.HI R10, RZ, 0x2, R8 ;  /* 0x00000002ff0a7819 */ /* 0x000fc40000011408 */
[----:B------:R-:W-:Y:S02]  /*0ad0*/  SHF.R.S32.HI R7, RZ, 0x1f, R8 ;  /* 0x0000001fff077819 */ /* 0x000fe40000011408 */
[----:B------:R-:W-:Y:S02]  /*0ae0*/  LOP3.LUT R5, R3, 0xfffffff8, RZ, 0xc0, !PT ;  /* 0xfffffff803057812 */ /* 0x000fe400078ec0ff */
[----:B------:R-:W-:Y:S02]  /*0af0*/  LEA.HI R7, R7, R10, RZ, 0x3 ;  /* 0x0000000a07077211 */ /* 0x000fe400078f18ff */
[----:B------:R-:W-:Y:S01]  /*0b00*/  LEA.HI R6, R0, R155, RZ, 0x5 ;  /* 0x0000009b00067211 */ /* 0x000fe200078f28ff */
[----:B------:R-:W-:Y:S01]  /*0b10*/  IMAD.IADD R5, R4, 0x1, -R5 ;  /* 0x0000000104057824 */ /* 0x000fe200078e0a05 */
[----:B------:R-:W-:Y:S02]  /*0b20*/  LOP3.LUT R11, R7, 0xfffffff8, RZ, 0xc0, !PT ;  /* 0xfffffff8070b7812 */ /* 0x000fe400078ec0ff */
[----:B------:R-:W-:-:S02]  /*0b30*/  SHF.R.S32.HI R6, RZ, 0x5, R6 ;  /* 0x00000005ff067819 */ /* 0x000fc40000011406 */
[C---:B------:R-:W-:Y:S01]  /*0b40*/  R2P PR, R5.reuse, 0x6 ;  /* 0x0000000605007804 */ /* 0x040fe20000000000 */
[----:B------:R-:W-:Y:S02]  /*0b50*/  IMAD.SHL.U32 R5, R5, 0x40, RZ ;  /* 0x0000004005057824 */ /* 0x000fe400078e00ff */
[----:B------:R-:W-:Y:S01]  /*0b60*/  IMAD.IADD R10, R10, 0x1, -R11 ;  /* 0x000000010a0a7824 */ /* 0x000fe200078e0a0b */
[----:B------:R-:W-:Y:S01]  /*0b70*/  LEA R11, R6, R4, 0x4 ;  /* 0x00000004060b7211 */ /* 0x000fe200078e20ff */
[----:B------:R-:W-:Y:S01]  /*0b80*/  IMAD.SHL.U32 R2, R2, 0x8, RZ ;  /* 0x0000000802027824 */ /* 0x000fe200078e00ff */
[----:B------:R-:W-:Y:S01]  /*0b90*/  LOP3.LUT R5, R5, 0x1c0, RZ, 0xc0, !PT ;  /* 0x000001c005057812 */ /* 0x000fe200078ec0ff */
[----:B------:R-:W-:Y:S01]  /*0ba0*/  IMAD.SHL.U32 R3, R3, 0x40, RZ ;  /* 0x0000004003037824 */ /* 0x000fe200078e00ff */
[----:B------:R-:W-:Y:S01]  /*0bb0*/  SHF.R.S32.HI R147, RZ, 0x7, R147 ;  /* 0x00000007ff937819 */ /* 0x000fe20000011493 */
[--C-:B------:R-:W-:Y:S01]  /*0bc0*/  IMAD.U32 R152, R11, 0x20, R2.reuse ;  /* 0x000000200b987824 */ /* 0x100fe200078e0002 */
[----:B------:R-:W-:-:S02]  /*0bd0*/  LOP3.LUT R2, R5, 0x8, R2, 0xf8, !PT ;  /* 0x0000000805027812 */ /* 0x000fc400078ef802 */
[----:B------:R-:W-:Y:S02]  /*0be0*/  LOP3.LUT R3, R3, 0x7ffffe00, RZ, 0xc0, !PT ;  /* 0x7ffffe0003037812 */ /* 0x000fe400078ec0ff */
[----:B------:R-:W-:Y:S01]  /*0bf0*/  SHF.R.U32.HI R5, RZ, 0x3, R5 ;  /* 0x00000003ff057819 */ /* 0x000fe20000011605 */
[----:B------:R-:W-:Y:S01]  /*0c00*/  IMAD.HI R7, R147, 0x55555556, RZ ;  /* 0x5555555693077827 */ /* 0x000fe200078e02ff */
[----:B------:R-:W-:Y:S02]  /*0c10*/  LEA.HI R9, R9, R146, RZ, 0x5 ;  /* 0x0000009209097211 */ /* 0x000fe400078f28ff */
[----:B------:R-:W-:Y:S01]  /*0c20*/  LOP3.LUT R2, R2, R5, RZ, 0x3c, !PT ;  /* 0x0000000502027212 */ /* 0x000fe200078e3cff */
[----:B------:R-:W-:Y:S01]  /*0c30*/  IMAD R3, R6, 0x400, R3 ;  /* 0x0000040006037824 */ /* 0x000fe200078e0203 */
[----:B------:R-:W-:Y:S02]  /*0c40*/  LEA.HI R0, R0, R155, RZ, 0x2 ;  /* 0x0000009b00007211 */ /* 0x000fe400078f10ff */
[----:B------:R-:W-:Y:S01]  /*0c50*/  LEA.HI R4, R7, R7, RZ, 0x1 ;  /* 0x0000000707047211 */ /* 0x000fe200078f08ff */
[----:B------:R-:W-:Y:S01]  /*0c60*/  IMAD.IADD R3, R3, 0x1, R2 ;  /* 0x0000000103037824 */ /* 0x000fe200078e0202 */
[----:B------:R-:W-:-:S02]  /*0c70*/  SHF.R.S32.HI R9, RZ, 0x5, R9 ;  /* 0x00000005ff097819 */ /* 0x000fc40000011409 */
[----:B------:R-:W-:Y:S01]  /*0c80*/  LOP3.LUT R2, R0, 0xfffffffc, RZ, 0xc0, !PT ;  /* 0xfffffffc00027812 */ /* 0x000fe200078ec0ff */
[----:B------:R-:W-:Y:S02]  /*0c90*/  IMAD R4, R4, -0x3, R147 ;  /* 0xfffffffd04047824 */ /* 0x000fe400078e0293 */
[----:B------:R-:W-:Y:S01]  /*0ca0*/  IMAD R9, R9, 0x10, R10 ;  /* 0x0000001009097824 */ /* 0x000fe200078e020a */
[----:B------:R-:W-:Y:S02]  /*0cb0*/  IADD3 R143, R155, -R2, RZ ;  /* 0x800000029b8f7210 */ /* 0x000fe40007ffe0ff */
[----:B------:R-:W-:Y:S01]  /*0cc0*/  LEA R16, R3, UR40, 0x1 ;  /* 0x0000002803107c11 */ /* 0x000fe2000f8e08ff */
[----:B------:R-:W-:Y:S01]  /*0cd0*/  IMAD R148, R4, 0x40, R9 ;  /* 0x0000004004947824 */ /* 0x000fe200078e0209 */
[C---:B------:R-:W-:Y:S01]  /*0ce0*/  LEA.HI R4, R143.reuse, R143, RZ, 0x1 ;  /* 0x0000008f8f047211 */ /* 0x040fe200078f08ff */
[----:B------:R-:W-:Y:S01]  /*0cf0*/  IMAD.MOV.U32 R17, RZ, RZ, 0x40 ;  /* 0x00000040ff117424 */ /* 0x000fe200078e00ff */
[----:B------:R-:W-:Y:S01]  /*0d00*/  LOP3.LUT R7, R8, 0x7ffffffc, RZ, 0xc0, !PT ;  /* 0x7ffffffc08077812 */ /* 0x000fe200078ec0ff */
[----:B------:R-:W-:Y:S01]  /*0d10*/  VIADD R18, R16, 0x21800 ;  /* 0x0002180010127836 */ /* 0x000fe20000000000 */
[----:B------:R-:W-:Y:S01]  /*0d20*/  LOP3.LUT R4, R4, 0x1ffffffe, RZ, 0xc0, !PT ;  /* 0x1ffffffe04047812 */ /* 0x000fe200078ec0ff */
[----:B------:R-:W-:Y:S01]  /*0d30*/  IMAD.SHL.U32 R136, R143, 0x8, RZ ;  /* 0x000000088f887824 */ /* 0x000fe200078e00ff */
[----:B------:R-:W-:Y:S01]  /*0d40*/  SEL R17, R17, 0xffffffc0, !P2 ;  /* 0xffffffc011117807 */ /* 0x000fe20005000000 */
[----:B------:R-:W-:Y:S01]  /*0d50*/  VIADD R22, R16, 0x21820 ;  /* 0x0002182010167836 */ /* 0x000fe20000000000 */
[----:B------:R-:W-:Y:S01]  /*0d60*/  @P1 IADD3 R22, R18, -0x20, RZ ;  /* 0xffffffe012161810 */ /* 0x000fe20007ffe0ff */
[----:B------:R-:W-:-:S02]  /*0d70*/  VIADD R140, R136, 0x20 ;  /* 0x00000020888c7836 */ /* 0x000fc40000000000 */
[----:B------:R-:W-:Y:S02]  /*0d80*/  VIADD R141, R136, 0x40 ;  /* 0x00000040888d7836 */ /* 0x000fe40000000000 */
[----:B------:R-:W-:Y:S02]  /*0d90*/  IMAD.MOV.U32 R12, RZ, RZ, -0x2 ;  /* 0xfffffffeff0c7424 */ /* 0x000fe400078e00ff */
[----:B------:R-:W-:Y:S02]  /*0da0*/  IMAD.IADD R7, R146, 0x1, -R7 ;  /* 0x0000000192077824 */ /* 0x000fe400078e0a07 */
[----:B------:R-:W-:Y:S01]  /*0db0*/  IMAD.IADD R3, R143, 0x1, -R4 ;  /* 0x000000018f037824 */ /* 0x000fe200078e0a04 */
[----:B------:R-:W-:Y:S01]  /*0dc0*/  SHF.R.S32.HI R144, RZ, 0x2, R0 ;  /* 0x00000002ff907819 */ /* 0x000fe20000011400 */
[----:B------:R-:W-:Y:S01]  /*0dd0*/  IMAD.IADD R18, R18, 0x1, R17 ;  /* 0x0000000112127824 */ /* 0x000fe200078e0211 */
[----:B------:R-:W-:Y:S01]  /*0de0*/  SHF.R.S32.HI R154, RZ, 0x1f, R140 ;  /* 0x0000001fff9a7819 */ /* 0x000fe2000001148c */
[----:B------:R-:W-:Y:S01]  /*0df0*/  IMAD R151, R7, R12, 0x80 ;  /* 0x0000008007977424 */ /* 0x000fe200078e020c */
[----:B------:R-:W-:Y:S01]  /*0e00*/  SHF.R.S32.HI R153, RZ, 0x1f, R141 ;  /* 0x0000001fff997819 */ /* 0x000fe2000001148d */
[----:B------:R-:W-:-:S02]  /*0e10*/  IMAD.MOV.U32 R145, RZ, RZ, RZ ;  /* 0x000000ffff917224 */ /* 0x000fc400078e00ff */
[----:B------:R-:W-:Y:S02]  /*0e20*/  IMAD.MOV.U32 R2, RZ, RZ, RZ ;  /* 0x000000ffff027224 */ /* 0x000fe400078e00ff */
[----:B------:R-:W-:Y:S02]  /*0e30*/  IMAD R150, R3, 0x8, R148 ;  /* 0x0000000803967824 */ /* 0x000fe400078e0294 */
[----:B------:R-:W-:Y:S02]  /*0e40*/  IMAD.IADD R17, R17, 0x1, R22 ;  /* 0x0000000111117824 */ /* 0x000fe400078e0216 */
[----:B------:R-:W-:Y:S01]  /*0e50*/  VIADD R23, R22, 0x6000 ;  /* 0x0000600016177836 */ /* 0x000fe20000000000 */
[----:B------:R-:W-:Y:S01]  /*0e60*/  UMOV UR38, URZ ;  /* 0x0000003f00267c82 */ /* 0x000fe20008000000 */
[----:B--2---:R-:W-:-:S07]  /*0e70*/  LOP3.LUT R19, R13, 0x1, RZ, 0xfc, !PT ;  /* 0x000000010d137812 */ /* 0x004fce00078efcff */
.L_x_202:
[----:B--23--:R-:W0:Y:S01]  /*0e80*/  LDC.64 R4, c[0x0][0xc88] ;  /* 0x00032200ff047b82 */ /* 0x00ce220000000a00 */
[----:B------:R-:W-:Y:S01]  /*0e90*/  ULDC.64 UR4, c[0x0][0xa28] ;  /* 0x00028a0000047ab9 */ /* 0x000fe20000000a00 */
[----:B-1----:R-:W-:Y:S01]  /*0ea0*/  IMAD.MOV.U32 R3, RZ, RZ, RZ ;  /* 0x000000ffff037224 */ /* 0x002fe200078e00ff */
[----:B------:R-:W-:Y:S01]  /*0eb0*/  ULDC.64 UR6, c[0x0][0xa20] ;  /* 0x0002880000067ab9 */ /* 0x000fe20000000a00 */
[----:B0-----:R-:W-:-:S05]  /*0ec0*/  IMAD.WIDE R4, R35, 0x4, R4 ;  /* 0x0000000423047825 */ /* 0x001fca00078e0204 */
[----:B------:R-:W2:Y:S01]  /*0ed0*/  LDG.E R137, desc[UR36][R4.64] ;  /* 0x0000002404897981 */ /* 0x000ea2000c1e1900 */
[----:B------:R-:W-:-:S04]  /*0ee0*/  ISETP.NE.U32.AND P0, PT, RZ, UR4, PT ;  /* 0x00000004ff007c0c */ /* 0x000fc8000bf05070 */
[----:B------:R-:W-:Y:S02]  /*0ef0*/  ISETP.NE.AND.EX P0, PT, RZ, UR5, PT, P0 ;  /* 0x00000005ff007c0c */ /* 0x000fe4000bf05300 */
[----:B--2---:R-:W-:-:S11]  /*0f00*/  SHF.R.S32.HI R142, RZ, 0x1f, R137 ;  /* 0x0000001fff8e7819 */ /* 0x004fd60000011489 */
[----:B------:R-:W-:-:S04]  /*0f10*/  @P0 LEA R6, P1, R137, UR4, 0x2 ;  /* 0x0000000489060c11 */ /* 0x000fc8000f8210ff */
[----:B------:R-:W-:Y:S01]  /*0f20*/  @P0 LEA.HI.X R7, R137, UR5, R142, 0x2, P1 ;  /* 0x0000000589070c11 */ /* 0x000fe200088f148e */
[----:B------:R-:W-:-:S04]  /*0f30*/  ULDC.64 UR4, c[0x0][0x418] ;  /* 0x0001060000047ab9 */ /* 0x000fc80000000a00 */
[----:B------:R0:W5:Y:S01]  /*0f40*/  @P0 LDG.E R3, desc[UR36][R6.64] ;  /* 0x0000002406030981 */ /* 0x000162000c1e1900 */
[----:B------:R-:W-:Y:S01]  /*0f50*/  ISETP.NE.U32.AND P0, PT, RZ, UR6, PT ;  /* 0x00000006ff007c0c */ /* 0x000fe2000bf05070 */
[----:B------:R-:W-:-:S03]  /*0f60*/  UISETP.NE.U32.AND UP0, UPT, UR4, URZ, UPT ;  /* 0x0000003f0400728c */ /* 0x000fc6000bf05070 */
[----:B------:R-:W-:Y:S01]  /*0f70*/  ISETP.NE.AND.EX P0, PT, RZ, UR7, PT, P0 ;  /* 0x00000007ff007c0c */ /* 0x000fe2000bf05300 */
[----:B------:R-:W-:Y:S01]  /*0f80*/  UISETP.NE.AND.EX UP0, UPT, UR5, URZ, UPT, UP0 ;  /* 0x0000003f0500728c */ /* 0x000fe2000bf05300 */
[----:B------:R-:W-:Y:S02]  /*0f90*/  ULDC UR4, c[0x0][0x424] ;  /* 0x0001090000047ab9 */ /* 0x000fe40000000800 */
[----:B------:R-:W-:Y:S01]  /*0fa0*/  ULDC UR5, c[0x0][0x2f0] ;  /* 0x0000bc0000057ab9 */ /* 0x000fe20000000800 */
[----:B------:R-:W-:-:S04]  /*0fb0*/  USEL UR4, UR4, 0x1, UP0 ;  /* 0x0000000104047887 */ /* 0x000fc80008000000 */
[----:B------:R-:W-:-:S04]  /*0fc0*/  UIMAD UR4, UR4, UR5, URZ ;  /* 0x00000005040472a4 */ /* 0x000fc8000f8e023f */
[C---:B------:R-:W-:Y:S02]  /*0fd0*/  @P0 LEA R4, P1, R137.reuse, UR6, 0x2 ;  /* 0x0000000689040c11 */ /* 0x040fe4000f8210ff */
[----:B------:R-:W-:Y:S02]  /*0fe0*/  IMAD.U32 R88, RZ, RZ, UR4 ;  /* 0x00000004ff587e24 */ /* 0x000fe4000f8e00ff */
[----:B------:R-:W-:-:S05]  /*0ff0*/  @P0 LEA.HI.X R5, R137, UR7, R142, 0x2, P1 ;  /* 0x0000000789050c11 */ /* 0x000fca00088f148e */
[----:B------:R0:W5:Y:S01]  /*1000*/  @P0 LDG.E R88, desc[UR36][R4.64] ;  /* 0x0000002404580981 */ /* 0x000162000c1e1900 */
[----:B----4-:R-:W-:Y:S05]  /*1010*/  @P0 BRA `(.L_x_165) ;  /* 0x0000000000240947 */ /* 0x010fea0003800000 */
[----:B------:R-:W-:Y:S02]  /*1020*/  ULDC.64 UR4, c[0x0][0xa08] ;  /* 0x0002820000047ab9 */ /* 0x000fe40000000a00 */
[----:B------:R-:W-:-:S04]  /*1030*/  ISETP.NE.U32.AND P0, PT, RZ, UR4, PT ;  /* 0x00000004ff007c0c */ /* 0x000fc8000bf05070 */
[----:B------:R-:W-:-:S13]  /*1040*/  ISETP.NE.AND.EX P0, PT, RZ, UR5, PT, P0 ;  /* 0x00000005ff007c0c */ /* 0x000fda000bf05300 */
[----:B------:R-:W-:Y:S05]  /*1050*/  @!P0 BRA `(.L_x_165) ;  /* 0x0000000000148947 */ /* 0x000fea0003800000 */
[----:B0-----:R-:W0:Y:S02]  /*1060*/  LDC.64 R4, c[0x0][0xa08] ;  /* 0x00028200ff047b82 */ /* 0x001e240000000a00 */
[----:B0-----:R-:W-:-:S05]  /*1070*/  IMAD.WIDE R4, R137, 0x4, R4 ;  /* 0x0000000489047825 */ /* 0x001fca00078e0204 */
[----:B-----5:R-:W2:Y:S04]  /*1080*/  LDG.E R88, desc[UR36][R4.64] ;  /* 0x0000002404587981 */ /* 0x020ea8000c1e1900 */
[----:B------:R-:W2:Y:S02]  /*1090*/  LDG.E R7, desc[UR36][R4.64+0x4] ;  /* 0x0000042404077981 */ /* 0x000ea4000c1e1900 */
[----:B--2---:R-:W-:-:S07]  /*10a0*/  IMAD.IADD R88, R7, 0x1, -R88 ;  /* 0x0000000107587824 */ /* 0x004fce00078e0a58 */
.L_x_165:
[----:B-----5:R-:W-:Y:S01]  /*10b0*/  IMAD.IADD R88, R88, 0x1, -R3 ;  /* 0x0000000158587824 */ /* 0x020fe200078e0a03 */
[----:B------:R-:W-:Y:S01]  /*10c0*/  MOV R139, R33 ;  /* 0x00000021008b7202 */ /* 0x000fe20000000f00 */
[----:B------:R-:W-:Y:S01]  /*10d0*/  IMAD.MOV.U32 R138, RZ, RZ, R34 ;  /* 0x000000ffff8a7224 */ /* 0x000fe200078e0022 */
[----:B------:R-:W-:Y:S01]  /*10e0*/  PLOP3.LUT P0, PT, PT, PT, PT, 0x80, 0x0 ;  /* 0x000000000000781c */ /* 0x000fe20003f0f070 */
[C---:B------:R-:W-:Y:S01]  /*10f0*/  VIADD R0, R88.reuse, 0x7f ;  /* 0x0000007f58007836 */ /* 0x040fe20000000000 */
[----:B------:R-:W-:Y:S02]  /*1100*/  ISETP.GE.AND P1, PT, R88, 0x1, PT ;  /* 0x000000015800780c */ /* 0x000fe40003f26270 */
[----:B------:R-:W-:Y:S01]  /*1110*/  CS2R R28, SRZ ;  /* 0x00000000001c7805 */ /* 0x000fe2000001ff00 */
[----:B------:R-:W-:Y:S01]  /*1120*/  IMAD.MOV.U32 R135, RZ, RZ, RZ ;  /* 0x000000ffff877224 */ /* 0x000fe200078e00ff */
[----:B------:R-:W-:Y:S02]  /*1130*/  CS2R R52, SRZ ;  /* 0x0000000000347805 */ /* 0x000fe4000001ff00 */
[----:B------:R-:W-:-:S02]  /*1140*/  SHF.R.S32.HI R3, RZ, 0x1f, R0 ;  /* 0x0000001fff037819 */ /* 0x000fc40000011400 */
[----:B------:R-:W-:Y:S02]  /*1150*/  CS2R R54, SRZ ;  /* 0x0000000000367805 */ /* 0x000fe4000001ff00 */
[----:B------:R-:W-:Y:S02]  /*1160*/  CS2R R40, SRZ ;  /* 0x0000000000287805 */ /* 0x000fe4000001ff00 */
[----:B------:R-:W-:Y:S02]  /*1170*/  CS2R R36, SRZ ;  /* 0x0000000000247805 */ /* 0x000fe4000001ff00 */
[----:B------:R-:W-:Y:S01]  /*1180*/  LEA.HI R149, R3, R0, RZ, 0x7 ;  /* 0x0000000003957211 */ /* 0x000fe200078f38ff */
[----:B------:R-:W-:Y:S01]  /*1190*/  IMAD.MOV.U32 R3, RZ, RZ, RZ ;  /* 0x000000ffff037224 */ /* 0x000fe200078e00ff */
[----:B------:R-:W-:Y:S01]  /*11a0*/  CS2R R56, SRZ ;  /* 0x0000000000387805 */ /* 0x000fe2000001ff00 */
[----:B------:R-:W-:Y:S01]  /*11b0*/  IMAD.MOV.U32 R0, RZ, RZ, RZ ;  /* 0x000000ffff007224 */ /* 0x000fe200078e00ff */
        /* <DEDUP_REMOVED lines=13> */
[----:B------:R-:W-:Y:S01]  /*1290*/  CS2R R70, SRZ ;  /* 0x0000000000467805 */ /* 0x000fe2000001ff00 */
[----:B------:R-:W-:Y:S01]  /*12a0*/  IMAD.MOV.U32 R24, RZ, RZ, RZ ;  /* 0x000000ffff187224 */ /* 0x000fe200078e00ff */
[----:B0-----:R-:W-:Y:S01]  /*12b0*/  CS2R R6, SRZ ;  /* 0x0000000000067805 */ /* 0x001fe2000001ff00 */
[----:B------:R-:W-:Y:S02]  /*12c0*/  IMAD.MOV.U32 R8, RZ, RZ, RZ ;  /* 0x000000ffff087224 */ /* 0x000fe400078e00ff */
[----:B------:R-:W-:Y:S02]  /*12d0*/  IMAD.MOV.U32 R26, RZ, RZ, RZ ;  /* 0x000000ffff1a7224 */ /* 0x000fe400078e00ff */
[----:B------:R-:W-:Y:S02]  /*12e0*/  IMAD.MOV.U32 R73, RZ, RZ, RZ ;  /* 0x000000ffff497224 */ /* 0x000fe400078e00ff */
[----:B------:R-:W-:Y:S01]  /*12f0*/  IMAD.MOV.U32 R31, RZ, RZ, RZ ;  /* 0x000000ffff1f7224 */ /* 0x000fe200078e00ff */
[----:B------:R-:W-:Y:S06]  /*1300*/  @!P1 BRA `(.L_x_166) ;  /* 0x0000005000149947 */ /* 0x000fec0003800000 */
[----:B------:R-:W0:Y:S01]  /*1310*/  SHFL.IDX PT, R0, R147, RZ, 0x1f ;  /* 0x00001fff93007589 */ /* 0x000e2200000e0000 */
[----:B------:R-:W-:Y:S01]  /*1320*/  UIADD3 UR6, UR40, 0x21800, URZ ;  /* 0x0002180028067890 */ /* 0x000fe2000fffe03f */
[----:B------:R-:W-:-:S03]  /*1330*/  SHF.R.S32.HI R149, RZ, 0x7, R149 ;  /* 0x00000007ff957819 */ /* 0x000fc60000011495 */
[----:B------:R-:W-:-:S06]  /*1340*/  ULOP3.LUT UP0, URZ, UR6, 0x3ff, URZ, 0xc0, !UPT ;  /* 0x000003ff063f7892 */ /* 0x000fcc000f80c03f */
[----:B------:R-:W-:Y:S02]  /*1350*/  PLOP3.LUT P0, PT, PT, PT, UP0, 0x80, 0x0 ;  /* 0x000000000000781c */ /* 0x000fe40003f0f008 */
[----:B0-----:R-:W-:-:S13]  /*1360*/  R2UR UR42, R0 ;  /* 0x00000000002a72ca */ /* 0x001fda00000e0000 */
[----:B------:R-:W-:-:S04]  /*1370*/  UIMAD.WIDE UR4, UR42, 0x55555556, URZ ;  /* 0x555555562a0478a5 */ /* 0x000fc8000f8e023f */
[----:B------:R-:W-:-:S04]  /*1380*/  ULEA.HI UR5, UR5, UR5, URZ, 0x1 ;  /* 0x0000000505057291 */ /* 0x000fc8000f8f083f */
[----:B------:R-:W-:-:S04]  /*1390*/  UIMAD UR43, UR5, -0x3, UR42 ;  /* 0xfffffffd052b78a4 */ /* 0x000fc8000f8e022a */
[----:B------:R-:W-:-:S04]  /*13a0*/  ULEA UR4, UR43, UR6, 0xd ;  /* 0x000000062b047291 */ /* 0x000fc8000f8e683f */
[----:B------:R-:W-:-:S04]  /*13b0*/  USHF.R.U32.HI UR4, URZ, 0x4, UR4 ;  /* 0x000000043f047899 */ /* 0x000fc80008011604 */
[----:B------:R-:W-:Y:S01]  /*13c0*/  ULOP3.LUT UR39, UR4, 0x3fff, URZ, 0xc0, !UPT ;  /* 0x00003fff04277892 */ /* 0x000fe2000f8ec03f */
[----:B------:R-:W-:Y:S11]  /*13d0*/  @!P0 BRA `(.L_x_167) ;  /* 0x0000000000408947 */ /* 0x000ff60003800000 */
[----:B------:R-:W-:Y:S01]  /*13e0*/  MOV R0, 0x0 ;  /* 0x0000000000007802 */ /* 0x000fe20000000f00 */
[----:B------:R-:W-:Y:S01]  /*13f0*/  ULDC.64 UR4, c[0x4][0x88] ;  /* 0x0100220000047ab9 */ /* 0x000fe20000000a00 */
[----:B------:R-:W-:Y:S01]  /*1400*/  ULDC.64 UR6, c[0x4][0x28] ;  /* 0x01000a0000067ab9 */ /* 0x000fe20000000a00 */
[----:B------:R-:W-:Y:S01]  /*1410*/  MOV R4, UR4 ;  /* 0x0000000400047c02 */ /* 0x000fe20008000f00 */
        /* <DEDUP_REMOVED lines=12> */
.L_x_167:
[----:B------:R-:W-:Y:S02]  /*14e0*/  LEA.HI R0, R145, R145, RZ, 0x1 ;  /* 0x0000009191007211 */ /* 0x000fe400078f08ff */
[----:B------:R-:W-:Y:S02]  /*14f0*/  ISETP.NE.AND P0, PT, R19, 0x3, PT ;  /* 0x000000031300780c */ /* 0x000fe40003f05270 */
[----:B------:R-:W-:-:S05]  /*1500*/  LOP3.LUT R0, R0, 0xfffffffe, RZ, 0xc0, !PT ;  /* 0xfffffffe00007812 */ /* 0x000fca00078ec0ff */
[----:B------:R-:W-:-:S05]  /*1510*/  IMAD.IADD R0, R145, 0x1, -R0 ;  /* 0x0000000191007824 */ /* 0x000fca00078e0a00 */
[----:B------:R-:W-:-:S04]  /*1520*/  SHF.L.U32 R0, R0, 0x1f, RZ ;  /* 0x0000001f00007819 */ /* 0x000fc800000006ff */
[----:B------:R-:W0:Y:S02]  /*1530*/  SYNCS.PHASECHK.TRANS64.TRYWAIT P1, [UR40+0x2d800], R0 ;  /* 0x02d80000ff0075a7 */ /* 0x000e240008020168 */
[----:B0-----:R-:W-:Y:S05]  /*1540*/  @!P1 BRA `(.L_x_168) ;  /* 0x000000b800e09947 */ /* 0x001fea0003800000 */
.L_x_287:
[----:B------:R-:W-:Y:S05]  /*1550*/  @!P0 BRA `(.L_x_169) ;  /* 0x0000000000048947 */ /* 0x000fea0003800000 */
[----:B------:R-:W-:Y:S01]  /*1560*/  BPT.TRAP 0x1 ;  /* 0x000000040000795c */ /* 0x000fe20000300000 */
.L_x_169:
[----:B------:R-:W-:Y:S02]  /*1570*/  MOV R4, UR38 ;  /* 0x0000002600047c02 */ /* 0x000fe40008000f00 */
[----:B0-----:R-:W-:Y:S02]  /*1580*/  SHF.L.U32 R3, R2, 0x1f, RZ ;  /* 0x0000001f02037819 */ /* 0x001fe400000006ff */
[----:B------:R-:W-:-:S04]  /*1590*/  LEA R4, R4, UR40, 0x3 ;  /* 0x0000002804047c11 */ /* 0x000fc8000f8e18ff */
[----:B------:R0:W1:Y:S01]  /*15a0*/  SYNCS.PHASECHK.TRANS64.TRYWAIT P1, [R4+URZ+0x2d830], R3 ;  /* 0x02d83003040075a7 */ /* 0x000062000802017f */
[----:B------:R-:W-:Y:S05]  /*15b0*/  @!P0 BRA `(.L_x_170) ;  /* 0x0000000000048947 */ /* 0x000fea0003800000 */
[----:B------:R-:W-:Y:S01]  /*15c0*/  BPT.TRAP 0x1 ;  /* 0x000000040000795c */ /* 0x000fe20000300000 */
.L_x_170:
[----:B------:R-:W-:Y:S01]  /*15d0*/  IMAD.MOV.U32 R135, RZ, RZ, RZ ;  /* 0x000000ffff877224 */ /* 0x000fe200078e00ff */
[----:B-1----:R-:W-:Y:S06]  /*15e0*/  @P1 BRA `(.L_x_171) ;  /* 0x0000000000081947 */ /* 0x002fec0003800000 */
[----:B------:R-:W1:Y:S02]  /*15f0*/  SYNCS.PHASECHK.TRANS64.TRYWAIT P1, [R4+URZ+0x2d830], R3 ;  /* 0x02d83003040075a7 */ /* 0x000e64000802017f */
[----:B-1----:R-:W-:Y:S05]  /*1600*/  @!P1 BRA `(.L_x_172) ;  /* 0x000000b800c89947 */ /* 0x002fea0003800000 */
.L_x_171:
        /* <DEDUP_REMOVED lines=53> */
.L_x_173:
[----:B------:R-:W-:Y:S01]  /*1960*/  IMAD.IADD R0, R151, 0x1, R88 ;  /* 0x0000000197007824 */ /* 0x000fe200078e0258 */
[----:B------:R-:W-:Y:S01]  /*1970*/  P2R R7, PR, RZ, 0x1 ;  /* 0x00000001ff077803 */ /* 0x000fe20000000000 */
[----:B------:R-:W-:Y:S01]  /*1980*/  ULDC UR6, c[0x0][0x988] ;  /* 0x0002620000067ab9 */ /* 0x000fe20000000800 */
[--C-:B------:R-:W-:Y:S02]  /*1990*/  IMAD.MOV.U32 R133, RZ, RZ, R135.reuse ;  /* 0x000000ffff857224 */ /* 0x100fe400078e0087 */
[----:B------:R-:W-:Y:S02]  /*19a0*/  IMAD R5, R149, -0x80, R0 ;  /* 0xffffff8095057824 */ /* 0x000fe400078e0200 */
[--C-:B------:R-:W-:Y:S02]  /*19b0*/  IMAD.MOV.U32 R131, RZ, RZ, R135.reuse ;  /* 0x000000ffff837224 */ /* 0x100fe400078e0087 */
        /* <DEDUP_REMOVED lines=8> */
[--C-:B------:R-:W-:Y:S01]  /*1a40*/  IMAD.MOV.U32 R121, RZ, RZ, R135.reuse ;  /* 0x000000ffff797224 */ /* 0x100fe200078e0087 */
[----:B------:R-:W-:Y:S01]  /*1a50*/  FSEL R10, R25, -INF , P3 ;  /* 0xff800000190a7808 */ /* 0x000fe20001800000 */
[--C-:B------:R-:W-:Y:S01]  /*1a60*/  IMAD.MOV.U32 R119, RZ, RZ, R135.reuse ;  /* 0x000000ffff777224 */ /* 0x100fe200078e0087 */
[C---:B------:R-:W-:Y:S01]  /*1a70*/  ISETP.GT.AND P2, PT, R5.reuse, 0x9, PT ;  /* 0x000000090500780c */ /* 0x040fe20003f44270 */
[--C-:B------:R-:W-:Y:S01]  /*1a80*/  IMAD.MOV.U32 R117, RZ, RZ, R135.reuse ;  /* 0x000000ffff757224 */ /* 0x100fe200078e0087 */
[----:B------:R-:W-:Y:S01]  /*1a90*/  FSEL R28, R28, -INF , P1 ;  /* 0xff8000001c1c7808 */ /* 0x000fe20000800000 */
[--C-:B------:R-:W-:Y:S01]  /*1aa0*/  IMAD.MOV.U32 R115, RZ, RZ, R135.reuse ;  /* 0x000000ffff737224 */ /* 0x100fe200078e0087 */
[----:B01----:R-:W-:Y:S01]  /*1ab0*/  FMNMX.FTZ R3, R24, R10, !PT ;  /* 0x0000000a18037209 */ /* 0x003fe20007810000 */
[--C-:B------:R-:W-:Y:S01]  /*1ac0*/  IMAD.MOV.U32 R113, RZ, RZ, R135.reuse ;  /* 0x000000ffff717224 */ /* 0x100fe200078e0087 */
[----:B------:R-:W-:Y:S01]  /*1ad0*/  ISETP.GT.AND P6, PT, R5, 0x10, PT ;  /* 0x000000100500780c */ /* 0x000fe20003fc4270 */
[--C-:B------:R-:W-:Y:S01]  /*1ae0*/  IMAD.MOV.U32 R111, RZ, RZ, R135.reuse ;  /* 0x000000ffff6f7224 */ /* 0x100fe200078e0087 */
[----:B------:R-:W-:Y:S01]  /*1af0*/  FSEL R8, R29, -INF , P2 ;  /* 0xff8000001d087808 */ /* 0x000fe20001000000 */
[--C-:B------:R-:W-:Y:S01]  /*1b00*/  IMAD.MOV.U32 R109, RZ, RZ, R135.reuse ;  /* 0x000000ffff6d7224 */ /* 0x100fe200078e0087 */
[----:B------:R-:W-:Y:S01]  /*1b10*/  FMNMX.FTZ R3, R28, R3, !PT ;  /* 0x000000031c037209 */ /* 0x000fe20007810000 */
[--C-:B------:R-:W-:Y:S01]  /*1b20*/  IMAD.MOV.U32 R107, RZ, RZ, R135.reuse ;  /* 0x000000ffff6b7224 */ /* 0x100fe200078e0087 */
[C---:B------:R-:W-:Y:S01]  /*1b30*/  ISETP.GT.AND P5, PT, R5.reuse, 0x11, PT ;  /* 0x000000110500780c */ /* 0x040fe20003fa4270 */
        /* <DEDUP_REMOVED lines=16> */
[----:B------:R-:W-:Y:S01]  /*1c40*/  IMAD.MOV.U32 R89, RZ, RZ, R135 ;  /* 0x000000ffff597224 */ /* 0x000fe200078e0087 */
[----:B------:R-:W-:-:S02]  /*1c50*/  FSEL R92, R36, -INF , P4 ;  /* 0xff800000245c7808 */ /* 0x000fc40002000000 */
[----:B------:R-:W-:Y:S02]  /*1c60*/  FMNMX.FTZ R3, R90, R3, !PT ;  /* 0x000000035a037209 */ /* 0x000fe40007810000 */
[----:B------:R-:W-:Y:S02]  /*1c70*/  FSEL R30, R30, -INF , P1 ;  /* 0xff8000001e1e7808 */ /* 0x000fe40000800000 */
[----:B------:R-:W-:Y:S02]  /*1c80*/  ISETP.GT.AND P1, PT, R5, 0x20, PT ;  /* 0x000000200500780c */ /* 0x000fe40003f24270 */
[----:B------:R-:W-:Y:S02]  /*1c90*/  FSEL R94, R37, -INF , P3 ;  /* 0xff800000255e7808 */ /* 0x000fe40001800000 */
[----:B------:R-:W-:Y:S02]  /*1ca0*/  FMNMX.FTZ R3, R92, R3, !PT ;  /* 0x000000035c037209 */ /* 0x000fe40007810000 */
[----:B------:R-:W-:-:S02]  /*1cb0*/  FSEL R6, R31, -INF , P2 ;  /* 0xff8000001f067808 */ /* 0x000fc40001000000 */
[C---:B------:R-:W-:Y:S02]  /*1cc0*/  ISETP.GT.AND P2, PT, R5.reuse, 0x21, PT ;  /* 0x000000210500780c */ /* 0x040fe40003f44270 */
[----:B------:R-:W-:Y:S02]  /*1cd0*/  FSEL R96, R40, -INF , P1 ;  /* 0xff80000028607808 */ /* 0x000fe40000800000 */
[----:B------:R-:W-:Y:S02]  /*1ce0*/  FMNMX.FTZ R3, R94, R3, !PT ;  /* 0x000000035e037209 */ /* 0x000fe40007810000 */
[----:B------:R-:W-:Y:S02]  /*1cf0*/  FSEL R34, R34, -INF , P6 ;  /* 0xff80000022227808 */ /* 0x000fe40003000000 */
[----:B------:R-:W-:Y:S02]  /*1d00*/  ISETP.GT.AND P6, PT, R5, 0x28, PT ;  /* 0x000000280500780c */ /* 0x000fe40003fc4270 */
[----:B------:R-:W-:-:S02]  /*1d10*/  FSEL R98, R41, -INF , P2 ;  /* 0xff80000029627808 */ /* 0x000fc40001000000 */
[----:B------:R-:W-:Y:S02]  /*1d20*/  FMNMX.FTZ R3, R96, R3, !PT ;  /* 0x0000000360037209 */ /* 0x000fe40007810000 */
[----:B------:R-:W-:Y:S02]  /*1d30*/  FSEL R12, R35, -INF , P5 ;  /* 0xff800000230c7808 */ /* 0x000fe40002800000 */
[----:B------:R-:W-:Y:S02]  /*1d40*/  ISETP.GT.AND P5, PT, R5, 0x29, PT ;  /* 0x000000290500780c */ /* 0x000fe40003fa4270 */
[----:B------:R-:W-:Y:S02]  /*1d50*/  FSEL R100, R44, -INF , P6 ;  /* 0xff8000002c647808 */ /* 0x000fe40003000000 */
[----:B------:R-:W-:Y:S02]  /*1d60*/  FMNMX.FTZ R3, R98, R3, !PT ;  /* 0x0000000362037209 */ /* 0x000fe40007810000 */
[----:B------:R-:W-:-:S02]  /*1d70*/  FSEL R38, R38, -INF , P4 ;  /* 0xff80000026267808 */ /* 0x000fc40002000000 */
[----:B------:R-:W-:Y:S02]  /*1d80*/  ISETP.GT.AND P4, PT, R5, 0x30, PT ;  /* 0x000000300500780c */ /* 0x000fe40003f84270 */
        /* <DEDUP_REMOVED lines=61> */
[----:B------:R-:W-:Y:S02]  /*2160*/  FSEL R52, R63, -INF , P3 ;  /* 0xff8000003f347808 */ /* 0x000fe40001800000 */
[----:B------:R-:W-:Y:S02]  /*2170*/  P2R R29, PR, RZ, 0x1 ;  /* 0x00000001ff1d7803 */ /* 0x000fe40000000000 */
[----:B------:R-:W-:Y:S02]  /*2180*/  P2R R21, PR, RZ, 0x2 ;  /* 0x00000002ff157803 */ /* 0x000fe40000000000 */
[----:B------:R-:W-:-:S02]  /*2190*/  FSEL R134, R77, -INF , P2 ;  /* 0xff8000004d867808 */ /* 0x000fc40001000000 */
[----:B------:R-:W-:Y:S02]  /*21a0*/  P2R R15, PR, RZ, 0x4 ;  /* 0x00000004ff0f7803 */ /* 0x000fe40000000000 */
[C---:B------:R-:W-:Y:S02]  /*21b0*/  ISETP.GT.AND P3, PT, R5.reuse, 0x70, PT ;  /* 0x000000700500780c */ /* 0x040fe40003f64270 */
[C---:B------:R-:W-:Y:S02]  /*21c0*/  ISETP.GT.AND P4, PT, R5.reuse, 0x71, PT ;  /* 0x000000710500780c */ /* 0x040fe40003f84270 */
[C---:B------:R-:W-:Y:S02]  /*21d0*/  ISETP.GT.AND P5, PT, R5.reuse, 0x78, PT ;  /* 0x000000780500780c */ /* 0x040fe40003fa4270 */
[C---:B------:R-:W-:Y:S02]  /*21e0*/  ISETP.GT.AND P6, PT, R5.reuse, 0x79, PT ;  /* 0x000000790500780c */ /* 0x040fe40003fc4270 */
[----:B------:R-:W-:-:S02]  /*21f0*/  ISETP.GT.AND P2, PT, R5, 0x58, PT ;  /* 0x000000580500780c */ /* 0x000fc40003f44270 */
[C---:B------:R-:W-:Y:S02]  /*2200*/  ISETP.GT.AND P1, PT, R5.reuse, 0x59, PT ;  /* 0x000000590500780c */ /* 0x040fe40003f24270 */
[----:B------:R-:W-:Y:S02]  /*2210*/  ISETP.GT.AND P0, PT, R5, 0x60, PT ;  /* 0x000000600500780c */ /* 0x000fe40003f04270 */
[----:B------:R-:W-:Y:S02]  /*2220*/  FMNMX.FTZ R3, R130, R3, !PT ;  /* 0x0000000382037209 */ /* 0x000fe40007810000 */
[----:B------:R-:W-:Y:S02]  /*2230*/  FMNMX.FTZ R5, R26, R27, !PT ;  /* 0x0000001b1a057209 */ /* 0x000fe40007810000 */
[----:B------:R-:W-:Y:S02]  /*2240*/  FSEL R80, R80, -INF , P3 ;  /* 0xff80000050507808 */ /* 0x000fe40001800000 */
[----:B------:R-:W-:-:S02]  /*2250*/  FMNMX.FTZ R3, R134, R3, !PT ;  /* 0x0000000386037209 */ /* 0x000fc40007810000 */
[----:B------:R-:W-:Y:S02]  /*2260*/  FMNMX.FTZ R5, R30, R5, !PT ;  /* 0x000000051e057209 */ /* 0x000fe40007810000 */
[----:B------:R-:W-:Y:S02]  /*2270*/  FSEL R132, R81, -INF , P4 ;  /* 0xff80000051847808 */ /* 0x000fe40002000000 */
        /* <DEDUP_REMOVED lines=8> */
[----:B------:R-:W-:Y:S01]  /*2300*/  FMNMX.FTZ R9, R76, R3, !PT ;  /* 0x000000034c097209 */ /* 0x000fe20007810000 */
[----:B------:R-:W-:Y:S01]  /*2310*/  IMAD.U32 R3, RZ, RZ, UR6 ;  /* 0x00000006ff037e24 */ /* 0x000fe2000f8e00ff */
[----:B------:R-:W-:-:S02]  /*2320*/  FMNMX.FTZ R5, R38, R5, !PT ;  /* 0x0000000526057209 */ /* 0x000fc40007810000 */
[----:B------:R-:W-:Y:S01]  /*2330*/  FSEL R70, R70, -INF , P2 ;  /* 0xff80000046467808 */ /* 0x000fe20001000000 */
[----:B------:R-:W0:Y:S01]  /*2340*/  SHFL.BFLY PT, R0, R9, 0x2, 0x1f ;  /* 0x0c401f0009007f89 */ /* 0x000e2200000e0000 */
[----:B------:R-:W-:Y:S02]  /*2350*/  FMNMX.FTZ R5, R14, R5, !PT ;  /* 0x000000050e057209 */ /* 0x000fe40007810000 */
[----:B------:R-:W-:Y:S02]  /*2360*/  P2R R13, PR, RZ, 0x8 ;  /* 0x00000008ff0d7803 */ /* 0x000fe40000000000 */
[----:B------:R-:W-:Y:S02]  /*2370*/  FMNMX.FTZ R5, R42, R5, !PT ;  /* 0x000000052a057209 */ /* 0x000fe40007810000 */
[----:B------:R-:W-:Y:S02]  /*2380*/  FSEL R60, R71, -INF , P1 ;  /* 0xff800000473c7808 */ /* 0x000fe40000800000 */
[----:B------:R-:W-:-:S02]  /*2390*/  FMNMX.FTZ R5, R20, R5, !PT ;  /* 0x0000000514057209 */ /* 0x000fc40007810000 */
[----:B------:R-:W-:Y:S02]  /*23a0*/  FSEL R74, R74, -INF , P0 ;  /* 0xff8000004a4a7808 */ /* 0x000fe40000000000 */
[----:B------:R-:W-:Y:S02]  /*23b0*/  FMNMX.FTZ R5, R46, R5, !PT ;  /* 0x000000052e057209 */ /* 0x000fe40007810000 */
[----:B------:R-:W-:Y:S02]  /*23c0*/  ISETP.NE.AND P0, PT, R29, RZ, PT ;  /* 0x000000ff1d00720c */ /* 0x000fe40003f05270 */
[----:B------:R-:W-:Y:S02]  /*23d0*/  FMNMX.FTZ R5, R36, R5, !PT ;  /* 0x0000000524057209 */ /* 0x000fe40007810000 */
[----:B------:R-:W-:Y:S02]  /*23e0*/  ISETP.NE.AND P1, PT, R21, RZ, PT ;  /* 0x000000ff1500720c */ /* 0x000fe40003f25270 */
[----:B------:R-:W-:-:S02]  /*23f0*/  FMNMX.FTZ R5, R50, R5, !PT ;  /* 0x0000000532057209 */ /* 0x000fc40007810000 */
[----:B------:R-:W-:Y:S02]  /*2400*/  FSEL R64, R75, -INF , P0 ;  /* 0xff8000004b407808 */ /* 0x000fe40000000000 */
[----:B------:R-:W-:Y:S02]  /*2410*/  FMNMX.FTZ R5, R40, R5, !PT ;  /* 0x0000000528057209 */ /* 0x000fe40007810000 */
[----:B0-----:R-:W-:Y:S02]  /*2420*/  FMNMX.FTZ R11, R9, R0, !PT ;  /* 0x00000000090b7209 */ /* 0x001fe40007810000 */
[----:B------:R-:W-:Y:S02]  /*2430*/  FMNMX.FTZ R5, R54, R5, !PT ;  /* 0x0000000536057209 */ /* 0x000fe40007810000 */
[----:B------:R-:W-:Y:S01]  /*2440*/  ISETP.NE.AND P2, PT, R15, RZ, PT ;  /* 0x000000ff0f00720c */ /* 0x000fe20003f45270 */
[----:B------:R-:W0:Y:S01]  /*2450*/  SHFL.BFLY PT, R0, R11, 0x1, 0x1f ;  /* 0x0c201f000b007f89 */ /* 0x000e2200000e0000 */
[----:B------:R-:W-:-:S02]  /*2460*/  FMNMX.FTZ R5, R44, R5, !PT ;  /* 0x000000052c057209 */ /* 0x000fc40007810000 */
[----:B------:R-:W-:Y:S02]  /*2470*/  ISETP.NE.AND P0, PT, R7, RZ, PT ;  /* 0x000000ff0700720c */ /* 0x000fe40003f05270 */
[----:B------:R-:W-:Y:S02]  /*2480*/  FMNMX.FTZ R5, R58, R5, !PT ;  /* 0x000000053a057209 */ /* 0x000fe40007810000 */
[----:B------:R-:W-:Y:S02]  /*2490*/  R2UR UR6, R4 ;  /* 0x00000000040672ca */ /* 0x000fe400000e0000 */
[----:B------:R-:W-:-:S04]  /*24a0*/  FMNMX.FTZ R5, R48, R5, !PT ;  /* 0x0000000530057209 */ /* 0x000fc80007810000 */
[----:B------:R-:W-:-:S04]  /*24b0*/  FMNMX.FTZ R5, R62, R5, !PT ;  /* 0x000000053e057209 */ /* 0x000fc80007810000 */
[----:B------:R-:W-:-:S03]  /*24c0*/  FMNMX.FTZ R5, R52, R5, !PT ;  /* 0x0000000534057209 */ /* 0x000fc60007810000 */
[----:B------:R-:W-:Y:S01]  /*24d0*/  UIADD3 UR6, UR6, 0x2d840, URZ ;  /* 0x0002d84006067890 */ /* 0x000fe2000fffe03f */
[----:B------:R-:W-:Y:S02]  /*24e0*/  FMNMX.FTZ R5, R66, R5, !PT ;  /* 0x0000000542057209 */ /* 0x000fe40007810000 */
[----:B0-----:R-:W-:Y:S01]  /*24f0*/  FMNMX.FTZ R0, R11, R0, !PT ;  /* 0x000000000b007209 */ /* 0x001fe20007810000 */
[----:B------:R-:W-:Y:S01]  /*2500*/  UPRMT UR6, UR41, 0x654, UR6 ;  /* 0x0000065429067896 */ /* 0x000fe20008000006 */
[----:B------:R-:W-:Y:S02]  /*2510*/  FMNMX.FTZ R5, R56, R5, !PT ;  /* 0x0000000538057209 */ /* 0x000fe40007810000 */
[C---:B------:R-:W-:Y:S01]  /*2520*/  FSETP.NEU.FTZ.AND P3, PT, R0.reuse, -INF , PT ;  /* 0xff8000000000780b */ /* 0x040fe20003f7d000 */
[----:B------:R-:W-:Y:S01]  /*2530*/  FMUL.FTZ R25, R0, R3 ;  /* 0x0000000300197220 */ /* 0x000fe20000410000 */
[----:B------:R-:W-:-:S04]  /*2540*/  FMNMX.FTZ R5, R70, R5, !PT ;  /* 0x0000000546057209 */ /* 0x000fc80007810000 */
[----:B------:R-:W-:Y:S01]  /*2550*/  FSEL R25, R25, RZ, P3 ;  /* 0x000000ff19197208 */ /* 0x000fe20001800000 */
[----:B------:R-:W-:Y:S01]  /*2560*/  SYNCS.ARRIVE.TRANS64.RED.A1T0 RZ, [UR6], RZ ;  /* 0x000000ffffff79a7 */ /* 0x000fe20008100406 */
[----:B------:R-:W-:Y:S02]  /*2570*/  FMNMX.FTZ R5, R60, R5, !PT ;  /* 0x000000053c057209 */ /* 0x000fe40007810000 */
[----:B------:R-:W-:Y:S01]  /*2580*/  ISETP.NE.AND P3, PT, R13, RZ, PT ;  /* 0x000000ff0d00720c */ /* 0x000fe20003f65270 */
[--C-:B------:R-:W-:Y:S01]  /*2590*/  FFMA.FTZ R68, R10, R3, -R25.reuse ;  /* 0x000000030a447223 */ /* 0x100fe20000010819 */
[----:B------:R-:W-:Y:S01]  /*25a0*/  FMNMX.FTZ R5, R74, R5, !PT ;  /* 0x000000054a057209 */ /* 0x000fe20007810000 */
[-CC-:B------:R-:W-:Y:S01]  /*25b0*/  FFMA.FTZ R10, R28, R3.reuse, -R25.reuse ;  /* 0x000000031c0a7223 */ /* 0x180fe20000010819 */
[-CC-:B------:R-:W-:Y:S01]  /*25c0*/  FFMA.FTZ R28, R94, R3.reuse, -R25.reuse ;  /* 0x000000035e1c7223 */ /* 0x180fe20000010819 */
[----:B------:R-:W-:Y:S01]  /*25d0*/  FSEL R94, R78, -INF , P1 ;  /* 0xff8000004e5e7808 */ /* 0x000fe20000800000 */
[--C-:B------:R-:W-:Y:S01]  /*25e0*/  FFMA.FTZ R21, R96, R3, -R25.reuse ;  /* 0x0000000360157223 */ /* 0x100fe20000010819 */
[----:B------:R-:W-:Y:S01]  /*25f0*/  FMNMX.FTZ R5, R64, R5, !PT ;  /* 0x0000000540057209 */ /* 0x000fe20007810000 */
        /* <DEDUP_REMOVED lines=21> */
[-CC-:B------:R-:W-:Y:S01]  /*2750*/  FFMA.FTZ R37, R104, R3.reuse, -R25.reuse ;  /* 0x0000000368257223 */ /* 0x180fe20000010819 */
[--C-:B------:R-:W-:Y:S01]  /*2760*/  FFMA.FTZ R41, R72, R3, -R25.reuse ;  /* 0x0000000348297223 */ /* 0x100fe20000010819 */
[----:B------:R-:W-:Y:S01]  /*2770*/  FMNMX.FTZ R5, R106, R5, !PT ;  /* 0x000000056a057209 */ /* 0x000fe20007810000 */
[-CC-:B------:R-:W-:Y:S01]  /*2780*/  FFMA.FTZ R47, R80, R3.reuse, -R25.reuse ;  /* 0x00000003502f7223 */ /* 0x180fe20000010819 */
[-CC-:B------:R-:W-:Y:S01]  /*2790*/  FFMA.FTZ R92, R112, R3.reuse, -R25.reuse ;  /* 0x00000003705c7223 */ /* 0x180fe20000010819 */
[-CC-:B------:R-:W-:Y:S01]  /*27a0*/  FFMA.FTZ R31, R120, R3.reuse, -R25.reuse ;  /* 0x00000003781f7223 */ /* 0x180fe20000010819 */
[-CC-:B------:R-:W-:Y:S01]  /*27b0*/  FFMA.FTZ R78, R118, R3.reuse, -R25.reuse ;  /* 0x00000003764e7223 */ /* 0x180fe20000010819 */
[----:B------:R-:W0:Y:S01]  /*27c0*/  SHFL.BFLY PT, R8, R5, 0x2, 0x1f ;  /* 0x0c401f0005087f89 */ /* 0x000e2200000e0000 */
[-CC-:B------:R-:W-:Y:S01]  /*27d0*/  FFMA.FTZ R102, R114, R3.reuse, -R25.reuse ;  /* 0x0000000372667223 */ /* 0x180fe20000010819 */
        /* <DEDUP_REMOVED lines=9> */
[----:B------:R-:W-:Y:S01]  /*2870*/  FFMA.FTZ R76, R76, R3, -R25 ;  /* 0x000000034c4c7223 */ /* 0x000fe20000010819 */
[----:B------:R-:W-:Y:S01]  /*2880*/  MUFU.EX2 R9, R9 ;  /* 0x0000000900097308 */ /* 0x000fe20000000800 */
[--C-:B------:R-:W-:Y:S01]  /*2890*/  IMAD.MOV.U32 R134, RZ, RZ, R135.reuse ;  /* 0x000000ffff867224 */ /* 0x100fe200078e0087 */
[-C--:B------:R-:W-:Y:S01]  /*28a0*/  MOV R128, R135.reuse ;  /* 0x0000008700807202 */ /* 0x080fe20000000f00 */
[--C-:B------:R-:W-:Y:S01]  /*28b0*/  IMAD.MOV.U32 R132, RZ, RZ, R135.reuse ;  /* 0x000000ffff847224 */ /* 0x100fe200078e0087 */
[----:B------:R-:W-:Y:S01]  /*28c0*/  MOV R118, R135 ;  /* 0x0000008700767202 */ /* 0x000fe20000000f00 */
[----:B------:R-:W-:-:S02]  /*28d0*/  IMAD.MOV.U32 R130, RZ, RZ, R135 ;  /* 0x000000ffff827224 */ /* 0x000fc400078e0087 */
[--C-:B------:R-:W-:Y:S01]  /*28e0*/  IMAD.MOV.U32 R126, RZ, RZ, R135.reuse ;  /* 0x000000ffff7e7224 */ /* 0x100fe200078e0087 */
[----:B------:R-:W1:Y:S01]  /*28f0*/  MUFU.EX2 R68, R68 ;  /* 0x0000004400447308 */ /* 0x000e620000000800 */
[--C-:B------:R-:W-:Y:S02]  /*2900*/  IMAD.MOV.U32 R124, RZ, RZ, R135.reuse ;  /* 0x000000ffff7c7224 */ /* 0x100fe400078e0087 */
[--C-:B------:R-:W-:Y:S01]  /*2910*/  IMAD.MOV.U32 R122, RZ, RZ, R135.reuse ;  /* 0x000000ffff7a7224 */ /* 0x100fe200078e0087 */
[----:B0-----:R-:W-:Y:S01]  /*2920*/  FMNMX.FTZ R8, R5, R8, !PT ;  /* 0x0000000805087209 */ /* 0x001fe20007810000 */
[--C-:B------:R-:W-:Y:S02]  /*2930*/  IMAD.MOV.U32 R120, RZ, RZ, R135.reuse ;  /* 0x000000ffff787224 */ /* 0x100fe400078e0087 */
[--C-:B------:R-:W-:Y:S01]  /*2940*/  IMAD.MOV.U32 R116, RZ, RZ, R135.reuse ;  /* 0x000000ffff747224 */ /* 0x100fe200078e0087 */
[----:B------:R-:W0:Y:S01]  /*2950*/  MUFU.EX2 R10, R10 ;  /* 0x0000000a000a7308 */ /* 0x000e220000000800 */
[----:B------:R-:W2:Y:S01]  /*2960*/  SHFL.BFLY PT, R5, R8, 0x1, 0x1f ;  /* 0x0c201f0008057f89 */ /* 0x000ea200000e0000 */
[----:B------:R-:W-:-:S02]  /*2970*/  IMAD.MOV.U32 R114, RZ, RZ, R135 ;  /* 0x000000ffff727224 */ /* 0x000fc400078e0087 */
[----:B------:R-:W-:-:S04]  /*2980*/  IMAD.MOV.U32 R112, RZ, RZ, R135 ;  /* 0x000000ffff707224 */ /* 0x000fc800078e0087 */
[----:B------:R-:W3:Y:S01]  /*2990*/  MUFU.EX2 R11, R11 ;  /* 0x0000000b000b7308 */ /* 0x000ee20000000800 */
[----:B-1----:R-:W-:-:S07]  /*29a0*/  FADD.FTZ R65, R9, R68 ;  /* 0x0000004409417221 */ /* 0x002fce0000010000 */
[----:B------:R-:W1:Y:S08]  /*29b0*/  MUFU.EX2 R13, R13 ;  /* 0x0000000d000d7308 */ /* 0x000e700000000800 */
[----:B------:R-:W4:Y:S01]  /*29c0*/  MUFU.EX2 R24, R24 ;  /* 0x0000001800187308 */ /* 0x000f220000000800 */
[----:B--2---:R-:W-:-:S04]  /*29d0*/  FMNMX.FTZ R5, R8, R5, !PT ;  /* 0x0000000508057209 */ /* 0x004fc80007810000 */
[C---:B------:R-:W-:Y:S01]  /*29e0*/  FSETP.NEU.FTZ.AND P1, PT, R5.reuse, -INF , PT ;  /* 0xff8000000500780b */ /* 0x040fe20003f3d000 */
[----:B------:R-:W-:Y:S02]  /*29f0*/  FMUL.FTZ R8, R5, R3 ;  /* 0x0000000305087220 */ /* 0x000fe40000410000 */
[----:B------:R-:W2:Y:S03]  /*2a00*/  MUFU.EX2 R15, R15 ;  /* 0x0000000f000f7308 */ /* 0x000ea60000000800 */
[----:B------:R-:W-:Y:S02]  /*2a10*/  FSEL R25, R8, RZ, P1 ;  /* 0x000000ff08197208 */ /* 0x000fe40000800000 */
[----:B------:R-:W-:Y:S02]  /*2a20*/  ISETP.GE.AND P1, PT, R88, 0x81, PT ;  /* 0x000000815800780c */ /* 0x000fe40003f26270 */
[----:B------:R-:W-:Y:S01]  /*2a30*/  MOV R88, R135 ;  /* 0x0000008700587202 */ /* 0x000fe20000000f00 */
[-CC-:B------:R-:W-:Y:S01]  /*2a40*/  FFMA.FTZ R26, R26, R3.reuse, -R25.reuse ;  /* 0x000000031a1a7223 */ /* 0x180fe20000010819 */
[-CC-:B------:R-:W-:Y:S01]  /*2a50*/  FFMA.FTZ R8, R27, R3.reuse, -R25.reuse ;  /* 0x000000031b087223 */ /* 0x180fe20000010819 */
[-CC-:B------:R-:W-:Y:S01]  /*2a60*/  FFMA.FTZ R51, R30, R3.reuse, -R25.reuse ;  /* 0x000000031e337223 */ /* 0x180fe20000010819 */
[-CC-:B------:R-:W-:Y:S01]  /*2a70*/  FFMA.FTZ R53, R6, R3.reuse, -R25.reuse ;  /* 0x0000000306357223 */ /* 0x180fe20000010819 */
[-CC-:B------:R-:W-:Y:S01]  /*2a80*/  FFMA.FTZ R6, R34, R3.reuse, -R25.reuse ;  /* 0x0000000322067223 */ /* 0x180fe20000010819 */
[----:B------:R-:W-:Y:S01]  /*2a90*/  MUFU.EX2 R61, R8 ;  /* 0x00000008003d7308 */ /* 0x000fe20000000800 */
[-CC-:B------:R-:W-:Y:S01]  /*2aa0*/  FFMA.FTZ R27, R12, R3.reuse, -R25.reuse ;  /* 0x000000030c1b7223 */ /* 0x180fe20000010819 */
[-CC-:B------:R-:W-:Y:S01]  /*2ab0*/  FFMA.FTZ R30, R38, R3.reuse, -R25.reuse ;  /* 0x00000003261e7223 */ /* 0x180fe20000010819 */
[-C--:B------:R-:W-:Y:S01]  /*2ac0*/  FFMA.FTZ R49, R14, R3.reuse, -R25 ;  /* 0x000000030e317223 */ /* 0x080fe20000010819 */
[----:B0-----:R-:W-:Y:S01]  /*2ad0*/  FADD.FTZ R14, R10, R65 ;  /* 0x000000410a0e7221 */ /* 0x001fe20000010000 */
[C---:B---3--:R-:W-:Y:S01]  /*2ae0*/  F2FP.F16.F32.PACK_AB R10, R11.reuse, R10 ;  /* 0x0000000a0b0a723e */ /* 0x048fe200000000ff */
[-CC-:B------:R-:W-:Y:S01]  /*2af0*/  FFMA.FTZ R34, R42, R3.reuse, -R25.reuse ;  /* 0x000000032a227223 */ /* 0x180fe20000010819 */
[-CC-:B------:R-:W-:Y:S01]  /*2b00*/  FFMA.FTZ R38, R46, R3.reuse, -R25.reuse ;  /* 0x000000032e267223 */ /* 0x180fe20000010819 */
[----:B------:R-:W0:Y:S01]  /*2b10*/  MUFU.EX2 R26, R26 ;  /* 0x0000001a001a7308 */ /* 0x000e220000000800 */
[----:B------:R-:W-:Y:S01]  /*2b20*/  FADD.FTZ R14, R11, R14 ;  /* 0x0000000e0b0e7221 */ /* 0x000fe20000010000 */
[-CC-:B------:R-:W-:Y:S01]  /*2b30*/  FFMA.FTZ R57, R36, R3.reuse, -R25.reuse ;  /* 0x0000000324397223 */ /* 0x180fe20000010819 */
[-CC-:B------:R-:W-:Y:S01]  /*2b40*/  FFMA.FTZ R36, R54, R3.reuse, -R25.reuse ;  /* 0x0000000336247223 */ /* 0x180fe20000010819 */
[-CC-:B------:R-:W-:Y:S01]  /*2b50*/  FFMA.FTZ R55, R44, R3.reuse, -R25.reuse ;  /* 0x000000032c377223 */ /* 0x180fe20000010819 */
[----:B-1----:R-:W-:Y:S01]  /*2b60*/  FADD.FTZ R67, R13, R14 ;  /* 0x0000000e0d437221 */ /* 0x002fe20000010000 */
[-CC-:B------:R-:W-:Y:S01]  /*2b70*/  FFMA.FTZ R59, R48, R3.reuse, -R25.reuse ;  /* 0x00000003303b7223 */ /* 0x180fe20000010819 */
[-C--:B------:R-:W-:Y:S01]  /*2b80*/  FFMA.FTZ R4, R62, R3.reuse, -R25 ;  /* 0x000000033e047223 */ /* 0x080fe20000010819 */
[----:B------:R1:W3:Y:S01]  /*2b90*/  MUFU.EX2 R63, R51 ;  /* 0x00000033003f7308 */ /* 0x0002e20000000800 */
[----:B----4-:R-:W-:Y:S01]  /*2ba0*/  FADD.FTZ R14, R24, R67 ;  /* 0x00000043180e7221 */ /* 0x010fe20000010000 */
[-CC-:B------:R-:W-:Y:S01]  /*2bb0*/  FFMA.FTZ R52, R52, R3.reuse, -R25.reuse ;  /* 0x0000000334347223 */ /* 0x180fe20000010819 */
[-CC-:B------:R-:W-:Y:S01]  /*2bc0*/  FFMA.FTZ R42, R66, R3.reuse, -R25.reuse ;  /* 0x00000003422a7223 */ /* 0x180fe20000010819 */
[-CC-:B------:R-:W-:Y:S01]  /*2bd0*/  FFMA.FTZ R44, R70, R3.reuse, -R25.reuse ;  /* 0x00000003462c7223 */ /* 0x180fe20000010819 */
[----:B--2---:R-:W-:Y:S01]  /*2be0*/  FADD.FTZ R69, R15, R14 ;  /* 0x0000000e0f457221 */ /* 0x004fe20000010000 */
[-CC-:B------:R-:W-:Y:S01]  /*2bf0*/  FFMA.FTZ R74, R74, R3.reuse, -R25.reuse ;  /* 0x000000034a4a7223 */ /* 0x180fe20000010819 */
[-C--:B------:R-:W-:Y:S01]  /*2c00*/  FFMA.FTZ R64, R64, R3.reuse, -R25 ;  /* 0x0000000340407223 */ /* 0x080fe20000010819 */
[----:B------:R2:W4:Y:S01]  /*2c10*/  MUFU.EX2 R84, R53 ;  /* 0x0000003500547308 */ /* 0x0005220000000800 */
[----:B0-----:R-:W-:Y:S01]  /*2c20*/  FADD.FTZ R12, R26, R61 ;  /* 0x0000003d1a0c7221 */ /* 0x001fe20000010000 */
[-CC-:B-1----:R-:W-:Y:S01]  /*2c30*/  FFMA.FTZ R51, R20, R3.reuse, -R25.reuse ;  /* 0x0000000314337223 */ /* 0x182fe20000010819 */
[-CC-:B------:R-:W-:Y:S01]  /*2c40*/  FFMA.FTZ R20, R50, R3.reuse, -R25.reuse ;  /* 0x0000000332147223 */ /* 0x180fe20000010819 */
[-CC-:B------:R-:W-:Y:S01]  /*2c50*/  FFMA.FTZ R94, R94, R3.reuse, -R25.reuse ;  /* 0x000000035e5e7223 */ /* 0x180fe20000010819 */
[-CC-:B------:R-:W-:Y:S01]  /*2c60*/  FFMA.FTZ R96, R96, R3.reuse, -R25.reuse ;  /* 0x0000000360607223 */ /* 0x180fe20000010819 */
[-CC-:B------:R-:W-:Y:S01]  /*2c70*/  FFMA.FTZ R98, R98, R3.reuse, -R25.reuse ;  /* 0x0000000362627223 */ /* 0x180fe20000010819 */
[-CC-:B------:R-:W-:Y:S01]  /*2c80*/  FFMA.FTZ R100, R100, R3.reuse, -R25.reuse ;  /* 0x0000000364647223 */ /* 0x180fe20000010819 */
[----:B------:R-:W0:Y:S01]  /*2c90*/  MUFU.EX2 R6, R6 ;  /* 0x0000000600067308 */ /* 0x000e220000000800 */
[----:B---3--:R-:W-:Y:S01]  /*2ca0*/  FADD.FTZ R11, R63, R12 ;  /* 0x0000000c3f0b7221 */ /* 0x008fe20000010000 */
[-CC-:B--2---:R-:W-:Y:S01]  /*2cb0*/  FFMA.FTZ R53, R40, R3.reuse, -R25.reuse ;  /* 0x0000000328357223 */ /* 0x184fe20000010819 */
[-CC-:B------:R-:W-:Y:S01]  /*2cc0*/  FFMA.FTZ R40, R58, R3.reuse, -R25.reuse ;  /* 0x000000033a287223 */ /* 0x180fe20000010819 */
[-CC-:B------:R-:W-:Y:S01]  /*2cd0*/  FFMA.FTZ R108, R108, R3.reuse, -R25.reuse ;  /* 0x000000036c6c7223 */ /* 0x180fe20000010819 */
[----:B------:R-:W-:Y:S01]  /*2ce0*/  FFMA.FTZ R106, R106, R3, -R25 ;  /* 0x000000036a6a7223 */ /* 0x000fe20000010819 */
[----:B------:R-:W-:-:S02]  /*2cf0*/  F2FP.F16.F32.PACK_AB R8, R68, R9 ;  /* 0x000000094408723e */ /* 0x000fc400000000ff */
[----:B------:R-:W1:Y:S01]  /*2d00*/  MUFU.EX2 R27, R27 ;  /* 0x0000001b001b7308 */ /* 0x000e620000000800 */
[C---:B----4-:R-:W-:Y:S01]  /*2d10*/  FADD.FTZ R65, R84.reuse, R11 ;  /* 0x0000000b54417221 */ /* 0x050fe20000010000 */
[----:B------:R-:W-:Y:S01]  /*2d20*/  F2FP.F16.F32.PACK_AB R11, R84, R63 ;  /* 0x0000003f540b723e */ /* 0x000fe200000000ff */
[----:B------:R-:W-:Y:S01]  /*2d30*/  FFMA.FTZ R63, R56, R3, -R25 ;  /* 0x00000003383f7223 */ /* 0x000fe20000010819 */
[----:B------:R-:W-:-:S04]  /*2d40*/  F2FP.F16.F32.PACK_AB R9, R61, R26 ;  /* 0x0000001a3d09723e */ /* 0x000fc800000000ff */
[----:B------:R-:W2:Y:S01]  /*2d50*/  MUFU.EX2 R28, R28 ;  /* 0x0000001c001c7308 */ /* 0x000ea20000000800 */
[----:B0-----:R-:W-:Y:S01]  /*2d60*/  FADD.FTZ R12, R6, R65 ;  /* 0x00000041060c7221 */ /* 0x001fe20000010000 */
[----:B------:R-:W-:Y:S01]  /*2d70*/  FFMA.FTZ R65, R60, R3, -R25 ;  /* 0x000000033c417223 */ /* 0x000fe20000010819 */
[----:B------:R0:W-:Y:S05]  /*2d80*/  STSM.16.M88.4 [R16+0x21800], R8 ;  /* 0x0218000810007844 */ /* 0x0001ea0000000200 */
[----:B------:R-:W3:Y:S01]  /*2d90*/  MUFU.EX2 R30, R30 ;  /* 0x0000001e001e7308 */ /* 0x000ee20000000800 */
[----:B-1----:R-:W-:-:S07]  /*2da0*/  FADD.FTZ R67, R27, R12 ;  /* 0x0000000c1b437221 */ /* 0x002fce0000010000 */
[----:B------:R-:W1:Y:S01]  /*2db0*/  MUFU.EX2 R21, R21 ;  /* 0x0000001500157308 */ /* 0x000e620000000800 */
[----:B--2---:R-:W-:-:S07]  /*2dc0*/  FADD.FTZ R14, R28, R69 ;  /* 0x000000451c0e7221 */ /* 0x004fce0000010000 */
[----:B------:R-:W2:Y:S01]  /*2dd0*/  MUFU.EX2 R49, R49 ;  /* 0x0000003100317308 */ /* 0x000ea20000000800 */
[----:B---3--:R-:W-:-:S07]  /*2de0*/  FADD.FTZ R12, R30, R67 ;  /* 0x000000431e0c7221 */ /* 0x008fce0000010000 */
        /* <DEDUP_REMOVED lines=19> */
[----:B-1----:R-:W-:Y:S01]  /*2f20*/  FADD.FTZ R25, R57, R12 ;  /* 0x0000000c39197221 */ /* 0x002fe20000010000 */
[----:B------:R-:W-:Y:S02]  /*2f30*/  F2FP.F16.F32.PACK_AB R12, R24, R13 ;  /* 0x0000000d180c723e */ /* 0x000fe400000000ff */
[----:B------:R-:W-:-:S04]  /*2f40*/  F2FP.F16.F32.PACK_AB R24, R32, R21 ;  /* 0x000000152018723e */ /* 0x000fc800000000ff */
        /* <DEDUP_REMOVED lines=9> */
[----:B--2---:R-:W-:Y:S01]  /*2fe0*/  FADD.FTZ R13, R53, R26 ;  /* 0x0000001a350d7221 */ /* 0x004fe20000010000 */
[----:B------:R-:W-:Y:S01]  /*2ff0*/  F2FP.F16.F32.PACK_AB R26, R90, R29 ;  /* 0x0000001d5a1a723e */ /* 0x000fe200000000ff */
[----:B------:R-:W-:-:S05]  /*3000*/  IMAD.MOV.U32 R90, RZ, RZ, R135 ;  /* 0x000000ffff5a7224 */ /* 0x000fca00078e0087 */
[----:B------:R-:W2:Y:S01]  /*3010*/  MUFU.EX2 R33, R33 ;  /* 0x0000002100217308 */ /* 0x000ea20000000800 */
[C---:B---3--:R-:W-:Y:S01]  /*3020*/  FADD.FTZ R28, R78.reuse, R25 ;  /* 0x000000194e1c7221 */ /* 0x048fe20000010000 */
[----:B------:R-:W-:Y:S02]  /*3030*/  F2FP.F16.F32.PACK_AB R25, R51, R34 ;  /* 0x000000223319723e */ /* 0x000fe400000000ff */
[----:B0-----:R-:W-:-:S04]  /*3040*/  F2FP.F16.F32.PACK_AB R10, R78, R31 ;  /* 0x0000001f4e0a723e */ /* 0x001fc800000000ff */
[----:B------:R-:W0:Y:S01]  /*3050*/  MUFU.EX2 R55, R55 ;  /* 0x0000003700377308 */ /* 0x000e220000000800 */
[----:B-1----:R-:W-:Y:S01]  /*3060*/  FADD.FTZ R8, R36, R13 ;  /* 0x0000000d24087221 */ /* 0x002fe20000010000 */
[----:B------:R-:W-:Y:S02]  /*3070*/  F2FP.F16.F32.PACK_AB R13, R27, R6 ;  /* 0x000000061b0d723e */ /* 0x000fe400000000ff */
[----:B------:R-:W-:-:S03]  /*3080*/  F2FP.F16.F32.PACK_AB R27, R57, R38 ;  /* 0x00000026391b723e */ /* 0x000fc600000000ff */
[----:B------:R1:W-:Y:S01]  /*3090*/  STSM.16.M88.4 [R22], R12 ;  /* 0x0000000c16007844 */ /* 0x0003e20000000200 */
[----:B------:R-:W3:Y:S01]  /*30a0*/  MUFU.EX2 R82, R82 ;  /* 0x0000005200527308 */ /* 0x000ee20000000800 */
[----:B--2---:R-:W-:Y:S02]  /*30b0*/  FADD.FTZ R11, R33, R28 ;  /* 0x0000001c210b7221 */ /* 0x004fe40000010000 */
[----:B------:R2:W-:Y:S05]  /*30c0*/  STSM.16.M88.4 [R18], R24 ;  /* 0x0000001812007844 */ /* 0x0005ea0000000200 */
[----:B------:R-:W4:Y:S01]  /*30d0*/  MUFU.EX2 R40, R40 ;  /* 0x0000002800287308 */ /* 0x000f220000000800 */
[----:B0-----:R-:W-:-:S07]  /*30e0*/  FADD.FTZ R9, R55, R8 ;  /* 0x0000000837097221 */ /* 0x001fce0000010000 */
[----:B------:R-:W0:Y:S01]  /*30f0*/  MUFU.EX2 R37, R37 ;  /* 0x0000002500257308 */ /* 0x000e220000000800 */
[C---:B---3--:R-:W-:Y:S01]  /*3100*/  FADD.FTZ R8, R82.reuse, R11 ;  /* 0x0000000b52087221 */ /* 0x048fe20000010000 */
[----:B-1----:R-:W-:-:S06]  /*3110*/  F2FP.F16.F32.PACK_AB R12, R82, R33 ;  /* 0x00000021520c723e */ /* 0x002fcc00000000ff */
[----:B------:R-:W1:Y:S01]  /*3120*/  MUFU.EX2 R59, R59 ;  /* 0x0000003b003b7308 */ /* 0x000e620000000800 */
[----:B----4-:R-:W-:-:S07]  /*3130*/  FADD.FTZ R6, R40, R9 ;  /* 0x0000000928067221 */ /* 0x010fce0000010000 */
[----:B------:R-:W3:Y:S01]  /*3140*/  MUFU.EX2 R102, R102 ;  /* 0x0000006600667308 */ /* 0x000ee20000000800 */
[----:B0-----:R-:W-:-:S07]  /*3150*/  FADD.FTZ R11, R37, R8 ;  /* 0x00000008250b7221 */ /* 0x001fce0000010000 */
[----:B------:R-:W0:Y:S01]  /*3160*/  MUFU.EX2 R4, R4 ;  /* 0x0000000400047308 */ /* 0x000e220000000800 */
[----:B-1----:R-:W-:-:S07]  /*3170*/  FADD.FTZ R9, R59, R6 ;  /* 0x000000063b097221 */ /* 0x002fce0000010000 */
[----:B------:R-:W1:Y:S01]  /*3180*/  MUFU.EX2 R35, R35 ;  /* 0x0000002300237308 */ /* 0x000e620000000800 */
[C---:B---3--:R-:W-:Y:S01]  /*3190*/  FADD.FTZ R8, R102.reuse, R11 ;  /* 0x0000000b66087221 */ /* 0x048fe20000010000 */
[----:B------:R-:W-:Y:S02]  /*31a0*/  F2FP.F16.F32.PACK_AB R11, R55, R36 ;  /* 0x00000024370b723e */ /* 0x000fe400000000ff */
[----:B------:R-:W-:Y:S01]  /*31b0*/  F2FP.F16.F32.PACK_AB R14, R102, R37 ;  /* 0x00000025660e723e */ /* 0x000fe200000000ff */
[----:B------:R-:W-:-:S03]  /*31c0*/  IMAD.MOV.U32 R102, RZ, RZ, R135 ;  /* 0x000000ffff667224 */ /* 0x000fc600078e0087 */
[----:B------:R-:W3:Y:S01]  /*31d0*/  MUFU.EX2 R61, R52 ;  /* 0x00000034003d7308 */ /* 0x000ee20000000800 */
[----:B0-----:R-:W-:-:S07]  /*31e0*/  FADD.FTZ R6, R4, R9 ;  /* 0x0000000904067221 */ /* 0x001fce0000010000 */
[----:B------:R-:W0:Y:S01]  /*31f0*/  MUFU.EX2 R86, R86 ;  /* 0x0000005600567308 */ /* 0x000e220000000800 */
[----:B-1----:R-:W-:Y:S01]  /*3200*/  FADD.FTZ R9, R35, R8 ;  /* 0x0000000823097221 */ /* 0x002fe20000010000 */
[----:B------:R-:W-:Y:S01]  /*3210*/  F2FP.F16.F32.PACK_AB R8, R92, R7 ;  /* 0x000000075c08723e */ /* 0x000fe200000000ff */
[----:B------:R-:W-:-:S05]  /*3220*/  IMAD.MOV.U32 R92, RZ, RZ, R135 ;  /* 0x000000ffff5c7224 */ /* 0x000fca00078e0087 */
[----:B------:R-:W1:Y:S01]  /*3230*/  MUFU.EX2 R42, R42 ;  /* 0x0000002a002a7308 */ /* 0x000e620000000800 */
[C---:B---3--:R-:W-:Y:S01]  /*3240*/  FADD.FTZ R7, R61.reuse, R6 ;  /* 0x000000063d077221 */ /* 0x048fe20000010000 */
[----:B------:R-:W-:-:S06]  /*3250*/  F2FP.F16.F32.PACK_AB R15, R61, R4 ;  /* 0x000000043d0f723e */ /* 0x000fcc00000000ff */
[----:B------:R-:W3:Y:S01]  /*3260*/  MUFU.EX2 R39, R39 ;  /* 0x0000002700277308 */ /* 0x000ee20000000800 */
[C---:B0-----:R-:W-:Y:S01]  /*3270*/  FADD.FTZ R28, R86.reuse, R9 ;  /* 0x00000009561c7221 */ /* 0x041fe20000010000 */
[----:B------:R-:W-:Y:S02]  /*3280*/  F2FP.F16.F32.PACK_AB R9, R53, R20 ;  /* 0x000000143509723e */ /* 0x000fe400000000ff */
[----:B--2---:R-:W-:-:S03]  /*3290*/  F2FP.F16.F32.PACK_AB R24, R86, R35 ;  /* 0x000000235618723e */ /* 0x004fc600000000ff */
[----:B------:R0:W-:Y:S01]  /*32a0*/  STSM.16.M88.4 [R17], R8 ;  /* 0x0000000811007844 */ /* 0x0001e20000000200 */
[----:B------:R-:W2:Y:S01]  /*32b0*/  MUFU.EX2 R63, R63 ;  /* 0x0000003f003f7308 */ /* 0x000ea20000000800 */
[----:B-1----:R-:W-:-:S07]  /*32c0*/  FADD.FTZ R6, R42, R7 ;  /* 0x000000072a067221 */ /* 0x002fce0000010000 */
[----:B------:R-:W1:Y:S01]  /*32d0*/  MUFU.EX2 R104, R104 ;  /* 0x0000006800687308 */ /* 0x000e620000000800 */
[----:B---3--:R-:W-:-:S07]  /*32e0*/  FADD.FTZ R7, R39, R28 ;  /* 0x0000001c27077221 */ /* 0x008fce0000010000 */
[----:B------:R-:W3:Y:S01]  /*32f0*/  MUFU.EX2 R44, R44 ;  /* 0x0000002c002c7308 */ /* 0x000ee20000000800 */
[----:B--2---:R-:W-:-:S07]  /*3300*/  FADD.FTZ R13, R63, R6 ;  /* 0x000000063f0d7221 */ /* 0x004fce0000010000 */
[----:B------:R-:W2:Y:S01]  /*3310*/  MUFU.EX2 R41, R41 ;  /* 0x0000002900297308 */ /* 0x000ea20000000800 */
[C---:B-1----:R-:W-:Y:S01]  /*3320*/  FADD.FTZ R20, R104.reuse, R7 ;  /* 0x0000000768147221 */ /* 0x042fe20000010000 */
[----:B------:R-:W-:Y:S01]  /*3330*/  F2FP.F16.F32.PACK_AB R26, R104, R39 ;  /* 0x00000027681a723e */ /* 0x000fe200000000ff */
[----:B------:R-:W-:-:S05]  /*3340*/  IMAD.MOV.U32 R104, RZ, RZ, R135 ;  /* 0x000000ffff687224 */ /* 0x000fca00078e0087 */
[----:B------:R-:W1:Y:S01]  /*3350*/  MUFU.EX2 R65, R65 ;  /* 0x0000004100417308 */ /* 0x000e620000000800 */
[----:B---3--:R-:W-:Y:S01]  /*3360*/  FADD.FTZ R6, R44, R13 ;  /* 0x0000000d2c067221 */ /* 0x008fe20000010000 */
[----:B------:R-:W-:-:S05]  /*3370*/  F2FP.F16.F32.PACK_AB R13, R59, R40 ;  /* 0x000000283b0d723e */ /* 0x000fca00000000ff */
[----:B------:R3:W-:Y:S01]  /*3380*/  STSM.16.M88.4 [R16+0x27800], R12 ;  /* 0x0278000c10007844 */ /* 0x0007e20000000200 */
[----:B------:R-:W4:Y:S01]  /*3390*/  MUFU.EX2 R72, R72 ;  /* 0x0000004800487308 */ /* 0x000f220000000800 */
[----:B--2---:R-:W-:-:S07]  /*33a0*/  FADD.FTZ R27, R41, R20 ;  /* 0x00000014291b7221 */ /* 0x004fce0000010000 */
[----:B------:R-:W2:Y:S01]  /*33b0*/  MUFU.EX2 R74, R74 ;  /* 0x0000004a004a7308 */ /* 0x000ea20000000800 */
[----:B-1----:R-:W-:-:S07]  /*33c0*/  FADD.FTZ R25, R65, R6 ;  /* 0x0000000641197221 */ /* 0x002fce0000010000 */
[----:B------:R-:W1:Y:S01]  /*33d0*/  MUFU.EX2 R43, R43 ;  /* 0x0000002b002b7308 */ /* 0x000e620000000800 */
[C---:B----4-:R-:W-:Y:S01]  /*33e0*/  FADD.FTZ R6, R72.reuse, R27 ;  /* 0x0000001b48067221 */ /* 0x050fe20000010000 */
[----:B0-----:R-:W-:-:S06]  /*33f0*/  F2FP.F16.F32.PACK_AB R8, R72, R41 ;  /* 0x000000294808723e */ /* 0x001fcc00000000ff */
[----:B------:R-:W0:Y:S01]  /*3400*/  MUFU.EX2 R21, R64 ;  /* 0x0000004000157308 */ /* 0x000e220000000800 */
[----:B--2---:R-:W-:-:S07]  /*3410*/  FADD.FTZ R4, R74, R25 ;  /* 0x000000194a047221 */ /* 0x004fce0000010000 */
[----:B------:R-:W2:Y:S01]  /*3420*/  MUFU.EX2 R110, R110 ;  /* 0x0000006e006e7308 */ /* 0x000ea20000000800 */
[----:B-1----:R-:W-:-:S07]  /*3430*/  FADD.FTZ R27, R43, R6 ;  /* 0x000000062b1b7221 */ /* 0x002fce0000010000 */
[----:B------:R-:W1:Y:S01]  /*3440*/  MUFU.EX2 R94, R94 ;  /* 0x0000005e005e7308 */ /* 0x000e620000000800 */
[----:B0-----:R-:W-:-:S07]  /*3450*/  FADD.FTZ R25, R21, R4 ;  /* 0x0000000415197221 */ /* 0x001fce0000010000 */
[----:B------:R-:W0:Y:S01]  /*3460*/  MUFU.EX2 R47, R47 ;  /* 0x0000002f002f7308 */ /* 0x000e220000000800 */
[C---:B--2---:R-:W-:Y:S01]  /*3470*/  FADD.FTZ R6, R110.reuse, R27 ;  /* 0x0000001b6e067221 */ /* 0x044fe20000010000 */
[----:B------:R-:W-:Y:S02]  /*3480*/  F2FP.F16.F32.PACK_AB R27, R65, R44 ;  /* 0x0000002c411b723e */ /* 0x000fe400000000ff */
[----:B------:R-:W-:Y:S01]  /*3490*/  F2FP.F16.F32.PACK_AB R10, R110, R43 ;  /* 0x0000002b6e0a723e */ /* 0x000fe200000000ff */
[----:B------:R-:W-:-:S03]  /*34a0*/  IMAD.MOV.U32 R110, RZ, RZ, R135 ;  /* 0x000000ffff6e7224 */ /* 0x000fc600078e0087 */
[----:B------:R2:W4:Y:S01]  /*34b0*/  MUFU.EX2 R29, R96 ;  /* 0x00000060001d7308 */ /* 0x0005220000000800 */
[----:B-1----:R-:W-:-:S07]  /*34c0*/  FADD.FTZ R4, R94, R25 ;  /* 0x000000195e047221 */ /* 0x002fce0000010000 */
[----:B------:R-:W1:Y:S01]  /*34d0*/  MUFU.EX2 R80, R80 ;  /* 0x0000005000507308 */ /* 0x000e620000000800 */
[----:B0-----:R-:W-:Y:S01]  /*34e0*/  FADD.FTZ R25, R47, R6 ;  /* 0x000000062f197221 */ /* 0x001fe20000010000 */
[----:B--2---:R-:W-:-:S06]  /*34f0*/  IMAD.MOV.U32 R96, RZ, RZ, R135 ;  /* 0x000000ffff607224 */ /* 0x004fcc00078e0087 */
[----:B------:R-:W0:Y:S01]  /*3500*/  MUFU.EX2 R98, R98 ;  /* 0x0000006200627308 */ /* 0x000e220000000800 */
[C---:B----4-:R-:W-:Y:S01]  /*3510*/  FADD.FTZ R9, R29.reuse, R4 ;  /* 0x000000041d097221 */ /* 0x050fe20000010000 */
[----:B------:R-:W-:Y:S01]  /*3520*/  F2FP.F16.F32.PACK_AB R11, R29, R94 ;  /* 0x0000005e1d0b723e */ /* 0x000fe200000000ff */
[----:B------:R-:W-:-:S05]  /*3530*/  IMAD.MOV.U32 R94, RZ, RZ, R135 ;  /* 0x000000ffff5e7224 */ /* 0x000fca00078e0087 */
[----:B------:R-:W-:Y:S01]  /*3540*/  MUFU.EX2 R45, R45 ;  /* 0x0000002d002d7308 */ /* 0x000fe20000000800 */
[C---:B-1----:R-:W-:Y:S01]  /*3550*/  FADD.FTZ R6, R80.reuse, R25 ;  /* 0x0000001950067221 */ /* 0x042fe20000010000 */
[----:B------:R-:W-:Y:S02]  /*3560*/  F2FP.F16.F32.PACK_AB R25, R63, R42 ;  /* 0x0000002a3f19723e */ /* 0x000fe400000000ff */
[----:B---3--:R-:W-:-:S03]  /*3570*/  F2FP.F16.F32.PACK_AB R12, R80, R47 ;  /* 0x0000002f500c723e */ /* 0x008fc600000000ff */
[----:B------:R1:W-:Y:S01]  /*3580*/  STSM.16.M88.4 [R23], R24 ;  /* 0x0000001817007844 */ /* 0x0003e20000000200 */
[----:B------:R-:W2:Y:S01]  /*3590*/  MUFU.EX2 R76, R76 ;  /* 0x0000004c004c7308 */ /* 0x000ea20000000800 */
[----:B0-----:R-:W-:Y:S01]  /*35a0*/  FADD.FTZ R4, R98, R9 ;  /* 0x0000000962047221 */ /* 0x001fe20000010000 */
[----:B------:R-:W-:-:S05]  /*35b0*/  F2FP.F16.F32.PACK_AB R9, R21, R74 ;  /* 0x0000004a1509723e */ /* 0x000fca00000000ff */
[----:B------:R1:W-:Y:S01]  /*35c0*/  STSM.16.M88.4 [R18+0x6000], R8 ;  /* 0x0060000812007844 */ /* 0x0003e20000000200 */
[----:B------:R0:W3:Y:S08]  /*35d0*/  MUFU.EX2 R7, R100 ;  /* 0x0000006400077308 */ /* 0x0000f00000000800 */
[----:B------:R-:W-:Y:S01]  /*35e0*/  MUFU.EX2 R108, R108 ;  /* 0x0000006c006c7308 */ /* 0x000fe20000000800 */
[----:B--2---:R-:W-:Y:S01]  /*35f0*/  F2FP.F16.F32.PACK_AB R14, R76, R45 ;  /* 0x0000002d4c0e723e */ /* 0x004fe200000000ff */
[----:B------:R-:W-:Y:S01]  /*3600*/  FADD.FTZ R45, R45, R6 ;  /* 0x000000062d2d7221 */ /* 0x000fe20000010000 */
[----:B0-----:R-:W-:-:S03]  /*3610*/  IMAD.MOV.U32 R100, RZ, RZ, R135 ;  /* 0x000000ffff647224 */ /* 0x001fc600078e0087 */
[----:B------:R-:W-:Y:S02]  /*3620*/  FADD.FTZ R6, R76, R45 ;  /* 0x0000002d4c067221 */ /* 0x000fe40000010000 */
[----:B------:R0:W2:Y:S01]  /*3630*/  MUFU.EX2 R31, R106 ;  /* 0x0000006a001f7308 */ /* 0x0000a20000000800 */
[C---:B---3--:R-:W-:Y:S01]  /*3640*/  F2FP.F16.F32.PACK_AB R13, R7.reuse, R98 ;  /* 0x00000062070d723e */ /* 0x048fe200000000ff */
[----:B------:R-:W-:Y:S01]  /*3650*/  FADD.FTZ R21, R7, R4 ;  /* 0x0000000407157221 */ /* 0x000fe20000010000 */
[----:B------:R-:W-:Y:S01]  /*3660*/  MOV R98, R135 ;  /* 0x0000008700627202 */ /* 0x000fe20000000f00 */
[----:B0-----:R-:W-:Y:S01]  /*3670*/  IMAD.MOV.U32 R106, RZ, RZ, R135 ;  /* 0x000000ffff6a7224 */ /* 0x001fe200078e0087 */
[----:B--2---:R-:W-:Y:S01]  /*3680*/  F2FP.F16.F32.PACK_AB R15, R31, R108 ;  /* 0x0000006c1f0f723e */ /* 0x004fe200000000ff */
[----:B------:R-:W-:-:S04]  /*3690*/  FADD.FTZ R108, R108, R21 ;  /* 0x000000156c6c7221 */ /* 0x000fc80000010000 */
[----:B------:R1:W-:Y:S01]  /*36a0*/  STSM.16.M88.4 [R17+0x6000], R12 ;  /* 0x0060000c11007844 */ /* 0x0003e20000000200 */
[----:B------:R-:W-:Y:S01]  /*36b0*/  FADD.FTZ R7, R31, R108 ;  /* 0x0000006c1f077221 */ /* 0x000fe20000010000 */
[----:B------:R-:W-:Y:S01]  /*36c0*/  MOV R108, R135 ;  /* 0x00000087006c7202 */ /* 0x000fe20000000f00 */
[----:B------:R0:W-:Y:S06]  /*36d0*/  MEMBAR.ALL.CTA ;  /* 0x0000000000007992 */ /* 0x0001ec0000008000 */
[----:B0-----:R-:W0:Y:S02]  /*36e0*/  FENCE.VIEW.ASYNC.S ;  /* 0x00000000000073c6 */ /* 0x001e240000000000 */
[----:B0-----:R-:W-:Y:S01]  /*36f0*/  NOP ;  /* 0x0000000000007918 */ /* 0x001fe20000000000 */
[----:B------:R-:W-:Y:S05]  /*3700*/  @!P1 BRA `(.L_x_174) ;  /* 0x0000002000a09947 */ /* 0x000fea0003800000 */
[----:B------:R-:W-:Y:S01]  /*3710*/  VIADD R4, R149, 0xfffffffe ;  /* 0xfffffffe95047836 */ /* 0x000fe20000000000 */
[----:B------:R-:W-:Y:S01]  /*3720*/  CS2R R134, SRZ ;  /* 0x0000000000867805 */ /* 0x000fe2000001ff00 */
[----:B-1----:R-:W-:Y:S01]  /*3730*/  IMAD.MOV.U32 R8, RZ, RZ, R5 ;  /* 0x000000ffff087224 */ /* 0x002fe200078e0005 */
[----:B------:R-:W-:Y:S01]  /*3740*/  CS2R R132, SRZ ;  /* 0x0000000000847805 */ /* 0x000fe2000001ff00 */
[----:B------:R-:W-:Y:S01]  /*3750*/  IMAD.MOV.U32 R9, RZ, RZ, R0 ;  /* 0x000000ffff097224 */ /* 0x000fe200078e0000 */
[----:B------:R-:W-:Y:S01]  /*3760*/  CS2R R130, SRZ ;  /* 0x0000000000827805 */ /* 0x000fe2000001ff00 */
[----:B------:R-:W-:Y:S01]  /*3770*/  IMAD.MOV.U32 R10, RZ, RZ, R2 ;  /* 0x000000ffff0a7224 */ /* 0x000fe200078e0002 */
        /* <DEDUP_REMOVED lines=21> */
[----:B------:R-:W-:-:S06]  /*38d0*/  UMOV UR6, UR38 ;  /* 0x0000002600067c82 */ /* 0x000fcc0008000000 */
.L_x_185:
[----:B------:R-:W-:Y:S01]  /*38e0*/  ISETP.NE.AND P2, PT, RZ, UR42, PT ;  /* 0x0000002aff007c0c */ /* 0x000fe2000bf45270 */
[----:B------:R-:W-:-:S04]  /*38f0*/  UISETP.NE.AND UP0, UPT, UR6, 0x1, UPT ;  /* 0x000000010600788c */ /* 0x000fc8000bf05270 */
[----:B------:R-:W-:-:S06]  /*3900*/  USEL UR7, URZ, 0x1, UP0 ;  /* 0x000000013f077887 */ /* 0x000fcc0008000000 */
[----:B------:R-:W-:Y:S02]  /*3910*/  LOP3.LUT R2, R10, UR7, RZ, 0x3c, !PT ;  /* 0x000000070a027c12 */ /* 0x000fe4000f8e3cff */
[----:B------:R-:W-:Y:S05]  /*3920*/  @P2 BRA `(.L_x_175) ;  /* 0x0000000000342947 */ /* 0x000fea0003800000 */
[----:B------:R-:W-:Y:S05]  /*3930*/  @!P0 BRA `(.L_x_176) ;  /* 0x0000000000048947 */ /* 0x000fea0003800000 */
[----:B------:R-:W-:Y:S01]  /*3940*/  BPT.TRAP 0x1 ;  /* 0x000000040000795c */ /* 0x000fe20000300000 */
.L_x_176:
[----:B------:R-:W-:Y:S01]  /*3950*/  UIADD3 UR7, UR6, 0x1, URZ ;  /* 0x0000000106077890 */ /* 0x000fe2000fffe03f */
[----:B------:R-:W-:-:S03]  /*3960*/  SHF.L.U32 R0, R2, 0x1f, RZ ;  /* 0x0000001f02007819 */ /* 0x000fc600000006ff */
[----:B------:R-:W-:-:S04]  /*3970*/  UISETP.NE.AND UP0, UPT, UR7, 0x2, UPT ;  /* 0x000000020700788c */ /* 0x000fc8000bf05270 */
[----:B------:R-:W-:-:S04]  /*3980*/  USEL UR7, UR7, URZ, UP0 ;  /* 0x0000003f07077287 */ /* 0x000fc80008000000 */
[----:B------:R-:W-:-:S09]  /*3990*/  ULEA UR7, UR7, UR40, 0x3 ;  /* 0x0000002807077291 */ /* 0x000fd2000f8e183f */
[----:B------:R0:W1:Y:S01]  /*39a0*/  SYNCS.PHASECHK.TRANS64.TRYWAIT P1, [UR7+0x2d830], R0 ;  /* 0x02d83000ff0075a7 */ /* 0x0000620008020147 */
[----:B------:R-:W-:Y:S05]  /*39b0*/  @!P0 BRA `(.L_x_177) ;  /* 0x0000000000048947 */ /* 0x000fea0003800000 */
[----:B------:R-:W-:Y:S01]  /*39c0*/  BPT.TRAP 0x1 ;  /* 0x000000040000795c */ /* 0x000fe20000300000 */
.L_x_177:
[----:B-1----:R-:W-:Y:S05]  /*39d0*/  @P1 BRA `(.L_x_175) ;  /* 0x0000000000081947 */ /* 0x002fea0003800000 */
[----:B------:R-:W1:Y:S02]  /*39e0*/  SYNCS.PHASECHK.TRANS64.TRYWAIT P1, [UR7+0x2d830], R0 ;  /* 0x02d83000ff0075a7 */ /* 0x000e640008020147 */
[----:B-1----:R-:W-:Y:S05]  /*39f0*/  @!P1 BRA `(.L_x_178) ;  /* 0x0000009400e09947 */ /* 0x002fea0003800000 */
.L_x_175:
[----:B-1----:R-:W1:Y:S01]  /*3a00*/  S2R R3, SR_TID.X ;  /* 0x0000000000037919 */ /* 0x002e620000002100 */
[----:B------:R-:W-:Y:S01]  /*3a10*/  UIADD3 UR38, UR6, 0x1, URZ ;  /* 0x0000000106267890 */ /* 0x000fe2000fffe03f */
[----:B------:R-:W-:Y:S01]  /*3a20*/  UMOV UR32, UR4 ;  /* 0x0000000400207c82 */ /* 0x000fe20008000000 */
[----:B------:R-:W-:Y:S02]  /*3a30*/  UMOV UR33, UR5 ;  /* 0x0000000500217c82 */ /* 0x000fe40008000000 */
[----:B------:R-:W-:Y:S01]  /*3a40*/  UISETP.NE.AND UP0, UPT, UR38, 0x2, UPT ;  /* 0x000000022600788c */ /* 0x000fe2000bf05270 */
[----:B------:R-:W-:Y:S01]  /*3a50*/  UMOV UR35, 0x80000020 ;  /* 0x8000002000237882 */ /* 0x000fe20000000000 */
[----:B------:R-:W-:Y:S02]  /*3a60*/  UMOV UR11, 0x80000020 ;  /* 0x80000020000b7882 */ /* 0x000fe40000000000 */
[----:B------:R-:W-:Y:S01]  /*3a70*/  USEL UR38, UR38, URZ, UP0 ;  /* 0x0000003f26267287 */ /* 0x000fe20008000000 */
[----:B------:R-:W-:Y:S01]  /*3a80*/  UMOV UR15, 0x80000020 ;  /* 0x80000020000f7882 */ /* 0x000fe20000000000 */
[----:B------:R-:W-:-:S02]  /*3a90*/  UMOV UR19, 0x80000020 ;  /* 0x8000002000137882 */ /* 0x000fc40000000000 */
[----:B------:R-:W-:Y:S01]  /*3aa0*/  UIMAD UR34, UR38, 0x600, UR28 ;  /* 0x00000600262278a4 */ /* 0x000fe2000f8e021c */
[----:B------:R-:W-:Y:S01]  /*3ab0*/  UMOV UR23, 0x80000020 ;  /* 0x8000002000177882 */ /* 0x000fe20000000000 */
[----:B------:R-:W-:Y:S02]  /*3ac0*/  UMOV UR27, 0x80000020 ;  /* 0x80000020001b7882 */ /* 0x000fe40000000000 */
[----:B------:R-:W-:Y:S02]  /*3ad0*/  UIADD3 UR10, UR34, 0x2, URZ ;  /* 0x00000002220a7890 */ /* 0x000fe4000fffe03f */
[----:B------:R-:W-:Y:S02]  /*3ae0*/  UIADD3 UR14, UR34, 0x200, URZ ;  /* 0x00000200220e7890 */ /* 0x000fe4000fffe03f */
[----:B------:R-:W-:Y:S02]  /*3af0*/  UIADD3 UR18, UR34, 0x202, URZ ;  /* 0x0000020222127890 */ /* 0x000fe4000fffe03f */
[----:B------:R-:W-:-:S02]  /*3b00*/  UIADD3 UR22, UR34, 0x400, URZ ;  /* 0x0000040022167890 */ /* 0x000fc4000fffe03f */
[----:B------:R-:W-:Y:S01]  /*3b10*/  UIADD3 UR26, UR34, 0x402, URZ ;  /* 0x00000402221a7890 */ /* 0x000fe2000fffe03f */
[----:B-1----:R-:W-:-:S05]  /*3b20*/  SHF.R.U32.HI R3, RZ, 0x7, R3 ;  /* 0x00000007ff037819 */ /* 0x002fca0000011603 */
[----:B0-----:R-:W-:-:S05]  /*3b30*/  VIADD R0, R3, 0x8 ;  /* 0x0000000803007836 */ /* 0x001fca0000000000 */
[----:B------:R0:W-:Y:S06]  /*3b40*/  BAR.SYNC.DEFER_BLOCKING R0, 0x100 ;  /* 0x000400000000751d */ /* 0x0001ec0000010000 */
[----:B------:R-:W-:-:S06]  /*3b50*/  WARPGROUP.ARRIVE ;  /* 0x00000000000079c5 */ /* 0x000fcc0000000000 */
        /* <DEDUP_REMOVED lines=17> */
[----:B0-----:R-:W-:Y:S05]  /*3c70*/  @P2 BRA `(.L_x_179) ;  /* 0x0000000000282947 */ /* 0x001fea0003800000 */
[----:B------:R-:W-:Y:S05]  /*3c80*/  @!P0 BRA `(.L_x_180) ;  /* 0x0000000000048947 */ /* 0x000fea0003800000 */
[----:B------:R-:W-:Y:S01]  /*3c90*/  BPT.TRAP 0x1 ;  /* 0x000000040000795c */ /* 0x000fe20000300000 */
.L_x_180:
[----:B------:R-:W-:Y:S01]  /*3ca0*/  ULEA UR7, UR6, UR40, 0x3 ;  /* 0x0000002806077291 */ /* 0x000fe2000f8e183f */
[----:B------:R-:W-:-:S08]  /*3cb0*/  SHF.L.U32 R0, R10, 0x1f, RZ ;  /* 0x0000001f0a007819 */ /* 0x000fd000000006ff */
[----:B------:R0:W1:Y:S01]  /*3cc0*/  SYNCS.PHASECHK.TRANS64.TRYWAIT P1, [UR7+0x2d850], R0 ;  /* 0x02d85000ff0075a7 */ /* 0x0000620008020147 */
[----:B------:R-:W-:Y:S05]  /*3cd0*/  @!P0 BRA `(.L_x_181) ;  /* 0x0000000000048947 */ /* 0x000fea0003800000 */
[----:B------:R-:W-:Y:S01]  /*3ce0*/  BPT.TRAP 0x1 ;  /* 0x000000040000795c */ /* 0x000fe20000300000 */
.L_x_181:
[----:B-1----:R-:W-:Y:S05]  /*3cf0*/  @P1 BRA `(.L_x_179) ;  /* 0x0000000000081947 */ /* 0x002fea0003800000 */
[----:B------:R-:W1:Y:S02]  /*3d00*/  SYNCS.PHASECHK.TRANS64.TRYWAIT P1, [UR7+0x2d850], R0 ;  /* 0x02d85000ff0075a7 */ /* 0x000e640008020147 */
[----:B-1----:R-:W-:Y:S05]  /*3d10*/  @!P1 BRA `(.L_x_182) ;  /* 0x0000009400309947 */ /* 0x002fea0003800000 */
.L_x_179:
[----:B------:R-:W-:Y:S01]  /*3d20*/  UIADD3 UR7, UR40, 0x400, URZ ;  /* 0x0000040028077890 */ /* 0x000fe2000fffe03f */
[----:B------:R-:W-:Y:S01]  /*3d30*/  WARPGROUP.ARRIVE ;  /* 0x00000000000079c5 */ /* 0x000fe20000000000 */
[----:B------:R-:W-:-:S05]  /*3d40*/  ULOP3.LUT UR10, UR39, 0x10000, URZ, 0xfc, !UPT ;  /* 0x00010000270a7892 */ /* 0x000fca000f8efc3f */
[----:B------:R-:W1:Y:S01]  /*3d50*/  S2R R5, SR_TID.X ;  /* 0x0000000000057919 */ /* 0x000e620000002100 */
[----:B------:R-:W-:Y:S01]  /*3d60*/  USHF.R.U32.HI UR7, URZ, 0x4, UR7 ;  /* 0x000000043f077899 */ /* 0x000fe20008011607 */
[----:B------:R-:W-:Y:S01]  /*3d70*/  UMOV UR33, 0x40000040 ;  /* 0x4000004000217882 */ /* 0x000fe20000000000 */
[----:B------:R-:W-:Y:S02]  /*3d80*/  UMOV UR35, 0x80000020 ;  /* 0x8000002000237882 */ /* 0x000fe40000000000 */
[----:B------:R-:W-:Y:S01]  /*3d90*/  ULOP3.LUT UR7, UR7, 0x3fff, URZ, 0xc0, !UPT ;  /* 0x00003fff07077892 */ /* 0x000fe2000f8ec03f */
[----:B------:R-:W-:-:S03]  /*3da0*/  UMOV UR32, UR10 ;  /* 0x0000000a00207c82 */ /* 0x000fc60008000000 */
[----:B------:R-:W-:-:S04]  /*3db0*/  ULOP3.LUT UR7, UR7, 0x2000000, URZ, 0xfc, !UPT ;  /* 0x0200000007077892 */ /* 0x000fc8000f8efc3f */
[----:B------:R-:W-:-:S07]  /*3dc0*/  UIMAD UR7, UR6, 0x600, UR7 ;  /* 0x00000600060778a4 */ /* 0x000fce000f8e0207 */
[----:B------:R-:W-:Y:S02]  /*3dd0*/  UMOV UR34, UR7 ;  /* 0x0000000700227c82 */ /* 0x000fe40008000000 */
[----:B------:R-:W-:Y:S01]  /*3de0*/  HGMMA.64x96x16.F32 R88, gdesc[UR32].tnspB, R88, gsb0 ;  /* 0x41600000205879f0 */ /* 0x000fe20008000858 */
[----:B------:R-:W-:Y:S02]  /*3df0*/  UIADD3 UR32, UR10, 0x2, URZ ;  /* 0x000000020a207890 */ /* 0x000fe4000fffe03f */
[----:B------:R-:W-:Y:S01]  /*3e00*/  UIADD3 UR34, UR7, 0x40, URZ ;  /* 0x0000004007227890 */ /* 0x000fe2000fffe03f */
[----:B------:R-:W-:Y:S01]  /*3e10*/  UMOV UR33, 0x40000040 ;  /* 0x4000004000217882 */ /* 0x000fe20000000000 */
[----:B------:R-:W-:Y:S01]  /*3e20*/  UMOV UR35, 0x80000020 ;  /* 0x8000002000237882 */ /* 0x000fe20000000000 */
[----:B-1----:R-:W-:Y:S02]  /*3e30*/  SHF.R.U32.HI R3, RZ, 0x7, R5 ;  /* 0x00000007ff037819 */ /* 0x002fe40000011605 */
        /* <DEDUP_REMOVED lines=52> */
.L_x_183:
[----:B0-----:R-:W-:Y:S01]  /*4180*/  FMNMX.FTZ R0, R24, R9, !PT ;  /* 0x0000000918007209 */ /* 0x001fe20007810000 */
[----:B------:R-:W-:-:S03]  /*4190*/  ULEA UR7, UR38, UR40, 0x3 ;  /* 0x0000002826077291 */ /* 0x000fc6000f8e183f */
[----:B------:R-:W-:Y:S01]  /*41a0*/  FMNMX.FTZ R3, R25, R0, !PT ;  /* 0x0000000019037209 */ /* 0x000fe20007810000 */
[----:B------:R-:W-:Y:S01]  /*41b0*/  UIADD3 UR7, UR7, 0x2d840, URZ ;  /* 0x0002d84007077890 */ /* 0x000fe2000fffe03f */
[----:B------:R-:W-:-:S03]  /*41c0*/  FMNMX.FTZ R0, R26, R8, !PT ;  /* 0x000000081a007209 */ /* 0x000fc60007810000 */
[----:B------:R-:W-:Y:S01]  /*41d0*/  UPRMT UR7, UR41, 0x654, UR7 ;  /* 0x0000065429077896 */ /* 0x000fe20008000007 */
[----:B------:R-:W-:Y:S02]  /*41e0*/  FMNMX.FTZ R5, R27, R0, !PT ;  /* 0x000000001b057209 */ /* 0x000fe40007810000 */
[----:B------:R-:W-:Y:S02]  /*41f0*/  FMNMX.FTZ R0, R28, R3, !PT ;  /* 0x000000031c007209 */ /* 0x000fe40007810000 */
[----:B------:R-:W-:Y:S02]  /*4200*/  FMNMX.FTZ R10, R30, R5, !PT ;  /* 0x000000051e0a7209 */ /* 0x000fe40007810000 */
[----:B------:R-:W-:Y:S02]  /*4210*/  FMNMX.FTZ R3, R29, R0, !PT ;  /* 0x000000001d037209 */ /* 0x000fe40007810000 */
[----:B------:R-:W-:Y:S01]  /*4220*/  FMNMX.FTZ R5, R31, R10, !PT ;  /* 0x0000000a1f057209 */ /* 0x000fe20007810000 */
[----:B------:R-:W-:Y:S01]  /*4230*/  SYNCS.ARRIVE.TRANS64.RED.A1T0 RZ, [UR7], RZ ;  /* 0x000000ffffff79a7 */ /* 0x000fe20008100407 */
        /* <DEDUP_REMOVED lines=55> */
[----:B------:R-:W-:-:S03]  /*45b0*/  FMNMX.FTZ R10, R87, R10, !PT ;  /* 0x0000000a570a7209 */ /* 0x000fc60007810000 */
[----:B------:R-:W0:Y:S04]  /*45c0*/  SHFL.BFLY PT, R0, R11, 0x2, 0x1f ;  /* 0x0c401f000b007f89 */ /* 0x000e2800000e0000 */
[----:B------:R-:W1:Y:S01]  /*45d0*/  SHFL.BFLY PT, R3, R10, 0x2, 0x1f ;  /* 0x0c401f000a037f89 */ /* 0x000e6200000e0000 */
[----:B0-----:R-:W-:Y:S02]  /*45e0*/  FMNMX.FTZ R12, R11, R0, !PT ;  /* 0x000000000b0c7209 */ /* 0x001fe40007810000 */
[----:B-1----:R-:W-:-:S03]  /*45f0*/  FMNMX.FTZ R13, R10, R3, !PT ;  /* 0x000000030a0d7209 */ /* 0x002fc60007810000 */
[----:B------:R-:W0:Y:S01]  /*4600*/  SHFL.BFLY PT, R5, R12, 0x1, 0x1f ;  /* 0x0c201f000c057f89 */ /* 0x000e2200000e0000 */
[----:B------:R-:W1:Y:S03]  /*4610*/  LDC R3, c[0x0][0x988] ;  /* 0x00026200ff037b82 */ /* 0x000e660000000800 */
[----:B------:R-:W2:Y:S01]  /*4620*/  SHFL.BFLY PT, R14, R13, 0x1, 0x1f ;  /* 0x0c201f000d0e7f89 */ /* 0x000ea200000e0000 */
[----:B0-----:R-:W-:Y:S02]  /*4630*/  FMNMX.FTZ R0, R12, R5, !PT ;  /* 0x000000050c007209 */ /* 0x001fe40007810000 */
[----:B--2---:R-:W-:-:S03]  /*4640*/  FMNMX.FTZ R5, R13, R14, !PT ;  /* 0x0000000e0d057209 */ /* 0x004fc60007810000 */
[C---:B-1----:R-:W-:Y:S01]  /*4650*/  FMUL.FTZ R10, R0.reuse, R3 ;  /* 0x00000003000a7220 */ /* 0x042fe20000410000 */
[----:B------:R-:W-:-:S03]  /*4660*/  FADD.FTZ R14, -R0, R9 ;  /* 0x00000009000e7221 */ /* 0x000fc60000010100 */
[-C--:B------:R-:W-:Y:S01]  /*4670*/  FFMA.FTZ R13, R28, R3.reuse, -R10 ;  /* 0x000000031c0d7223 */ /* 0x080fe2000001080a */
[C---:B------:R-:W-:Y:S01]  /*4680*/  FADD.FTZ R8, -R5.reuse, R8 ;  /* 0x0000000805087221 */ /* 0x040fe20000010100 */
[-C--:B------:R-:W-:Y:S01]  /*4690*/  FMUL.FTZ R28, R5, R3.reuse ;  /* 0x00000003051c7220 */ /* 0x080fe20000410000 */
[-CC-:B------:R-:W-:Y:S01]  /*46a0*/  FFMA.FTZ R11, R24, R3.reuse, -R10.reuse ;  /* 0x00000003180b7223 */ /* 0x180fe2000001080a */
[-CC-:B------:R-:W-:Y:S01]  /*46b0*/  FFMA.FTZ R12, R25, R3.reuse, -R10.reuse ;  /* 0x00000003190c7223 */ /* 0x180fe2000001080a */
[-CC-:B------:R-:W-:Y:S01]  /*46c0*/  FFMA.FTZ R15, R32, R3.reuse, -R10.reuse ;  /* 0x00000003200f7223 */ /* 0x180fe2000001080a */
[-CC-:B------:R-:W-:Y:S01]  /*46d0*/  FFMA.FTZ R20, R33, R3.reuse, -R10.reuse ;  /* 0x0000000321147223 */ /* 0x180fe2000001080a */
[-C--:B------:R-:W-:Y:S01]  /*46e0*/  FMUL.FTZ R9, R14, R3.reuse ;  /* 0x000000030e097220 */ /* 0x080fe20000410000 */
        /* <DEDUP_REMOVED lines=16> */
[-C--:B------:R-:W-:Y:S01]  /*47f0*/  FFMA.FTZ R53, R64, R3.reuse, -R10 ;  /* 0x0000000340357223 */ /* 0x080fe2000001080a */
[-C--:B------:R-:W-:Y:S01]  /*4800*/  FFMA.FTZ R29, R26, R3.reuse, -R28 ;  /* 0x000000031a1d7223 */ /* 0x080fe2000001081c */
        /* <DEDUP_REMOVED lines=10> */
[-C--:B------:R-:W-:Y:S01]  /*48b0*/  FFMA.FTZ R10, R85, R3.reuse, -R10 ;  /* 0x00000003550a7223 */ /* 0x080fe2000001080a */
[-CC-:B------:R-:W-:Y:S01]  /*48c0*/  FFMA.FTZ R85, R27, R3.reuse, -R28.reuse ;  /* 0x000000031b557223 */ /* 0x180fe2000001081c */
[----:B------:R-:W-:Y:S01]  /*48d0*/  MUFU.EX2 R9, R9 ;  /* 0x0000000900097308 */ /* 0x000fe20000000800 */
[-CC-:B------:R-:W-:Y:S01]  /*48e0*/  FFMA.FTZ R77, R30, R3.reuse, -R28.reuse ;  /* 0x000000031e4d7223 */ /* 0x180fe2000001081c */
[-CC-:B------:R-:W-:Y:S01]  /*48f0*/  FFMA.FTZ R31, R31, R3.reuse, -R28.reuse ;  /* 0x000000031f1f7223 */ /* 0x180fe2000001081c */
[-CC-:B------:R-:W-:Y:S01]  /*4900*/  FFMA.FTZ R76, R34, R3.reuse, -R28.reuse ;  /* 0x00000003224c7223 */ /* 0x180fe2000001081c */
[-CC-:B------:R-:W-:Y:S01]  /*4910*/  FFMA.FTZ R84, R35, R3.reuse, -R28.reuse ;  /* 0x0000000323547223 */ /* 0x180fe2000001081c */
[-CC-:B------:R-:W-:Y:S01]  /*4920*/  FFMA.FTZ R34, R50, R3.reuse, -R28.reuse ;  /* 0x0000000332227223 */ /* 0x180fe2000001081c */
[-CC-:B------:R-:W-:Y:S01]  /*4930*/  FFMA.FTZ R50, R71, R3.reuse, -R28.reuse ;  /* 0x0000000347327223 */ /* 0x180fe2000001081c */
[-CC-:B------:R-:W-:Y:S01]  /*4940*/  FFMA.FTZ R80, R43, R3.reuse, -R28.reuse ;  /* 0x000000032b507223 */ /* 0x180fe2000001081c */
[----:B------:R-:W0:Y:S01]  /*4950*/  MUFU.EX2 R11, R11 ;  /* 0x0000000b000b7308 */ /* 0x000e220000000800 */
[-CC-:B------:R-:W-:Y:S01]  /*4960*/  FFMA.FTZ R38, R38, R3.reuse, -R28.reuse ;  /* 0x0000000326267223 */ /* 0x180fe2000001081c */
[-CC-:B------:R-:W-:Y:S01]  /*4970*/  FFMA.FTZ R43, R47, R3.reuse, -R28.reuse ;  /* 0x000000032f2b7223 */ /* 0x180fe2000001081c */
        /* <DEDUP_REMOVED lines=13> */
[----:B------:R-:W1:Y:S01]  /*4a50*/  MUFU.EX2 R29, R29 ;  /* 0x0000001d001d7308 */ /* 0x000e620000000800 */
[----:B0-----:R-:W-:Y:S01]  /*4a60*/  FFMA.FTZ R71, R9, R6, R11 ;  /* 0x0000000609477223 */ /* 0x001fe2000001000b */
[-CC-:B------:R-:W-:Y:S01]  /*4a70*/  FFMA.FTZ R30, R67, R3.reuse, -R28.reuse ;  /* 0x00000003431e7223 */ /* 0x180fe2000001081c */
[-CC-:B------:R-:W-:Y:S01]  /*4a80*/  FFMA.FTZ R63, R63, R3.reuse, -R28.reuse ;  /* 0x000000033f3f7223 */ /* 0x180fe2000001081c */
[-CC-:B------:R-:W-:Y:S01]  /*4a90*/  FFMA.FTZ R51, R75, R3.reuse, -R28.reuse ;  /* 0x000000034b337223 */ /* 0x180fe2000001081c */
[-CC-:B------:R-:W-:Y:S01]  /*4aa0*/  FFMA.FTZ R66, R66, R3.reuse, -R28.reuse ;  /* 0x0000000342427223 */ /* 0x180fe2000001081c */
[-CC-:B------:R-:W-:Y:S01]  /*4ab0*/  FFMA.FTZ R55, R78, R3.reuse, -R28.reuse ;  /* 0x000000034e377223 */ /* 0x180fe2000001081c */
[-CC-:B------:R-:W-:Y:S01]  /*4ac0*/  FFMA.FTZ R82, R82, R3.reuse, -R28.reuse ;  /* 0x0000000352527223 */ /* 0x180fe2000001081c */
[----:B------:R-:W0:Y:S01]  /*4ad0*/  MUFU.EX2 R12, R12 ;  /* 0x0000000c000c7308 */ /* 0x000e220000000800 */
[----:B------:R-:W-:-:S07]  /*4ae0*/  FFMA.FTZ R83, R83, R3, -R28 ;  /* 0x0000000353537223 */ /* 0x000fce000001081c */
[----:B------:R-:W2:Y:S01]  /*4af0*/  MUFU.EX2 R85, R85 ;  /* 0x0000005500557308 */ /* 0x000ea20000000800 */
[----:B-1----:R-:W-:-:S07]  /*4b00*/  FFMA.FTZ R6, R8, R7, R29 ;  /* 0x0000000708067223 */ /* 0x002fce000001001d */
        /* <DEDUP_REMOVED lines=20> */
[----:B------:R-:W-:Y:S01]  /*4c50*/  MUFU.EX2 R24, R24 ;  /* 0x0000001800187308 */ /* 0x000fe20000000800 */
[----:B--2---:R-:W-:-:S07]  /*4c60*/  FADD.FTZ R79, R21, R6 ;  /* 0x00000006154f7221 */ /* 0x004fce0000010000 */
[----:B------:R-:W0:Y:S01]  /*4c70*/  MUFU.EX2 R81, R81 ;  /* 0x0000005100517308 */ /* 0x000e220000000800 */
[----:B-1----:R-:W-:-:S07]  /*4c80*/  FADD.FTZ R6, R38, R7 ;  /* 0x0000000726067221 */ /* 0x002fce0000010000 */
[----:B------:R-:W-:Y:S08]  /*4c90*/  MUFU.EX2 R25, R25 ;  /* 0x0000001900197308 */ /* 0x000ff00000000800 */
[----:B------:R-:W1:Y:S01]  /*4ca0*/  MUFU.EX2 R26, R26 ;  /* 0x0000001a001a7308 */ /* 0x000e620000000800 */
[----:B0-----:R-:W-:-:S07]  /*4cb0*/  FADD.FTZ R7, R81, R6 ;  /* 0x0000000651077221 */ /* 0x001fce0000010000 */
[----:B------:R-:W-:Y:S08]  /*4cc0*/  MUFU.EX2 R32, R32 ;  /* 0x0000002000207308 */ /* 0x000ff00000000800 */
[----:B------:R-:W0:Y:S01]  /*4cd0*/  MUFU.EX2 R80, R80 ;  /* 0x0000005000507308 */ /* 0x000e220000000800 */
[----:B-1----:R-:W-:-:S07]  /*4ce0*/  FADD.FTZ R7, R26, R7 ;  /* 0x000000071a077221 */ /* 0x002fce0000010000 */
[----:B------:R-:W-:Y:S08]  /*4cf0*/  MUFU.EX2 R33, R33 ;  /* 0x0000002100217308 */ /* 0x000ff00000000800 */
[----:B------:R-:W1:Y:S08]  /*4d00*/  MUFU.EX2 R27, R27 ;  /* 0x0000001b001b7308 */ /* 0x000e700000000800 */
[----:B------:R-:W2:Y:S08]  /*4d10*/  MUFU.EX2 R36, R36 ;  /* 0x0000002400247308 */ /* 0x000eb00000000800 */
[----:B------:R3:W-:Y:S08]  /*4d20*/  MUFU.EX2 R74, R62 ;  /* 0x0000003e004a7308 */ /* 0x0007f00000000800 */
[----:B------:R-:W4:Y:S01]  /*4d30*/  MUFU.EX2 R43, R43 ;  /* 0x0000002b002b7308 */ /* 0x000f220000000800 */
[----:B---3--:R-:W-:-:S04]  /*4d40*/  FADD.FTZ R62, R24, R79 ;  /* 0x0000004f183e7221 */ /* 0x008fc80000010000 */
[----:B------:R-:W-:Y:S01]  /*4d50*/  FADD.FTZ R79, R25, R62 ;  /* 0x0000003e194f7221 */ /* 0x000fe20000010000 */
[----:B0-----:R-:W-:Y:S02]  /*4d60*/  FADD.FTZ R62, R80, R7 ;  /* 0x00000007503e7221 */ /* 0x001fe40000010000 */
[----:B------:R-:W0:Y:S01]  /*4d70*/  MUFU.EX2 R37, R37 ;  /* 0x0000002500257308 */ /* 0x000e220000000800 */
[----:B------:R-:W-:Y:S01]  /*4d80*/  FADD.FTZ R6, R32, R79 ;  /* 0x0000004f20067221 */ /* 0x000fe20000010000 */
[----:B-1----:R-:W-:-:S03]  /*4d90*/  FADD.FTZ R62, R27, R62 ;  /* 0x0000003e1b3e7221 */ /* 0x002fc60000010000 */
[----:B------:R-:W-:-:S03]  /*4da0*/  FADD.FTZ R7, R33, R6 ;  /* 0x0000000621077221 */ /* 0x000fc60000010000 */
[----:B------:R-:W1:Y:S01]  /*4db0*/  MUFU.EX2 R34, R34 ;  /* 0x0000002200227308 */ /* 0x000e620000000800 */
[----:B--2---:R-:W-:Y:S01]  /*4dc0*/  FADD.FTZ R6, R36, R7 ;  /* 0x0000000724067221 */ /* 0x004fe20000010000 */
[----:B----4-:R-:W-:-:S06]  /*4dd0*/  FADD.FTZ R7, R43, R62 ;  /* 0x0000003e2b077221 */ /* 0x010fcc0000010000 */
[----:B------:R-:W2:Y:S01]  /*4de0*/  MUFU.EX2 R40, R40 ;  /* 0x0000002800287308 */ /* 0x000ea20000000800 */
[----:B0-----:R-:W-:-:S07]  /*4df0*/  FADD.FTZ R79, R37, R6 ;  /* 0x00000006254f7221 */ /* 0x001fce0000010000 */
[----:B------:R-:W0:Y:S01]  /*4e00*/  MUFU.EX2 R42, R42 ;  /* 0x0000002a002a7308 */ /* 0x000e220000000800 */
[----:B-1----:R-:W-:-:S07]  /*4e10*/  FADD.FTZ R7, R34, R7 ;  /* 0x0000000722077221 */ /* 0x002fce0000010000 */
[----:B------:R-:W1:Y:S01]  /*4e20*/  MUFU.EX2 R41, R41 ;  /* 0x0000002900297308 */ /* 0x000e620000000800 */
[----:B--2---:R-:W-:-:S07]  /*4e30*/  FADD.FTZ R6, R40, R79 ;  /* 0x0000004f28067221 */ /* 0x004fce0000010000 */
[----:B------:R-:W2:Y:S08]  /*4e40*/  MUFU.EX2 R35, R35 ;  /* 0x0000002300237308 */ /* 0x000eb00000000800 */
[----:B------:R-:W3:Y:S08]  /*4e50*/  MUFU.EX2 R44, R44 ;  /* 0x0000002c002c7308 */ /* 0x000ef00000000800 */
[----:B------:R-:W4:Y:S08]  /*4e60*/  MUFU.EX2 R39, R39 ;  /* 0x0000002700277308 */ /* 0x000f300000000800 */
[----:B------:R-:W5:Y:S08]  /*4e70*/  MUFU.EX2 R45, R45 ;  /* 0x0000002d002d7308 */ /* 0x000f700000000800 */
[----:B------:R-:W5:Y:S08]  /*4e80*/  MUFU.EX2 R54, R54 ;  /* 0x0000003600367308 */ /* 0x000f700000000800 */
[----:B------:R-:W5:Y:S08]  /*4e90*/  MUFU.EX2 R48, R48 ;  /* 0x0000003000307308 */ /* 0x000f700000000800 */
[----:B------:R0:W5:Y:S08]  /*4ea0*/  MUFU.EX2 R67, R46 ;  /* 0x0000002e00437308 */ /* 0x0001700000000800 */
[----:B------:R1:W-:Y:S01]  /*4eb0*/  MUFU.EX2 R71, R30 ;  /* 0x0000001e00477308 */ /* 0x0003e20000000800 */
[-CC-:B0-----:R-:W-:Y:S01]  /*4ec0*/  FFMA.FTZ R46, R86, R3.reuse, -R28.reuse ;  /* 0x00000003562e7223 */ /* 0x181fe2000001081c */
[----:B------:R-:W-:-:S06]  /*4ed0*/  FFMA.FTZ R28, R87, R3, -R28 ;  /* 0x00000003571c7223 */ /* 0x000fcc000001081c */
[----:B------:R-:W0:Y:S01]  /*4ee0*/  MUFU.EX2 R49, R49 ;  /* 0x0000003100317308 */ /* 0x000e220000000800 */
[----:B-1----:R-:W-:Y:S01]  /*4ef0*/  FADD.FTZ R30, R42, R7 ;  /* 0x000000072a1e7221 */ /* 0x002fe20000010000 */
[----:B------:R-:W-:-:S03]  /*4f00*/  FADD.FTZ R7, R41, R6 ;  /* 0x0000000629077221 */ /* 0x000fc60000010000 */
[----:B--2---:R-:W-:Y:S01]  /*4f10*/  FADD.FTZ R30, R35, R30 ;  /* 0x0000001e231e7221 */ /* 0x004fe20000010000 */
[----:B---3--:R-:W-:Y:S02]  /*4f20*/  FADD.FTZ R6, R44, R7 ;  /* 0x000000072c067221 */ /* 0x008fe40000010000 */
[----:B------:R-:W1:Y:S01]  /*4f30*/  MUFU.EX2 R52, R52 ;  /* 0x0000003400347308 */ /* 0x000e620000000800 */
[----:B----4-:R-:W-:-:S07]  /*4f40*/  FADD.FTZ R7, R39, R30 ;  /* 0x0000001e27077221 */ /* 0x010fce0000010000 */
[----:B------:R-:W2:Y:S08]  /*4f50*/  MUFU.EX2 R75, R63 ;  /* 0x0000003f004b7308 */ /* 0x000eb00000000800 */
[----:B------:R-:W3:Y:S08]  /*4f60*/  MUFU.EX2 R53, R53 ;  /* 0x0000003500357308 */ /* 0x000ef00000000800 */
[----:B------:R5:W-:Y:S08]  /*4f70*/  MUFU.EX2 R63, R47 ;  /* 0x0000002f003f7308 */ /* 0x000bf00000000800 */
[----:B------:R-:W4:Y:S01]  /*4f80*/  MUFU.EX2 R70, R66 ;  /* 0x0000004200467308 */ /* 0x000f220000000800 */
[----:B-----5:R-:W-:Y:S01]  /*4f90*/  FADD.FTZ R47, R45, R6 ;  /* 0x000000062d2f7221 */ /* 0x020fe20000010000 */
[----:B------:R-:W-:-:S03]  /*4fa0*/  FADD.FTZ R6, R54, R7 ;  /* 0x0000000736067221 */ /* 0x000fc60000010000 */
[----:B------:R-:W-:Y:S01]  /*4fb0*/  FADD.FTZ R30, R48, R47 ;  /* 0x0000002f301e7221 */ /* 0x000fe20000010000 */
[----:B------:R-:W-:Y:S02]  /*4fc0*/  FADD.FTZ R7, R67, R6 ;  /* 0x0000000643077221 */ /* 0x000fe40000010000 */
[----:B------:R-:W5:Y:S01]  /*4fd0*/  MUFU.EX2 R56, R56 ;  /* 0x0000003800387308 */ /* 0x000f620000000800 */
[----:B0-----:R-:W-:Y:S01]  /*4fe0*/  FADD.FTZ R47, R49, R30 ;  /* 0x0000001e312f7221 */ /* 0x001fe20000010000 */
[----:B------:R-:W-:-:S03]  /*4ff0*/  FADD.FTZ R6, R74, R7 ;  /* 0x000000074a067221 */ /* 0x000fc60000010000 */
[----:B-1----:R-:W-:Y:S01]  /*5000*/  FADD.FTZ R30, R52, R47 ;  /* 0x0000002f341e7221 */ /* 0x002fe20000010000 */
[----:B--2---:R-:W-:Y:S02]  /*5010*/  FADD.FTZ R7, R75, R6 ;  /* 0x000000064b077221 */ /* 0x004fe40000010000 */
[----:B------:R-:W0:Y:S01]  /*5020*/  MUFU.EX2 R57, R57 ;  /* 0x0000003900397308 */ /* 0x000e220000000800 */
[----:B---3--:R-:W-:Y:S01]  /*5030*/  FADD.FTZ R47, R53, R30 ;  /* 0x0000001e352f7221 */ /* 0x008fe20000010000 */
[----:B----4-:R-:W-:-:S04]  /*5040*/  FADD.FTZ R6, R70, R7 ;  /* 0x0000000746067221 */ /* 0x010fc80000010000 */
[----:B------:R-:W-:Y:S02]  /*5050*/  FADD.FTZ R6, R71, R6 ;  /* 0x0000000647067221 */ /* 0x000fe40000010000 */
[----:B------:R-:W1:Y:S01]  /*5060*/  MUFU.EX2 R60, R60 ;  /* 0x0000003c003c7308 */ /* 0x000e620000000800 */
[----:B-----5:R-:W-:Y:S01]  /*5070*/  FADD.FTZ R30, R56, R47 ;  /* 0x0000002f381e7221 */ /* 0x020fe20000010000 */
[----:B------:R-:W-:-:S06]  /*5080*/  FADD.FTZ R47, R63, R6 ;  /* 0x000000063f2f7221 */ /* 0x000fcc0000010000 */
[----:B------:R-:W2:Y:S01]  /*5090*/  MUFU.EX2 R66, R50 ;  /* 0x0000003200427308 */ /* 0x000ea20000000800 */
[----:B0-----:R-:W-:-:S07]  /*50a0*/  FADD.FTZ R7, R57, R30 ;  /* 0x0000001e39077221 */ /* 0x001fce0000010000 */
[----:B------:R-:W0:Y:S01]  /*50b0*/  MUFU.EX2 R61, R61 ;  /* 0x0000003d003d7308 */ /* 0x000e220000000800 */
[----:B-1----:R-:W-:-:S07]  /*50c0*/  FADD.FTZ R6, R60, R7 ;  /* 0x000000073c067221 */ /* 0x002fce0000010000 */
[----:B------:R-:W1:Y:S01]  /*50d0*/  MUFU.EX2 R59, R59 ;  /* 0x0000003b003b7308 */ /* 0x000e620000000800 */
[----:B--2---:R-:W-:-:S07]  /*50e0*/  FADD.FTZ R30, R66, R47 ;  /* 0x0000002f421e7221 */ /* 0x004fce0000010000 */
        /* <DEDUP_REMOVED lines=27> */
[----:B-1----:R-:W-:Y:S01]  /*52a0*/  FADD.FTZ R30, R46, R7 ;  /* 0x000000072e1e7221 */ /* 0x002fe20000010000 */
[----:B--2---:R-:W-:-:S03]  /*52b0*/  FADD.FTZ R6, R10, R79 ;  /* 0x0000004f0a067221 */ /* 0x004fc60000010000 */
[----:B0-----:R-:W-:Y:S01]  /*52c0*/  FADD.FTZ R7, R47, R30 ;  /* 0x0000001e2f077221 */ /* 0x001fe20000010000 */
[----:B------:R-:W-:Y:S06]  /*52d0*/  @!P0 BRA `(.L_x_184) ;  /* 0x0000000000048947 */ /* 0x000fec0003800000 */
[----:B------:R-:W-:Y:S01]  /*52e0*/  BPT.TRAP 0x1 ;  /* 0x000000040000795c */ /* 0x000fe20000300000 */
.L_x_184:
[----:B------:R-:W-:Y:S01]  /*52f0*/  ULEA UR6, UR6, UR40, 0x3 ;  /* 0x0000002806067291 */ /* 0x000fe2000f8e183f */
[----:B------:R-:W-:Y:S01]  /*5300*/  F2FP.F16.F32.PACK_AB R28, R12, R11 ;  /* 0x0000000b0c1c723e */ /* 0x000fe200000000ff */
[----:B------:R-:W-:Y:S01]  /*5310*/  FMUL.FTZ R88, R88, R9 ;  /* 0x0000000958587220 */ /* 0x000fe20000410000 */
[----:B------:R-:W-:Y:S01]  /*5320*/  F2FP.F16.F32.PACK_AB R30, R14, R13 ;  /* 0x0000000d0e1e723e */ /* 0x000fe200000000ff */
[----:B------:R-:W-:Y:S01]  /*5330*/  UIADD3 UR6, UR6, 0x2d860, URZ ;  /* 0x0002d86006067890 */ /* 0x000fe2000fffe03f */
[----:B------:R-:W-:Y:S01]  /*5340*/  F2FP.F16.F32.PACK_AB R29, R85, R29 ;  /* 0x0000001d551d723e */ /* 0x000fe200000000ff */
[----:B------:R-:W-:Y:S01]  /*5350*/  FMUL.FTZ R89, R89, R9 ;  /* 0x0000000959597220 */ /* 0x000fe20000410000 */
[----:B------:R-:W-:Y:S01]  /*5360*/  F2FP.F16.F32.PACK_AB R31, R31, R77 ;  /* 0x0000004d1f1f723e */ /* 0x000fe200000000ff */
[----:B------:R-:W-:Y:S01]  /*5370*/  UPRMT UR6, UR41, 0x654, UR6 ;  /* 0x0000065429067896 */ /* 0x000fe20008000006 */
[----:B------:R-:W-:Y:S01]  /*5380*/  F2FP.F16.F32.PACK_AB R12, R20, R15 ;  /* 0x0000000f140c723e */ /* 0x000fe200000000ff */
[----:B------:R-:W-:Y:S01]  /*5390*/  FMUL.FTZ R92, R92, R9 ;  /* 0x000000095c5c7220 */ /* 0x000fe20000410000 */
[----:B------:R-:W-:Y:S01]  /*53a0*/  F2FP.F16.F32.PACK_AB R14, R24, R21 ;  /* 0x00000015180e723e */ /* 0x000fe200000000ff */
[-C--:B------:R-:W-:Y:S01]  /*53b0*/  FMUL.FTZ R93, R93, R9.reuse ;  /* 0x000000095d5d7220 */ /* 0x080fe20000410000 */
[----:B------:R-:W-:Y:S01]  /*53c0*/  F2FP.F16.F32.PACK_AB R13, R84, R76 ;  /* 0x0000004c540d723e */ /* 0x000fe200000000ff */
[-C--:B------:R-:W-:Y:S01]  /*53d0*/  FMUL.FTZ R96, R96, R9.reuse ;  /* 0x0000000960607220 */ /* 0x080fe20000410000 */
[----:B------:R-:W-:Y:S01]  /*53e0*/  F2FP.F16.F32.PACK_AB R15, R81, R38 ;  /* 0x00000026510f723e */ /* 0x000fe200000000ff */
[----:B------:R-:W-:Y:S01]  /*53f0*/  FMUL.FTZ R97, R97, R9 ;  /* 0x0000000961617220 */ /* 0x000fe20000410000 */
[----:B------:R-:W-:Y:S01]  /*5400*/  F2FP.F16.F32.PACK_AB R24, R32, R25 ;  /* 0x000000192018723e */ /* 0x000fe200000000ff */
[----:B------:R-:W-:Y:S01]  /*5410*/  SYNCS.ARRIVE.TRANS64.RED.A1T0 RZ, [UR6], RZ ;  /* 0x000000ffffff79a7 */ /* 0x000fe20008100406 */
[----:B------:R-:W-:Y:S01]  /*5420*/  F2FP.F16.F32.PACK_AB R25, R80, R26 ;  /* 0x0000001a5019723e */ /* 0x000fe200000000ff */
[----:B------:R-:W-:Y:S01]  /*5430*/  STSM.16.M88.4 [R16+0x21800], R28 ;  /* 0x0218001c10007844 */ /* 0x000fe20000000200 */
[----:B------:R-:W-:Y:S01]  /*5440*/  F2FP.F16.F32.PACK_AB R26, R36, R33 ;  /* 0x00000021241a723e */ /* 0x000fe200000000ff */
[----:B------:R-:W-:Y:S01]  /*5450*/  UMOV UR6, UR38 ;  /* 0x0000002600067c82 */ /* 0x000fe20008000000 */
[----:B------:R-:W-:Y:S01]  /*5460*/  F2FP.F16.F32.PACK_AB R27, R43, R27 ;  /* 0x0000001b2b1b723e */ /* 0x000fe200000000ff */
[----:B------:R0:W-:Y:S01]  /*5470*/  STSM.16.M88.4 [R22], R12 ;  /* 0x0000000c16007844 */ /* 0x0001e20000000200 */
[----:B------:R-:W-:Y:S01]  /*5480*/  F2FP.F16.F32.PACK_AB R33, R42, R34 ;  /* 0x000000222a21723e */ /* 0x000fe200000000ff */
[----:B------:R-:W-:Y:S01]  /*5490*/  FMUL.FTZ R100, R100, R9 ;  /* 0x0000000964647220 */ /* 0x000fe20000410000 */
[----:B------:R-:W-:Y:S01]  /*54a0*/  F2FP.F16.F32.PACK_AB R32, R40, R37 ;  /* 0x000000252820723e */ /* 0x000fe200000000ff */
[----:B------:R1:W-:Y:S01]  /*54b0*/  STSM.16.M88.4 [R18], R24 ;  /* 0x0000001812007844 */ /* 0x0003e20000000200 */
[----:B------:R-:W-:Y:S01]  /*54c0*/  F2FP.F16.F32.PACK_AB R34, R44, R41 ;  /* 0x000000292c22723e */ /* 0x000fe200000000ff */
[----:B------:R-:W-:Y:S01]  /*54d0*/  FMUL.FTZ R101, R101, R9 ;  /* 0x0000000965657220 */ /* 0x000fe20000410000 */
        /* <DEDUP_REMOVED lines=26> */
[----:B-1----:R-:W-:Y:S01]  /*5680*/  F2FP.F16.F32.PACK_AB R24, R72, R69 ;  /* 0x000000454818723e */ /* 0x002fe200000000ff */
[----:B------:R-:W-:Y:S01]  /*5690*/  FMUL.FTZ R124, R124, R9 ;  /* 0x000000097c7c7220 */ /* 0x000fe20000410000 */
[----:B------:R-:W-:Y:S01]  /*56a0*/  F2FP.F16.F32.PACK_AB R25, R51, R50 ;  /* 0x000000323319723e */ /* 0x000fe200000000ff */
[----:B------:R2:W-:Y:S01]  /*56b0*/  STSM.16.M88.4 [R18+0x6000], R28 ;  /* 0x0060001c12007844 */ /* 0x0005e20000000200 */
[----:B------:R-:W-:Y:S01]  /*56c0*/  F2FP.F16.F32.PACK_AB R26, R10, R73 ;  /* 0x000000490a1a723e */ /* 0x000fe200000000ff */
[-C--:B------:R-:W-:Y:S01]  /*56d0*/  FMUL.FTZ R125, R125, R9.reuse ;  /* 0x000000097d7d7220 */ /* 0x080fe20000410000 */
[----:B------:R-:W-:Y:S01]  /*56e0*/  F2FP.F16.F32.PACK_AB R27, R47, R46 ;  /* 0x0000002e2f1b723e */ /* 0x000fe200000000ff */
[-C--:B------:R-:W-:Y:S01]  /*56f0*/  FMUL.FTZ R128, R128, R9.reuse ;  /* 0x0000000980807220 */ /* 0x080fe20000410000 */
[----:B------:R-:W-:Y:S01]  /*5700*/  ISETP.GT.AND P1, PT, R4, RZ, PT ;  /* 0x000000ff0400720c */ /* 0x000fe20003f24270 */
[-C--:B------:R-:W-:Y:S01]  /*5710*/  FMUL.FTZ R129, R129, R9.reuse ;  /* 0x0000000981817220 */ /* 0x080fe20000410000 */
[-C--:B------:R-:W-:Y:S01]  /*5720*/  FMUL.FTZ R132, R132, R9.reuse ;  /* 0x0000000984847220 */ /* 0x080fe20000410000 */
[----:B------:R2:W-:Y:S01]  /*5730*/  STSM.16.M88.4 [R17+0x6000], R24 ;  /* 0x0060001811007844 */ /* 0x0005e20000000200 */
[----:B------:R-:W-:Y:S01]  /*5740*/  FMUL.FTZ R133, R133, R9 ;  /* 0x0000000985857220 */ /* 0x000fe20000410000 */
[-C--:B------:R-:W-:Y:S01]  /*5750*/  FMUL.FTZ R90, R90, R8.reuse ;  /* 0x000000085a5a7220 */ /* 0x080fe20000410000 */
        /* <DEDUP_REMOVED lines=29> */
[----:B------:R-:W-:Y:S01]  /*5930*/  VIADD R4, R4, 0xffffffff ;  /* 0xffffffff04047836 */ /* 0x000fe20000000000 */
[----:B------:R-:W-:Y:S01]  /*5940*/  MOV R10, R2 ;  /* 0x00000002000a7202 */ /* 0x000fe20000000f00 */
[----:B------:R-:W-:-:S02]  /*5950*/  IMAD.MOV.U32 R8, RZ, RZ, R5 ;  /* 0x000000ffff087224 */ /* 0x000fc400078e0005 */
[----:B------:R-:W-:Y:S01]  /*5960*/  IMAD.MOV.U32 R9, RZ, RZ, R0 ;  /* 0x000000ffff097224 */ /* 0x000fe200078e0000 */
[----:B0-----:R-:W-:Y:S01]  /*5970*/  NOP ;  /* 0x0000000000007918 */ /* 0x001fe20000000000 */
[----:B--2---:R-:W-:Y:S05]  /*5980*/  @P1 BRA `(.L_x_185) ;  /* 0xffffffdc00d41947 */ /* 0x004fea000383ffff */
.L_x_174:
[----:B------:R-:W-:Y:S06]  /*5990*/  BAR.ARV 0x8, 0x200 ;  /* 0x0208000000007b1d */ /* 0x000fec0000002000 */
[----:B------:R-:W-:Y:S05]  /*59a0*/  @!P0 BRA `(.L_x_186) ;  /* 0x0000000000048947 */ /* 0x000fea0003800000 */
[----:B------:R-:W-:Y:S01]  /*59b0*/  BPT.TRAP 0x1 ;  /* 0x000000040000795c */ /* 0x000fe20000300000 */
.L_x_186:
[----:B------:R-:W-:Y:S01]  /*59c0*/  ULEA UR4, UR38, UR40, 0x3 ;  /* 0x0000002826047291 */ /* 0x000fe2000f8e183f */
[----:B------:R-:W-:-:S08]  /*59d0*/  SHF.L.U32 R4, R2, 0x1f, RZ ;  /* 0x0000001f02047819 */ /* 0x000fd000000006ff */
[----:B------:R0:W2:Y:S01]  /*59e0*/  SYNCS.PHASECHK.TRANS64.TRYWAIT P1, [UR4+0x2d850], R4 ;  /* 0x02d85004ff0075a7 */ /* 0x0000a20008020144 */
[----:B------:R-:W-:Y:S05]  /*59f0*/  @!P0 BRA `(.L_x_187) ;  /* 0x0000000000048947 */ /* 0x000fea0003800000 */
[----:B------:R-:W-:Y:S01]  /*5a00*/  BPT.TRAP 0x1 ;  /* 0x000000040000795c */ /* 0x000fe20000300000 */
.L_x_187:
[----:B--2---:R-:W-:Y:S05]  /*5a10*/  @P1 BRA `(.L_x_188) ;  /* 0x0000000000081947 */ /* 0x004fea0003800000 */
[----:B------:R-:W2:Y:S02]  /*5a20*/  SYNCS.PHASECHK.TRANS64.TRYWAIT P1, [UR4+0x2d850], R4 ;  /* 0x02d85004ff0075a7 */ /* 0x000ea40008020144 */
[----:B--2---:R-:W-:Y:S05]  /*5a30*/  @!P1 BRA `(.L_x_189) ;  /* 0x0000007800009947 */ /* 0x004fea0003800000 */
.L_x_188:
[----:B------:R-:W-:Y:S01]  /*5a40*/  UIADD3 UR40, UR40, 0x400, URZ ;  /* 0x0000040028287890 */ /* 0x000fe2000fffe03f */
[----:B------:R-:W-:Y:S01]  /*5a50*/  WARPGROUP.ARRIVE ;  /* 0x00000000000079c5 */ /* 0x000fe20000000000 */
[----:B------:R-:W-:Y:S01]  /*5a60*/  ULOP3.LUT UR39, UR39, 0x10000, URZ, 0xfc, !UPT ;  /* 0x0001000027277892 */ /* 0x000fe2000f8efc3f */
[----:B-1----:R-:W1:Y:S01]  /*5a70*/  SHFL.BFLY PT, R9, R6, 0x2, 0x1f ;  /* 0x0c401f0006097f89 */ /* 0x002e6200000e0000 */
[----:B------:R-:W-:Y:S01]  /*5a80*/  USHF.R.U32.HI UR40, URZ, 0x4, UR40 ;  /* 0x000000043f287899 */ /* 0x000fe20008011628 */
[----:B------:R-:W-:Y:S01]  /*5a90*/  IMAD.MOV.U32 R10, RZ, RZ, RZ ;  /* 0x000000ffff0a7224 */ /* 0x000fe200078e00ff */
[----:B------:R-:W-:Y:S01]  /*5aa0*/  UMOV UR9, 0x40000040 ;  /* 0x4000004000097882 */ /* 0x000fe20000000000 */
[----:B------:R-:W-:Y:S01]  /*5ab0*/  UMOV UR11, 0x80000020 ;  /* 0x80000020000b7882 */ /* 0x000fe20000000000 */
[----:B------:R-:W-:Y:S01]  /*5ac0*/  ULOP3.LUT UR40, UR40, 0x3fff, URZ, 0xc0, !UPT ;  /* 0x00003fff28287892 */ /* 0x000fe2000f8ec03f */
[----:B0-----:R-:W0:Y:S01]  /*5ad0*/  SHFL.BFLY PT, R4, R7, 0x2, 0x1f ;  /* 0x0c401f0007047f89 */ /* 0x001e2200000e0000 */
[----:B------:R-:W-:Y:S01]  /*5ae0*/  UMOV UR8, UR39 ;  /* 0x0000002700087c82 */ /* 0x000fe20008000000 */
[----:B------:R-:W-:Y:S01]  /*5af0*/  IMAD.MOV.U32 R29, RZ, RZ, -0x800000 ;  /* 0xff800000ff1d7424 */ /* 0x000fe200078e00ff */
[----:B------:R-:W-:Y:S01]  /*5b00*/  ULOP3.LUT UR5, UR40, 0x2000000, URZ, 0xfc, !UPT ;  /* 0x0200000028057892 */ /* 0x000fe2000f8efc3f */
[----:B------:R-:W-:-:S03]  /*5b10*/  IMAD.MOV.U32 R28, RZ, RZ, -0x800000 ;  /* 0xff800000ff1c7424 */ /* 0x000fc600078e00ff */
[----:B------:R-:W-:-:S07]  /*5b20*/  UIMAD UR5, UR38, 0x600, UR5 ;  /* 0x00000600260578a4 */ /* 0x000fce000f8e0205 */
[----:B------:R-:W-:Y:S02]  /*5b30*/  UMOV UR10, UR5 ;  /* 0x00000005000a7c82 */ /* 0x000fe40008000000 */
[----:B------:R-:W-:Y:S01]  /*5b40*/  HGMMA.64x96x16.F32 R88, gdesc[UR8].tnspB, R88, gsb0 ;  /* 0x41600000085879f0 */ /* 0x000fe20008000858 */
[----:B------:R-:W-:Y:S01]  /*5b50*/  UIADD3 UR8, UR39, 0x2, URZ ;  /* 0x0000000227087890 */ /* 0x000fe2000fffe03f */
[----:B-1----:R-:W-:Y:S01]  /*5b60*/  FADD.FTZ R9, R9, R6 ;  /* 0x0000000609097221 */ /* 0x002fe20000010000 */
[----:B------:R-:W-:Y:S01]  /*5b70*/  UIADD3 UR10, UR5, 0x40, URZ ;  /* 0x00000040050a7890 */ /* 0x000fe2000fffe03f */
[----:B------:R-:W-:Y:S01]  /*5b80*/  UMOV UR9, 0x40000040 ;  /* 0x4000004000097882 */ /* 0x000fe20000000000 */
[----:B------:R-:W-:Y:S01]  /*5b90*/  UMOV UR11, 0x80000020 ;  /* 0x80000020000b7882 */ /* 0x000fe20000000000 */
[----:B0-----:R-:W-:Y:S02]  /*5ba0*/  FADD.FTZ R8, R4, R7 ;  /* 0x0000000704087221 */ /* 0x001fe40000010000 */
[----:B------:R-:W0:Y:S04]  /*5bb0*/  SHFL.BFLY PT, R4, R9, 0x1, 0x1f ;  /* 0x0c201f0009047f89 */ /* 0x000e2800000e0000 */
[----:B------:R-:W1:Y:S01]  /*5bc0*/  SHFL.BFLY PT, R11, R8, 0x1, 0x1f ;  /* 0x0c201f00080b7f89 */ /* 0x000e6200000e0000 */
[----:B0-----:R-:W-:Y:S01]  /*5bd0*/  FADD.FTZ R12, R9, R4 ;  /* 0x00000004090c7221 */ /* 0x001fe20000010000 */
[----:B------:R-:W-:-:S02]  /*5be0*/  IMAD.MOV.U32 R4, RZ, RZ, RZ ;  /* 0x000000ffff047224 */ /* 0x000fc400078e00ff */
[----:B-1----:R-:W-:Y:S02]  /*5bf0*/  FADD.FTZ R13, R8, R11 ;  /* 0x0000000b080d7221 */ /* 0x002fe40000010000 */
[----:B------:R-:W-:-:S03]  /*5c00*/  FSETP.NE.FTZ.AND P1, PT, R12, RZ, PT ;  /* 0x000000ff0c00720b */ /* 0x000fc60003f35000 */
[----:B------:R-:W-:-:S10]  /*5c10*/  FSETP.NE.FTZ.AND P2, PT, R13, RZ, PT ;  /* 0x000000ff0d00720b */ /* 0x000fd40003f55000 */
[----:B------:R-:W0:Y:S01]  /*5c20*/  @P1 MUFU.LG2 R6, R12 ;  /* 0x0000000c00061308 */ /* 0x000e220000000c00 */
[C---:B------:R-:W-:Y:S02]  /*5c30*/  @P1 FMUL.FTZ R7, R3.reuse, 0.69314718246459960938 ;  /* 0x3f31721803071820 */ /* 0x040fe40000410000 */
        /* <DEDUP_REMOVED lines=56> */
.L_x_190:
[----:B------:R-:W-:Y:S01]  /*5fc0*/  UIADD3 UR4, UR4, 0x2d860, URZ ;  /* 0x0002d86004047890 */ /* 0x000fe2000fffe03f */
[-C--:B------:R-:W-:Y:S01]  /*5fd0*/  FMUL.FTZ R6, R88, R4.reuse ;  /* 0x0000000458067220 */ /* 0x080fe20000410000 */
[----:B------:R-:W-:Y:S01]  /*5fe0*/  UIADD3 UR38, UR38, 0x1, URZ ;  /* 0x0000000126267890 */ /* 0x000fe2000fffe03f */
[-C--:B------:R-:W-:Y:S01]  /*5ff0*/  FMUL.FTZ R31, R89, R4.reuse ;  /* 0x00000004591f7220 */ /* 0x080fe20000410000 */
[----:B------:R-:W-:Y:S01]  /*6000*/  UPRMT UR4, UR41, 0x654, UR4 ;  /* 0x0000065429047896 */ /* 0x000fe20008000004 */
[-C--:B------:R-:W-:Y:S01]  /*6010*/  FMUL.FTZ R7, R92, R4.reuse ;  /* 0x000000045c077220 */ /* 0x080fe20000410000 */
[----:B------:R-:W-:Y:S01]  /*6020*/  UISETP.NE.AND UP0, UPT, UR38, 0x2, UPT ;  /* 0x000000022600788c */ /* 0x000fe2000bf05270 */
[-C--:B------:R-:W-:Y:S01]  /*6030*/  FMUL.FTZ R8, R93, R4.reuse ;  /* 0x000000045d087220 */ /* 0x080fe20000410000 */
[-C--:B------:R-:W-:Y:S01]  /*6040*/  FMUL.FTZ R14, R96, R4.reuse ;  /* 0x00000004600e7220 */ /* 0x080fe20000410000 */
[-C--:B------:R-:W-:Y:S01]  /*6050*/  FMUL.FTZ R49, R97, R4.reuse ;  /* 0x0000000461317220 */ /* 0x080fe20000410000 */
[-C--:B------:R-:W-:Y:S01]  /*6060*/  FMUL.FTZ R47, R100, R4.reuse ;  /* 0x00000004642f7220 */ /* 0x080fe20000410000 */
[-C--:B------:R-:W-:Y:S01]  /*6070*/  FMUL.FTZ R50, R101, R4.reuse ;  /* 0x0000000465327220 */ /* 0x080fe20000410000 */
[-C--:B------:R-:W-:Y:S01]  /*6080*/  FMUL.FTZ R46, R104, R4.reuse ;  /* 0x00000004682e7220 */ /* 0x080fe20000410000 */
[----:B------:R-:W-:Y:S01]  /*6090*/  SYNCS.ARRIVE.TRANS64.RED.A1T0 RZ, [UR4], RZ ;  /* 0x000000ffffff79a7 */ /* 0x000fe20008100404 */
[----:B------:R-:W-:Y:S01]  /*60a0*/  USEL UR4, URZ, 0x1, UP0 ;  /* 0x000000013f047887 */ /* 0x000fe20008000000 */
        /* <DEDUP_REMOVED lines=36> */
[----:B------:R-:W-:Y:S01]  /*62f0*/  PLOP3.LUT P0, PT, PT, PT, PT, 0x8, 0x0 ;  /* 0x000000000000781c */ /* 0x000fe20003f0e170 */
[-C--:B------:R-:W-:Y:S01]  /*6300*/  FMUL.FTZ R53, R131, R10.reuse ;  /* 0x0000000a83357220 */ /* 0x080fe20000410000 */
[-C--:B------:R-:W-:Y:S01]  /*6310*/  FMUL.FTZ R52, R134, R10.reuse ;  /* 0x0000000a86347220 */ /* 0x080fe20000410000 */
[----:B------:R-:W-:Y:S01]  /*6320*/  FMUL.FTZ R135, R135, R10 ;  /* 0x0000000a87877220 */ /* 0x000fe20000410000 */
[----:B------:R-:W-:Y:S01]  /*6330*/  VIADD R145, R145, 0x1 ;  /* 0x0000000191917836 */ /* 0x000fe20000000000 */
[----:B------:R-:W-:Y:S01]  /*6340*/  LOP3.LUT R2, R2, UR4, RZ, 0x3c, !PT ;  /* 0x0000000402027c12 */ /* 0x000fe2000f8e3cff */
[----:B------:R-:W-:-:S12]  /*6350*/  USEL UR38, UR38, URZ, UP0 ;  /* 0x0000003f26267287 */ /* 0x000fd80008000000 */
.L_x_166:
[----:B------:R-:W0:Y:S08]  /*6360*/  S2UR UR41, SR_CgaCtaId ;  /* 0x00000000002979c3 */ /* 0x000e300000008800 */
[----:B------:R-:W-:Y:S06]  /*6370*/  BAR.SYNC.DEFER_BLOCKING 0x5, 0x200 ;  /* 0x0148000000007b1d */ /* 0x000fec0000010000 */
[----:B------:R-:W-:Y:S01]  /*6380*/  UMOV UR40, 0x400 ;  /* 0x0000040000287882 */ /* 0x000fe20000000000 */
[----:B------:R-:W-:Y:S01]  /*6390*/  BSSY B0, `(.L_x_191) ;  /* 0x00001a0000007945 */ /* 0x000fe20003800000 */
[----:B0-----:R-:W-:-:S09]  /*63a0*/  ULEA UR40, UR41, UR40, 0x18 ;  /* 0x0000002829287291 */ /* 0x001fd2000f8ec03f */
[----:B------:R-:W0:Y:S01]  /*63b0*/  LDS.128 R32, [UR40+0x2d8d0] ;  /* 0x02d8d028ff207984 */ /* 0x000e220008000c00 */
[----:B------:R-:W-:Y:S06]  /*63c0*/  BAR.ARV 0x4, 0x200 ;  /* 0x0108000000007b1d */ /* 0x000fec0000002000 */
[----:B------:R-:W-:Y:S05]  /*63d0*/  @P0 BRA `(.L_x_192) ;  /* 0x0000001000240947 */ /* 0x000fea0003800000 */
[----:B------:R-:W1:Y:S08]  /*63e0*/  S2UR UR6, SR_SWINHI ;  /* 0x00000000000679c3 */ /* 0x000e700000002f00 */
[----:B------:R-:W-:Y:S06]  /*63f0*/  BAR.SYNC.DEFER_BLOCKING 0x1, 0x180 ;  /* 0x0046000000007b1d */ /* 0x000fec0000010000 */
[----:B------:R-:W-:Y:S01]  /*6400*/  UMOV UR4, UR40 ;  /* 0x0000002800047c82 */ /* 0x000fe20008000000 */
[----:B-1----:R-:W-:Y:S01]  /*6410*/  UMOV UR5, UR6 ;  /* 0x0000000600057c82 */ /* 0x002fe20008000000 */
[----:B------:R-:W-:-:S02]  /*6420*/  IMAD.U32 R20, RZ, RZ, UR4 ;  /* 0x00000004ff147e24 */ /* 0x000fc4000f8e00ff */
[----:B------:R-:W-:Y:S01]  /*6430*/  IMAD.U32 R21, RZ, RZ, UR5 ;  /* 0x00000005ff157e24 */ /* 0x000fe2000f8e00ff */
[----:B------:R-:W-:Y:S01]  /*6440*/  ULDC.64 UR4, c[0x0][0xc08] ;  /* 0x0003020000047ab9 */ /* 0x000fe20000000a00 */
[----:B------:R-:W-:-:S03]  /*6450*/  IMAD.WIDE R4, R152, 0x2, R20 ;  /* 0x0000000298047825 */ /* 0x000fc600078e0214 */
[C---:B------:R-:W-:Y:S02]  /*6460*/  LOP3.LUT R25, R4.reuse, 0x180, RZ, 0xc0, !PT ;  /* 0x0000018004197812 */ /* 0x040fe400078ec0ff */
[C---:B------:R-:W-:Y:S02]  /*6470*/  IADD3 R75, P4, R4.reuse, 0x20, RZ ;  /* 0x00000020044b7810 */ /* 0x040fe40007f9e0ff */
[----:B------:R-:W-:Y:S02]  /*6480*/  SHF.R.U64 R25, R25, 0x3, RZ ;  /* 0x0000000319197819 */ /* 0x000fe400000012ff */
[C---:B------:R-:W-:Y:S01]  /*6490*/  IADD3 R77, P3, R4.reuse, 0x3000, RZ ;  /* 0x00003000044d7810 */ /* 0x040fe20007f7e0ff */
[--C-:B------:R-:W-:Y:S01]  /*64a0*/  IMAD.X R11, RZ, RZ, R5.reuse, P4 ;  /* 0x000000ffff0b7224 */ /* 0x100fe200020e0605 */
[C---:B------:R-:W-:Y:S02]  /*64b0*/  IADD3 R79, P2, R4.reuse, 0x3020, RZ ;  /* 0x00003020044f7810 */ /* 0x040fe40007f5e0ff */
[C---:B------:R-:W-:Y:S01]  /*64c0*/  IADD3 R81, P1, R4.reuse, 0x6000, RZ ;  /* 0x0000600004517810 */ /* 0x040fe20007f3e0ff */
[----:B------:R-:W-:Y:S01]  /*64d0*/  IMAD.X R13, RZ, RZ, R5, P3 ;  /* 0x000000ffff0d7224 */ /* 0x000fe200018e0605 */
[----:B------:R-:W-:-:S02]  /*64e0*/  IADD3 R83, P0, R4, 0x6020, RZ ;  /* 0x0000602004537810 */ /* 0x000fc40007f1e0ff */
[----:B------:R-:W-:Y:S01]  /*64f0*/  LOP3.LUT R4, R25, R4, RZ, 0x3c, !PT ;  /* 0x0000000419047212 */ /* 0x000fe200078e3cff */
[--C-:B------:R-:W-:Y:S01]  /*6500*/  IMAD.X R25, RZ, RZ, R5.reuse, P1 ;  /* 0x000000ffff197224 */ /* 0x100fe200008e0605 */
[-C--:B------:R-:W-:Y:S01]  /*6510*/  IADD3.X R9, RZ, R5.reuse, RZ, P2, !PT ;  /* 0x00000005ff097210 */ /* 0x080fe200017fe4ff */
[----:B------:R-:W-:Y:S01]  /*6520*/  IMAD.X R27, RZ, RZ, R5, P0 ;  /* 0x000000ffff1b7224 */ /* 0x000fe200000e0605 */
[----:B0-----:R-:W-:Y:S02]  /*6530*/  MOV R32, R4 ;  /* 0x0000000400207202 */ /* 0x001fe40000000f00 */
[----:B------:R-:W-:Y:S02]  /*6540*/  F2FP.F16.F32.PACK_AB R5, R26, R73 ;  /* 0x000000491a05723e */ /* 0x000fe400000000ff */
[----:B------:R-:W-:Y:S02]  /*6550*/  LOP3.LUT R26, R79, 0x180, RZ, 0xc0, !PT ;  /* 0x000001804f1a7812 */ /* 0x000fe400078ec0ff */
[----:B------:R-:W-:-:S02]  /*6560*/  F2FP.F16.F32.PACK_AB R4, R31, R6 ;  /* 0x000000061f04723e */ /* 0x000fc400000000ff */
[----:B------:R-:W-:Y:S02]  /*6570*/  LOP3.LUT R30, R81, 0x180, RZ, 0xc0, !PT ;  /* 0x00000180511e7812 */ /* 0x000fe400078ec0ff */
[----:B------:R-:W-:Y:S02]  /*6580*/  LOP3.LUT R31, R83, 0x180, RZ, 0xc0, !PT ;  /* 0x00000180531f7812 */ /* 0x000fe400078ec0ff */
[----:B------:R-:W-:Y:S02]  /*6590*/  F2FP.F16.F32.PACK_AB R6, R8, R7 ;  /* 0x000000070806723e */ /* 0x000fe400000000ff */
[----:B------:R-:W-:Y:S02]  /*65a0*/  LOP3.LUT R10, R75, 0x180, RZ, 0xc0, !PT ;  /* 0x000001804b0a7812 */ /* 0x000fe400078ec0ff */
[----:B------:R-:W-:Y:S02]  /*65b0*/  SHF.R.U64 R8, R26, 0x3, RZ ;  /* 0x000000031a087819 */ /* 0x000fe400000012ff */
[----:B------:R-:W-:-:S02]  /*65c0*/  SHF.R.U64 R26, R30, 0x3, RZ ;  /* 0x000000031e1a7819 */ /* 0x000fc400000012ff */
[----:B------:R-:W-:Y:S02]  /*65d0*/  SHF.R.U64 R30, R31, 0x3, RZ ;  /* 0x000000031f1e7819 */ /* 0x000fe400000012ff */
[----:B------:R-:W-:Y:S02]  /*65e0*/  LOP3.LUT R12, R77, 0x180, RZ, 0xc0, !PT ;  /* 0x000001804d0c7812 */ /* 0x000fe400078ec0ff */
[----:B------:R-:W-:Y:S02]  /*65f0*/  SHF.R.U64 R10, R10, 0x3, RZ ;  /* 0x000000030a0a7819 */ /* 0x000fe400000012ff */
[----:B------:R-:W-:Y:S02]  /*6600*/  F2FP.F16.F32.PACK_AB R7, R24, R71 ;  /* 0x000000471807723e */ /* 0x000fe400000000ff */
[----:B------:R-:W-:Y:S02]  /*6610*/  LOP3.LUT R24, R26, R81, RZ, 0x3c, !PT ;  /* 0x000000511a187212 */ /* 0x000fe400078e3cff */
[----:B------:R-:W-:Y:S01]  /*6620*/  SHF.R.U64 R12, R12, 0x3, RZ ;  /* 0x000000030c0c7819 */ /* 0x000fe200000012ff */
[----:B------:R0:W-:Y:S01]  /*6630*/  STSM.16.M88.4 [R32], R4 ;  /* 0x0000000420007844 */ /* 0x0001e20000000200 */
[----:B------:R-:W-:-:S02]  /*6640*/  LOP3.LUT R26, R30, R83, RZ, 0x3c, !PT ;  /* 0x000000531e1a7212 */ /* 0x000fc400078e3cff */
[----:B------:R-:W-:Y:S01]  /*6650*/  LOP3.LUT R10, R10, R75, RZ, 0x3c, !PT ;  /* 0x0000004b0a0a7212 */ /* 0x000fe200078e3cff */
[----:B------:R-:W1:Y:S01]  /*6660*/  LDC.64 R30, c[0x0][0xc00] ;  /* 0x00030000ff1e7b82 */ /* 0x000e620000000a00 */
[----:B------:R-:W-:Y:S02]  /*6670*/  LOP3.LUT R8, R8, R79, RZ, 0x3c, !PT ;  /* 0x0000004f08087212 */ /* 0x000fe400078e3cff */
[----:B------:R-:W-:Y:S02]  /*6680*/  LOP3.LUT R12, R12, R77, RZ, 0x3c, !PT ;  /* 0x0000004d0c0c7212 */ /* 0x000fe400078e3cff */
[----:B------:R-:W-:Y:S02]  /*6690*/  MOV R73, R10 ;  /* 0x0000000a00497202 */ /* 0x000fe40000000f00 */
[----:B------:R-:W-:Y:S02]  /*66a0*/  MOV R71, R8 ;  /* 0x0000000800477202 */ /* 0x000fe40000000f00 */
[----:B------:R-:W-:Y:S01]  /*66b0*/  F2FP.F16.F32.PACK_AB R8, R49, R14 ;  /* 0x0000000e3108723e */ /* 0x000fe200000000ff */
[----:B------:R-:W-:Y:S01]  /*66c0*/  IMAD.MOV.U32 R49, RZ, RZ, RZ ;  /* 0x000000ffff317224 */ /* 0x000fe200078e00ff */
[----:B------:R-:W-:-:S02]  /*66d0*/  F2FP.F16.F32.PACK_AB R9, R69, R70 ;  /* 0x000000464509723e */ /* 0x000fc400000000ff */
[----:B------:R-:W-:Y:S02]  /*66e0*/  F2FP.F16.F32.PACK_AB R10, R50, R47 ;  /* 0x0000002f320a723e */ /* 0x000fe400000000ff */
[----:B------:R-:W-:Y:S02]  /*66f0*/  F2FP.F16.F32.PACK_AB R11, R67, R68 ;  /* 0x00000044430b723e */ /* 0x000fe400000000ff */
[----:B------:R-:W-:Y:S02]  /*6700*/  MOV R72, R12 ;  /* 0x0000000c00487202 */ /* 0x000fe40000000f00 */
[----:B------:R-:W-:Y:S01]  /*6710*/  F2FP.F16.F32.PACK_AB R14, R48, R15 ;  /* 0x0000000f300e723e */ /* 0x000fe200000000ff */
[----:B------:R2:W-:Y:S01]  /*6720*/  STSM.16.M88.4 [R73], R8 ;  /* 0x0000000849007844 */ /* 0x0005e20000000200 */
[----:B------:R-:W-:Y:S02]  /*6730*/  F2FP.F16.F32.PACK_AB R12, R51, R46 ;  /* 0x0000002e330c723e */ /* 0x000fe400000000ff */
[----:B------:R-:W-:-:S02]  /*6740*/  F2FP.F16.F32.PACK_AB R13, R65, R66 ;  /* 0x00000042410d723e */ /* 0x000fc400000000ff */
[----:B------:R-:W-:Y:S02]  /*6750*/  F2FP.F16.F32.PACK_AB R15, R63, R64 ;  /* 0x000000403f0f723e */ /* 0x000fe400000000ff */
[----:B------:R-:W-:Y:S02]  /*6760*/  MOV R46, R24 ;  /* 0x00000018002e7202 */ /* 0x000fe40000000f00 */
[----:B0-----:R-:W-:Y:S01]  /*6770*/  MOV R32, R26 ;  /* 0x0000001a00207202 */ /* 0x001fe20000000f00 */
[----:B------:R0:W-:Y:S01]  /*6780*/  STSM.16.M88.4 [R72], R12 ;  /* 0x0000000c48007844 */ /* 0x0001e20000000200 */
[----:B------:R-:W-:Y:S02]  /*6790*/  F2FP.F16.F32.PACK_AB R4, R45, R40 ;  /* 0x000000282d04723e */ /* 0x000fe400000000ff */
[----:B------:R-:W-:Y:S02]  /*67a0*/  F2FP.F16.F32.PACK_AB R5, R61, R62 ;  /* 0x0000003e3d05723e */ /* 0x000fe400000000ff */
[----:B------:R-:W-:-:S02]  /*67b0*/  F2FP.F16.F32.PACK_AB R6, R44, R39 ;  /* 0x000000272c06723e */ /* 0x000fc400000000ff */
[----:B------:R-:W-:Y:S02]  /*67c0*/  F2FP.F16.F32.PACK_AB R7, R59, R60 ;  /* 0x0000003c3b07723e */ /* 0x000fe400000000ff */
[----:B------:R-:W-:Y:S02]  /*67d0*/  F2FP.F16.F32.PACK_AB R24, R43, R38 ;  /* 0x000000262b18723e */ /* 0x000fe400000000ff */
[----:B------:R-:W-:Y:S01]  /*67e0*/  F2FP.F16.F32.PACK_AB R25, R57, R58 ;  /* 0x0000003a3919723e */ /* 0x000fe200000000ff */
[----:B------:R3:W-:Y:S01]  /*67f0*/  STSM.16.M88.4 [R71], R4 ;  /* 0x0000000447007844 */ /* 0x0007e20000000200 */
[----:B------:R-:W-:Y:S01]  /*6800*/  F2FP.F16.F32.PACK_AB R26, R42, R37 ;  /* 0x000000252a1a723e */ /* 0x000fe200000000ff */
[----:B------:R-:W-:Y:S01]  /*6810*/  IMAD.SHL.U32 R37, R137, 0x4, RZ ;  /* 0x0000000489257824 */ /* 0x000fe200078e00ff */
[----:B------:R-:W-:Y:S02]  /*6820*/  F2FP.F16.F32.PACK_AB R27, R55, R56 ;  /* 0x00000038371b723e */ /* 0x000fe400000000ff */
[----:B--2---:R-:W-:-:S02]  /*6830*/  F2FP.F16.F32.PACK_AB R8, R41, R36 ;  /* 0x000000242908723e */ /* 0x004fc400000000ff */
[----:B------:R-:W-:Y:S01]  /*6840*/  F2FP.F16.F32.PACK_AB R9, R53, R54 ;  /* 0x000000363509723e */ /* 0x000fe200000000ff */
[----:B------:R2:W-:Y:S01]  /*6850*/  STSM.16.M88.4 [R46], R24 ;  /* 0x000000182e007844 */ /* 0x0005e20000000200 */
[----:B------:R-:W-:Y:S02]  /*6860*/  F2FP.F16.F32.PACK_AB R10, R3, R0 ;  /* 0x00000000030a723e */ /* 0x000fe400000000ff */
[----:B------:R-:W-:Y:S01]  /*6870*/  F2FP.F16.F32.PACK_AB R11, R135, R52 ;  /* 0x00000034870b723e */ /* 0x000fe200000000ff */
[----:B------:R-:W4:Y:S01]  /*6880*/  LDC R0, c[0x0][0xbe8] ;  /* 0x0002fa00ff007b82 */ /* 0x000f220000000800 */
[----:B------:R-:W-:Y:S02]  /*6890*/  ISETP.NE.U32.AND P2, PT, RZ, UR4, PT ;  /* 0x00000004ff007c0c */ /* 0x000fe4000bf45070 */
[----:B-1----:R-:W-:Y:S01]  /*68a0*/  ISETP.NE.U32.AND P0, PT, R30, RZ, PT ;  /* 0x000000ff1e00720c */ /* 0x002fe20003f05070 */
[----:B------:R2:W-:Y:S04]  /*68b0*/  STSM.16.M88.4 [R32], R8 ;  /* 0x0000000820007844 */ /* 0x0005e80000000200 */
[----:B------:R-:W-:Y:S01]  /*68c0*/  BAR.SYNC.DEFER_BLOCKING 0x1, 0x180 ;  /* 0x0046000000007b1d */ /* 0x000fe20000010000 */
[----:B------:R-:W-:-:S02]  /*68d0*/  ISETP.NE.AND.EX P2, PT, RZ, UR5, PT, P2 ;  /* 0x00000005ff007c0c */ /* 0x000fc4000bf45320 */
[----:B------:R-:W-:Y:S02]  /*68e0*/  ISETP.NE.AND.EX P0, PT, R31, RZ, PT, P0 ;  /* 0x000000ff1f00720c */ /* 0x000fe40003f05300 */
[----:B0-----:R-:W-:Y:S02]  /*68f0*/  SHF.L.U64.HI R12, R137, 0x2, R142 ;  /* 0x00000002890c7819 */ /* 0x001fe4000001028e */
[----:B------:R-:W-:-:S05]  /*6900*/  IADD3 R30, P1, R37, R30, RZ ;  /* 0x0000001e251e7210 */ /* 0x000fca0007f3e0ff */
[C---:B------:R-:W-:Y:S02]  /*6910*/  IMAD.X R31, R12.reuse, 0x1, R31, P1 ;  /* 0x000000010c1f7824 */ /* 0x040fe400008e061f */
[----:B---3--:R-:W-:Y:S01]  /*6920*/  @P2 IADD3 R4, P3, R37, UR4, RZ ;  /* 0x0000000425042c10 */ /* 0x008fe2000ff7e0ff */
[----:B------:R-:W-:Y:S02]  /*6930*/  ULDC UR4, c[0x0][0xa88] ;  /* 0x0002a20000047ab9 */ /* 0x000fe40000000800 */
[----:B------:R-:W-:Y:S01]  /*6940*/  IMAD.U32 R3, RZ, RZ, UR4 ;  /* 0x00000004ff037e24 */ /* 0x000fe2000f8e00ff */
[----:B------:R-:W-:Y:S01]  /*6950*/  @P2 IADD3.X R5, R12, UR5, RZ, P3, !PT ;  /* 0x000000050c052c10 */ /* 0x000fe20009ffe4ff */
[----:B------:R2:W5:Y:S01]  /*6960*/  @P0 LDG.E R49, desc[UR36][R30.64] ;  /* 0x000000241e310981 */ /* 0x000562000c1e1900 */
[----:B----4-:R-:W-:Y:S01]  /*6970*/  ISETP.NE.AND P1, PT, R0, 0x1, PT ;  /* 0x000000010000780c */ /* 0x010fe20003f25270 */
[----:B------:R-:W-:Y:S02]  /*6980*/  IMAD R15, R139, 0xc0, R150 ;  /* 0x000000c08b0f7824 */ /* 0x000fe400078e0296 */
[----:B------:R2:W5:Y:S10]  /*6990*/  @P2 LDG.E R3, desc[UR36][R4.64] ;  /* 0x0000002404032981 */ /* 0x000574000c1e1900 */
[----:B------:R-:W0:Y:S08]  /*69a0*/  @P1 LDC R6, c[0x0][0xbec] ;  /* 0x0002fb00ff061b82 */ /* 0x000e300000000800 */
[----:B------:R-:W1:Y:S01]  /*69b0*/  @P1 LDC R13, c[0x0][0xbf0] ;  /* 0x0002fc00ff0d1b82 */ /* 0x000e620000000800 */
[----:B--2---:R-:W-:Y:S05]  /*69c0*/  @P2 BRA `(.L_x_193) ;  /* 0x0000000000102947 */ /* 0x004fea0003800000 */
[----:B------:R-:W-:Y:S05]  /*69d0*/  @!P0 BRA `(.L_x_193) ;  /* 0x00000000000c8947 */ /* 0x000fea0003800000 */
[----:B------:R-:W2:Y:S04]  /*69e0*/  LDG.E R4, desc[UR36][R30.64] ;  /* 0x000000241e047981 */ /* 0x000ea8000c1e1900 */
[----:B-----5:R-:W2:Y:S02]  /*69f0*/  LDG.E R3, desc[UR36][R30.64+0x4] ;  /* 0x000004241e037981 */ /* 0x020ea4000c1e1900 */
[----:B--2---:R-:W-:-:S07]  /*6a00*/  IMAD.IADD R3, R3, 0x1, -R4 ;  /* 0x0000000103037824 */ /* 0x004fce00078e0a04 */
.L_x_193:
[----:B------:R-:W-:Y:S01]  /*6a10*/  SHF.R.S32.HI R32, RZ, 0x1f, R138 ;  /* 0x0000001fff207819 */ /* 0x000fe2000001148a */
[----:B------:R-:W-:Y:S01]  /*6a20*/  ULDC.64 UR4, c[0x0][0xb90] ;  /* 0x0002e40000047ab9 */ /* 0x000fe20000000a00 */
[----:B0-----:R-:W-:Y:S01]  /*6a30*/  @P1 IMAD.HI.U32 R4, R15, R6, RZ ;  /* 0x000000060f041227 */ /* 0x001fe200078e00ff */
[----:B-----5:R-:W-:Y:S01]  /*6a40*/  SHF.R.S32.HI R31, RZ, 0x1f, R49 ;  /* 0x0000001fff1f7819 */ /* 0x020fe20000011431 */
[----:B------:R-:W0:Y:S01]  /*6a50*/  @P1 LDC R51, c[0x0][0xbec] ;  /* 0x0002fb00ff331b82 */ /* 0x000e220000000800 */
[----:B------:R-:W-:Y:S01]  /*6a60*/  MOV R30, R49 ;  /* 0x00000031001e7202 */ /* 0x000fe20000000f00 */
[----:B------:R-:W-:Y:S01]  /*6a70*/  IMAD R5, R32, UR4, RZ ;  /* 0x0000000420057c24 */ /* 0x000fe2000f8e02ff */
[----:B------:R-:W-:Y:S01]  /*6a80*/  SEL R142, R142, RZ, !P0 ;  /* 0x000000ff8e8e7207 */ /* 0x000fe20004000000 */
[----:B------:R-:W-:Y:S01]  /*6a90*/  IMAD.MOV.U32 R7, RZ, RZ, R15 ;  /* 0x000000ffff077224 */ /* 0x000fe200078e000f */
[----:B-1----:R-:W-:Y:S01]  /*6aa0*/  @P1 SHF.R.U32.HI R7, RZ, R13, R4 ;  /* 0x0000000dff071219 */ /* 0x002fe20000011604 */
[----:B------:R-:W-:Y:S01]  /*6ab0*/  IMAD R9, R144, 0x20, R136 ;  /* 0x0000002090097824 */ /* 0x000fe200078e0288 */
[----:B------:R-:W-:Y:S01]  /*6ac0*/  SEL R137, R137, RZ, !P0 ;  /* 0x000000ff89897207 */ /* 0x000fe20004000000 */
[C---:B------:R-:W-:Y:S01]  /*6ad0*/  IMAD R11, R138.reuse, UR5, R5 ;  /* 0x000000058a0b7c24 */ /* 0x040fe2000f8e0205 */
[----:B------:R-:W-:Y:S01]  /*6ae0*/  ULDC.64 UR6, c[0x0][0xa80] ;  /* 0x0002a00000067ab9 */ /* 0x000fe20000000a00 */
[----:B------:R-:W-:Y:S01]  /*6af0*/  IMAD.WIDE.U32 R4, R138, UR4, R30 ;  /* 0x000000048a047c25 */ /* 0x000fe2000f8e001e */
[----:B------:R-:W-:-:S03]  /*6b00*/  ULDC.64 UR4, c[0x0][0xb98] ;  /* 0x0002e60000047ab9 */ /* 0x000fc60000000a00 */
[----:B------:R-:W-:-:S04]  /*6b10*/  IMAD.WIDE R20, R9, 0x2, R20 ;  /* 0x0000000209147825 */ /* 0x000fc800078e0214 */
[----:B------:R-:W-:Y:S01]  /*6b20*/  IMAD.MOV R9, RZ, RZ, -R7 ;  /* 0x000000ffff097224 */ /* 0x000fe200078e0a07 */
[----:B------:R-:W-:Y:S01]  /*6b30*/  IADD3 R10, P2, R20, 0x1800, RZ ;  /* 0x00001800140a7810 */ /* 0x000fe20007f5e0ff */
[----:B------:R-:W-:Y:S01]  /*6b40*/  IMAD.IADD R5, R5, 0x1, R11 ;  /* 0x0000000105057824 */ /* 0x000fe200078e020b */
[----:B------:R-:W-:Y:S01]  /*6b50*/  SHF.R.S32.HI R11, RZ, 0x1f, R7 ;  /* 0x0000001fff0b7819 */ /* 0x000fe20000011407 */
[----:B------:R-:W-:Y:S01]  /*6b60*/  IMAD R9, R0, R9, R15 ;  /* 0x0000000900097224 */ /* 0x000fe200078e020f */
[----:B------:R-:W-:Y:S01]  /*6b70*/  LOP3.LUT R8, R10, 0x180, RZ, 0xc0, !PT ;  /* 0x000001800a087812 */ /* 0x000fe200078ec0ff */
[----:B------:R-:W-:Y:S01]  /*6b80*/  IMAD R6, R142, UR4, RZ ;  /* 0x000000048e067c24 */ /* 0x000fe2000f8e02ff */
[C---:B------:R-:W-:Y:S01]  /*6b90*/  IADD3 R25, P6, R20.reuse, 0x3000, RZ ;  /* 0x0000300014197810 */ /* 0x040fe20007fde0ff */
[C---:B------:R-:W-:Y:S01]  /*6ba0*/  IMAD.WIDE.U32 R4, R137.reuse, UR4, R4 ;  /* 0x0000000489047c25 */ /* 0x040fe2000f8e0004 */
[C---:B------:R-:W-:Y:S02]  /*6bb0*/  IADD3 R13, P5, R20.reuse, 0x4800, RZ ;  /* 0x00004800140d7810 */ /* 0x040fe40007fbe0ff */
[----:B------:R-:W-:Y:S01]  /*6bc0*/  IADD3 R37, P4, R20, 0x6000, RZ ;  /* 0x0000600014257810 */ /* 0x000fe20007f9e0ff */
[----:B------:R-:W-:Y:S01]  /*6bd0*/  IMAD R12, R137, UR5, R6 ;  /* 0x00000005890c7c24 */ /* 0x000fe2000f8e0206 */
[----:B------:R-:W-:Y:S01]  /*6be0*/  SHF.R.S32.HI R6, RZ, 0x1f, R9 ;  /* 0x0000001fff067819 */ /* 0x000fe20000011409 */
[----:B------:R-:W-:Y:S01]  /*6bf0*/  ULDC.64 UR4, c[0x0][0xb88] ;  /* 0x0002e20000047ab9 */ /* 0x000fe20000000a00 */
[----:B------:R-:W-:Y:S01]  /*6c00*/  IADD3 R4, P0, R7, R4, RZ ;  /* 0x0000000407047210 */ /* 0x000fe20007f1e0ff */
[----:B------:R-:W-:Y:S01]  /*6c10*/  IMAD R48, R3, R0, RZ ;  /* 0x0000000003307224 */ /* 0x000fe200078e02ff */
[----:B------:R-:W-:Y:S01]  /*6c20*/  SHF.R.U64 R7, R8, 0x3, RZ ;  /* 0x0000000308077819 */ /* 0x000fe200000012ff */
[----:B------:R-:W-:Y:S01]  /*6c30*/  IMAD R8, R6, UR4, RZ ;  /* 0x0000000406087c24 */ /* 0x000fe2000f8e02ff */
[----:B------:R-:W-:Y:S01]  /*6c40*/  IADD3.X R5, R11, R5, R12, P0, !PT ;  /* 0x000000050b057210 */ /* 0x000fe200007fe40c */
[----:B------:R-:W-:Y:S01]  /*6c50*/  IMAD R11, R139, 0xc0, R148 ;  /* 0x000000c08b0b7824 */ /* 0x000fe200078e0294 */
[----:B------:R-:W-:Y:S01]  /*6c60*/  LOP3.LUT R6, R7, R10, RZ, 0x3c, !PT ;  /* 0x0000000a07067212 */ /* 0x000fe200078e3cff */
[----:B------:R-:W-:Y:S01]  /*6c70*/  IMAD R7, R9, UR5, R8 ;  /* 0x0000000509077c24 */ /* 0x000fe2000f8e0208 */
[----:B------:R-:W-:Y:S01]  /*6c80*/  LOP3.LUT R24, R25, 0x180, RZ, 0xc0, !PT ;  /* 0x0000018019187812 */ /* 0x000fe200078ec0ff */
[----:B------:R-:W-:Y:S01]  /*6c90*/  IMAD.WIDE.U32 R4, R9, UR4, R4 ;  /* 0x0000000409047c25 */ /* 0x000fe2000f8e0004 */
[----:B------:R-:W-:Y:S01]  /*6ca0*/  ULDC.64 UR4, c[0x0][0xb50] ;  /* 0x0002d40000047ab9 */ /* 0x000fe20000000a00 */
[----:B------:R-:W-:-:S02]  /*6cb0*/  LOP3.LUT R12, R13, 0x180, RZ, 0xc0, !PT ;  /* 0x000001800d0c7812 */ /* 0x000fc400078ec0ff */
[----:B------:R-:W-:Y:S01]  /*6cc0*/  IMAD.IADD R5, R5, 0x1, R7 ;  /* 0x0000000105057824 */ /* 0x000fe200078e0207 */
[C---:B------:R-:W-:Y:S01]  /*6cd0*/  LEA R8, P0, R4.reuse, UR4, 0x2 ;  /* 0x0000000404087c11 */ /* 0x040fe2000f8010ff */
[----:B------:R-:W-:Y:S01]  /*6ce0*/  VIADD R3, R11, 0x8 ;  /* 0x000000080b037836 */ /* 0x000fe20000000000 */
[----:B------:R-:W-:Y:S01]  /*6cf0*/  LOP3.LUT R36, R37, 0x180, RZ, 0xc0, !PT ;  /* 0x0000018025247812 */ /* 0x000fe200078ec0ff */
[----:B------:R-:W-:Y:S01]  /*6d00*/  IMAD.X R7, RZ, RZ, R21, P2 ;  /* 0x000000ffff077224 */ /* 0x000fe200010e0615 */
[----:B------:R-:W-:Y:S01]  /*6d10*/  LEA.HI.X R9, R4, UR5, R5, 0x2, P0 ;  /* 0x0000000504097c11 */ /* 0x000fe200080f1405 */
[----:B------:R-:W-:Y:S01]  /*6d20*/  SHFL.IDX PT, R44, R8, RZ, 0x1c1f ;  /* 0x001c1fff082c7589 */ /* 0x000fe200000e0000 */
[----:B------:R-:W-:Y:S01]  /*6d30*/  LOP3.LUT P0, RZ, R146, 0x3, RZ, 0xc0, !PT ;  /* 0x0000000392ff7812 */ /* 0x000fe2000780c0ff */
[----:B------:R-:W-:Y:S01]  /*6d40*/  ULDC.64 UR4, c[0x0][0xaa0] ;  /* 0x0002a80000047ab9 */ /* 0x000fe20000000a00 */
[----:B------:R-:W-:Y:S01]  /*6d50*/  IADD3 R4, P3, R20, 0x7800, RZ ;  /* 0x0000780014047810 */ /* 0x000fe20007f7e0ff */
[----:B------:R-:W1:Y:S01]  /*6d60*/  SHFL.IDX PT, R45, R9, RZ, 0x1c1f ;  /* 0x001c1fff092d7589 */ /* 0x000e6200000e0000 */
[----:B------:R-:W-:-:S02]  /*6d70*/  ISETP.GE.OR P2, PT, R11, R48, P0 ;  /* 0x000000300b00720c */ /* 0x000fc40000746670 */
[----:B------:R-:W-:Y:S01]  /*6d80*/  ISETP.GE.OR P0, PT, R3, R48, P0 ;  /* 0x000000300300720c */ /* 0x000fe20000706670 */
[----:B------:R-:W-:Y:S01]  /*6d90*/  SHFL.IDX PT, R46, R8, 0x1, 0x1c1f ;  /* 0x003c1f00082e7f89 */ /* 0x000fe200000e0000 */
[----:B------:R-:W-:Y:S02]  /*6da0*/  LOP3.LUT R5, R20, 0x180, RZ, 0xc0, !PT ;  /* 0x0000018014057812 */ /* 0x000fe400078ec0ff */
[----:B------:R-:W-:Y:S01]  /*6db0*/  SHF.R.U64 R24, R24, 0x3, RZ ;  /* 0x0000000318187819 */ /* 0x000fe200000012ff */
[----:B------:R-:W2:Y:S01]  /*6dc0*/  SHFL.IDX PT, R47, R9, 0x1, 0x1c1f ;  /* 0x003c1f00092f7f89 */ /* 0x000ea200000e0000 */
[----:B------:R-:W-:Y:S01]  /*6dd0*/  LOP3.LUT R3, R4, 0x180, RZ, 0xc0, !PT ;  /* 0x0000018004037812 */ /* 0x000fe200078ec0ff */
[----:B------:R-:W-:Y:S01]  /*6de0*/  IMAD R30, R31, UR4, RZ ;  /* 0x000000041f1e7c24 */ /* 0x000fe2000f8e02ff */
[----:B------:R-:W-:Y:S01]  /*6df0*/  SHF.R.U64 R5, R5, 0x3, RZ ;  /* 0x0000000305057819 */ /* 0x000fe200000012ff */
[----:B------:R-:W3:Y:S01]  /*6e00*/  @P1 LDC R31, c[0x0][0xbf0] ;  /* 0x0002fc00ff1f1b82 */ /* 0x000ee20000000800 */
[----:B------:R-:W-:Y:S01]  /*6e10*/  SHF.R.U64 R3, R3, 0x3, RZ ;  /* 0x0000000303037819 */ /* 0x000fe200000012ff */
[----:B------:R-:W-:Y:S01]  /*6e20*/  IMAD.X R41, RZ, RZ, R21, P3 ;  /* 0x000000ffff297224 */ /* 0x000fe200018e0615 */
[----:B------:R-:W-:-:S02]  /*6e30*/  SHF.R.U64 R12, R12, 0x3, RZ ;  /* 0x000000030c0c7819 */ /* 0x000fc400000012ff */
[----:B------:R-:W-:Y:S02]  /*6e40*/  SHF.R.U64 R36, R36, 0x3, RZ ;  /* 0x0000000324247819 */ /* 0x000fe400000012ff */
[----:B------:R-:W-:Y:S02]  /*6e50*/  LOP3.LUT R20, R5, R20, RZ, 0x3c, !PT ;  /* 0x0000001405147212 */ /* 0x000fe400078e3cff */
[----:B------:R-:W-:Y:S01]  /*6e60*/  LOP3.LUT R40, R3, R4, RZ, 0x3c, !PT ;  /* 0x0000000403287212 */ /* 0x000fe200078e3cff */
[----:B------:R-:W-:Y:S01]  /*6e70*/  IMAD R3, R49, UR5, R30 ;  /* 0x0000000531037c24 */ /* 0x000fe2000f8e021e */
[----:B------:R-:W-:Y:S01]  /*6e80*/  LOP3.LUT R24, R24, R25, RZ, 0x3c, !PT ;  /* 0x0000001918187212 */ /* 0x000fe200078e3cff */
[----:B-1----:R-:W-:Y:S01]  /*6e90*/  @!P2 ST.E desc[UR36][R44.64], R29 ;  /* 0x0000001d2c00a985 */ /* 0x002fe2000c101924 */
[----:B------:R-:W-:Y:S01]  /*6ea0*/  LOP3.LUT R12, R12, R13, RZ, 0x3c, !PT ;  /* 0x0000000d0c0c7212 */ /* 0x000fe200078e3cff */
[----:B------:R-:W-:Y:S01]  /*6eb0*/  IMAD R30, R143, 0x60, R144 ;  /* 0x000000608f1e7824 */ /* 0x000fe200078e0290 */
[----:B------:R-:W-:Y:S01]  /*6ec0*/  LOP3.LUT R36, R36, R37, RZ, 0x3c, !PT ;  /* 0x0000002524247212 */ /* 0x000fe200078e3cff */
[----:B------:R-:W-:-:S02]  /*6ed0*/  IMAD.X R25, RZ, RZ, R21, P6 ;  /* 0x000000ffff197224 */ /* 0x000fc400030e0615 */
[--C-:B------:R-:W-:Y:S01]  /*6ee0*/  IMAD.X R13, RZ, RZ, R21.reuse, P5 ;  /* 0x000000ffff0d7224 */ /* 0x100fe200028e0615 */
[----:B--2---:R1:W-:Y:S01]  /*6ef0*/  @!P0 ST.E desc[UR36][R46.64], R28 ;  /* 0x0000001c2e008985 */ /* 0x0043e2000c101924 */
[----:B------:R-:W-:-:S03]  /*6f00*/  IMAD.X R37, RZ, RZ, R21, P4 ;  /* 0x000000ffff257224 */ /* 0x000fc600020e0615 */
[----:B------:R2:W5:Y:S01]  /*6f10*/  LD.E.128 R8, desc[UR36][R20.64] ;  /* 0x0000002414087980 */ /* 0x000562000c101d00 */
[----:B------:R-:W-:-:S03]  /*6f20*/  IMAD R30, R139, 0xc0, R30 ;  /* 0x000000c08b1e7824 */ /* 0x000fc600078e021e */
[----:B------:R-:W5:Y:S01]  /*6f30*/  LD.E.128 R4, desc[UR36][R6.64] ;  /* 0x0000002406047980 */ /* 0x000f62000c101d00 */
[----:B-1----:R-:W-:Y:S01]  /*6f40*/  IMAD.WIDE.U32 R28, R49, UR4, RZ ;  /* 0x00000004311c7c25 */ /* 0x002fe2000f8e00ff */
[----:B------:R-:W-:Y:S02]  /*6f50*/  ULDC.64 UR4, c[0x0][0xae8] ;  /* 0x0002ba0000047ab9 */ /* 0x000fe40000000a00 */
[----:B------:R-:W5:Y:S01]  /*6f60*/  LD.E.128 R24, desc[UR36][R24.64] ;  /* 0x0000002418187980 */ /* 0x000f62000c101d00 */
[----:B--2---:R-:W-:Y:S01]  /*6f70*/  IMAD.MOV.U32 R20, RZ, RZ, R28 ;  /* 0x000000ffff147224 */ /* 0x004fe200078e001c */
[----:B------:R-:W-:Y:S01]  /*6f80*/  IADD3 R21, R29, R3, RZ ;  /* 0x000000031d157210 */ /* 0x000fe20007ffe0ff */
[----:B------:R-:W-:Y:S01]  /*6f90*/  IMAD R3, R32, UR4, RZ ;  /* 0x0000000420037c24 */ /* 0x000fe2000f8e02ff */
[----:B------:R-:W5:Y:S01]  /*6fa0*/  LD.E.128 R12, desc[UR36][R12.64] ;  /* 0x000000240c0c7980 */ /* 0x000f62000c101d00 */
[----:B0-----:R-:W-:-:S03]  /*6fb0*/  @P1 IMAD.HI.U32 R28, R30, R51, RZ ;  /* 0x000000331e1c1227 */ /* 0x001fc600078e00ff */
[----:B------:R-:W5:Y:S01]  /*6fc0*/  LD.E.128 R36, desc[UR36][R36.64] ;  /* 0x0000002424247980 */ /* 0x000f62000c101d00 */
[C---:B------:R-:W-:Y:S02]  /*6fd0*/  IMAD R3, R138.reuse, UR5, R3 ;  /* 0x000000058a037c24 */ /* 0x040fe4000f8e0203 */
[----:B------:R-:W-:Y:S01]  /*6fe0*/  IMAD.WIDE.U32 R20, R138, UR4, R20 ;  /* 0x000000048a147c25 */ /* 0x000fe2000f8e0014 */
[----:B------:R-:W-:Y:S01]  /*6ff0*/  ULDC.64 UR4, c[0x0][0xaf0] ;  /* 0x0002bc0000047ab9 */ /* 0x000fe20000000a00 */
[----:B------:R-:W5:Y:S01]  /*7000*/  LD.E.128 R40, desc[UR36][R40.64] ;  /* 0x0000002428287980 */ /* 0x000f62000c101d00 */
[----:B------:R-:W-:Y:S01]  /*7010*/  BSSY B1, `(.L_x_194) ;  /* 0x0000032000017945 */ /* 0x000fe20003800000 */
[----:B------:R-:W-:Y:S02]  /*7020*/  IMAD.IADD R21, R21, 0x1, R3 ;  /* 0x0000000115157824 */ /* 0x000fe400078e0203 */
[----:B------:R-:W-:Y:S01]  /*7030*/  IMAD.MOV.U32 R3, RZ, RZ, R30 ;  /* 0x000000ffff037224 */ /* 0x000fe200078e001e */
[----:B---3--:R-:W-:Y:S01]  /*7040*/  @P1 SHF.R.U32.HI R3, RZ, R31, R28 ;  /* 0x0000001fff031219 */ /* 0x008fe2000001161c */
[----:B------:R-:W-:Y:S01]  /*7050*/  IMAD R29, R142, UR4, RZ ;  /* 0x000000048e1d7c24 */ /* 0x000fe2000f8e02ff */
[----:B------:R-:W-:Y:S01]  /*7060*/  @!PT LDS RZ, [RZ] ;  /* 0x00000000fffff984 */ /* 0x000fe20000000800 */
[----:B------:R-:W-:Y:S01]  /*7070*/  @!PT LDS RZ, [RZ] ;  /* 0x00000000fffff984 */ /* 0x000fe20000000800 */
[----:B------:R-:W-:Y:S01]  /*7080*/  @!PT LDS RZ, [RZ] ;  /* 0x00000000fffff984 */ /* 0x000fe20000000800 */
[----:B------:R-:W-:Y:S01]  /*7090*/  @!PT LDS RZ, [RZ] ;  /* 0x00000000fffff984 */ /* 0x000fe20000000800 */
[----:B------:R0:W-:Y:S06]  /*70a0*/  MEMBAR.ALL.CTA ;  /* 0x0000000000007992 */ /* 0x0001ec0000008000 */
[----:B0-----:R-:W0:Y:S01]  /*70b0*/  FENCE.VIEW.ASYNC.S ;  /* 0x00000000000073c6 */ /* 0x001e220000000000 */
[----:B------:R-:W-:Y:S01]  /*70c0*/  IMAD.WIDE.U32 R20, R137, UR4, R20 ;  /* 0x0000000489147c25 */ /* 0x000fe2000f8e0014 */
[----:B------:R-:W-:-:S03]  /*70d0*/  SHF.R.S32.HI R28, RZ, 0x1f, R3 ;  /* 0x0000001fff1c7819 */ /* 0x000fc60000011403 */
[----:B------:R-:W-:Y:S01]  /*70e0*/  IMAD R29, R137, UR5, R29 ;  /* 0x00000005891d7c24 */ /* 0x000fe2000f8e021d */
[----:B------:R-:W-:Y:S01]  /*70f0*/  ULDC.64 UR4, c[0x0][0xae0] ;  /* 0x0002b80000047ab9 */ /* 0x000fe20000000a00 */
[----:B------:R-:W-:Y:S02]  /*7100*/  IMAD.MOV R31, RZ, RZ, -R3 ;  /* 0x000000ffff1f7224 */ /* 0x000fe400078e0a03 */
[----:B------:R-:W-:Y:S02]  /*7110*/  IMAD.IADD R21, R21, 0x1, R29 ;  /* 0x0000000115157824 */ /* 0x000fe400078e021d */
[----:B------:R-:W-:Y:S02]  /*7120*/  IMAD R29, R0, R31, R30 ;  /* 0x0000001f001d7224 */ /* 0x000fe400078e021e */
[----:B------:R-:W-:Y:S02]  /*7130*/  IMAD R28, R28, UR4, RZ ;  /* 0x000000041c1c7c24 */ /* 0x000fe4000f8e02ff */
[----:B------:R-:W-:Y:S01]  /*7140*/  IMAD.WIDE.U32 R20, R3, UR4, R20 ;  /* 0x0000000403147c25 */ /* 0x000fe2000f8e0014 */
[----:B------:R-:W-:-:S03]  /*7150*/  SHF.R.S32.HI R0, RZ, 0x1f, R29 ;  /* 0x0000001fff007819 */ /* 0x000fc6000001141d */
[----:B------:R-:W-:Y:S01]  /*7160*/  IMAD R31, R3, UR5, R28 ;  /* 0x00000005031f7c24 */ /* 0x000fe2000f8e021c */
[----:B------:R-:W-:Y:S01]  /*7170*/  ULDC.64 UR4, c[0x0][0xad8] ;  /* 0x0002b60000047ab9 */ /* 0x000fe20000000a00 */
[----:B------:R-:W-:Y:S02]  /*7180*/  IMAD R47, R139, 0xc0, R144 ;  /* 0x000000c08b2f7824 */ /* 0x000fe400078e0290 */
[----:B------:R-:W-:Y:S02]  /*7190*/  IMAD.IADD R21, R21, 0x1, R31 ;  /* 0x0000000115157824 */ /* 0x000fe400078e021f */
[----:B------:R-:W-:Y:S01]  /*71a0*/  IMAD R0, R0, UR4, RZ ;  /* 0x0000000400007c24 */ /* 0x000fe2000f8e02ff */
[----:B------:R-:W-:Y:S01]  /*71b0*/  ISETP.GE.AND P0, PT, R47, R48, PT ;  /* 0x000000302f00720c */ /* 0x000fe20003f06270 */
[----:B------:R-:W-:Y:S01]  /*71c0*/  IMAD.WIDE.U32 R20, R29, UR4, R20 ;  /* 0x000000041d147c25 */ /* 0x000fe2000f8e0014 */
[----:B------:R-:W-:-:S03]  /*71d0*/  UIADD3 UR4, UR40, 0x2d820, URZ ;  /* 0x0002d82028047890 */ /* 0x000fc6000fffe03f */
[----:B------:R-:W-:Y:S01]  /*71e0*/  IMAD R3, R29, UR5, R0 ;  /* 0x000000051d037c24 */ /* 0x000fe2000f8e0200 */
[C---:B------:R-:W-:Y:S01]  /*71f0*/  LEA R32, P1, R20.reuse, UR6, 0x1 ;  /* 0x0000000614207c11 */ /* 0x040fe2000f8208ff */
[----:B------:R-:W-:Y:S02]  /*7200*/  UPRMT UR4, URZ, 0x654, UR4 ;  /* 0x000006543f047896 */ /* 0x000fe40008000004 */
[----:B------:R-:W-:Y:S02]  /*7210*/  IMAD.IADD R3, R21, 0x1, R3 ;  /* 0x0000000115037824 */ /* 0x000fe400078e0203 */
[----:B0-----:R0:W1:Y:S03]  /*7220*/  SHFL.IDX PT, R28, R32, RZ, 0x1c1f ;  /* 0x001c1fff201c7589 */ /* 0x00106600000e0000 */
[----:B------:R-:W-:Y:S02]  /*7230*/  LEA.HI.X R3, R20, UR7, R3, 0x1, P1 ;  /* 0x0000000714037c11 */ /* 0x000fe400088f0c03 */
[----:B------:R-:W-:Y:S03]  /*7240*/  SYNCS.ARRIVE.TRANS64.RED.A1T0 RZ, [UR4], RZ ;  /* 0x000000ffffff79a7 */ /* 0x000fe60008100404 */
[----:B------:R0:W2:Y:S01]  /*7250*/  SHFL.IDX PT, R29, R3, RZ, 0x1c1f ;  /* 0x001c1fff031d7589 */ /* 0x0000a200000e0000 */
[----:B------:R-:W-:Y:S05]  /*7260*/  @P0 BRA `(.L_x_195) ;  /* 0x0000000000300947 */ /* 0x000fea0003800000 */
[----:B------:R-:W-:Y:S02]  /*7270*/  ULDC UR4, c[0x0][0xac8] ;  /* 0x0002b20000047ab9 */ /* 0x000fe40000000800 */
[----:B------:R-:W-:Y:S02]  /*7280*/  ISETP.GE.AND P1, PT, R140, UR4, PT ;  /* 0x000000048c007c0c */ /* 0x000fe4000bf26270 */
[----:B------:R-:W-:Y:S02]  /*7290*/  ISETP.GE.AND P2, PT, R141, UR4, PT ;  /* 0x000000048d007c0c */ /* 0x000fe4000bf46270 */
[----:B------:R-:W-:-:S09]  /*72a0*/  ISETP.GE.AND P0, PT, R136, UR4, PT ;  /* 0x0000000488007c0c */ /* 0x000fd2000bf06270 */
[-C--:B-1----:R-:W-:Y:S02]  /*72b0*/  @!P1 LEA R30, P3, R140, R28.reuse, 0x1 ;  /* 0x0000001c8c1e9211 */ /* 0x082fe400078608ff */
[C---:B------:R-:W-:Y:S02]  /*72c0*/  @!P2 LEA R44, P4, R141.reuse, R28, 0x1 ;  /* 0x0000001c8d2ca211 */ /* 0x040fe400078808ff */
[----:B--2---:R-:W-:Y:S01]  /*72d0*/  @!P0 IMAD.WIDE R20, R136, 0x2, R28 ;  /* 0x0000000288148825 */ /* 0x004fe200078e021c */
[-C--:B------:R-:W-:Y:S02]  /*72e0*/  @!P1 LEA.HI.X R31, R140, R29.reuse, R154, 0x1, P3 ;  /* 0x0000001d8c1f9211 */ /* 0x080fe400018f0c9a */
[----:B------:R-:W-:Y:S02]  /*72f0*/  @!P2 LEA.HI.X R45, R141, R29, R153, 0x1, P4 ;  /* 0x0000001d8d2da211 */ /* 0x000fe400020f0c99 */
[----:B-----5:R3:W-:Y:S04]  /*7300*/  @!P0 ST.E.128 desc[UR36][R20.64], R8 ;  /* 0x0000000814008985 */ /* 0x0207e8000c101d24 */
[----:B------:R3:W-:Y:S04]  /*7310*/  @!P1 ST.E.128 desc[UR36][R30.64], R24 ;  /* 0x000000181e009985 */ /* 0x0007e8000c101d24 */
[----:B------:R3:W-:Y:S02]  /*7320*/  @!P2 ST.E.128 desc[UR36][R44.64], R36 ;  /* 0x000000242c00a985 */ /* 0x0007e4000c101d24 */
.L_x_195:
[----:B------:R-:W-:Y:S05]  /*7330*/  BSYNC B1 ;  /* 0x0000000000017941 */ /* 0x000fea0003800000 */
.L_x_194:
[----:B------:R-:W-:Y:S01]  /*7340*/  VIADD R0, R47, 0x60 ;  /* 0x000000602f007836 */ /* 0x000fe20000000000 */
[----:B---3-5:R3:W4:Y:S04]  /*7350*/  SHFL.IDX PT, R11, R3, 0x1, 0x1c1f ;  /* 0x003c1f00030b7f89 */ /* 0x02872800000e0000 */
[----:B------:R-:W-:Y:S01]  /*7360*/  ISETP.GE.AND P0, PT, R0, R48, PT ;  /* 0x000000300000720c */ /* 0x000fe20003f06270 */
[----:B------:R3:W0:-:S12]  /*7370*/  SHFL.IDX PT, R10, R32, 0x1, 0x1c1f ;  /* 0x003c1f00200a7f89 */ /* 0x00061800000e0000 */
[----:B---3--:R-:W-:Y:S05]  /*7380*/  @P0 BRA `(.L_x_196) ;  /* 0x0000000800800947 */ /* 0x008fea0003800000 */
[----:B------:R-:W-:Y:S02]  /*7390*/  ULDC UR4, c[0x0][0xac8] ;  /* 0x0002b20000047ab9 */ /* 0x000fe40000000800 */
[----:B------:R-:W-:Y:S02]  /*73a0*/  ISETP.GE.AND P2, PT, R140, UR4, PT ;  /* 0x000000048c007c0c */ /* 0x000fe4000bf46270 */
[----:B------:R-:W-:-:S11]  /*73b0*/  ISETP.GE.AND P1, PT, R136, UR4, PT ;  /* 0x0000000488007c0c */ /* 0x000fd6000bf26270 */
[----:B0-----:R-:W-:Y:S02]  /*73c0*/  @!P2 LEA R20, P0, R140, R10, 0x1 ;  /* 0x0000000a8c14a211 */ /* 0x001fe400078008ff */
[----:B----4-:R-:W-:Y:S02]  /*73d0*/  @!P1 IMAD.WIDE R8, R136, 0x2, R10 ;  /* 0x0000000288089825 */ /* 0x010fe400078e020a */
[----:B------:R-:W-:Y:S02]  /*73e0*/  @!P2 LEA.HI.X R21, R140, R11, R154, 0x1, P0 ;  /* 0x0000000b8c15a211 */ /* 0x000fe400000f0c9a */
[----:B------:R-:W-:Y:S01]  /*73f0*/  ISETP.GE.AND P0, PT, R141, UR4, PT ;  /* 0x000000048d007c0c */ /* 0x000fe2000bf06270 */
[----:B------:R3:W-:Y:S04]  /*7400*/  @!P1 ST.E.128 desc[UR36][R8.64], R4 ;  /* 0x0000000408009985 */ /* 0x0007e8000c101d24 */
[----:B------:R3:W-:Y:S08]  /*7410*/  @!P2 ST.E.128 desc[UR36][R20.64], R12 ;  /* 0x0000000c1400a985 */ /* 0x0007f0000c101d24 */
[----:B------:R-:W-:Y:S05]  /*7420*/  @P0 BRA `(.L_x_196) ;  /* 0x0000000800580947 */ /* 0x000fea0003800000 */
[----:B---3--:R-:W-:-:S04]  /*7430*/  LEA R4, P0, R141, R10, 0x1 ;  /* 0x0000000a8d047211 */ /* 0x008fc800078008ff */
[----:B------:R-:W-:-:S05]  /*7440*/  LEA.HI.X R5, R141, R11, R153, 0x1, P0 ;  /* 0x0000000b8d057211 */ /* 0x000fca00000f0c99 */
[----:B------:R0:W-:Y:S01]  /*7450*/  ST.E.128 desc[UR36][R4.64], R40 ;  /* 0x0000002804007985 */ /* 0x0001e2000c101d24 */
[----:B------:R-:W-:Y:S05]  /*7460*/  BRA `(.L_x_196) ;  /* 0x0000000800487947 */ /* 0x000fea0003800000 */
.L_x_192:
[----:B------:R-:W1:Y:S01]  /*7470*/  LDC.64 R6, c[0x0][0xc00] ;  /* 0x00030000ff067b82 */ /* 0x000e620000000a00 */
[----:B------:R-:W-:Y:S01]  /*7480*/  ULDC.64 UR4, c[0x0][0xc08] ;  /* 0x0003020000047ab9 */ /* 0x000fe20000000a00 */
[----:B------:R-:W-:-:S06]  /*7490*/  IMAD.MOV.U32 R3, RZ, RZ, RZ ;  /* 0x000000ffff037224 */ /* 0x000fcc00078e00ff */
[----:B------:R-:W2:Y:S01]  /*74a0*/  LDC.64 R4, c[0x0][0xc00] ;  /* 0x00030000ff047b82 */ /* 0x000ea20000000a00 */
[----:B------:R-:W-:-:S04]  /*74b0*/  ISETP.NE.U32.AND P1, PT, RZ, UR4, PT ;  /* 0x00000004ff007c0c */ /* 0x000fc8000bf25070 */
[----:B------:R-:W-:-:S03]  /*74c0*/  ISETP.NE.AND.EX P1, PT, RZ, UR5, PT, P1 ;  /* 0x00000005ff007c0c */ /* 0x000fc6000bf25310 */
[----:B------:R-:W3:Y:S01]  /*74d0*/  LDC R21, c[0x0][0xbe8] ;  /* 0x0002fa00ff157b82 */ /* 0x000ee20000000800 */
[----:B-1----:R-:W-:-:S04]  /*74e0*/  ISETP.NE.U32.AND P0, PT, R6, RZ, PT ;  /* 0x000000ff0600720c */ /* 0x002fc80003f05070 */
[----:B------:R-:W-:Y:S01]  /*74f0*/  ISETP.NE.AND.EX P0, PT, R7, RZ, PT, P0 ;  /* 0x000000ff0700720c */ /* 0x000fe20003f05300 */
[----:B--2---:R-:W-:-:S04]  /*7500*/  IMAD.WIDE R6, R137, 0x4, R4 ;  /* 0x0000000489067825 */ /* 0x004fc800078e0204 */
[----:B------:R-:W1:Y:S01]  /*7510*/  @P1 LDC.64 R4, c[0x0][0xc08] ;  /* 0x00030200ff041b82 */ /* 0x000e620000000a00 */
[----:B------:R-:W-:Y:S02]  /*7520*/  ULDC UR4, c[0x0][0xa88] ;  /* 0x0002a20000047ab9 */ /* 0x000fe40000000800 */
[----:B------:R-:W-:-:S05]  /*7530*/  MOV R0, UR4 ;  /* 0x0000000400007c02 */ /* 0x000fca0008000f00 */
[----:B------:R2:W5:Y:S01]  /*7540*/  @P0 LDG.E R3, desc[UR36][R6.64] ;  /* 0x0000002406030981 */ /* 0x000562000c1e1900 */
[----:B-1----:R-:W-:-:S05]  /*7550*/  @P1 IMAD.WIDE R4, R137, 0x4, R4 ;  /* 0x0000000489041825 */ /* 0x002fca00078e0204 */
[----:B------:R2:W5:Y:S01]  /*7560*/  @P1 LDG.E R0, desc[UR36][R4.64] ;  /* 0x0000002404001981 */ /* 0x000562000c1e1900 */
[----:B---3--:R-:W-:Y:S02]  /*7570*/  ISETP.NE.AND P2, PT, R21, 0x1, PT ;  /* 0x000000011500780c */ /* 0x008fe40003f45270 */
[----:B------:R-:W-:-:S11]  /*7580*/  ISETP.GE.AND P3, PT, R155, 0xc0, PT ;  /* 0x000000c09b00780c */ /* 0x000fd60003f66270 */
[----:B------:R-:W1:Y:S01]  /*7590*/  @P2 LDC R14, c[0x0][0xbec] ;  /* 0x0002fb00ff0e2b82 */ /* 0x000e620000000800 */
[----:B--2---:R-:W-:Y:S05]  /*75a0*/  @P1 BRA `(.L_x_197) ;  /* 0x0000000000101947 */ /* 0x004fea0003800000 */
[----:B------:R-:W-:Y:S05]  /*75b0*/  @!P0 BRA `(.L_x_197) ;  /* 0x00000000000c8947 */ /* 0x000fea0003800000 */
[----:B------:R-:W2:Y:S04]  /*75c0*/  LDG.E R5, desc[UR36][R6.64] ;  /* 0x0000002406057981 */ /* 0x000ea8000c1e1900 */
[----:B-----5:R-:W2:Y:S02]  /*75d0*/  LDG.E R0, desc[UR36][R6.64+0x4] ;  /* 0x0000042406007981 */ /* 0x020ea4000c1e1900 */
[----:B--2---:R-:W-:-:S07]  /*75e0*/  IMAD.IADD R0, R0, 0x1, -R5 ;  /* 0x0000000100007824 */ /* 0x004fce00078e0a05 */
.L_x_197:
[----:B------:R-:W-:Y:S01]  /*75f0*/  BSSY B1, `(.L_x_198) ;  /* 0x000002e000017945 */ /* 0x000fe20003800000 */
[----:B------:R-:W-:Y:S02]  /*7600*/  SHF.R.S32.HI R12, RZ, 0x1f, R138 ;  /* 0x0000001fff0c7819 */ /* 0x000fe4000001148a */
[----:B------:R-:W-:Y:S02]  /*7610*/  SEL R137, R137, RZ, !P0 ;  /* 0x000000ff89897207 */ /* 0x000fe40004000000 */
[----:B------:R-:W-:Y:S02]  /*7620*/  SEL R142, R142, RZ, !P0 ;  /* 0x000000ff8e8e7207 */ /* 0x000fe40004000000 */
[----:B-----5:R-:W-:Y:S01]  /*7630*/  SHF.R.S32.HI R10, RZ, 0x1f, R3 ;  /* 0x0000001fff0a7819 */ /* 0x020fe20000011403 */
[----:B------:R-:W-:Y:S06]  /*7640*/  @P3 BRA `(.L_x_199) ;  /* 0x0000000000a03947 */ /* 0x000fec0003800000 */
[----:B------:R-:W2:Y:S01]  /*7650*/  S2R R4, SR_TID.X ;  /* 0x0000000000047919 */ /* 0x000ea20000002100 */
[----:B------:R-:W3:Y:S02]  /*7660*/  LDC R11, c[0x0][0xbe8] ;  /* 0x0002fa00ff0b7b82 */ /* 0x000ee40000000800 */
[----:B---3--:R-:W-:Y:S02]  /*7670*/  IMAD R5, R0, R11, RZ ;  /* 0x0000000b00057224 */ /* 0x008fe400078e02ff */
[----:B--2---:R-:W-:-:S04]  /*7680*/  IMAD R4, R139, 0xc0, R4 ;  /* 0x000000c08b047824 */ /* 0x004fc800078e0204 */
[----:B------:R-:W-:-:S05]  /*7690*/  VIADD R8, R4, 0xffffff80 ;  /* 0xffffff8004087836 */ /* 0x000fca0000000000 */
[----:B------:R-:W-:-:S13]  /*76a0*/  ISETP.GE.AND P0, PT, R8, R5, PT ;  /* 0x000000050800720c */ /* 0x000fda0003f06270 */
[----:B------:R-:W-:Y:S05]  /*76b0*/  @P0 BRA `(.L_x_199) ;  /* 0x0000000000840947 */ /* 0x000fea0003800000 */
[----:B------:R-:W-:Y:S01]  /*76c0*/  ISETP.NE.AND P0, PT, R11, 0x1, PT ;  /* 0x000000010b00780c */ /* 0x000fe20003f05270 */
[----:B------:R-:W-:Y:S01]  /*76d0*/  ULDC.64 UR4, c[0x0][0xb90] ;  /* 0x0002e40000047ab9 */ /* 0x000fe20000000a00 */
[----:B------:R-:W-:Y:S02]  /*76e0*/  IMAD.MOV.U32 R4, RZ, RZ, R3 ;  /* 0x000000ffff047224 */ /* 0x000fe400078e0003 */
[----:B------:R-:W-:Y:S02]  /*76f0*/  IMAD R9, R12, UR4, RZ ;  /* 0x000000040c097c24 */ /* 0x000fe4000f8e02ff */
[----:B------:R-:W-:Y:S02]  /*7700*/  IMAD.MOV.U32 R5, RZ, RZ, R10 ;  /* 0x000000ffff057224 */ /* 0x000fe400078e000a */
[----:B------:R-:W-:Y:S02]  /*7710*/  IMAD.MOV.U32 R7, RZ, RZ, R8 ;  /* 0x000000ffff077224 */ /* 0x000fe400078e0008 */
[----:B------:R-:W-:-:S03]  /*7720*/  IMAD.WIDE.U32 R4, R138, UR4, R4 ;  /* 0x000000048a047c25 */ /* 0x000fc6000f8e0004 */
[----:B------:R-:W2:Y:S01]  /*7730*/  @P0 LDC R13, c[0x0][0xbec] ;  /* 0x0002fb00ff0d0b82 */ /* 0x000ea20000000800 */
[----:B------:R-:W-:Y:S01]  /*7740*/  IMAD R9, R138, UR5, R9 ;  /* 0x000000058a097c24 */ /* 0x000fe2000f8e0209 */
[----:B------:R-:W-:-:S03]  /*7750*/  ULDC.64 UR4, c[0x0][0xb98] ;  /* 0x0002e60000047ab9 */ /* 0x000fc60000000a00 */
[----:B------:R-:W-:-:S03]  /*7760*/  IMAD.IADD R5, R5, 0x1, R9 ;  /* 0x0000000105057824 */ /* 0x000fc600078e0209 */
[----:B------:R-:W3:Y:S01]  /*7770*/  @P0 LDC R15, c[0x0][0xbf0] ;  /* 0x0002fc00ff0f0b82 */ /* 0x000ee20000000800 */
[----:B------:R-:W-:-:S04]  /*7780*/  IMAD.WIDE.U32 R4, R137, UR4, R4 ;  /* 0x0000000489047c25 */ /* 0x000fc8000f8e0004 */
[----:B--2---:R-:W-:-:S05]  /*7790*/  @P0 IMAD.HI.U32 R6, R8, R13, RZ ;  /* 0x0000000d08060227 */ /* 0x004fca00078e00ff */
[----:B---3--:R-:W-:Y:S01]  /*77a0*/  @P0 SHF.R.U32.HI R7, RZ, R15, R6 ;  /* 0x0000000fff070219 */ /* 0x008fe20000011606 */
[----:B------:R-:W-:-:S03]  /*77b0*/  IMAD R6, R142, UR4, RZ ;  /* 0x000000048e067c24 */ /* 0x000fc6000f8e02ff */
[----:B------:R-:W-:Y:S01]  /*77c0*/  IADD3 R4, P0, R7, R4, RZ ;  /* 0x0000000407047210 */ /* 0x000fe20007f1e0ff */
[----:B------:R-:W-:-:S04]  /*77d0*/  IMAD.MOV R9, RZ, RZ, -R7 ;  /* 0x000000ffff097224 */ /* 0x000fc800078e0a07 */
[----:B------:R-:W-:Y:S01]  /*77e0*/  IMAD R9, R11, R9, R8 ;  /* 0x000000090b097224 */ /* 0x000fe200078e0208 */
[----:B------:R-:W-:Y:S01]  /*77f0*/  SHF.R.S32.HI R11, RZ, 0x1f, R7 ;  /* 0x0000001fff0b7819 */ /* 0x000fe20000011407 */
[----:B------:R-:W-:Y:S01]  /*7800*/  IMAD R8, R137, UR5, R6 ;  /* 0x0000000589087c24 */ /* 0x000fe2000f8e0206 */
[----:B------:R-:W-:Y:S02]  /*7810*/  ULDC.64 UR4, c[0x0][0xb88] ;  /* 0x0002e20000047ab9 */ /* 0x000fe40000000a00 */
[----:B------:R-:W-:Y:S02]  /*7820*/  SHF.R.S32.HI R6, RZ, 0x1f, R9 ;  /* 0x0000001fff067819 */ /* 0x000fe40000011409 */
[----:B------:R-:W-:-:S03]  /*7830*/  IADD3.X R5, R11, R5, R8, P0, !PT ;  /* 0x000000050b057210 */ /* 0x000fc600007fe408 */
[----:B------:R-:W-:Y:S02]  /*7840*/  IMAD R6, R6, UR4, RZ ;  /* 0x0000000406067c24 */ /* 0x000fe4000f8e02ff */
[----:B------:R-:W-:-:S04]  /*7850*/  IMAD.WIDE.U32 R4, R9, UR4, R4 ;  /* 0x0000000409047c25 */ /* 0x000fc8000f8e0004 */
[----:B------:R-:W-:Y:S01]  /*7860*/  IMAD R7, R9, UR5, R6 ;  /* 0x0000000509077c24 */ /* 0x000fe2000f8e0206 */
[----:B------:R-:W-:Y:S02]  /*7870*/  ULDC.64 UR4, c[0x0][0xb50] ;  /* 0x0002d40000047ab9 */ /* 0x000fe40000000a00 */
[----:B------:R-:W-:Y:S01]  /*7880*/  LEA R6, P0, R4, UR4, 0x2 ;  /* 0x0000000404067c11 */ /* 0x000fe2000f8010ff */
[----:B------:R-:W-:-:S05]  /*7890*/  IMAD.IADD R5, R5, 0x1, R7 ;  /* 0x0000000105057824 */ /* 0x000fca00078e0207 */
[----:B------:R-:W-:Y:S01]  /*78a0*/  LEA.HI.X R7, R4, UR5, R5, 0x2, P0 ;  /* 0x0000000504077c11 */ /* 0x000fe200080f1405 */
[----:B------:R-:W-:-:S05]  /*78b0*/  IMAD.MOV.U32 R5, RZ, RZ, -0x800000 ;  /* 0xff800000ff057424 */ /* 0x000fca00078e00ff */
[----:B------:R2:W-:Y:S02]  /*78c0*/  STG.E desc[UR36][R6.64], R5 ;  /* 0x0000000506007986 */ /* 0x0005e4000c101924 */
.L_x_199:
[----:B------:R-:W-:Y:S05]  /*78d0*/  BSYNC B1 ;  /* 0x0000000000017941 */ /* 0x000fea0003800000 */
.L_x_198:
[----:B------:R-:W3:Y:S01]  /*78e0*/  @P2 LDC R9, c[0x0][0xbf0] ;  /* 0x0002fc00ff092b82 */ /* 0x000ee20000000800 */
[----:B------:R-:W-:Y:S01]  /*78f0*/  ULDC.64 UR4, c[0x0][0xaa0] ;  /* 0x0002a80000047ab9 */ /* 0x000fe20000000a00 */
[----:B--2---:R-:W-:Y:S01]  /*7900*/  IMAD R6, R143, 0x60, R144 ;  /* 0x000000608f067824 */ /* 0x004fe200078e0290 */
[----:B------:R-:W-:Y:S01]  /*7910*/  BSSY B1, `(.L_x_200) ;  /* 0x0000036000017945 */ /* 0x000fe20003800000 */
[----:B------:R-:W-:Y:S02]  /*7920*/  IMAD R4, R10, UR4, RZ ;  /* 0x000000040a047c24 */ /* 0x000fe4000f8e02ff */
[----:B------:R-:W-:Y:S02]  /*7930*/  IMAD R11, R139, 0xc0, R6 ;  /* 0x000000c08b0b7824 */ /* 0x000fe400078e0206 */
[C---:B------:R-:W-:Y:S02]  /*7940*/  IMAD R7, R3.reuse, UR5, R4 ;  /* 0x0000000503077c24 */ /* 0x040fe4000f8e0204 */
[----:B------:R-:W-:Y:S01]  /*7950*/  IMAD.WIDE.U32 R4, R3, UR4, RZ ;  /* 0x0000000403047c25 */ /* 0x000fe2000f8e00ff */
[----:B------:R-:W-:-:S03]  /*7960*/  ULDC.64 UR4, c[0x0][0xae8] ;  /* 0x0002ba0000047ab9 */ /* 0x000fc60000000a00 */
[----:B------:R-:W-:Y:S01]  /*7970*/  IMAD R3, R12, UR4, RZ ;  /* 0x000000040c037c24 */ /* 0x000fe2000f8e02ff */
[----:B------:R-:W-:Y:S01]  /*7980*/  IADD3 R5, R5, R7, RZ ;  /* 0x0000000705057210 */ /* 0x000fe20007ffe0ff */
[----:B-1----:R-:W-:-:S04]  /*7990*/  @P2 IMAD.HI.U32 R6, R11, R14, RZ ;  /* 0x0000000e0b062227 */ /* 0x002fc800078e00ff */
[C---:B------:R-:W-:Y:S02]  /*79a0*/  IMAD R7, R138.reuse, UR5, R3 ;  /* 0x000000058a077c24 */ /* 0x040fe4000f8e0203 */
[----:B------:R-:W-:Y:S01]  /*79b0*/  IMAD.WIDE.U32 R4, R138, UR4, R4 ;  /* 0x000000048a047c25 */ /* 0x000fe2000f8e0004 */
[----:B------:R-:W-:-:S03]  /*79c0*/  ULDC.64 UR4, c[0x0][0xaf0] ;  /* 0x0002bc0000047ab9 */ /* 0x000fc60000000a00 */
[----:B------:R-:W-:Y:S01]  /*79d0*/  IMAD.MOV.U32 R3, RZ, RZ, R11 ;  /* 0x000000ffff037224 */ /* 0x000fe200078e000b */
[----:B---3--:R-:W-:Y:S01]  /*79e0*/  @P2 SHF.R.U32.HI R3, RZ, R9, R6 ;  /* 0x00000009ff032219 */ /* 0x008fe20000011606 */
[----:B------:R-:W-:Y:S02]  /*79f0*/  IMAD.IADD R5, R5, 0x1, R7 ;  /* 0x0000000105057824 */ /* 0x000fe400078e0207 */
[----:B------:R-:W-:Y:S01]  /*7a00*/  IMAD R7, R142, UR4, RZ ;  /* 0x000000048e077c24 */ /* 0x000fe2000f8e02ff */
[--C-:B------:R-:W-:Y:S01]  /*7a10*/  SHF.R.S32.HI R6, RZ, 0x1f, R3.reuse ;  /* 0x0000001fff067819 */ /* 0x100fe20000011403 */
[----:B------:R-:W-:Y:S02]  /*7a20*/  IMAD.MOV R8, RZ, RZ, -R3 ;  /* 0x000000ffff087224 */ /* 0x000fe400078e0a03 */
[C---:B------:R-:W-:Y:S02]  /*7a30*/  IMAD R9, R137.reuse, UR5, R7 ;  /* 0x0000000589097c24 */ /* 0x040fe4000f8e0207 */
[----:B------:R-:W-:Y:S01]  /*7a40*/  IMAD.WIDE.U32 R4, R137, UR4, R4 ;  /* 0x0000000489047c25 */ /* 0x000fe2000f8e0004 */
[----:B------:R-:W-:-:S03]  /*7a50*/  ULDC.64 UR4, c[0x0][0xae0] ;  /* 0x0002b80000047ab9 */ /* 0x000fc60000000a00 */
[----:B------:R-:W-:Y:S02]  /*7a60*/  IMAD R7, R21, R8, R11 ;  /* 0x0000000815077224 */ /* 0x000fe400078e020b */
[----:B------:R-:W-:Y:S02]  /*7a70*/  IMAD R8, R6, UR4, RZ ;  /* 0x0000000406087c24 */ /* 0x000fe4000f8e02ff */
[----:B------:R-:W-:Y:S01]  /*7a80*/  IMAD.IADD R5, R5, 0x1, R9 ;  /* 0x0000000105057824 */ /* 0x000fe200078e0209 */
[----:B------:R-:W-:Y:S01]  /*7a90*/  SHF.R.S32.HI R6, RZ, 0x1f, R7 ;  /* 0x0000001fff067819 */ /* 0x000fe20000011407 */
[C---:B------:R-:W-:Y:S02]  /*7aa0*/  IMAD R9, R3.reuse, UR5, R8 ;  /* 0x0000000503097c24 */ /* 0x040fe4000f8e0208 */
[----:B------:R-:W-:Y:S01]  /*7ab0*/  IMAD.WIDE.U32 R4, R3, UR4, R4 ;  /* 0x0000000403047c25 */ /* 0x000fe2000f8e0004 */
[----:B------:R-:W-:-:S03]  /*7ac0*/  ULDC.64 UR4, c[0x0][0xad8] ;  /* 0x0002b60000047ab9 */ /* 0x000fc60000000a00 */
[----:B------:R-:W-:Y:S02]  /*7ad0*/  IMAD R6, R6, UR4, RZ ;  /* 0x0000000406067c24 */ /* 0x000fe4000f8e02ff */
[----:B------:R-:W-:Y:S02]  /*7ae0*/  IMAD.IADD R5, R5, 0x1, R9 ;  /* 0x0000000105057824 */ /* 0x000fe400078e0209 */
[----:B------:R-:W-:Y:S02]  /*7af0*/  IMAD R21, R0, R21, RZ ;  /* 0x0000001500157224 */ /* 0x000fe400078e02ff */
[----:B------:R-:W-:Y:S02]  /*7b00*/  IMAD R0, R139, 0xc0, R144 ;  /* 0x000000c08b007824 */ /* 0x000fe400078e0290 */
[C---:B------:R-:W-:Y:S02]  /*7b10*/  IMAD R3, R7.reuse, UR5, R6 ;  /* 0x0000000507037c24 */ /* 0x040fe4000f8e0206 */
[----:B------:R-:W-:Y:S01]  /*7b20*/  IMAD.WIDE.U32 R4, R7, UR4, R4 ;  /* 0x0000000407047c25 */ /* 0x000fe2000f8e0004 */
[----:B------:R-:W-:Y:S01]  /*7b30*/  ISETP.GE.AND P0, PT, R0, R21, PT ;  /* 0x000000150000720c */ /* 0x000fe20003f06270 */
[----:B------:R-:W-:-:S02]  /*7b40*/  ULDC.64 UR4, c[0x0][0xa80] ;  /* 0x0002a00000047ab9 */ /* 0x000fc40000000a00 */
[----:B------:R-:W-:Y:S01]  /*7b50*/  IMAD.IADD R3, R5, 0x1, R3 ;  /* 0x0000000105037824 */ /* 0x000fe200078e0203 */
[----:B------:R-:W-:-:S04]  /*7b60*/  LEA R6, P1, R4, UR4, 0x1 ;  /* 0x0000000404067c11 */ /* 0x000fc8000f8208ff */
[----:B------:R-:W-:Y:S02]  /*7b70*/  LEA.HI.X R3, R4, UR5, R3, 0x1, P1 ;  /* 0x0000000504037c11 */ /* 0x000fe400088f0c03 */
[----:B------:R1:W2:Y:S04]  /*7b80*/  SHFL.IDX PT, R4, R6, RZ, 0x1c1f ;  /* 0x001c1fff06047589 */ /* 0x0002a800000e0000 */
[----:B------:R1:W3:Y:S01]  /*7b90*/  SHFL.IDX PT, R5, R3, RZ, 0x1c1f ;  /* 0x001c1fff03057589 */ /* 0x0002e200000e0000 */
[----:B------:R-:W-:Y:S05]  /*7ba0*/  @P0 BRA `(.L_x_201) ;  /* 0x0000000000300947 */ /* 0x000fea0003800000 */
[----:B------:R-:W-:Y:S02]  /*7bb0*/  ULDC UR4, c[0x0][0xac8] ;  /* 0x0002b20000047ab9 */ /* 0x000fe40000000800 */
[----:B------:R-:W-:Y:S02]  /*7bc0*/  ISETP.GE.AND P3, PT, R140, UR4, PT ;  /* 0x000000048c007c0c */ /* 0x000fe4000bf66270 */
[----:B------:R-:W-:Y:S02]  /*7bd0*/  ISETP.GE.AND P4, PT, R141, UR4, PT ;  /* 0x000000048d007c0c */ /* 0x000fe4000bf86270 */
[----:B------:R-:W-:-:S09]  /*7be0*/  ISETP.GE.AND P2, PT, R136, UR4, PT ;  /* 0x0000000488007c0c */ /* 0x000fd2000bf46270 */
[-C--:B--2---:R-:W-:Y:S02]  /*7bf0*/  @!P3 LEA R10, P0, R140, R4.reuse, 0x1 ;  /* 0x000000048c0ab211 */ /* 0x084fe400078008ff */
[C---:B------:R-:W-:Y:S02]  /*7c00*/  @!P4 LEA R12, P1, R141.reuse, R4, 0x1 ;  /* 0x000000048d0cc211 */ /* 0x040fe400078208ff */
[----:B---3--:R-:W-:Y:S01]  /*7c10*/  @!P2 IMAD.WIDE R8, R136, 0x2, R4 ;  /* 0x000000028808a825 */ /* 0x008fe200078e0204 */
[-C--:B------:R-:W-:Y:S02]  /*7c20*/  @!P3 LEA.HI.X R11, R140, R5.reuse, R154, 0x1, P0 ;  /* 0x000000058c0bb211 */ /* 0x080fe400000f0c9a */
[----:B------:R-:W-:Y:S02]  /*7c30*/  @!P4 LEA.HI.X R13, R141, R5, R153, 0x1, P1 ;  /* 0x000000058d0dc211 */ /* 0x000fe400008f0c99 */
[----:B------:R4:W-:Y:S04]  /*7c40*/  @!P2 ST.E.128 desc[UR36][R8.64], RZ ;  /* 0x000000ff0800a985 */ /* 0x0009e8000c101d24 */
[----:B------:R4:W-:Y:S04]  /*7c50*/  @!P3 ST.E.128 desc[UR36][R10.64], RZ ;  /* 0x000000ff0a00b985 */ /* 0x0009e8000c101d24 */
[----:B------:R4:W-:Y:S02]  /*7c60*/  @!P4 ST.E.128 desc[UR36][R12.64], RZ ;  /* 0x000000ff0c00c985 */ /* 0x0009e4000c101d24 */
.L_x_201:
[----:B------:R-:W-:Y:S05]  /*7c70*/  BSYNC B1 ;  /* 0x0000000000017941 */ /* 0x000fea0003800000 */
.L_x_200:
[----:B------:R-:W-:Y:S01]  /*7c80*/  VIADD R0, R0, 0x60 ;  /* 0x0000006000007836 */ /* 0x000fe20000000000 */
[----:B---3--:R3:W0:Y:S04]  /*7c90*/  SHFL.IDX PT, R5, R3, 0x1, 0x1c1f ;  /* 0x003c1f0003057f89 */ /* 0x00862800000e0000 */
[----:B------:R-:W-:Y:S01]  /*7ca0*/  ISETP.GE.AND P0, PT, R0, R21, PT ;  /* 0x000000150000720c */ /* 0x000fe20003f06270 */
[----:B--2---:R3:W2:-:S12]  /*7cb0*/  SHFL.IDX PT, R4, R6, 0x1, 0x1c1f ;  /* 0x003c1f0006047f89 */ /* 0x00469800000e0000 */
[----:B---3--:R-:W-:Y:S05]  /*7cc0*/  @P0 BRA `(.L_x_196) ;  /* 0x0000000000300947 */ /* 0x008fea0003800000 */
[----:B------:R-:W-:Y:S02]  /*7cd0*/  ULDC UR4, c[0x0][0xac8] ;  /* 0x0002b20000047ab9 */ /* 0x000fe40000000800 */
[----:B------:R-:W-:Y:S02]  /*7ce0*/  ISETP.GE.AND P3, PT, R140, UR4, PT ;  /* 0x000000048c007c0c */ /* 0x000fe4000bf66270 */
[----:B------:R-:W-:Y:S02]  /*7cf0*/  ISETP.GE.AND P4, PT, R141, UR4, PT ;  /* 0x000000048d007c0c */ /* 0x000fe4000bf86270 */
[----:B------:R-:W-:-:S09]  /*7d00*/  ISETP.GE.AND P2, PT, R136, UR4, PT ;  /* 0x0000000488007c0c */ /* 0x000fd2000bf46270 */
[-C--:B--2-4-:R-:W-:Y:S02]  /*7d10*/  @!P3 LEA R8, P0, R140, R4.reuse, 0x1 ;  /* 0x000000048c08b211 */ /* 0x094fe400078008ff */
[C---:B------:R-:W-:Y:S02]  /*7d20*/  @!P4 LEA R10, P1, R141.reuse, R4, 0x1 ;  /* 0x000000048d0ac211 */ /* 0x040fe400078208ff */
[----:B01----:R-:W-:Y:S01]  /*7d30*/  @!P2 IMAD.WIDE R6, R136, 0x2, R4 ;  /* 0x000000028806a825 */ /* 0x003fe200078e0204 */
[-C--:B------:R-:W-:Y:S02]  /*7d40*/  @!P3 LEA.HI.X R9, R140, R5.reuse, R154, 0x1, P0 ;  /* 0x000000058c09b211 */ /* 0x080fe400000f0c9a */
[----:B------:R-:W-:Y:S02]  /*7d50*/  @!P4 LEA.HI.X R11, R141, R5, R153, 0x1, P1 ;  /* 0x000000058d0bc211 */ /* 0x000fe400008f0c99 */
[----:B------:R0:W-:Y:S04]  /*7d60*/  @!P2 ST.E.128 desc[UR36][R6.64], RZ ;  /* 0x000000ff0600a985 */ /* 0x0001e8000c101d24 */
[----:B------:R0:W-:Y:S04]  /*7d70*/  @!P3 ST.E.128 desc[UR36][R8.64], RZ ;  /* 0x000000ff0800b985 */ /* 0x0001e8000c101d24 */
[----:B------:R0:W-:Y:S02]  /*7d80*/  @!P4 ST.E.128 desc[UR36][R10.64], RZ ;  /* 0x000000ff0a00c985 */ /* 0x0001e4000c101d24 */
.L_x_196:
[----:B------:R-:W-:Y:S05]  /*7d90*/  BSYNC B0 ;  /* 0x0000000000007941 */ /* 0x000fea0003800000 */
.L_x_191:
[----:B------:R-:W-:Y:S02]  /*7da0*/  ULDC UR4, c[0x0][0xc3c] ;  /* 0x00030f0000047ab9 */ /* 0x000fe40000000800 */
[----:B0-----:R-:W-:-:S13]  /*7db0*/  ISETP.GE.AND P0, PT, R35, UR4, PT ;  /* 0x0000000423007c0c */ /* 0x001fda000bf06270 */
[----:B------:R-:W-:Y:S05]  /*7dc0*/  @!P0 BRA `(.L_x_202) ;  /* 0xffffff90002c8947 */ /* 0x000fea000383ffff */
[----:B------:R-:W-:Y:S05]  /*7dd0*/  EXIT ;  /* 0x000000000000794d */ /* 0x000fea0003800000 */
.L_x_163:
[----:B------:R-:W-:-:S08]  /*7de0*/  NOP ;  /* 0x0000000000007918 */ /* 0x000fd00000000000 */
[----:B------:R-:W0:-:S00]  /*7df0*/  USETMAXREG.DEALLOC.CTAPOOL 0x20 ;  /* 0x00000020000079c8 */ /* 0x000e0000080e0500 */
[----:B0-----:R-:W-:Y:S02]  /*7e00*/  LOP3.LUT R0, R0, 0x3, RZ, 0xc0, !PT ;  /* 0x0000000300007812 */ /* 0x001fe400078ec0ff */
[----:B------:R-:W-:-:S04]  /*7e10*/  LOP3.LUT R22, R22, 0xffffffbf, RZ, 0xc0, !PT ;  /* 0xffffffbf16167812 */ /* 0x000fc800078ec0ff */
[----:B------:R-:W0:Y:S02]  /*7e20*/  SHFL.IDX PT, R0, R0, RZ, 0x1f ;  /* 0x00001fff00007589 */ /* 0x000e2400000e0000 */
[----:B0-----:R-:W-:Y:S01]  /*7e30*/  ISETP.NE.AND P0, PT, R0, RZ, PT ;  /* 0x000000ff0000720c */ /* 0x001fe20003f05270 */
[----:B------:R-:W-:-:S12]  /*7e40*/  IMAD.MOV.U32 R0, RZ, RZ, RZ ;  /* 0x000000ffff007224 */ /* 0x000fd800078e00ff */
[----:B------:R-:W-:Y:S01]  /*7e50*/  @P0 LOP3.LUT R22, R22, 0x40, RZ, 0xfc, !PT ;  /* 0x0000004016160812 */ /* 0x000fe200078efcff */
[----:B------:R-:W-:Y:S06]  /*7e60*/  @!P0 BRA `(.L_x_203) ;  /* 0x00000000001c8947 */ /* 0x000fec0003800000 */
[----:B------:R-:W0:Y:S08]  /*7e70*/  S2UR UR5, SR_CgaCtaId ;  /* 0x00000000000579c3 */ /* 0x000e300000008800 */
[----:B------:R-:W-:Y:S06]  /*7e80*/  BAR.SYNC.DEFER_BLOCKING 0x5, 0x200 ;  /* 0x0148000000007b1d */ /* 0x000fec0000010000 */
[----:B------:R-:W-:-:S02]  /*7e90*/  UMOV UR4, 0x400 ;  /* 0x0000040000047882 */ /* 0x000fc40000000000 */
[----:B0-----:R-:W-:-:S09]  /*7ea0*/  ULEA UR4, UR5, UR4, 0x18 ;  /* 0x0000000405047291 */ /* 0x001fd2000f8ec03f */
[----:B------:R-:W1:Y:S01]  /*7eb0*/  LDS.128 R16, [UR4+0x2d8d0] ;  /* 0x02d8d004ff107984 */ /* 0x000e620008000c00 */
[----:B------:R-:W-:Y:S06]  /*7ec0*/  BAR.ARV 0x4, 0x200 ;  /* 0x0108000000007b1d */ /* 0x000fec0000002000 */
[----:B------:R-:W-:Y:S05]  /*7ed0*/  BRA `(.L_x_204) ;  /* 0x0000000800007947 */ /* 0x000fea0003800000 */
.L_x_203:
[----:B------:R-:W0:Y:S01]  /*7ee0*/  S2R R2, SR_TID.X ;  /* 0x0000000000027919 */ /* 0x000e220000002100 */
[----:B------:R-:W-:Y:S01]  /*7ef0*/  ULDC UR4, c[0x0][0xc3c] ;  /* 0x00030f0000047ab9 */ /* 0x000fe20000000800 */
[----:B------:R-:W1:Y:S01]  /*7f00*/  S2UR UR6, SR_CTAID.X ;  /* 0x00000000000679c3 */ /* 0x000e620000002500 */
[----:B------:R-:W-:Y:S01]  /*7f10*/  ULDC UR5, c[0x0][0xc38] ;  /* 0x00030e0000057ab9 */ /* 0x000fe20000000800 */
[----:B0-----:R-:W-:-:S04]  /*7f20*/  LOP3.LUT R5, R2, 0x1f, RZ, 0xc0, !PT ;  /* 0x0000001f02057812 */ /* 0x001fc800078ec0ff */
[----:B------:R-:W-:-:S04]  /*7f30*/  ISETP.NE.AND P0, PT, R5, 0x1f, PT ;  /* 0x0000001f0500780c */ /* 0x000fc80003f05270 */
[----:B------:R-:W-:-:S13]  /*7f40*/  ISETP.GE.OR P1, PT, R5, UR4, !P0 ;  /* 0x0000000405007c0c */ /* 0x000fda000c726670 */
[----:B------:R-:W0:Y:S02]  /*7f50*/  @!P1 LDC.64 R2, c[0x0][0xc80] ;  /* 0x00032000ff029b82 */ /* 0x000e240000000a00 */
[----:B0-----:R-:W-:-:S05]  /*7f60*/  @!P1 IMAD.WIDE.U32 R2, R5, 0x4, R2 ;  /* 0x0000000405029825 */ /* 0x001fca00078e0002 */
[----:B------:R-:W2:Y:S01]  /*7f70*/  @!P1 LDG.E R0, desc[UR36][R2.64] ;  /* 0x0000002402009981 */ /* 0x000ea2000c1e1900 */
[C---:B------:R-:W-:Y:S01]  /*7f80*/  ISETP.NE.AND P1, PT, R5.reuse, RZ, PT ;  /* 0x000000ff0500720c */ /* 0x040fe20003f25270 */
[----:B------:R-:W-:Y:S01]  /*7f90*/  UMOV UR4, URZ ;  /* 0x0000003f00047c82 */ /* 0x000fe20008000000 */
[C---:B------:R-:W-:Y:S01]  /*7fa0*/  ISETP.GE.U32.AND P2, PT, R5.reuse, 0x2, PT ;  /* 0x000000020500780c */ /* 0x040fe20003f46070 */
[----:B------:R-:W-:Y:S01]  /*7fb0*/  IMAD.MOV.U32 R16, RZ, RZ, RZ ;  /* 0x000000ffff107224 */ /* 0x000fe200078e00ff */
[C---:B------:R-:W-:Y:S02]  /*7fc0*/  ISETP.GE.U32.AND P3, PT, R5.reuse, 0x4, PT ;  /* 0x000000040500780c */ /* 0x040fe40003f66070 */
[C---:B------:R-:W-:Y:S02]  /*7fd0*/  ISETP.GE.U32.AND P4, PT, R5.reuse, 0x8, PT ;  /* 0x000000080500780c */ /* 0x040fe40003f86070 */
[----:B------:R-:W-:Y:S01]  /*7fe0*/  ISETP.GE.U32.AND P5, PT, R5, 0x10, PT ;  /* 0x000000100500780c */ /* 0x000fe20003fa6070 */
[----:B--2---:R-:W0:Y:S02]  /*7ff0*/  SHFL.UP PT, R4, R0, 0x1, RZ ;  /* 0x0420000000047989 */ /* 0x004e2400000e00ff */
[----:B0-----:R-:W-:-:S05]  /*8000*/  SEL R7, R4, RZ, P1 ;  /* 0x000000ff04077207 */ /* 0x001fca0000800000 */
[----:B------:R-:W-:-:S05]  /*8010*/  IMAD.IADD R7, R0, 0x1, R7 ;  /* 0x0000000100077824 */ /* 0x000fca00078e0207 */
[----:B------:R-:W0:Y:S02]  /*8020*/  SHFL.UP PT, R4, R7, 0x2, RZ ;  /* 0x0440000007047989 */ /* 0x000e2400000e00ff */
[----:B0-----:R-:W-:-:S04]  /*8030*/  SEL R4, R4, RZ, P2 ;  /* 0x000000ff04047207 */ /* 0x001fc80001000000 */
[----:B------:R-:W-:-:S05]  /*8040*/  IADD3 R4, R7, R4, RZ ;  /* 0x0000000407047210 */ /* 0x000fca0007ffe0ff */
[----:B------:R-:W0:Y:S02]  /*8050*/  SHFL.UP PT, R6, R4, 0x4, RZ ;  /* 0x0480000004067989 */ /* 0x000e2400000e00ff */
[----:B0-----:R-:W-:-:S05]  /*8060*/  SEL R3, R6, RZ, P3 ;  /* 0x000000ff06037207 */ /* 0x001fca0001800000 */
[----:B------:R-:W-:-:S05]  /*8070*/  IMAD.IADD R3, R4, 0x1, R3 ;  /* 0x0000000104037824 */ /* 0x000fca00078e0203 */
[----:B------:R-:W0:Y:S02]  /*8080*/  SHFL.UP PT, R2, R3, 0x8, RZ ;  /* 0x0500000003027989 */ /* 0x000e2400000e00ff */
[----:B0-----:R-:W-:-:S05]  /*8090*/  SEL R2, R2, RZ, P4 ;  /* 0x000000ff02027207 */ /* 0x001fca0002000000 */
[----:B------:R-:W-:-:S05]  /*80a0*/  IMAD.IADD R2, R3, 0x1, R2 ;  /* 0x0000000103027824 */ /* 0x000fca00078e0202 */
[----:B------:R-:W0:Y:S02]  /*80b0*/  SHFL.UP PT, R6, R2, 0x10, RZ ;  /* 0x0600000002067989 */ /* 0x000e2400000e00ff */
[----:B0-----:R-:W-:-:S05]  /*80c0*/  SEL R7, R6, RZ, P5 ;  /* 0x000000ff06077207 */ /* 0x001fca0002800000 */
[----:B------:R-:W-:-:S05]  /*80d0*/  IMAD.IADD R7, R2, 0x1, R7 ;  /* 0x0000000102077824 */ /* 0x000fca00078e0207 */
[----:B------:R-:W0:Y:S02]  /*80e0*/  SHFL.IDX PT, R4, R7, 0x1f, 0x1f ;  /* 0x03e01f0007047f89 */ /* 0x000e2400000e0000 */
[----:B0-----:R-:W-:-:S04]  /*80f0*/  IMAD R4, R4, UR5, RZ ;  /* 0x0000000504047c24 */ /* 0x001fc8000f8e02ff */
[----:B------:R-:W-:Y:S01]  /*8100*/  IMAD.MOV.U32 R3, RZ, RZ, R4 ;  /* 0x000000ffff037224 */ /* 0x000fe200078e0004 */
[----:B-1----:R-:W-:-:S13]  /*8110*/  ISETP.GT.AND P6, PT, R4, UR6, PT ;  /* 0x0000000604007c0c */ /* 0x002fda000bfc4270 */
[----:B------:R-:W-:Y:S05]  /*8120*/  @P6 BRA `(.L_x_205) ;  /* 0x0000000000946947 */ /* 0x000fea0003800000 */
[----:B------:R-:W-:Y:S01]  /*8130*/  IMAD.MOV.U32 R4, RZ, RZ, R3 ;  /* 0x000000ffff047224 */ /* 0x000fe200078e0003 */
[----:B------:R-:W-:Y:S01]  /*8140*/  UMOV UR4, URZ ;  /* 0x0000003f00047c82 */ /* 0x000fe20008000000 */
[----:B------:R-:W-:-:S05]  /*8150*/  ULDC UR5, c[0x0][0xc38] ;  /* 0x00030e0000057ab9 */ /* 0x000fca0000000800 */
.L_x_209:
[----:B------:R-:W0:Y:S01]  /*8160*/  LDC R2, c[0x0][0xc3c] ;  /* 0x00030f00ff027b82 */ /* 0x000e220000000800 */
[----:B------:R-:W-:-:S06]  /*8170*/  UIADD3 UR4, UR4, 0x1f, URZ ;  /* 0x0000001f04047890 */ /* 0x000fcc000fffe03f */
[----:B0-----:R-:W-:-:S13]  /*8180*/  ISETP.LE.AND P6, PT, R2, UR4, PT ;  /* 0x0000000402007c0c */ /* 0x001fda000bfc3270 */
[----:B------:R-:W-:Y:S05]  /*8190*/  @P6 BRA `(.L_x_206) ;  /* 0x0000000400246947 */ /* 0x000fea0003800000 */
[----:B------:R-:W-:Y:S01]  /*81a0*/  VIADD R7, R5, UR4 ;  /* 0x0000000405077c36 */ /* 0x000fe20008000000 */
[----:B------:R-:W-:Y:S01]  /*81b0*/  BSSY B0, `(.L_x_207) ;  /* 0x0000007000007945 */ /* 0x000fe20003800000 */
[----:B------:R-:W-:-:S03]  /*81c0*/  IMAD.MOV.U32 R0, RZ, RZ, RZ ;  /* 0x000000ffff007224 */ /* 0x000fc600078e00ff */
[----:B------:R-:W-:-:S13]  /*81d0*/  ISETP.GE.OR P6, PT, R7, R2, !P0 ;  /* 0x000000020700720c */ /* 0x000fda00047c6670 */
[----:B------:R-:W-:Y:S05]  /*81e0*/  @P6 BRA `(.L_x_208) ;  /* 0x00000000000c6947 */ /* 0x000fea0003800000 */
[----:B------:R-:W0:Y:S02]  /*81f0*/  LDC.64 R2, c[0x0][0xc80] ;  /* 0x00032000ff027b82 */ /* 0x000e240000000a00 */
[----:B0-----:R-:W-:-:S05]  /*8200*/  IMAD.WIDE R2, R7, 0x4, R2 ;  /* 0x0000000407027825 */ /* 0x001fca00078e0202 */
[----:B------:R0:W5:Y:S02]  /*8210*/  LDG.E R0, desc[UR36][R2.64] ;  /* 0x0000002402007981 */ /* 0x000164000c1e1900 */
.L_x_208:
[----:B------:R-:W-:Y:S05]  /*8220*/  BSYNC B0 ;  /* 0x0000000000007941 */ /* 0x000fea0003800000 */
.L_x_207:
[----:B0----5:R-:W0:Y:S02]  /*8230*/  SHFL.UP PT, R2, R0, 0x1, RZ ;  /* 0x0420000000027989 */ /* 0x021e2400000e00ff */
        /* <DEDUP_REMOVED lines=16> */
[----:B------:R-:W-:-:S05]  /*8340*/  IMAD.IADD R4, R3, 0x1, R4 ;  /* 0x0000000103047824 */ /* 0x000fca00078e0204 */
[----:B------:R-:W-:-:S13]  /*8350*/  ISETP.GT.AND P6, PT, R4, UR6, PT ;  /* 0x0000000604007c0c */ /* 0x000fda000bfc4270 */
[----:B------:R-:W-:Y:S05]  /*8360*/  @!P6 BRA `(.L_x_209) ;  /* 0xfffffffc007ce947 */ /* 0x000fea000383ffff */
[----:B------:R-:W-:-:S07]  /*8370*/  IMAD.MOV.U32 R7, RZ, RZ, R9 ;  /* 0x000000ffff077224 */ /* 0x000fce00078e0009 */
.L_x_205:
[----:B------:R-:W-:-:S04]  /*8380*/  IMAD.IADD R9, R4, 0x1, -R3 ;  /* 0x0000000104097824 */ /* 0x000fc800078e0a03 */
[----:B------:R-:W-:-:S05]  /*8390*/  IMAD R2, R7, UR5, R9 ;  /* 0x0000000507027c24 */ /* 0x000fca000f8e0209 */
[----:B------:R-:W-:-:S13]  /*83a0*/  ISETP.GT.AND P0, PT, R2, UR6, PT ;  /* 0x0000000602007c0c */ /* 0x000fda000bf04270 */
[----:B------:R-:W-:-:S04]  /*83b0*/  VOTE.ANY R6, PT, !P0 ;  /* 0x0000000000067806 */ /* 0x000fc800040e0100 */
[----:B------:R-:W0:Y:S01]  /*83c0*/  POPC R19, R6 ;  /* 0x0000000600137309 */ /* 0x000e220000000000 */
[----:B------:R-:W-:Y:S01]  /*83d0*/  ISETP.NE.AND P0, PT, R6, RZ, PT ;  /* 0x000000ff0600720c */ /* 0x000fe20003f05270 */
[----:B0-----:R-:W0:Y:S02]  /*83e0*/  SHFL.IDX PT, R0, R0, R19, 0x1f ;  /* 0x00001f1300007589 */ /* 0x001e2400000e0000 */
[----:B0-----:R-:W-:-:S04]  /*83f0*/  IABS R4, R0 ;  /* 0x0000000000047213 */ /* 0x001fc80000000000 */
[----:B------:R-:W0:Y:S08]  /*8400*/  I2F.RP R8, R4 ;  /* 0x0000000400087306 */ /* 0x000e300000209400 */
[----:B0-----:R-:W0:Y:S02]  /*8410*/  MUFU.RCP R8, R8 ;  /* 0x0000000800087308 */ /* 0x001e240000001000 */
[----:B0-----:R-:W-:-:S06]  /*8420*/  VIADD R2, R8, 0xffffffe ;  /* 0x0ffffffe08027836 */ /* 0x001fcc0000000000 */
[----:B------:R0:W1:Y:S01]  /*8430*/  F2I.FTZ.U32.TRUNC.NTZ R3, R2 ;  /* 0x0000000200037305 */ /* 0x000062000021f000 */
[----:B------:R-:W-:Y:S05]  /*8440*/  @!P0 BRA `(.L_x_210) ;  /* 0x0000000000088947 */ /* 0x000fea0003800000 */
[----:B------:R-:W-:-:S06]  /*8450*/  VIADD R16, R19, 0xffffffff ;  /* 0xffffffff13107836 */ /* 0x000fcc0000000000 */
[----:B------:R2:W3:Y:S02]  /*8460*/  SHFL.IDX PT, R16, R7, R16, 0x1f ;  /* 0x00001f1007107589 */ /* 0x0004e400000e0000 */
.L_x_210:
[----:B---3--:R-:W-:Y:S01]  /*8470*/  IMAD R16, R16, UR5, R9 ;  /* 0x0000000510107c24 */ /* 0x008fe2000f8e0209 */
[----:B0-----:R-:W-:Y:S01]  /*8480*/  IABS R2, R0 ;  /* 0x0000000000027213 */ /* 0x001fe20000000000 */
[----:B-12---:R-:W-:Y:S02]  /*8490*/  IMAD.MOV R7, RZ, RZ, -R3 ;  /* 0x000000ffff077224 */ /* 0x006fe400078e0a03 */
[----:B------:R-:W-:Y:S01]  /*84a0*/  VIADD R19, R19, UR4 ;  /* 0x0000000413137c36 */ /* 0x000fe20008000000 */
[----:B------:R-:W-:Y:S01]  /*84b0*/  IADD3 R9, -R16, UR6, RZ ;  /* 0x0000000610097c10 */ /* 0x000fe2000fffe1ff */
[----:B------:R-:W-:Y:S01]  /*84c0*/  IMAD R7, R7, R4, RZ ;  /* 0x0000000407077224 */ /* 0x000fe200078e02ff */
[----:B------:R-:W-:Y:S01]  /*84d0*/  IADD3 R8, RZ, -R2, RZ ;  /* 0x80000002ff087210 */ /* 0x000fe20007ffe0ff */
[----:B------:R-:W-:Y:S01]  /*84e0*/  IMAD.MOV.U32 R2, RZ, RZ, RZ ;  /* 0x000000ffff027224 */ /* 0x000fe200078e00ff */
[----:B------:R-:W-:-:S03]  /*84f0*/  IABS R6, R9 ;  /* 0x0000000900067213 */ /* 0x000fc60000000000 */
[----:B------:R-:W-:-:S04]  /*8500*/  IMAD.HI.U32 R2, R3, R7, R2 ;  /* 0x0000000703027227 */ /* 0x000fc800078e0002 */
[----:B------:R-:W-:Y:S02]  /*8510*/  IMAD.MOV.U32 R3, RZ, RZ, R6 ;  /* 0x000000ffff037224 */ /* 0x000fe400078e0006 */
[----:B------:R-:W-:Y:S02]  /*8520*/  IMAD.MOV.U32 R6, RZ, RZ, R8 ;  /* 0x000000ffff067224 */ /* 0x000fe400078e0008 */
[----:B------:R-:W-:-:S04]  /*8530*/  IMAD.HI.U32 R2, R2, R3, RZ ;  /* 0x0000000302027227 */ /* 0x000fc800078e00ff */
[----:B------:R-:W-:-:S05]  /*8540*/  IMAD R3, R2, R6, R3 ;  /* 0x0000000602037224 */ /* 0x000fca00078e0203 */
[----:B------:R-:W-:-:S13]  /*8550*/  ISETP.GT.U32.AND P1, PT, R4, R3, PT ;  /* 0x000000030400720c */ /* 0x000fda0003f24070 */
[----:B------:R-:W-:Y:S02]  /*8560*/  @!P1 IMAD.IADD R3, R3, 0x1, -R4 ;  /* 0x0000000103039824 */ /* 0x000fe400078e0a04 */
[----:B------:R-:W-:Y:S01]  /*8570*/  @!P1 VIADD R2, R2, 0x1 ;  /* 0x0000000102029836 */ /* 0x000fe20000000000 */
[----:B------:R-:W-:Y:S02]  /*8580*/  ISETP.NE.AND P1, PT, R0, RZ, PT ;  /* 0x000000ff0000720c */ /* 0x000fe40003f25270 */
[----:B------:R-:W-:Y:S02]  /*8590*/  ISETP.GE.U32.AND P0, PT, R3, R4, PT ;  /* 0x000000040300720c */ /* 0x000fe40003f06070 */
[----:B------:R-:W-:-:S04]  /*85a0*/  LOP3.LUT R3, R9, R0, RZ, 0x3c, !PT ;  /* 0x0000000009037212 */ /* 0x000fc800078e3cff */
[----:B------:R-:W-:-:S07]  /*85b0*/  ISETP.GE.AND P2, PT, R3, RZ, PT ;  /* 0x000000ff0300720c */ /* 0x000fce0003f46270 */
[----:B------:R-:W-:-:S06]  /*85c0*/  @P0 VIADD R2, R2, 0x1 ;  /* 0x0000000102020836 */ /* 0x000fcc0000000000 */
[----:B------:R-:W-:Y:S01]  /*85d0*/  @!P2 IMAD.MOV R2, RZ, RZ, -R2 ;  /* 0x000000ffff02a224 */ /* 0x000fe200078e0a02 */
[----:B------:R-:W-:-:S04]  /*85e0*/  @!P1 LOP3.LUT R2, RZ, R0, RZ, 0x33, !PT ;  /* 0x00000000ff029212 */ /* 0x000fc800078e33ff */
[----:B------:R-:W-:Y:S01]  /*85f0*/  MOV R18, R2 ;  /* 0x0000000200127202 */ /* 0x000fe20000000f00 */
[----:B------:R-:W-:-:S04]  /*8600*/  IMAD.MOV R17, RZ, RZ, -R2 ;  /* 0x000000ffff117224 */ /* 0x000fc800078e0a02 */
[----:B------:R-:W-:Y:S01]  /*8610*/  IMAD R17, R0, R17, R9 ;  /* 0x0000001100117224 */ /* 0x000fe200078e0209 */
[----:B------:R-:W-:Y:S06]  /*8620*/  BRA `(.L_x_211) ;  /* 0x0000000000147947 */ /* 0x000fec0003800000 */
.L_x_206:
[----:B------:R-:W-:Y:S01]  /*8630*/  ULDC UR4, c[0x0][0xc3c] ;  /* 0x00030f0000047ab9 */ /* 0x000fe20000000800 */
[----:B------:R-:W-:Y:S02]  /*8640*/  IMAD.MOV.U32 R17, RZ, RZ, RZ ;  /* 0x000000ffff117224 */ /* 0x000fe400078e00ff */
[----:B------:R-:W-:Y:S02]  /*8650*/  IMAD.U32 R16, RZ, RZ, UR6 ;  /* 0x00000006ff107e24 */ /* 0x000fe4000f8e00ff */
[----:B------:R-:W-:Y:S02]  /*8660*/  IMAD.MOV.U32 R18, RZ, RZ, RZ ;  /* 0x000000ffff127224 */ /* 0x000fe400078e00ff */
[----:B------:R-:W-:-:S07]  /*8670*/  IMAD.U32 R19, RZ, RZ, UR4 ;  /* 0x00000004ff137e24 */ /* 0x000fce000f8e00ff */
.L_x_211:
[----:B------:R-:W-:-:S13]  /*8680*/  ISETP.NE.AND P0, PT, R5, RZ, PT ;  /* 0x000000ff0500720c */ /* 0x000fda0003f05270 */
[----:B------:R-:W0:Y:S01]  /*8690*/  @!P0 S2R R3, SR_CgaCtaId ;  /* 0x0000000000038919 */ /* 0x000e220000008800 */
[----:B------:R-:W-:-:S04]  /*86a0*/  @!P0 MOV R0, 0x400 ;  /* 0x0000040000008802 */ /* 0x000fc80000000f00 */
[----:B0-----:R-:W-:-:S05]  /*86b0*/  @!P0 LEA R0, R3, R0, 0x18 ;  /* 0x0000000003008211 */ /* 0x001fca00078ec0ff */
[----:B------:R0:W-:Y:S01]  /*86c0*/  @!P0 STS.128 [R0+0x2d8d0], R16 ;  /* 0x02d8d01000008388 */ /* 0x0001e20000000c00 */
[----:B------:R-:W-:Y:S06]  /*86d0*/  BAR.ARV 0x5, 0x200 ;  /* 0x0148000000007b1d */ /* 0x000fec0000002000 */
.L_x_204:
[----:B------:R2:W-:Y:S01]  /*86e0*/  STL [R1+0x30], RZ ;  /* 0x000030ff01007387 */ /* 0x0005e20000100800 */
[----:B------:R-:W-:Y:S01]  /*86f0*/  ULDC UR4, c[0x0][0xc3c] ;  /* 0x00030f0000047ab9 */ /* 0x000fe20000000800 */
[----:B------:R-:W-:Y:S01]  /*8700*/  IMAD.MOV.U32 R29, RZ, RZ, 0x1 ;  /* 0x00000001ff1d7424 */ /* 0x000fe200078e00ff */
[----:B-1----:R-:W-:Y:S01]  /*8710*/  ISETP.GE.AND P0, PT, R19, UR4, PT ;  /* 0x0000000413007c0c */ /* 0x002fe2000bf06270 */
[----:B------:R-:W-:-:S12]  /*8720*/  IMAD.MOV.U32 R26, RZ, RZ, RZ ;  /* 0x000000ffff1a7224 */ /* 0x000fd800078e00ff */
[----:B--2---:R-:W-:Y:S05]  /*8730*/  @P0 BRA `(.L_x_212) ;  /* 0x00000044007c0947 */ /* 0x004fea0003800000 */
[----:B------:R-:W2:Y:S01]  /*8740*/  LDL R6, [R1+0x1c] ;  /* 0x00001c0001067983 */ /* 0x000ea20000100800 */
[----:B------:R-:W0:Y:S01]  /*8750*/  S2R R3, SR_TID.X ;  /* 0x0000000000037919 */ /* 0x000e220000002100 */
[----:B------:R-:W1:Y:S01]  /*8760*/  S2UR UR5, SR_CgaCtaId ;  /* 0x00000000000579c3 */ /* 0x000e620000008800 */
[----:B------:R-:W-:Y:S01]  /*8770*/  UMOV UR4, 0x400 ;  /* 0x0000040000047882 */ /* 0x000fe20000000000 */
[C---:B0-----:R-:W-:Y:S01]  /*8780*/  IMAD.SHL.U32 R0, R3.reuse, 0x8, RZ ;  /* 0x0000000803007824 */ /* 0x041fe200078e00ff */
[C---:B------:R-:W-:Y:S01]  /*8790*/  LOP3.LUT R5, R3.reuse, 0x7f, RZ, 0xc0, !PT ;  /* 0x0000007f03057812 */ /* 0x040fe200078ec0ff */
[----:B------:R-:W-:-:S03]  /*87a0*/  IMAD.SHL.U32 R4, R3, 0x20, RZ ;  /* 0x0000002003047824 */ /* 0x000fc600078e00ff */
[----:B------:R-:W-:Y:S01]  /*87b0*/  LOP3.LUT R2, R0, 0xd8, RZ, 0xc0, !PT ;  /* 0x000000d800027812 */ /* 0x000fe200078ec0ff */
[----:B-1----:R-:W-:-:S03]  /*87c0*/  ULEA UR4, UR5, UR4, 0x18 ;  /* 0x0000000405047291 */ /* 0x002fc6000f8ec03f */
[----:B------:R-:W-:Y:S02]  /*87d0*/  LOP3.LUT R3, R2, 0x18, R3, 0x78, !PT ;  /* 0x0000001802037812 */ /* 0x000fe400078e7803 */
[----:B------:R-:W-:Y:S01]  /*87e0*/  SHF.R.U32.HI R5, RZ, 0x2, R5 ;  /* 0x00000002ff057819 */ /* 0x000fe20000011605 */
[----:B------:R-:W-:Y:S01]  /*87f0*/  IMAD.U32 R23, RZ, RZ, UR4 ;  /* 0x00000004ff177e24 */ /* 0x000fe2000f8e00ff */
[----:B------:R-:W-:Y:S01]  /*8800*/  BSSY B8, `(.L_x_212) ;  /* 0x0000452000087945 */ /* 0x000fe20003800000 */
[----:B------:R-:W-:Y:S01]  /*8810*/  IMAD.MOV.U32 R29, RZ, RZ, 0x1 ;  /* 0x00000001ff1d7424 */ /* 0x000fe200078e00ff */
[----:B------:R-:W-:Y:S01]  /*8820*/  MOV R26, RZ ;  /* 0x000000ff001a7202 */ /* 0x000fe20000000f00 */
[----:B------:R-:W-:Y:S01]  /*8830*/  ULDC UR38, c[0x0][0xc] ;  /* 0x0000030000267ab9 */ /* 0x000fe20000000800 */
[----:B--2---:R-:W-:Y:S02]  /*8840*/  LOP3.LUT R2, R6, 0x2, RZ, 0xfc, !PT ;  /* 0x0000000206027812 */ /* 0x004fe400078efcff */
[----:B------:R-:W-:-:S03]  /*8850*/  LOP3.LUT R6, R4, 0x60, RZ, 0xc0, !PT ;  /* 0x0000006004067812 */ /* 0x000fc600078ec0ff */
[----:B------:R0:W-:Y:S01]  /*8860*/  STL [R1+0x38], R2 ;  /* 0x0000380201007387 */ /* 0x0001e20000100800 */
[----:B------:R-:W-:Y:S02]  /*8870*/  LOP3.LUT R4, R0, 0x18, RZ, 0xc0, !PT ;  /* 0x0000001800047812 */ /* 0x000fe400078ec0ff */
[----:B0-----:R-:W-:Y:S02]  /*8880*/  LOP3.LUT R2, R3, 0x320, R0, 0xf8, !PT ;  /* 0x0000032003027812 */ /* 0x001fe400078ef800 */
[----:B------:R-:W-:-:S03]  /*8890*/  LOP3.LUT R0, R5, R6, RZ, 0xfc, !PT ;  /* 0x0000000605007212 */ /* 0x000fc600078efcff */
[----:B------:R-:W-:Y:S01]  /*88a0*/  IMAD R0, R2, 0x2, R23 ;  /* 0x0000000202007824 */ /* 0x000fe200078e0217 */
[----:B------:R0:W-:Y:S04]  /*88b0*/  STL [R1+0x30], RZ ;  /* 0x000030ff01007387 */ /* 0x0001e80000100800 */
[----:B------:R0:W-:Y:S01]  /*88c0*/  STL [R1+0x18], R0 ;  /* 0x0000180001007387 */ /* 0x0001e20000100800 */
[C---:B------:R-:W-:Y:S02]  /*88d0*/  LOP3.LUT R5, R4.reuse, 0x20, RZ, 0xfc, !PT ;  /* 0x0000002004057812 */ /* 0x040fe400078efcff */
[----:B------:R-:W-:-:S07]  /*88e0*/  LOP3.LUT R3, R4, 0x40, RZ, 0xfc, !PT ;  /* 0x0000004004037812 */ /* 0x000fce00078efcff */
.L_x_273:
[----:B-1----:R-:W1:Y:S02]  /*88f0*/  LDC.64 R2, c[0x0][0xc88] ;  /* 0x00032200ff027b82 */ /* 0x002e640000000a00 */
[----:B-1----:R-:W-:-:S05]  /*8900*/  IMAD.WIDE R2, R19, 0x4, R2 ;  /* 0x0000000413027825 */ /* 0x002fca00078e0202 */
[----:B0-----:R-:W0:Y:S01]  /*8910*/  LDG.E R28, desc[UR36][R2.64] ;  /* 0x00000024021c7981 */ /* 0x001e22000c1e1900 */
[----:B------:R-:W-:Y:S05]  /*8920*/  YIELD ;  /* 0x0000000000007946 */ /* 0x000fea0003800000 */
[----:B------:R-:W-:Y:S01]  /*8930*/  ULDC.64 UR4, c[0x0][0xa28] ;  /* 0x00028a0000047ab9 */ /* 0x000fe20000000a00 */
[----:B------:R-:W-:Y:S01]  /*8940*/  IMAD.MOV.U32 R6, RZ, RZ, RZ ;  /* 0x000000ffff067224 */ /* 0x000fe200078e00ff */
[----:B------:R-:W-:Y:S01]  /*8950*/  ISETP.NE.U32.AND P0, PT, RZ, UR4, PT ;  /* 0x00000004ff007c0c */ /* 0x000fe2000bf05070 */
[----:B------:R-:W-:-:S03]  /*8960*/  ULDC.64 UR6, c[0x0][0xa18] ;  /* 0x0002860000067ab9 */ /* 0x000fc60000000a00 */
[----:B------:R-:W-:Y:S02]  /*8970*/  ISETP.NE.AND.EX P0, PT, RZ, UR5, PT, P0 ;  /* 0x00000005ff007c0c */ /* 0x000fe4000bf05300 */
[----:B0-----:R-:W-:-:S11]  /*8980*/  SHF.R.S32.HI R0, RZ, 0x1f, R28 ;  /* 0x0000001fff007819 */ /* 0x001fd6000001141c */
[C---:B------:R-:W-:Y:S01]  /*8990*/  @P0 LEA R2, P1, R28.reuse, UR4, 0x2 ;  /* 0x000000041c020c11 */ /* 0x040fe2000f8210ff */
[C---:B------:R-:W-:Y:S01]  /*89a0*/  IMAD.SHL.U32 R24, R28.reuse, 0x4, RZ ;  /* 0x000000041c187824 */ /* 0x040fe200078e00ff */
[C-C-:B------:R-:W-:Y:S01]  /*89b0*/  SHF.L.U64.HI R25, R28.reuse, 0x2, R0.reuse ;  /* 0x000000021c197819 */ /* 0x140fe20000010200 */
[----:B------:R0:W-:Y:S01]  /*89c0*/  STL [R1+0x20], R0 ;  /* 0x0000200001007387 */ /* 0x0001e20000100800 */
[----:B------:R-:W-:Y:S01]  /*89d0*/  @P0 LEA.HI.X R3, R28, UR5, R0, 0x2, P1 ;  /* 0x000000051c030c11 */ /* 0x000fe200088f1400 */
[----:B------:R-:W-:-:S04]  /*89e0*/  ULDC.64 UR4, c[0x0][0xa00] ;  /* 0x0002800000047ab9 */ /* 0x000fc80000000a00 */
[----:B------:R1:W2:Y:S01]  /*89f0*/  @P0 LDG.E R6, desc[UR36][R2.64] ;  /* 0x0000002402060981 */ /* 0x0002a2000c1e1900 */
[----:B------:R-:W-:Y:S02]  /*8a00*/  ISETP.NE.U32.AND P0, PT, RZ, UR4, PT ;  /* 0x00000004ff007c0c */ /* 0x000fe4000bf05070 */
[----:B------:R-:W-:Y:S01]  /*8a10*/  LOP3.LUT R22, R22, 0xffffffdf, RZ, 0xc0, !PT ;  /* 0xffffffdf16167812 */ /* 0x000fe200078ec0ff */
[----:B0-----:R-:W-:Y:S01]  /*8a20*/  IMAD.MOV.U32 R0, RZ, RZ, RZ ;  /* 0x000000ffff007224 */ /* 0x001fe200078e00ff */
[----:B------:R-:W-:Y:S02]  /*8a30*/  ISETP.NE.AND.EX P2, PT, RZ, UR5, PT, P0 ;  /* 0x00000005ff007c0c */ /* 0x000fe4000bf45300 */
[----:B------:R-:W-:Y:S02]  /*8a40*/  ISETP.NE.U32.AND P0, PT, RZ, UR6, PT ;  /* 0x00000006ff007c0c */ /* 0x000fe4000bf05070 */
[----:B-1----:R-:W-:Y:S02]  /*8a50*/  IADD3 R2, P1, R24, UR4, RZ ;  /* 0x0000000418027c10 */ /* 0x002fe4000ff3e0ff */
[----:B------:R-:W-:-:S02]  /*8a60*/  ISETP.NE.AND.EX P0, PT, RZ, UR7, PT, P0 ;  /* 0x00000007ff007c0c */ /* 0x000fc4000bf05300 */
[----:B------:R-:W-:Y:S01]  /*8a70*/  IADD3.X R3, R25, UR5, RZ, P1, !PT ;  /* 0x0000000519037c10 */ /* 0x000fe20008ffe4ff */
[----:B------:R-:W-:-:S04]  /*8a80*/  ULDC.64 UR4, c[0x0][0x418] ;  /* 0x0001060000047ab9 */ /* 0x000fc80000000a00 */
[----:B------:R-:W-:Y:S01]  /*8a90*/  @P2 LOP3.LUT R22, R22, 0x20, RZ, 0xfc, !PT ;  /* 0x0000002016162812 */ /* 0x000fe200078efcff */
[----:B------:R-:W3:Y:S05]  /*8aa0*/  @P2 LDG.E R0, desc[UR36][R2.64] ;  /* 0x0000002402002981 */ /* 0x000eea000c1e1900 */
[----:B------:R-:W-:-:S04]  /*8ab0*/  @P0 IADD3 R4, P1, R24, UR6, RZ ;  /* 0x0000000618040c10 */ /* 0x000fc8000ff3e0ff */
[----:B------:R-:W-:-:S05]  /*8ac0*/  @P0 IADD3.X R5, R25, UR7, RZ, P1, !PT ;  /* 0x0000000719050c10 */ /* 0x000fca0008ffe4ff */
[----:B------:R-:W4:Y:S01]  /*8ad0*/  @P0 LDG.E R4, desc[UR36][R4.64] ;  /* 0x0000002404040981 */ /* 0x000f22000c1e1900 */
[----:B------:R-:W-:-:S03]  /*8ae0*/  UISETP.NE.U32.AND UP0, UPT, UR4, URZ, UPT ;  /* 0x0000003f0400728c */ /* 0x000fc6000bf05070 */
[----:B------:R-:W-:Y:S01]  /*8af0*/  ULDC UR4, c[0x0][0x424] ;  /* 0x0001090000047ab9 */ /* 0x000fe20000000800 */
[----:B------:R-:W-:-:S03]  /*8b00*/  UISETP.NE.AND.EX UP0, UPT, UR5, URZ, UPT, UP0 ;  /* 0x0000003f0500728c */ /* 0x000fc6000bf05300 */
[----:B------:R-:W-:Y:S01]  /*8b10*/  ULDC UR5, c[0x0][0x2f0] ;  /* 0x0000bc0000057ab9 */ /* 0x000fe20000000800 */
[----:B------:R-:W-:-:S04]  /*8b20*/  USEL UR4, UR4, 0x1, UP0 ;  /* 0x0000000104047887 */ /* 0x000fc80008000000 */
[----:B------:R-:W-:Y:S01]  /*8b30*/  UIMAD UR4, UR4, UR5, URZ ;  /* 0x00000005040472a4 */ /* 0x000fe2000f8e023f */
[----:B---3--:R0:W-:Y:S04]  /*8b40*/  STL [R1], R0 ;  /* 0x0000000001007387 */ /* 0x0081e80000100800 */
[----:B--2---:R1:W-:Y:S01]  /*8b50*/  STL [R1+0x10], R6 ;  /* 0x0000100601007387 */ /* 0x0043e20000100800 */
[----:B0-----:R-:W-:-:S03]  /*8b60*/  IMAD.U32 R0, RZ, RZ, UR4 ;  /* 0x00000004ff007e24 */ /* 0x001fc6000f8e00ff */
[----:B----4-:R1:W-:Y:S01]  /*8b70*/  @P0 STL [R1+0x28], R4 ;  /* 0x0000280401000387 */ /* 0x0103e20000100800 */
[----:B------:R-:W-:Y:S05]  /*8b80*/  @P0 BRA `(.L_x_213) ;  /* 0x0000000000200947 */ /* 0x000fea0003800000 */
[----:B------:R-:W-:Y:S02]  /*8b90*/  ULDC UR4, c[0x0][0x288] ;  /* 0x0000a20000047ab9 */ /* 0x000fe40000000800 */
[----:B-1----:R-:W-:-:S05]  /*8ba0*/  IMAD.U32 R4, RZ, RZ, UR4 ;  /* 0x00000004ff047e24 */ /* 0x002fca000f8e00ff */
[----:B------:R0:W-:Y:S01]  /*8bb0*/  STL [R1+0x28], R4 ;  /* 0x0000280401007387 */ /* 0x0001e20000100800 */
[----:B------:R-:W-:Y:S05]  /*8bc0*/  @!P2 BRA `(.L_x_213) ;  /* 0x000000000010a947 */ /* 0x000fea0003800000 */
[----:B0-----:R-:W2:Y:S04]  /*8bd0*/  LDG.E R4, desc[UR36][R2.64] ;  /* 0x0000002402047981 */ /* 0x001ea8000c1e1900 */
[----:B------:R-:W2:Y:S02]  /*8be0*/  LDG.E R2, desc[UR36][R2.64+0x4] ;  /* 0x0000042402027981 */ /* 0x000ea4000c1e1900 */
[----:B--2---:R-:W-:-:S05]  /*8bf0*/  IMAD.IADD R2, R2, 0x1, -R4 ;  /* 0x0000000102027824 */ /* 0x004fca00078e0a04 */
[----:B------:R2:W-:Y:S02]  /*8c00*/  STL [R1+0x28], R2 ;  /* 0x0000280201007387 */ /* 0x0005e40000100800 */
.L_x_213:
[----:B01----:R-:W-:Y:S01]  /*8c10*/  IMAD.MOV.U32 R4, RZ, RZ, R28 ;  /* 0x000000ffff047224 */ /* 0x003fe200078e001c */
[----:B------:R-:W-:Y:S02]  /*8c20*/  ULDC.64 UR4, c[0x0][0xa20] ;  /* 0x0002880000047ab9 */ /* 0x000fe40000000a00 */
[----:B------:R-:W-:Y:S02]  /*8c30*/  ISETP.NE.U32.AND P0, PT, RZ, UR4, PT ;  /* 0x00000004ff007c0c */ /* 0x000fe4000bf05070 */
[----:B------:R0:W-:Y:S02]  /*8c40*/  STL [R1+0x8], R4 ;  /* 0x0000080401007387 */ /* 0x0001e40000100800 */
[----:B------:R-:W-:-:S13]  /*8c50*/  ISETP.NE.AND.EX P0, PT, RZ, UR5, PT, P0 ;  /* 0x00000005ff007c0c */ /* 0x000fda000bf05300 */
[----:B0-----:R-:W-:Y:S05]  /*8c60*/  @!P0 BRA `(.L_x_214) ;  /* 0x0000000000108947 */ /* 0x001fea0003800000 */
[----:B--2---:R-:W-:-:S04]  /*8c70*/  IADD3 R2, P0, R24, UR4, RZ ;  /* 0x0000000418027c10 */ /* 0x004fc8000ff1e0ff */
[----:B------:R-:W-:-:S05]  /*8c80*/  IADD3.X R3, R25, UR5, RZ, P0, !PT ;  /* 0x0000000519037c10 */ /* 0x000fca00087fe4ff */
[----:B------:R0:W5:Y:S01]  /*8c90*/  LDG.E R0, desc[UR36][R2.64] ;  /* 0x0000002402007981 */ /* 0x000162000c1e1900 */
[----:B------:R-:W-:Y:S05]  /*8ca0*/  BRA `(.L_x_215) ;  /* 0x0000000000247947 */ /* 0x000fea0003800000 */
.L_x_214:
[----:B------:R-:W-:Y:S02]  /*8cb0*/  ULDC.64 UR4, c[0x0][0xa08] ;  /* 0x0002820000047ab9 */ /* 0x000fe40000000a00 */
[----:B------:R-:W-:-:S04]  /*8cc0*/  ISETP.NE.U32.AND P0, PT, RZ, UR4, PT ;  /* 0x00000004ff007c0c */ /* 0x000fc8000bf05070 */
[----:B------:R-:W-:-:S13]  /*8cd0*/  ISETP.NE.AND.EX P0, PT, RZ, UR5, PT, P0 ;  /* 0x00000005ff007c0c */ /* 0x000fda000bf05300 */
[----:B------:R-:W-:Y:S05]  /*8ce0*/  @!P0 BRA `(.L_x_215) ;  /* 0x0000000000148947 */ /* 0x000fea0003800000 */
[----:B--2---:R-:W0:Y:S02]  /*8cf0*/  LDC.64 R2, c[0x0][0xa08] ;  /* 0x00028200ff027b82 */ /* 0x004e240000000a00 */
[----:B0-----:R-:W-:-:S05]  /*8d00*/  IMAD.WIDE R2, R4, 0x4, R2 ;  /* 0x0000000404027825 */ /* 0x001fca00078e0202 */
[----:B------:R-:W2:Y:S04]  /*8d10*/  LDG.E R0, desc[UR36][R2.64] ;  /* 0x0000002402007981 */ /* 0x000ea8000c1e1900 */
[----:B------:R-:W2:Y:S02]  /*8d20*/  LDG.E R2, desc[UR36][R2.64+0x4] ;  /* 0x0000042402027981 */ /* 0x000ea4000c1e1900 */
[----:B--2---:R-:W-:-:S07]  /*8d30*/  IADD3 R0, -R0, R2, RZ ;  /* 0x0000000200007210 */ /* 0x004fce0007ffe1ff */
.L_x_215:
[----:B0-2--5:R-:W-:Y:S01]  /*8d40*/  IMAD.IADD R2, R0, 0x1, -R6 ;  /* 0x0000000100027824 */ /* 0x025fe200078e0a06 */
[----:B------:R-:W-:Y:S03]  /*8d50*/  BSSY B7, `(.L_x_216) ;  /* 0x000035e000077945 */ /* 0x000fe60003800000 */
[C---:B------:R-:W-:Y:S01]  /*8d60*/  VIADD R0, R2.reuse, 0x7f ;  /* 0x0000007f02007836 */ /* 0x040fe20000000000 */
[----:B------:R0:W-:Y:S01]  /*8d70*/  STL [R1+0xc], R2 ;  /* 0x00000c0201007387 */ /* 0x0001e20000100800 */
[----:B------:R-:W-:-:S03]  /*8d80*/  ISETP.GT.AND P0, PT, R2, RZ, PT ;  /* 0x000000ff0200720c */ /* 0x000fc60003f04270 */
[----:B0-----:R-:W-:-:S04]  /*8d90*/  SHF.R.S32.HI R2, RZ, 0x1f, R0 ;  /* 0x0000001fff027819 */ /* 0x001fc80000011400 */
[----:B------:R-:W-:-:S05]  /*8da0*/  LEA.HI R0, R2, R0, RZ, 0x7 ;  /* 0x0000000002007211 */ /* 0x000fca00078f38ff */
[----:B------:R0:W-:Y:S01]  /*8db0*/  STL [R1+0x34], R0 ;  /* 0x0000340001007387 */ /* 0x0001e20000100800 */
[----:B------:R-:W-:Y:S05]  /*8dc0*/  @P0 BRA `(.L_x_217) ;  /* 0x0000000000440947 */ /* 0x000fea0003800000 */
[----:B------:R-:W1:Y:S02]  /*8dd0*/  S2R R3, SR_TID.X ;  /* 0x0000000000037919 */ /* 0x000e640000002100 */
[----:B-1----:R-:W-:-:S04]  /*8de0*/  LOP3.LUT R3, R3, 0x7f, RZ, 0xc0, !PT ;  /* 0x0000007f03037812 */ /* 0x002fc800078ec0ff */
[----:B------:R-:W-:-:S13]  /*8df0*/  ISETP.NE.AND P0, PT, R3, RZ, PT ;  /* 0x000000ff0300720c */ /* 0x000fda0003f05270 */
[----:B------:R-:W-:Y:S05]  /*8e00*/  @P0 BRA `(.L_x_218) ;  /* 0x0000003400480947 */ /* 0x000fea0003800000 */
[----:B------:R-:W1:Y:S01]  /*8e10*/  S2R R5, SR_LANEID ;  /* 0x0000000000057919 */ /* 0x000e620000000000 */
[----:B------:R-:W-:Y:S01]  /*8e20*/  VOTEU.ANY UR4, UPT, PT ;  /* 0x0000000000047886 */ /* 0x000fe200038e0100 */
[----:B------:R-:W2:Y:S01]  /*8e30*/  LDC.64 R2, c[0x0][0xc60] ;  /* 0x00031800ff027b82 */ /* 0x000ea20000000a00 */
[----:B0-----:R-:W1:Y:S02]  /*8e40*/  FLO.U32 R0, UR4 ;  /* 0x0000000400007d00 */ /* 0x001e6400080e0000 */
[----:B-1----:R-:W-:-:S06]  /*8e50*/  ISETP.EQ.U32.AND P0, PT, R0, R5, PT ;  /* 0x000000050000720c */ /* 0x002fcc0003f02070 */
[----:B------:R-:W2:Y:S07]  /*8e60*/  POPC R5, UR4 ;  /* 0x0000000400057d09 */ /* 0x000eae0008000000 */
[----:B--2---:R-:W2:Y:S01]  /*8e70*/  @P0 ATOMG.E.ADD.STRONG.GPU PT, R3, desc[UR36][R2.64], R5 ;  /* 0x00000005020309a8 */ /* 0x004ea200081ee1e4 */
[----:B------:R-:W0:Y:S02]  /*8e80*/  S2R R4, SR_LTMASK ;  /* 0x0000000000047919 */ /* 0x000e240000003900 */
[----:B0-----:R-:W-:-:S04]  /*8e90*/  LOP3.LUT R4, R4, UR4, RZ, 0xc0, !PT ;  /* 0x0000000404047c12 */ /* 0x001fc8000f8ec0ff */
[----:B------:R-:W0:Y:S01]  /*8ea0*/  POPC R7, R4 ;  /* 0x0000000400077309 */ /* 0x000e220000000000 */
[----:B--2---:R-:W0:Y:S02]  /*8eb0*/  SHFL.IDX PT, R0, R3, R0, 0x1f ;  /* 0x00001f0003007589 */ /* 0x004e2400000e0000 */
[----:B0-----:R-:W-:Y:S01]  /*8ec0*/  IADD3 R16, R0, UR38, R7 ;  /* 0x0000002600107c10 */ /* 0x001fe2000fffe007 */
[----:B------:R-:W-:Y:S06]  /*8ed0*/  BRA `(.L_x_218) ;  /* 0x0000003400147947 */ /* 0x000fec0003800000 */
.L_x_217:
[----:B0-----:R-:W-:Y:S01]  /*8ee0*/  VIADD R0, R23, 0x15400 ;  /* 0x0001540017007836 */ /* 0x001fe20000000000 */
[----:B------:R-:W-:Y:S04]  /*8ef0*/  BSSY B6, `(.L_x_219) ;  /* 0x0000013000067945 */ /* 0x000fe80003800000 */
[----:B------:R-:W-:-:S13]  /*8f00*/  LOP3.LUT P0, RZ, R0, 0x1bf, RZ, 0xc0, !PT ;  /* 0x000001bf00ff7812 */ /* 0x000fda000780c0ff */
[----:B------:R-:W-:Y:S05]  /*8f10*/  @!P0 BRA `(.L_x_220) ;  /* 0x0000000000408947 */ /* 0x000fea0003800000 */
[----:B------:R-:W-:Y:S01]  /*8f20*/  MOV R2, 0x0 ;  /* 0x0000000000027802 */ /* 0x000fe20000000f00 */
[----:B------:R-:W-:Y:S01]  /*8f30*/  ULDC.64 UR6, c[0x4][0x88] ;  /* 0x0100220000067ab9 */ /* 0x000fe20000000a00 */
[----:B------:R-:W-:Y:S01]  /*8f40*/  ULDC.64 UR8, c[0x4][0x90] ;  /* 0x0100240000087ab9 */ /* 0x000fe20000000a00 */
[----:B------:R-:W-:Y:S01]  /*8f50*/  ULDC.64 UR4, c[0x4][0x8] ;  /* 0x0100020000047ab9 */ /* 0x000fe20000000a00 */
[----:B------:R-:W-:Y:S01]  /*8f60*/  IMAD.U32 R4, RZ, RZ, UR6 ;  /* 0x00000006ff047e24 */ /* 0x000fe2000f8e00ff */
[----:B------:R-:W-:Y:S01]  /*8f70*/  MOV R8, 0x70 ;  /* 0x0000007000087802 */ /* 0x000fe20000000f00 */
[----:B------:R-:W0:Y:S01]  /*8f80*/  LDC.64 R2, c[0x4][R2] ;  /* 0x0100000002027b82 */ /* 0x000e220000000a00 */
        /* <DEDUP_REMOVED lines=8> */
[----:B0-----:R-:W-:Y:S05]  /*9010*/  CALL.ABS.NOINC R2 ;  /* 0x0000000002007343 */ /* 0x001fea0003c00000 */
.L_x_220:
[----:B------:R-:W-:Y:S05]  /*9020*/  BSYNC B6 ;  /* 0x0000000000067941 */ /* 0x000fea0003800000 */
.L_x_219:
[----:B------:R-:W-:Y:S01]  /*9030*/  VIADD R0, R23, 0x400 ;  /* 0x0000040017007836 */ /* 0x000fe20000000000 */
[----:B------:R-:W-:Y:S04]  /*9040*/  BSSY B6, `(.L_x_221) ;  /* 0x0000022000067945 */ /* 0x000fe80003800000 */
[----:B------:R-:W-:-:S13]  /*9050*/  LOP3.LUT P0, RZ, R0, 0x1bf, RZ, 0xc0, !PT ;  /* 0x000001bf00ff7812 */ /* 0x000fda000780c0ff */
[----:B------:R-:W-:Y:S05]  /*9060*/  @!P0 BRA `(.L_x_222) ;  /* 0x00000000007c8947 */ /* 0x000fea0003800000 */
[----:B------:R-:W-:Y:S01]  /*9070*/  MOV R27, 0x0 ;  /* 0x00000000001b7802 */ /* 0x000fe20000000f00 */
[----:B------:R-:W-:Y:S01]  /*9080*/  ULDC.64 UR6, c[0x4][0x88] ;  /* 0x0100220000067ab9 */ /* 0x000fe20000000a00 */
[----:B------:R-:W-:Y:S01]  /*9090*/  ULDC.64 UR8, c[0x4][0x90] ;  /* 0x0100240000087ab9 */ /* 0x000fe20000000a00 */
[----:B------:R-:W-:Y:S01]  /*90a0*/  ULDC.64 UR4, c[0x4][0x10] ;  /* 0x0100040000047ab9 */ /* 0x000fe20000000a00 */
[----:B------:R0:W1:Y:S01]  /*90b0*/  LDC.64 R2, c[0x4][R27] ;  /* 0x010000001b027b82 */ /* 0x0000620000000a00 */
[----:B------:R-:W-:Y:S01]  /*90c0*/  IMAD.U32 R4, RZ, RZ, UR6 ;  /* 0x00000006ff047e24 */ /* 0x000fe2000f8e00ff */
[----:B------:R-:W-:Y:S01]  /*90d0*/  MOV R8, 0x70 ;  /* 0x0000007000087802 */ /* 0x000fe20000000f00 */
[----:B------:R-:W-:Y:S02]  /*90e0*/  IMAD.U32 R5, RZ, RZ, UR7 ;  /* 0x00000007ff057e24 */ /* 0x000fe4000f8e00ff */
[----:B------:R-:W-:Y:S02]  /*90f0*/  IMAD.U32 R6, RZ, RZ, UR8 ;  /* 0x00000008ff067e24 */ /* 0x000fe4000f8e00ff */
[----:B------:R-:W-:-:S02]  /*9100*/  IMAD.U32 R7, RZ, RZ, UR9 ;  /* 0x00000009ff077e24 */ /* 0x000fc4000f8e00ff */
[----:B------:R-:W-:Y:S02]  /*9110*/  IMAD.U32 R10, RZ, RZ, UR4 ;  /* 0x00000004ff0a7e24 */ /* 0x000fe4000f8e00ff */
[----:B------:R-:W-:Y:S02]  /*9120*/  IMAD.U32 R11, RZ, RZ, UR5 ;  /* 0x00000005ff0b7e24 */ /* 0x000fe4000f8e00ff */
[----:B------:R-:W-:Y:S02]  /*9130*/  IMAD.MOV.U32 R12, RZ, RZ, 0x1 ;  /* 0x00000001ff0c7424 */ /* 0x000fe400078e00ff */
[----:B0-----:R-:W-:-:S07]  /*9140*/  IMAD.MOV.U32 R13, RZ, RZ, RZ ;  /* 0x000000ffff0d7224 */ /* 0x001fce00078e00ff */
[----:B------:R-:W-:-:S07]  /*9150*/  LEPC R20, `(.L_x_223) ;  /* 0x000000001014794e */ /* 0x000fce0000000000 */
[----:B-1----:R-:W-:Y:S05]  /*9160*/  CALL.ABS.NOINC R2 ;  /* 0x0000000002007343 */ /* 0x002fea0003c00000 */
.L_x_223:
[----:B------:R0:W1:Y:S01]  /*9170*/  LDC.64 R2, c[0x4][R27] ;  /* 0x010000001b027b82 */ /* 0x0000620000000a00 */
[----:B------:R-:W-:Y:S01]  /*9180*/  ULDC.64 UR6, c[0x4][0x88] ;  /* 0x0100220000067ab9 */ /* 0x000fe20000000a00 */
[----:B------:R-:W-:Y:S01]  /*9190*/  ULDC.64 UR8, c[0x4][0x90] ;  /* 0x0100240000087ab9 */ /* 0x000fe20000000a00 */
[----:B------:R-:W-:Y:S01]  /*91a0*/  ULDC.64 UR4, c[0x4][0x18] ;  /* 0x0100060000047ab9 */ /* 0x000fe20000000a00 */
        /* <DEDUP_REMOVED lines=11> */
.L_x_222:
[----:B------:R-:W-:Y:S05]  /*9260*/  BSYNC B6 ;  /* 0x0000000000067941 */ /* 0x000fea0003800000 */
.L_x_221:
[----:B------:R0:W2:Y:S01]  /*9270*/  LDL R20, [R1+0x8] ;  /* 0x0000080001147983 */ /* 0x0000a20000100800 */
[----:B------:R-:W-:Y:S01]  /*9280*/  ULDC.64 UR4, c[0x0][0x9f8] ;  /* 0x00027e0000047ab9 */ /* 0x000fe20000000a00 */
[----:B------:R-:W1:Y:S01]  /*9290*/  LDC R7, c[0x0][0x430] ;  /* 0x00010c00ff077b82 */ /* 0x000e620000000800 */
[----:B------:R-:W-:Y:S01]  /*92a0*/  ISETP.NE.U32.AND P0, PT, RZ, UR4, PT ;  /* 0x00000004ff007c0c */ /* 0x000fe2000bf05070 */
[----:B------:R-:W3:Y:S03]  /*92b0*/  LDL R27, [R1+0x34] ;  /* 0x00003400011b7983 */ /* 0x000ee60000100800 */
[----:B------:R-:W-:Y:S01]  /*92c0*/  ISETP.NE.AND.EX P0, PT, RZ, UR5, PT, P0 ;  /* 0x00000005ff007c0c */ /* 0x000fe2000bf05300 */
[----:B------:R-:W4:Y:S04]  /*92d0*/  LDL R21, [R1+0xc] ;  /* 0x00000c0001157983 */ /* 0x000f280000100800 */
[----:B------:R-:W4:Y:S04]  /*92e0*/  LDL R2, [R1+0x10] ;  /* 0x0000100001027983 */ /* 0x000f280000100800 */
[----:B------:R-:W4:Y:S04]  /*92f0*/  LDL R10, [R1+0x38] ;  /* 0x00003800010a7983 */ /* 0x000f280000100800 */
[----:B------:R-:W-:Y:S01]  /*9300*/  @P0 IADD3 R24, P1, R24, UR4, RZ ;  /* 0x0000000418180c10 */ /* 0x000fe2000ff3e0ff */
[----:B------:R-:W0:Y:S01]  /*9310*/  S2R R3, SR_TID.X ;  /* 0x0000000000037919 */ /* 0x000e220000002100 */
[----:B------:R-:W3:Y:S02]  /*9320*/  S2R R0, SR_TID.X ;  /* 0x0000000000007919 */ /* 0x000ee40000002100 */
[----:B------:R-:W-:Y:S01]  /*9330*/  @P0 IADD3.X R25, R25, UR5, RZ, P1, !PT ;  /* 0x0000000519190c10 */ /* 0x000fe20008ffe4ff */
[----:B------:R-:W-:-:S04]  /*9340*/  ULDC UR4, c[0x0][0x2f4] ;  /* 0x0000bd0000047ab9 */ /* 0x000fc80000000800 */
[----:B--2---:R-:W2:Y:S01]  /*9350*/  @P0 LDG.E R20, desc[UR36][R24.64] ;  /* 0x0000002418140981 */ /* 0x004ea2000c1e1900 */
[----:B-1----:R-:W-:Y:S01]  /*9360*/  ISETP.NE.AND P2, PT, R7, 0x1, PT ;  /* 0x000000010700780c */ /* 0x002fe20003f45270 */
[----:B0-----:R-:W-:Y:S01]  /*9370*/  IMAD.SHL.U32 R3, R3, 0x20, RZ ;  /* 0x0000002003037824 */ /* 0x001fe200078e00ff */
[----:B---3--:R-:W-:Y:S02]  /*9380*/  LEA.HI.SX32 R27, R27, 0xffffffff, 0x19 ;  /* 0xffffffff1b1b7811 */ /* 0x008fe400078fcaff */
[----:B------:R-:W-:Y:S02]  /*9390*/  LOP3.LUT R0, R0, 0x7f, RZ, 0xc0, !PT ;  /* 0x0000007f00007812 */ /* 0x000fe400078ec0ff */
[----:B------:R-:W-:Y:S01]  /*93a0*/  LOP3.LUT R3, R3, 0x60, RZ, 0xc0, !PT ;  /* 0x0000006003037812 */ /* 0x000fe200078ec0ff */
[----:B------:R-:W-:Y:S01]  /*93b0*/  IMAD.SHL.U32 R8, R27, 0x80, RZ ;  /* 0x000000801b087824 */ /* 0x000fe200078e00ff */
[----:B------:R-:W-:-:S04]  /*93c0*/  SHF.R.U32.HI R0, RZ, 0x2, R0 ;  /* 0x00000002ff007819 */ /* 0x000fc80000011600 */
[----:B------:R-:W-:Y:S01]  /*93d0*/  LOP3.LUT R4, R8, R0, R3, 0xfe, !PT ;  /* 0x0000000008047212 */ /* 0x000fe200078efe03 */
[----:B------:R-:W0:Y:S08]  /*93e0*/  @P2 LDC R5, c[0x0][0x434] ;  /* 0x00010d00ff052b82 */ /* 0x000e300000000800 */
[----:B------:R-:W1:Y:S01]  /*93f0*/  @P2 LDC R0, c[0x0][0x438] ;  /* 0x00010e00ff002b82 */ /* 0x000e620000000800 */
[----:B------:R-:W3:Y:S01]  /*9400*/  S2R R9, SR_TID.X ;  /* 0x0000000000097919 */ /* 0x000ee20000002100 */
[----:B------:R-:W-:-:S04]  /*9410*/  LOP3.LUT R22, R22, 0xffffffef, RZ, 0xc0, !PT ;  /* 0xffffffef16167812 */ /* 0x000fc800078ec0ff */
[----:B------:R-:W-:-:S04]  /*9420*/  @P2 LOP3.LUT R22, R22, 0x10, RZ, 0xfc, !PT ;  /* 0x0000001016162812 */ /* 0x000fc800078efcff */
[----:B------:R-:W-:Y:S01]  /*9430*/  LOP3.LUT R22, R22, 0xfffffff7, RZ, 0xc0, !PT ;  /* 0xfffffff716167812 */ /* 0x000fe200078ec0ff */
[----:B---3--:R-:W-:-:S05]  /*9440*/  IMAD.SHL.U32 R9, R9, 0x8, RZ ;  /* 0x0000000809097824 */ /* 0x008fca00078e00ff */
[----:B------:R-:W-:Y:S01]  /*9450*/  LOP3.LUT R9, R9, 0x18, RZ, 0xc0, !PT ;  /* 0x0000001809097812 */ /* 0x000fe200078ec0ff */
[----:B------:R-:W-:Y:S01]  /*9460*/  UMOV UR5, 0xffffffff ;  /* 0xffffffff00057882 */ /* 0x000fe20000000000 */
[----:B--2---:R2:W-:Y:S01]  /*9470*/  @P0 STL [R1+0x8], R20 ;  /* 0x0000081401000387 */ /* 0x0045e20000100800 */
[C---:B----4-:R-:W-:Y:S01]  /*9480*/  ISETP.GE.AND P0, PT, R4.reuse, R21, PT ;  /* 0x000000150400720c */ /* 0x050fe20003f06270 */
[----:B------:R-:W-:-:S04]  /*9490*/  IMAD.IADD R4, R4, 0x1, R2 ;  /* 0x0000000104047824 */ /* 0x000fc800078e0202 */
[----:B0-----:R-:W-:-:S08]  /*94a0*/  @P2 IMAD.HI.U32 R5, R4, R5, RZ ;  /* 0x0000000504052227 */ /* 0x001fd000078e00ff */
[----:B------:R-:W0:Y:S01]  /*94b0*/  @!P0 LDC.64 R2, c[0x0][0x428] ;  /* 0x00010a00ff028b82 */ /* 0x000e220000000a00 */
[----:B------:R-:W-:Y:S01]  /*94c0*/  IMAD.MOV.U32 R6, RZ, RZ, R4 ;  /* 0x000000ffff067224 */ /* 0x000fe200078e0004 */
[----:B-1----:R-:W-:Y:S02]  /*94d0*/  @P2 SHF.R.U32.HI R6, RZ, R0, R5 ;  /* 0x00000000ff062219 */ /* 0x002fe40000011605 */
[----:B------:R-:W-:-:S03]  /*94e0*/  SHF.R.S32.HI R5, RZ, 0x1f, R20 ;  /* 0x0000001fff057819 */ /* 0x000fc60000011414 */
[----:B------:R-:W-:-:S04]  /*94f0*/  IMAD.MOV R0, RZ, RZ, -R6 ;  /* 0x000000ffff007224 */ /* 0x000fc800078e0a06 */
[----:B------:R-:W-:Y:S01]  /*9500*/  IMAD R4, R7, R0, R4 ;  /* 0x0000000007047224 */ /* 0x000fe200078e0204 */
[--C-:B------:R-:W-:Y:S01]  /*9510*/  @!P0 SHF.R.S32.HI R7, RZ, 0x1f, R6.reuse ;  /* 0x0000001fff078819 */ /* 0x100fe20000011406 */
[-C--:B0-----:R-:W-:Y:S02]  /*9520*/  @!P0 IMAD R0, R5, R2.reuse, RZ ;  /* 0x0000000205008224 */ /* 0x081fe400078e02ff */
[----:B------:R-:W-:-:S04]  /*9530*/  @!P0 IMAD.WIDE.U32 R6, R20, R2, R6 ;  /* 0x0000000214068225 */ /* 0x000fc800078e0006 */
[----:B------:R-:W-:Y:S02]  /*9540*/  @!P0 IMAD R0, R20, R3, R0 ;  /* 0x0000000314008224 */ /* 0x000fe400078e0200 */
[----:B------:R-:W0:Y:S02]  /*9550*/  @!P0 LDC.64 R2, c[0x0][0x418] ;  /* 0x00010600ff028b82 */ /* 0x000e240000000a00 */
[----:B------:R-:W-:Y:S01]  /*9560*/  @!P0 IMAD.IADD R0, R7, 0x1, R0 ;  /* 0x0000000107008824 */ /* 0x000fe200078e0200 */
[----:B------:R-:W-:Y:S02]  /*9570*/  ISETP.NE.AND P2, PT, R10, 0x3, PT ;  /* 0x000000030a00780c */ /* 0x000fe40003f45270 */
[----:B0-----:R-:W-:-:S04]  /*9580*/  @!P0 LEA R2, P1, R6, R2, 0x2 ;  /* 0x0000000206028211 */ /* 0x001fc800078210ff */
[----:B------:R-:W-:Y:S01]  /*9590*/  @!P0 LEA.HI.X R3, R6, R3, R0, 0x2, P1 ;  /* 0x0000000306038211 */ /* 0x000fe200008f1400 */
[----:B------:R-:W-:-:S06]  /*95a0*/  IMAD.MOV.U32 R0, RZ, RZ, RZ ;  /* 0x000000ffff007224 */ /* 0x000fcc00078e00ff */
[----:B------:R2:W5:Y:S01]  /*95b0*/  @!P0 LDG.E R0, desc[UR36][R2.64] ;  /* 0x0000002402008981 */ /* 0x000562000c1e1900 */
[C---:B------:R-:W-:Y:S02]  /*95c0*/  ISETP.GE.AND P0, PT, R9.reuse, UR4, PT ;  /* 0x0000000409007c0c */ /* 0x040fe4000bf06270 */
[----:B------:R-:W-:Y:S01]  /*95d0*/  @P2 LOP3.LUT R22, R22, 0x8, RZ, 0xfc, !PT ;  /* 0x0000000816162812 */ /* 0x000fe200078efcff */
[----:B------:R2:W-:Y:S01]  /*95e0*/  STL [R1+0x14], R5 ;  /* 0x0000140501007387 */ /* 0x0005e20000100800 */
[C---:B------:R-:W-:Y:S02]  /*95f0*/  LOP3.LUT R10, R9.reuse, 0x20, RZ, 0xfc, !PT ;  /* 0x00000020090a7812 */ /* 0x040fe400078efcff */
[----:B------:R-:W-:Y:S02]  /*9600*/  LOP3.LUT R22, R22, 0xfffffffb, RZ, 0xc0, !PT ;  /* 0xfffffffb16167812 */ /* 0x000fe400078ec0ff */
[----:B------:R-:W-:Y:S02]  /*9610*/  LOP3.LUT R9, R9, 0x40, RZ, 0xfc, !PT ;  /* 0x0000004009097812 */ /* 0x000fe400078efcff */
[----:B------:R-:W-:-:S03]  /*9620*/  ISETP.GE.AND P1, PT, R10, UR4, PT ;  /* 0x000000040a007c0c */ /* 0x000fc6000bf26270 */
[----:B------:R-:W-:Y:S02]  /*9630*/  @P0 LOP3.LUT R22, R22, 0x4, RZ, 0xfc, !PT ;  /* 0x0000000416160812 */ /* 0x000fe400078efcff */
[----:B------:R-:W-:Y:S02]  /*9640*/  ISETP.GE.AND P0, PT, R9, UR4, PT ;  /* 0x0000000409007c0c */ /* 0x000fe4000bf06270 */
[----:B------:R-:W-:-:S04]  /*9650*/  LOP3.LUT R22, R22, 0xfffffffe, RZ, 0xc0, !PT ;  /* 0xfffffffe16167812 */ /* 0x000fc800078ec0ff */
[----:B------:R-:W-:-:S04]  /*9660*/  LOP3.LUT R22, R22, 0xfffffffd, RZ, 0xc0, !PT ;  /* 0xfffffffd16167812 */ /* 0x000fc800078ec0ff */
[----:B------:R-:W-:-:S04]  /*9670*/  @P1 LOP3.LUT R22, R22, 0x2, RZ, 0xfc, !PT ;  /* 0x0000000216161812 */ /* 0x000fc800078efcff */
[----:B------:R-:W-:Y:S01]  /*9680*/  @P0 LOP3.LUT R22, R22, 0x1, RZ, 0xfc, !PT ;  /* 0x0000000116160812 */ /* 0x000fe200078efcff */
[----:B--2---:R-:W-:Y:S06]  /*9690*/  BRA.DIV UR5, `(.L_x_224) ;  /* 0x0000003e05007947 */ /* 0x004fec000b800000 */
.L_x_290:
[----:B------:R-:W-:-:S05]  /*96a0*/  SHF.R.S32.HI R9, RZ, 0x1f, R18 ;  /* 0x0000001fff097819 */ /* 0x000fca0000011412 */
[----:B------:R0:W-:Y:S01]  /*96b0*/  STL [R1+0x4], R9 ;  /* 0x0000040901007387 */ /* 0x0001e20000100800 */
[----:B------:R-:W-:Y:S05]  /*96c0*/  @!P2 BRA `(.L_x_225) ;  /* 0x000000000004a947 */ /* 0x000fea0003800000 */
[----:B------:R-:W-:Y:S01]  /*96d0*/  BPT.TRAP 0x1 ;  /* 0x000000040000795c */ /* 0x000fe20000300000 */
.L_x_225:
[----:B------:R-:W-:Y:S01]  /*96e0*/  SHF.R.S32.HI R5, RZ, 0x1f, R4 ;  /* 0x0000001fff057819 */ /* 0x000fe20000011404 */
[----:B------:R-:W-:Y:S01]  /*96f0*/  ULDC.64 UR4, c[0x0][0x328] ;  /* 0x0000ca0000047ab9 */ /* 0x000fe20000000a00 */
[----:B------:R-:W-:Y:S01]  /*9700*/  BSSY B0, `(.L_x_226) ;  /* 0x0000017000007945 */ /* 0x000fe20003800000 */
[----:B------:R-:W-:-:S04]  /*9710*/  IMAD.WIDE.U32 R2, R4, UR4, RZ ;  /* 0x0000000404027c25 */ /* 0x000fc8000f8e00ff */
[----:B------:R-:W-:-:S04]  /*9720*/  IMAD R6, R5, UR4, RZ ;  /* 0x0000000405067c24 */ /* 0x000fc8000f8e02ff */
[----:B------:R-:W-:Y:S01]  /*9730*/  IMAD R6, R4, UR5, R6 ;  /* 0x0000000504067c24 */ /* 0x000fe2000f8e0206 */
[----:B------:R-:W-:-:S04]  /*9740*/  ULDC.64 UR4, c[0x0][0x338] ;  /* 0x0000ce0000047ab9 */ /* 0x000fc80000000a00 */
[----:B------:R-:W-:Y:S02]  /*9750*/  IADD3 R3, R3, R6, RZ ;  /* 0x0000000603037210 */ /* 0x000fe40007ffe0ff */
        /* <DEDUP_REMOVED lines=11> */
[----:B------:R-:W-:Y:S01]  /*9810*/  IMAD.IADD R25, R3, 0x1, R7 ;  /* 0x0000000103197824 */ /* 0x000fe200078e0207 */
[----:B------:R-:W-:-:S04]  /*9820*/  SHF.L.U32 R3, R29, 0x1f, RZ ;  /* 0x0000001f1d037819 */ /* 0x000fc800000006ff */
[----:B------:R-:W-:Y:S01]  /*9830*/  LEA.HI.X R25, R2, UR5, R25, 0x1, P0 ;  /* 0x0000000502197c11 */ /* 0x000fe200080f0c19 */
[----:B------:R-:W-:-:S05]  /*9840*/  IMAD R2, R26, 0x8, R23 ;  /* 0x000000081a027824 */ /* 0x000fca00078e0217 */
[----:B------:R-:W1:Y:S02]  /*9850*/  SYNCS.PHASECHK.TRANS64.TRYWAIT P0, [R2+URZ+0x2d840], R3 ;  /* 0x02d84003020075a7 */ /* 0x000e64000800017f */
[----:B-1----:R-:W-:Y:S05]  /*9860*/  @!P0 BRA `(.L_x_227) ;  /* 0x0000003800c08947 */ /* 0x002fea0003800000 */
.L_x_291:
[----:B------:R-:W-:Y:S05]  /*9870*/  BSYNC B0 ;  /* 0x0000000000007941 */ /* 0x000fea0003800000 */
.L_x_226:
[----:B------:R-:W2:Y:S01]  /*9880*/  LDL R7, [R1+0x4] ;  /* 0x0000040001077983 */ /* 0x000ea20000100800 */
[----:B------:R-:W-:-:S03]  /*9890*/  ULDC.64 UR4, c[0x0][0x300] ;  /* 0x0000c00000047ab9 */ /* 0x000fc60000000a00 */
[----:B------:R-:W3:Y:S01]  /*98a0*/  LDL R12, [R1+0xc] ;  /* 0x00000c00010c7983 */ /* 0x000ee20000100800 */
[----:B------:R-:W-:Y:S01]  /*98b0*/  IMAD R5, R5, UR4, RZ ;  /* 0x0000000405057c24 */ /* 0x000fe2000f8e02ff */
[----:B------:R-:W-:Y:S01]  /*98c0*/  LOP3.LUT P4, RZ, R22, 0x4, RZ, 0xc0, !PT ;  /* 0x0000000416ff7812 */ /* 0x000fe2000788c0ff */
[----:B0-----:R-:W0:Y:S02]  /*98d0*/  S2R R9, SR_TID.X ;  /* 0x0000000000097919 */ /* 0x001e240000002100 */
[----:B-1----:R-:W-:Y:S01]  /*98e0*/  IMAD R3, R4, UR5, R5 ;  /* 0x0000000504037c24 */ /* 0x002fe2000f8e0205 */
[----:B------:R-:W-:Y:S01]  /*98f0*/  LOP3.LUT P3, RZ, R22, 0x2, RZ, 0xc0, !PT ;  /* 0x0000000216ff7812 */ /* 0x000fe2000786c0ff */
[----:B------:R-:W-:Y:S01]  /*9900*/  IMAD.WIDE.U32 R4, R4, UR4, RZ ;  /* 0x0000000404047c25 */ /* 0x000fe2000f8e00ff */
[----:B------:R-:W-:Y:S01]  /*9910*/  ULDC.64 UR4, c[0x0][0x310] ;  /* 0x0000c40000047ab9 */ /* 0x000fe20000000a00 */
[----:B------:R-:W-:Y:S02]  /*9920*/  LOP3.LUT P2, RZ, R22, 0x1, RZ, 0xc0, !PT ;  /* 0x0000000116ff7812 */ /* 0x000fe4000784c0ff */
[----:B------:R-:W-:-:S02]  /*9930*/  IMAD.IADD R5, R5, 0x1, R3 ;  /* 0x0000000105057824 */ /* 0x000fc400078e0203 */
[----:B------:R-:W-:Y:S02]  /*9940*/  IMAD R6, R6, UR4, RZ ;  /* 0x0000000406067c24 */ /* 0x000fe4000f8e02ff */
[----:B------:R-:W-:-:S04]  /*9950*/  IMAD.WIDE.U32 R4, R0, UR4, R4 ;  /* 0x0000000400047c25 */ /* 0x000fc8000f8e0004 */
[----:B------:R-:W-:Y:S01]  /*9960*/  IMAD R0, R0, UR5, R6 ;  /* 0x0000000500007c24 */ /* 0x000fe2000f8e0206 */
[----:B------:R-:W-:-:S03]  /*9970*/  ULDC.64 UR4, c[0x0][0x308] ;  /* 0x0000c20000047ab9 */ /* 0x000fc60000000a00 */
[----:B------:R-:W-:Y:S02]  /*9980*/  IMAD.IADD R5, R5, 0x1, R0 ;  /* 0x0000000105057824 */ /* 0x000fe400078e0200 */
[----:B------:R-:W-:-:S04]  /*9990*/  IMAD.WIDE.U32 R4, R18, UR4, R4 ;  /* 0x0000000412047c25 */ /* 0x000fc8000f8e0004 */
[----:B0-----:R-:W-:Y:S02]  /*99a0*/  IMAD.SHL.U32 R10, R9, 0x8, RZ ;  /* 0x00000008090a7824 */ /* 0x001fe400078e00ff */
[----:B--2---:R-:W-:Y:S02]  /*99b0*/  IMAD R0, R7, UR4, RZ ;  /* 0x0000000407007c24 */ /* 0x004fe4000f8e02ff */
[----:B------:R-:W0:Y:S02]  /*99c0*/  S2R R7, SR_TID.X ;  /* 0x0000000000077919 */ /* 0x000e240000002100 */
[----:B------:R-:W-:Y:S01]  /*99d0*/  IMAD R0, R18, UR5, R0 ;  /* 0x0000000512007c24 */ /* 0x000fe2000f8e0200 */
[----:B------:R-:W-:-:S03]  /*99e0*/  ULDC.64 UR4, c[0x0][0x2e8] ;  /* 0x0000ba0000047ab9 */ /* 0x000fc60000000a00 */
[----:B------:R-:W-:Y:S01]  /*99f0*/  IMAD.IADD R6, R5, 0x1, R0 ;  /* 0x0000000105067824 */ /* 0x000fe200078e0200 */
[----:B------:R-:W-:Y:S01]  /*9a00*/  LEA R0, P0, R4, UR4, 0x1 ;  /* 0x0000000404007c11 */ /* 0x000fe2000f8008ff */
[----:B------:R-:W-:-:S03]  /*9a10*/  UMOV UR4, 0xffffffff ;  /* 0xffffffff00047882 */ /* 0x000fc60000000000 */
[----:B------:R-:W-:Y:S02]  /*9a20*/  LEA.HI.X R6, R4, UR5, R6, 0x1, P0 ;  /* 0x0000000504067c11 */ /* 0x000fe400080f0c06 */
[----:B0-----:R-:W-:Y:S01]  /*9a30*/  LOP3.LUT R11, R7, 0x7f, RZ, 0xc0, !PT ;  /* 0x0000007f070b7812 */ /* 0x001fe200078ec0ff */
[----:B------:R-:W-:-:S03]  /*9a40*/  IMAD.SHL.U32 R7, R9, 0x8, RZ ;  /* 0x0000000809077824 */ /* 0x000fc600078e00ff */
[----:B------:R-:W-:Y:S02]  /*9a50*/  SHF.R.U32.HI R11, RZ, 0x2, R11 ;  /* 0x00000002ff0b7819 */ /* 0x000fe4000001160b */
[----:B------:R-:W-:Y:S02]  /*9a60*/  LOP3.LUT R7, R7, 0xd8, RZ, 0xc0, !PT ;  /* 0x000000d807077812 */ /* 0x000fe400078ec0ff */
[----:B---3--:R-:W-:Y:S02]  /*9a70*/  IADD3 R3, -R11, R12, -R8 ;  /* 0x0000000c0b037210 */ /* 0x008fe40007ffe908 */
[----:B------:R-:W-:Y:S01]  /*9a80*/  LOP3.LUT R7, R7, 0x18, R9, 0x78, !PT ;  /* 0x0000001807077812 */ /* 0x000fe200078e7809 */
[----:B------:R-:W-:Y:S01]  /*9a90*/  IMAD.SHL.U32 R9, R9, 0x8, RZ ;  /* 0x0000000809097824 */ /* 0x000fe200078e00ff */
[----:B------:R-:W-:Y:S02]  /*9aa0*/  ISETP.GE.AND P0, PT, R3, 0x1, PT ;  /* 0x000000010300780c */ /* 0x000fe40003f06270 */
[----:B------:R-:W-:-:S02]  /*9ab0*/  LOP3.LUT R7, R7, 0x320, R10, 0xf8, !PT ;  /* 0x0000032007077812 */ /* 0x000fc400078ef80a */
[----:B------:R-:W-:-:S03]  /*9ac0*/  LOP3.LUT R9, R9, 0x18, RZ, 0xc0, !PT ;  /* 0x0000001809097812 */ /* 0x000fc600078ec0ff */
[----:B------:R-:W-:Y:S01]  /*9ad0*/  IMAD R7, R26, 0x3000, R7 ;  /* 0x000030001a077824 */ /* 0x000fe200078e0207 */
[----:B------:R-:W-:Y:S06]  /*9ae0*/  BRA.DIV UR4, `(.L_x_228) ;  /* 0x0000003a04347947 */ /* 0x000fec000b800000 */
[----:B------:R-:W0:Y:S01]  /*9af0*/  SHFL.IDX PT, R5, R0, RZ, 0x1c1f ;  /* 0x001c1fff00057589 */ /* 0x000e2200000e0000 */
[----:B------:R-:W-:-:S03]  /*9b00*/  @P0 IMAD R8, R7, 0x2, R23 ;  /* 0x0000000207080824 */ /* 0x000fc600078e0217 */
[----:B------:R-:W1:Y:S01]  /*9b10*/  SHFL.IDX PT, R4, R6, RZ, 0x1c1f ;  /* 0x001c1fff06047589 */ /* 0x000e6200000e0000 */
[----:B0-----:R-:W-:-:S04]  /*9b20*/  @P0 LEA R5, P1, R9, R5, 0x1 ;  /* 0x0000000509050211 */ /* 0x001fc800078208ff */
[----:B-1----:R-:W-:Y:S02]  /*9b30*/  @P0 IADD3.X R4, RZ, R4, RZ, P1, !PT ;  /* 0x00000004ff040210 */ /* 0x002fe40000ffe4ff */
[----:B------:R-:W-:Y:S02]  /*9b40*/  ISETP.GE.AND P1, PT, R3, 0x21, PT ;  /* 0x000000210300780c */ /* 0x000fe40003f26270 */
[----:B------:R-:W-:-:S04]  /*9b50*/  @P0 LOP3.LUT R5, R5, R4, RZ, 0x3c, !PT ;  /* 0x0000000405050212 */ /* 0x000fc800078e3cff */
[----:B------:R-:W-:-:S04]  /*9b60*/  @P0 LOP3.LUT R4, R5, R4, RZ, 0x3c, !PT ;  /* 0x0000000405040212 */ /* 0x000fc800078e3cff */
[----:B------:R-:W-:-:S05]  /*9b70*/  @P0 LOP3.LUT R5, R5, R4, RZ, 0x3c, !PT ;  /* 0x0000000405050212 */ /* 0x000fca00078e3cff */
[----:B------:R-:W-:Y:S01]  /*9b80*/  @!PT LDS RZ, [RZ] ;  /* 0x00000000fffff984 */ /* 0x000fe20000000800 */
[----:B------:R-:W-:Y:S04]  /*9b90*/  @P0 LDGSTS.E.BYPASS.LTC128B.128 [R8+0x15400], desc[UR36][R4.64], !P4 ;  /* 0x1540000004080fae */ /* 0x000fe8000e101d64 */
[----:B------:R-:W-:Y:S04]  /*9ba0*/  @P0 LDGSTS.E.BYPASS.LTC128B.128 [R8+0x17400], desc[UR36][R4.64+0x40], !P3 ;  /* 0x1740004004080fae */ /* 0x000fe8000d901d64 */
[----:B------:R0:W-:Y:S04]  /*9bb0*/  @P0 LDGSTS.E.BYPASS.LTC128B.128 [R8+0x19400], desc[UR36][R4.64+0x80], !P2 ;  /* 0x1940008004080fae */ /* 0x0001e8000d101d64 */
[----:B0-----:R-:W0:Y:S01]  /*9bc0*/  SHFL.IDX PT, R5, R0, 0x1, 0x1c1f ;  /* 0x003c1f0000057f89 */ /* 0x001e2200000e0000 */
[----:B------:R-:W-:-:S03]  /*9bd0*/  @P1 IMAD R8, R7, 0x2, R23 ;  /* 0x0000000207081824 */ /* 0x000fc600078e0217 */
        /* <DEDUP_REMOVED lines=11> */
[----:B------:R-:W-:Y:S01]  /*9c90*/  @P1 IMAD R8, R7, 0x2, R23 ;  /* 0x0000000207081824 */ /* 0x000fe200078e0217 */
[----:B------:R-:W1:Y:S04]  /*9ca0*/  SHFL.IDX PT, R4, R6, 0x2, 0x1c1f ;  /* 0x005c1f0006047f89 */ /* 0x000e6800000e0000 */
[----:B------:R-:W2:Y:S04]  /*9cb0*/  SHFL.IDX PT, R6, R6, 0x3, 0x1c1f ;  /* 0x007c1f0006067f89 */ /* 0x000ea800000e0000 */
[----:B------:R-:W3:Y:S01]  /*9cc0*/  SHFL.IDX PT, R0, R0, 0x3, 0x1c1f ;  /* 0x007c1f0000007f89 */ /* 0x000ee200000e0000 */
[----:B0-----:R-:W-:-:S05]  /*9cd0*/  @P1 LEA R5, P0, R9, R5, 0x1 ;  /* 0x0000000509051211 */ /* 0x001fca00078008ff */
[----:B-1----:R-:W-:-:S05]  /*9ce0*/  @P1 IMAD.X R4, RZ, RZ, R4, P0 ;  /* 0x000000ffff041224 */ /* 0x002fca00000e0604 */
[----:B------:R-:W-:-:S04]  /*9cf0*/  @P1 LOP3.LUT R5, R5, R4, RZ, 0x3c, !PT ;  /* 0x0000000405051212 */ /* 0x000fc800078e3cff */
[----:B------:R-:W-:-:S04]  /*9d00*/  @P1 LOP3.LUT R4, R5, R4, RZ, 0x3c, !PT ;  /* 0x0000000405041212 */ /* 0x000fc800078e3cff */
[----:B------:R-:W-:-:S05]  /*9d10*/  @P1 LOP3.LUT R5, R5, R4, RZ, 0x3c, !PT ;  /* 0x0000000405051212 */ /* 0x000fca00078e3cff */
[----:B------:R1:W-:Y:S04]  /*9d20*/  @P1 LDGSTS.E.BYPASS.LTC128B.128 [R8+0x16400], desc[UR36][R4.64], !P4 ;  /* 0x1640000004081fae */ /* 0x0003e8000e101d64 */
[----:B------:R1:W-:Y:S04]  /*9d30*/  @P1 LDGSTS.E.BYPASS.LTC128B.128 [R8+0x18400], desc[UR36][R4.64+0x40], !P3 ;  /* 0x1840004004081fae */ /* 0x0003e8000d901d64 */
[----:B--23--:R1:W-:Y:S02]  /*9d40*/  @P1 LDGSTS.E.BYPASS.LTC128B.128 [R8+0x1a400], desc[UR36][R4.64+0x80], !P2 ;  /* 0x1a40008004081fae */ /* 0x00c3e4000d101d64 */
.L_x_301:
[----:B------:R-:W-:-:S13]  /*9d50*/  ISETP.GE.AND P0, PT, R3, 0x61, PT ;  /* 0x000000610300780c */ /* 0x000fda0003f06270 */
[----:B01----:R-:W-:Y:S01]  /*9d60*/  @P0 LEA R4, P1, R9, R0, 0x1 ;  /* 0x0000000009040211 */ /* 0x003fe200078208ff */
[----:B------:R-:W-:-:S04]  /*9d70*/  @P0 IMAD R7, R7, 0x2, R23 ;  /* 0x0000000207070824 */ /* 0x000fc800078e0217 */
[----:B------:R-:W-:-:S05]  /*9d80*/  @P0 IMAD.X R5, RZ, RZ, R6, P1 ;  /* 0x000000ffff050224 */ /* 0x000fca00008e0606 */
        /* <DEDUP_REMOVED lines=8> */
.L_x_229:
[----:B------:R-:W-:Y:S02]  /*9e10*/  PLOP3.LUT P1, PT, P1, P0, PT, 0xa2, 0x0 ;  /* 0x000000000000781c */ /* 0x000fe40000f21472 */
[----:B------:R-:W-:-:S08]  /*9e20*/  @P0 R2UR P1, UR4, R2 ;  /* 0x00000000020402ca */ /* 0x000fd00000020000 */
[----:B------:R-:W-:-:S05]  /*9e30*/  @P0 PLOP3.LUT P0, PT, P1, PT, PT, 0x80, 0x0 ;  /* 0x000000000000081c */ /* 0x000fca0000f0f070 */
[----:B------:R-:W-:Y:S01]  /*9e40*/  @!P1 SYNCS.ARRIVE.TRANS64.RED.A0T1 RZ, [UR4+0x2d830], RZ ;  /* 0x02d830ffffff99a7 */ /* 0x000fe20008200404 */
[----:B------:R-:W-:Y:S07]  /*9e50*/  @!P1 ARRIVES.LDGSTSBAR.64.TRANSCNT [UR4+0x2d830] ;  /* 0x02d83000ff0099b0 */ /* 0x000fee0008000a84 */
[----:B------:R-:W-:Y:S05]  /*9e60*/  @P0 BRA.U.ANY `(.L_x_229) ;  /* 0xfffffffd00e80947 */ /* 0x000fea000393ffff */
[----:B------:R-:W-:Y:S01]  /*9e70*/  NOP ;  /* 0x0000000000007918 */ /* 0x000fe20000000000 */
[----:B------:R-:W2:Y:S02]  /*9e80*/  LDL R0, [R1+0x38] ;  /* 0x0000380001007983 */ /* 0x000ea40000100800 */
[----:B--2---:R-:W-:-:S13]  /*9e90*/  ISETP.NE.AND P2, PT, R0, 0x3, PT ;  /* 0x000000030000780c */ /* 0x004fda0003f45270 */
[----:B------:R-:W-:Y:S05]  /*9ea0*/  @!P2 BRA `(.L_x_230) ;  /* 0x000000000004a947 */ /* 0x000fea0003800000 */
[----:B------:R-:W-:Y:S01]  /*9eb0*/  BPT.TRAP 0x1 ;  /* 0x000000040000795c */ /* 0x000fe20000300000 */
.L_x_230:
[----:B0-----:R0:W5:Y:S01]  /*9ec0*/  LDL.LU R4, [R1+0x20] ;  /* 0x0000200001047983 */ /* 0x0011620000300800 */
[----:B------:R0:W-:Y:S03]  /*9ed0*/  SYNCS.ARRIVE.TRANS64.A1T0 RZ, [R2+URZ+0x2d830], RZ ;  /* 0x02d830ff02ff79a7 */ /* 0x0001e6000810003f */
[----:B------:R0:W5:Y:S02]  /*9ee0*/  LDL.LU R3, [R1] ;  /* 0x0000000001037983 */ /* 0x0001640000300800 */
[----:B------:R-:W-:Y:S05]  /*9ef0*/  WARPSYNC.ALL ;  /* 0x0000000000007948 */ /* 0x000fea0003800000 */
[----:B------:R-:W-:Y:S01]  /*9f00*/  ULDC.64 UR4, c[0x0][0x298] ;  /* 0x0000a60000047ab9 */ /* 0x000fe20000000a00 */
[----:B------:R-:W-:Y:S01]  /*9f10*/  BAR.SYNC.DEFER_BLOCKING 0x8, 0x200 ;  /* 0x0208000000007b1d */ /* 0x000fe20000010000 */
[----:B------:R-:W-:Y:S01]  /*9f20*/  LOP3.LUT P0, RZ, R22, 0x20, RZ, 0xc0, !PT ;  /* 0x0000002016ff7812 */ /* 0x000fe2000780c0ff */
[----:B0-----:R-:W-:-:S03]  /*9f30*/  VIADD R2, R23, 0xc400 ;  /* 0x0000c40017027836 */ /* 0x001fc60000000000 */
[----:B------:R-:W-:Y:S01]  /*9f40*/  SEL R28, R28, RZ, !P0 ;  /* 0x000000ff1c1c7207 */ /* 0x000fe20004000000 */
[----:B------:R-:W-:Y:S01]  /*9f50*/  BSSY B6, `(.L_x_231) ;  /* 0x000001c000067945 */ /* 0x000fe20003800000 */
[----:B-----5:R-:W-:Y:S02]  /*9f60*/  SEL R4, R4, RZ, !P0 ;  /* 0x000000ff04047207 */ /* 0x020fe40004000000 */
[----:B------:R-:W-:Y:S02]  /*9f70*/  LOP3.LUT P0, RZ, R2, 0x1bf, RZ, 0xc0, !PT ;  /* 0x000001bf02ff7812 */ /* 0x000fe4000780c0ff */
[----:B------:R-:W-:Y:S01]  /*9f80*/  SHF.R.S32.HI R0, RZ, 0x1f, R3 ;  /* 0x0000001fff007819 */ /* 0x000fe20000011403 */
[----:B------:R0:W-:Y:S04]  /*9f90*/  STL [R1+0x2c], R4 ;  /* 0x00002c0401007387 */ /* 0x0001e80000100800 */
[----:B------:R-:W-:-:S04]  /*9fa0*/  IMAD R0, R0, UR4, RZ ;  /* 0x0000000400007c24 */ /* 0x000fc8000f8e02ff */
[C---:B------:R-:W-:Y:S02]  /*9fb0*/  IMAD R0, R3.reuse, UR5, R0 ;  /* 0x0000000503007c24 */ /* 0x040fe4000f8e0200 */
[----:B------:R-:W-:-:S04]  /*9fc0*/  IMAD.WIDE.U32 R2, R3, UR4, RZ ;  /* 0x0000000403027c25 */ /* 0x000fc8000f8e00ff */
[----:B------:R-:W-:Y:S01]  /*9fd0*/  IMAD.IADD R0, R3, 0x1, R0 ;  /* 0x0000000103007824 */ /* 0x000fe200078e0200 */
[----:B------:R0:W-:Y:S04]  /*9fe0*/  STL.64 [R1+0x20], R2 ;  /* 0x0000200201007387 */ /* 0x0001e80000100a00 */
[----:B------:R0:W-:Y:S01]  /*9ff0*/  STL [R1], R0 ;  /* 0x0000000001007387 */ /* 0x0001e20000100800 */
[----:B------:R-:W-:Y:S05]  /*a000*/  @!P0 BRA `(.L_x_232) ;  /* 0x0000000000408947 */ /* 0x000fea0003800000 */
[----:B0-----:R-:W-:Y:S01]  /*a010*/  MOV R2, 0x0 ;  /* 0x0000000000027802 */ /* 0x001fe20000000f00 */
[----:B------:R-:W-:Y:S01]  /*a020*/  ULDC.64 UR6, c[0x4][0x88] ;  /* 0x0100220000067ab9 */ /* 0x000fe20000000a00 */
[----:B------:R-:W-:Y:S01]  /*a030*/  ULDC.64 UR8, c[0x4][0x90] ;  /* 0x0100240000087ab9 */ /* 0x000fe20000000a00 */
[----:B------:R-:W-:Y:S01]  /*a040*/  ULDC.64 UR4, c[0x4][0x20] ;  /* 0x0100080000047ab9 */ /* 0x000fe20000000a00 */
[----:B------:R-:W-:Y:S01]  /*a050*/  MOV R4, UR6 ;  /* 0x0000000600047c02 */ /* 0x000fe20008000f00 */
[----:B------:R-:W-:Y:S01]  /*a060*/  IMAD.U32 R5, RZ, RZ, UR7 ;  /* 0x00000007ff057e24 */ /* 0x000fe2000f8e00ff */
[----:B------:R-:W0:Y:S01]  /*a070*/  LDC.64 R2, c[0x4][R2] ;  /* 0x0100000002027b82 */ /* 0x000e220000000a00 */
[----:B------:R-:W-:Y:S02]  /*a080*/  IMAD.U32 R6, RZ, RZ, UR8 ;  /* 0x00000008ff067e24 */ /* 0x000fe4000f8e00ff */
[----:B------:R-:W-:Y:S02]  /*a090*/  IMAD.U32 R7, RZ, RZ, UR9 ;  /* 0x00000009ff077e24 */ /* 0x000fe4000f8e00ff */
[----:B------:R-:W-:-:S02]  /*a0a0*/  IMAD.U32 R10, RZ, RZ, UR4 ;  /* 0x00000004ff0a7e24 */ /* 0x000fc4000f8e00ff */
[----:B------:R-:W-:Y:S02]  /*a0b0*/  IMAD.U32 R11, RZ, RZ, UR5 ;  /* 0x00000005ff0b7e24 */ /* 0x000fe4000f8e00ff */
[----:B------:R-:W-:Y:S02]  /*a0c0*/  IMAD.MOV.U32 R8, RZ, RZ, 0x70 ;  /* 0x00000070ff087424 */ /* 0x000fe400078e00ff */
[----:B------:R-:W-:Y:S02]  /*a0d0*/  IMAD.MOV.U32 R12, RZ, RZ, 0x1 ;  /* 0x00000001ff0c7424 */ /* 0x000fe400078e00ff */
[----:B------:R-:W-:-:S07]  /*a0e0*/  IMAD.MOV.U32 R13, RZ, RZ, RZ ;  /* 0x000000ffff0d7224 */ /* 0x000fce00078e00ff */
[----:B------:R-:W-:-:S07]  /*a0f0*/  LEPC R20, `(.L_x_232) ;  /* 0x000000001014794e */ /* 0x000fce0000000000 */
[----:B0-----:R-:W-:Y:S05]  /*a100*/  CALL.ABS.NOINC R2 ;  /* 0x0000000002007343 */ /* 0x001fea0003c00000 */
.L_x_232:
[----:B------:R-:W-:Y:S05]  /*a110*/  BSYNC B6 ;  /* 0x0000000000067941 */ /* 0x000fea0003800000 */
.L_x_231:
[----:B0-----:R-:W2:Y:S01]  /*a120*/  LDL.LU R0, [R1+0x2c] ;  /* 0x00002c0001007983 */ /* 0x001ea20000300800 */
[----:B------:R-:W0:Y:S01]  /*a130*/  LDC R10, c[0x0][0x448] ;  /* 0x00011200ff0a7b82 */ /* 0x000e220000000800 */
[----:B------:R-:W-:Y:S01]  /*a140*/  ULDC.64 UR4, c[0x0][0x2d8] ;  /* 0x0000b60000047ab9 */ /* 0x000fe20000000a00 */
[----:B------:R-:W-:Y:S01]  /*a150*/  ULDC.64 UR6, c[0x0][0x2c8] ;  /* 0x0000b20000067ab9 */ /* 0x000fe20000000a00 */
[----:B------:R-:W3:Y:S01]  /*a160*/  LDL.LU R21, [R1] ;  /* 0x0000000001157983 */ /* 0x000ee20000300800 */
[----:B------:R-:W-:-:S03]  /*a170*/  ULDC.64 UR8, c[0x0][0x280] ;  /* 0x0000a00000087ab9 */ /* 0x000fc60000000a00 */
[----:B------:R-:W3:Y:S04]  /*a180*/  LDL.LU.64 R2, [R1+0x20] ;  /* 0x0000200001027983 */ /* 0x000ee80000300a00 */
[----:B------:R-:W4:Y:S01]  /*a190*/  LDL R20, [R1+0x4] ;  /* 0x0000040001147983 */ /* 0x000f220000100800 */
[----:B------:R-:W1:Y:S01]  /*a1a0*/  S2R R13, SR_TID.X ;  /* 0x00000000000d7919 */ /* 0x000e620000002100 */
[----:B0-----:R-:W-:-:S13]  /*a1b0*/  ISETP.NE.AND P0, PT, R10, 0x1, PT ;  /* 0x000000010a00780c */ /* 0x001fda0003f05270 */
[----:B------:R-:W0:Y:S01]  /*a1c0*/  @P0 LDC R5, c[0x0][0x450] ;  /* 0x00011400ff050b82 */ /* 0x000e220000000800 */
[----:B-1----:R-:W-:-:S05]  /*a1d0*/  IMAD.SHL.U32 R11, R13, 0x8, RZ ;  /* 0x000000080d0b7824 */ /* 0x002fca00078e00ff */
[----:B------:R-:W-:-:S04]  /*a1e0*/  LOP3.LUT R11, R11, 0x18, RZ, 0xc0, !PT ;  /* 0x000000180b0b7812 */ /* 0x000fc800078ec0ff */
[C---:B------:R-:W-:Y:S02]  /*a1f0*/  LOP3.LUT R12, R11.reuse, 0x20, RZ, 0xfc, !PT ;  /* 0x000000200b0c7812 */ /* 0x040fe400078efcff */
[----:B------:R-:W-:Y:S01]  /*a200*/  LOP3.LUT R11, R11, 0x40, RZ, 0xfc, !PT ;  /* 0x000000400b0b7812 */ /* 0x000fe200078efcff */
[----:B--2---:R-:W-:Y:S01]  /*a210*/  IMAD.MOV.U32 R4, RZ, RZ, R0 ;  /* 0x000000ffff047224 */ /* 0x004fe200078e0000 */
[----:B---3--:R-:W-:Y:S02]  /*a220*/  MOV R3, R21 ;  /* 0x0000001500037202 */ /* 0x008fe40000000f00 */
[----:B------:R-:W1:Y:S01]  /*a230*/  S2R R21, SR_TID.X ;  /* 0x0000000000157919 */ /* 0x000e620000002100 */
[----:B----4-:R-:W-:Y:S02]  /*a240*/  IMAD R0, R20, UR4, RZ ;  /* 0x0000000414007c24 */ /* 0x010fe4000f8e02ff */
[----:B------:R-:W2:Y:S01]  /*a250*/  S2R R20, SR_TID.X ;  /* 0x0000000000147919 */ /* 0x000ea20000002100 */
[----:B------:R-:W-:-:S04]  /*a260*/  IMAD.WIDE.U32 R2, R18, UR4, R2 ;  /* 0x0000000412027c25 */ /* 0x000fc8000f8e0002 */
[----:B------:R-:W-:Y:S01]  /*a270*/  IMAD R0, R18, UR5, R0 ;  /* 0x0000000512007c24 */ /* 0x000fe2000f8e0200 */
[----:B------:R-:W-:-:S03]  /*a280*/  ULDC.64 UR4, c[0x0][0x2e0] ;  /* 0x0000b80000047ab9 */ /* 0x000fc60000000a00 */
[----:B------:R-:W-:Y:S02]  /*a290*/  IMAD.IADD R3, R3, 0x1, R0 ;  /* 0x0000000103037824 */ /* 0x000fe400078e0200 */
[----:B------:R-:W-:Y:S02]  /*a2a0*/  IMAD R0, R4, UR4, RZ ;  /* 0x0000000404007c24 */ /* 0x000fe4000f8e02ff */
[----:B------:R-:W3:Y:S01]  /*a2b0*/  @P0 LDC R4, c[0x0][0x44c] ;  /* 0x00011300ff040b82 */ /* 0x000ee20000000800 */
[----:B------:R-:W-:-:S04]  /*a2c0*/  IMAD.WIDE.U32 R2, R28, UR4, R2 ;  /* 0x000000041c027c25 */ /* 0x000fc8000f8e0002 */
[----:B------:R-:W-:Y:S01]  /*a2d0*/  IMAD R0, R28, UR5, R0 ;  /* 0x000000051c007c24 */ /* 0x000fe2000f8e0200 */
[----:B------:R-:W-:-:S03]  /*a2e0*/  ULDC.64 UR4, c[0x0][0x2d0] ;  /* 0x0000b40000047ab9 */ /* 0x000fc60000000a00 */
[----:B------:R-:W-:Y:S02]  /*a2f0*/  IMAD.IADD R3, R3, 0x1, R0 ;  /* 0x0000000103037824 */ /* 0x000fe400078e0200 */
[----:B-1----:R-:W-:Y:S01]  /*a300*/  IMAD.SHL.U32 R21, R21, 0x20, RZ ;  /* 0x0000002015157824 */ /* 0x002fe200078e00ff */
[----:B--2---:R-:W-:-:S04]  /*a310*/  LOP3.LUT R20, R20, 0x7f, RZ, 0xc0, !PT ;  /* 0x0000007f14147812 */ /* 0x004fc800078ec0ff */
[----:B------:R-:W-:Y:S02]  /*a320*/  LOP3.LUT R21, R21, 0x60, RZ, 0xc0, !PT ;  /* 0x0000006015157812 */ /* 0x000fe400078ec0ff */
[----:B------:R-:W-:-:S04]  /*a330*/  SHF.R.U32.HI R20, RZ, 0x2, R20 ;  /* 0x00000002ff147819 */ /* 0x000fc80000011614 */
[----:B------:R-:W-:Y:S02]  /*a340*/  LOP3.LUT R20, R20, R21, RZ, 0xfc, !PT ;  /* 0x0000001514147212 */ /* 0x000fe400078efcff */
[----:B------:R-:W-:-:S03]  /*a350*/  LOP3.LUT R21, R13, 0x7f, RZ, 0xc0, !PT ;  /* 0x0000007f0d157812 */ /* 0x000fc600078ec0ff */
[----:B------:R-:W-:Y:S01]  /*a360*/  IMAD R6, R17, 0xc0, R20 ;  /* 0x000000c011067824 */ /* 0x000fe200078e0214 */
[----:B------:R-:W-:Y:S01]  /*a370*/  SHF.R.U32.HI R21, RZ, 0x2, R21 ;  /* 0x00000002ff157819 */ /* 0x000fe20000011615 */
[----:B------:R-:W-:Y:S02]  /*a380*/  IMAD.SHL.U32 R20, R13, 0x8, RZ ;  /* 0x000000080d147824 */ /* 0x000fe400078e00ff */
[----:B---3--:R-:W-:-:S03]  /*a390*/  @P0 IMAD.HI.U32 R0, R6, R4, RZ ;  /* 0x0000000406000227 */ /* 0x008fc600078e00ff */
[----:B------:R-:W-:Y:S01]  /*a3a0*/  LOP3.LUT R20, R20, 0x18, RZ, 0xc0, !PT ;  /* 0x0000001814147812 */ /* 0x000fe200078ec0ff */
[----:B------:R-:W-:Y:S01]  /*a3b0*/  IMAD.MOV.U32 R4, RZ, RZ, R6 ;  /* 0x000000ffff047224 */ /* 0x000fe200078e0006 */
[----:B0-----:R-:W-:-:S04]  /*a3c0*/  @P0 SHF.R.U32.HI R4, RZ, R5, R0 ;  /* 0x00000005ff040219 */ /* 0x001fc80000011600 */
[--C-:B------:R-:W-:Y:S01]  /*a3d0*/  SHF.R.S32.HI R0, RZ, 0x1f, R4.reuse ;  /* 0x0000001fff007819 */ /* 0x100fe20000011404 */
[----:B------:R-:W-:-:S04]  /*a3e0*/  IMAD.MOV R7, RZ, RZ, -R4 ;  /* 0x000000ffff077224 */ /* 0x000fc800078e0a04 */
[----:B------:R-:W-:-:S04]  /*a3f0*/  IMAD R0, R0, UR4, RZ ;  /* 0x0000000400007c24 */ /* 0x000fc8000f8e02ff */
[C---:B------:R-:W-:Y:S02]  /*a400*/  IMAD R0, R4.reuse, UR5, R0 ;  /* 0x0000000504007c24 */ /* 0x040fe4000f8e0200 */
[----:B------:R-:W-:-:S04]  /*a410*/  IMAD.WIDE.U32 R4, R4, UR4, R2 ;  /* 0x0000000404047c25 */ /* 0x000fc8000f8e0002 */
[----:B------:R-:W-:Y:S02]  /*a420*/  IMAD.IADD R5, R5, 0x1, R0 ;  /* 0x0000000105057824 */ /* 0x000fe400078e0200 */
[----:B------:R-:W-:-:S04]  /*a430*/  IMAD R0, R10, R7, R6 ;  /* 0x000000070a007224 */ /* 0x000fc800078e0206 */
[----:B------:R-:W-:Y:S01]  /*a440*/  IMAD.WIDE.U32 R8, R0, UR6, R4 ;  /* 0x0000000600087c25 */ /* 0x000fe2000f8e0004 */
[----:B------:R-:W-:-:S03]  /*a450*/  SHF.R.S32.HI R7, RZ, 0x1f, R0 ;  /* 0x0000001fff077819 */ /* 0x000fc60000011400 */
[----:B------:R-:W-:Y:S01]  /*a460*/  VIADD R5, R6, 0x80 ;  /* 0x0000008006057836 */ /* 0x000fe20000000000 */
[----:B------:R-:W-:Y:S01]  /*a470*/  LEA R4, P1, R8, UR8, 0x1 ;  /* 0x0000000808047c11 */ /* 0x000fe2000f8208ff */
[----:B------:R-:W-:Y:S02]  /*a480*/  IMAD R7, R7, UR6, RZ ;  /* 0x0000000607077c24 */ /* 0x000fe4000f8e02ff */
[----:B------:R-:W-:Y:S02]  /*a490*/  IMAD.MOV.U32 R6, RZ, RZ, R5 ;  /* 0x000000ffff067224 */ /* 0x000fe400078e0005 */
[----:B------:R-:W-:Y:S02]  /*a4a0*/  IMAD R0, R0, UR7, R7 ;  /* 0x0000000700007c24 */ /* 0x000fe4000f8e0207 */
[----:B------:R-:W0:Y:S02]  /*a4b0*/  @P0 LDC R7, c[0x0][0x44c] ;  /* 0x00011300ff070b82 */ /* 0x000e240000000800 */
[----:B------:R-:W-:-:S05]  /*a4c0*/  IMAD.IADD R0, R9, 0x1, R0 ;  /* 0x0000000109007824 */ /* 0x000fca00078e0200 */
[----:B------:R-:W-:Y:S02]  /*a4d0*/  LEA.HI.X R0, R8, UR9, R0, 0x1, P1 ;  /* 0x0000000908007c11 */ /* 0x000fe400088f0c00 */
[----:B------:R-:W1:Y:S01]  /*a4e0*/  @P0 LDC R8, c[0x0][0x450] ;  /* 0x00011400ff080b82 */ /* 0x000e620000000800 */
[----:B0-----:R-:W-:-:S05]  /*a4f0*/  @P0 IMAD.HI.U32 R7, R5, R7, RZ ;  /* 0x0000000705070227 */ /* 0x001fca00078e00ff */
[----:B-1----:R-:W-:-:S04]  /*a500*/  @P0 SHF.R.U32.HI R6, RZ, R8, R7 ;  /* 0x00000008ff060219 */ /* 0x002fc80000011607 */
[C---:B------:R-:W-:Y:S01]  /*a510*/  IADD3 R7, -R6.reuse, RZ, RZ ;  /* 0x000000ff06077210 */ /* 0x040fe20007ffe1ff */
[----:B------:R-:W-:-:S04]  /*a520*/  IMAD.WIDE.U32 R2, R6, UR4, R2 ;  /* 0x0000000406027c25 */ /* 0x000fc8000f8e0002 */
[----:B------:R-:W-:Y:S01]  /*a530*/  IMAD R5, R10, R7, R5 ;  /* 0x000000070a057224 */ /* 0x000fe200078e0205 */
[----:B------:R-:W-:-:S05]  /*a540*/  SHF.R.S32.HI R7, RZ, 0x1f, R6 ;  /* 0x0000001fff077819 */ /* 0x000fca0000011406 */
[----:B------:R-:W-:Y:S01]  /*a550*/  IMAD R7, R7, UR4, RZ ;  /* 0x0000000407077c24 */ /* 0x000fe2000f8e02ff */
[----:B------:R-:W-:Y:S02]  /*a560*/  ULDC UR4, c[0x0][0x2b8] ;  /* 0x0000ae0000047ab9 */ /* 0x000fe40000000800 */
[----:B------:R-:W-:Y:S01]  /*a570*/  ISETP.GE.AND P3, PT, R20, UR4, PT ;  /* 0x0000000414007c0c */ /* 0x000fe2000bf66270 */
[----:B------:R-:W-:Y:S01]  /*a580*/  IMAD R7, R6, UR5, R7 ;  /* 0x0000000506077c24 */ /* 0x000fe2000f8e0207 */
[----:B------:R-:W-:Y:S01]  /*a590*/  SHF.R.S32.HI R6, RZ, 0x1f, R5 ;  /* 0x0000001fff067819 */ /* 0x000fe20000011405 */
[----:B------:R-:W-:Y:S01]  /*a5a0*/  UMOV UR5, 0xffffffff ;  /* 0xffffffff00057882 */ /* 0x000fe20000000000 */
[----:B------:R-:W-:Y:S01]  /*a5b0*/  ISETP.GE.AND P1, PT, R11, UR4, PT ;  /* 0x000000040b007c0c */ /* 0x000fe2000bf26270 */
[----:B------:R-:W-:Y:S02]  /*a5c0*/  IMAD.IADD R3, R3, 0x1, R7 ;  /* 0x0000000103037824 */ /* 0x000fe400078e0207 */
[----:B------:R-:W-:-:S02]  /*a5d0*/  IMAD R6, R6, UR6, RZ ;  /* 0x0000000606067c24 */ /* 0x000fc4000f8e02ff */
[----:B------:R-:W-:-:S04]  /*a5e0*/  IMAD.WIDE.U32 R2, R5, UR6, R2 ;  /* 0x0000000605027c25 */ /* 0x000fc8000f8e0002 */
[----:B------:R-:W-:Y:S01]  /*a5f0*/  IMAD R6, R5, UR7, R6 ;  /* 0x0000000705067c24 */ /* 0x000fe2000f8e0206 */
[----:B------:R-:W-:-:S03]  /*a600*/  LEA R8, P0, R2, UR8, 0x1 ;  /* 0x0000000802087c11 */ /* 0x000fc6000f8008ff */
[----:B------:R-:W-:-:S05]  /*a610*/  IMAD.IADD R3, R3, 0x1, R6 ;  /* 0x0000000103037824 */ /* 0x000fca00078e0206 */
[----:B------:R-:W-:Y:S02]  /*a620*/  LEA.HI.X R3, R2, UR9, R3, 0x1, P0 ;  /* 0x0000000902037c11 */ /* 0x000fe400080f0c03 */
[----:B------:R-:W-:Y:S01]  /*a630*/  ISETP.GE.AND P0, PT, R12, UR4, PT ;  /* 0x000000040c007c0c */ /* 0x000fe2000bf06270 */
[----:B------:R-:W-:-:S12]  /*a640*/  BRA.DIV UR5, `(.L_x_233) ;  /* 0x0000003205c47947 */ /* 0x000fd8000b800000 */
[----:B------:R-:W2:Y:S04]  /*a650*/  LDL.LU R5, [R1+0x28] ;  /* 0x0000280001057983 */ /* 0x000ea80000300800 */
[----:B------:R-:W3:Y:S01]  /*a660*/  LDL R9, [R1+0x18] ;  /* 0x0000180001097983 */ /* 0x000ee20000100800 */
[----:B------:R-:W-:-:S03]  /*a670*/  IMAD R17, R17, 0xc0, R21 ;  /* 0x000000c011117824 */ /* 0x000fc600078e0215 */
[----:B------:R-:W-:Y:S01]  /*a680*/  SHFL.IDX PT, R6, R0, RZ, 0x1c1f ;  /* 0x001c1fff00067589 */ /* 0x000fe200000e0000 */
[----:B--2---:R-:W-:-:S03]  /*a690*/  IMAD R2, R5, R10, RZ ;  /* 0x0000000a05027224 */ /* 0x004fc600078e02ff */
[----:B------:R-:W0:Y:S02]  /*a6a0*/  SHFL.IDX PT, R5, R4, RZ, 0x1c1f ;  /* 0x001c1fff04057589 */ /* 0x000e2400000e0000 */
[----:B------:R-:W-:-:S13]  /*a6b0*/  ISETP.GE.AND P2, PT, R17, R2, PT ;  /* 0x000000021100720c */ /* 0x000fda0003f46270 */
[----:B0-----:R-:W-:-:S05]  /*a6c0*/  @!P2 LEA R5, P4, R20, R5, 0x1 ;  /* 0x000000051405a211 */ /* 0x001fca00078808ff */
[----:B------:R-:W-:-:S04]  /*a6d0*/  @!P2 IMAD.X R6, RZ, RZ, R6, P4 ;  /* 0x000000ffff06a224 */ /* 0x000fc800020e0606 */
[----:B------:R-:W-:Y:S02]  /*a6e0*/  @!P2 IMAD.MOV.U32 R7, RZ, RZ, R6 ;  /* 0x000000ffff07a224 */ /* 0x000fe400078e0006 */
[----:B------:R-:W-:Y:S02]  /*a6f0*/  @!P2 IMAD.MOV.U32 R6, RZ, RZ, R5 ;  /* 0x000000ffff06a224 */ /* 0x000fe400078e0005 */
[----:B------:R-:W0:Y:S04]  /*a700*/  SHFL.IDX PT, R5, R4, 0x1, 0x1c1f ;  /* 0x003c1f0004057f89 */ /* 0x000e2800000e0000 */
[----:B---3--:R-:W-:Y:S04]  /*a710*/  @!P2 LDGSTS.E.BYPASS.LTC128B.128 [R9+0xc400], desc[UR36][R6.64], !P3 ;  /* 0x0c4000000609afae */ /* 0x008fe8000d901d64 */
[----:B------:R-:W-:Y:S04]  /*a720*/  @!P2 LDGSTS.E.BYPASS.LTC128B.128 [R9+0xf400], desc[UR36][R6.64+0x40], !P0 ;  /* 0x0f4000400609afae */ /* 0x000fe8000c101d64 */
[----:B------:R1:W-:Y:S04]  /*a730*/  @!P2 LDGSTS.E.BYPASS.LTC128B.128 [R9+0x12400], desc[UR36][R6.64+0x80], !P1 ;  /* 0x124000800609afae */ /* 0x0003e8000c901d64 */
[----:B-1----:R-:W1:Y:S01]  /*a740*/  SHFL.IDX PT, R7, R0, 0x1, 0x1c1f ;  /* 0x003c1f0000077f89 */ /* 0x002e6200000e0000 */
[----:B------:R-:W-:-:S05]  /*a750*/  VIADD R6, R17, 0x20 ;  /* 0x0000002011067836 */ /* 0x000fca0000000000 */
[----:B------:R-:W-:-:S13]  /*a760*/  ISETP.GE.AND P2, PT, R6, R2, PT ;  /* 0x000000020600720c */ /* 0x000fda0003f46270 */
[----:B0-----:R-:W-:-:S04]  /*a770*/  @!P2 LEA R5, P4, R20, R5, 0x1 ;  /* 0x000000051405a211 */ /* 0x001fc800078808ff */
[----:B------:R-:W-:Y:S01]  /*a780*/  @!P2 MOV R6, R5 ;  /* 0x000000050006a202 */ /* 0x000fe20000000f00 */
[----:B-1----:R-:W-:Y:S01]  /*a790*/  @!P2 IMAD.X R7, RZ, RZ, R7, P4 ;  /* 0x000000ffff07a224 */ /* 0x002fe200020e0607 */
[----:B------:R-:W0:Y:S04]  /*a7a0*/  SHFL.IDX PT, R5, R4, 0x2, 0x1c1f ;  /* 0x005c1f0004057f89 */ /* 0x000e2800000e0000 */
[----:B------:R-:W-:Y:S04]  /*a7b0*/  @!P2 LDGSTS.E.BYPASS.LTC128B.128 [R9+0xcc00], desc[UR36][R6.64], !P3 ;  /* 0x0cc000000609afae */ /* 0x000fe8000d901d64 */
[----:B------:R-:W-:Y:S04]  /*a7c0*/  @!P2 LDGSTS.E.BYPASS.LTC128B.128 [R9+0xfc00], desc[UR36][R6.64+0x40], !P0 ;  /* 0x0fc000400609afae */ /* 0x000fe8000c101d64 */
[----:B------:R1:W-:Y:S04]  /*a7d0*/  @!P2 LDGSTS.E.BYPASS.LTC128B.128 [R9+0x12c00], desc[UR36][R6.64+0x80], !P1 ;  /* 0x12c000800609afae */ /* 0x0003e8000c901d64 */
[----:B------:R-:W-:Y:S04]  /*a7e0*/  SHFL.IDX PT, R4, R4, 0x3, 0x1c1f ;  /* 0x007c1f0004047f89 */ /* 0x000fe800000e0000 */
[----:B-1----:R-:W1:Y:S01]  /*a7f0*/  SHFL.IDX PT, R7, R0, 0x2, 0x1c1f ;  /* 0x005c1f0000077f89 */ /* 0x002e6200000e0000 */
[----:B------:R-:W-:-:S03]  /*a800*/  VIADD R6, R17, 0x40 ;  /* 0x0000004011067836 */ /* 0x000fc60000000000 */
[----:B------:R-:W2:Y:S02]  /*a810*/  SHFL.IDX PT, R0, R0, 0x3, 0x1c1f ;  /* 0x007c1f0000007f89 */ /* 0x000ea400000e0000 */
[----:B------:R-:W-:-:S13]  /*a820*/  ISETP.GE.AND P2, PT, R6, R2, PT ;  /* 0x000000020600720c */ /* 0x000fda0003f46270 */
[----:B0-----:R-:W-:-:S05]  /*a830*/  @!P2 LEA R5, P4, R20, R5, 0x1 ;  /* 0x000000051405a211 */ /* 0x001fca00078808ff */
[----:B-1----:R-:W-:Y:S02]  /*a840*/  @!P2 IMAD.X R7, RZ, RZ, R7, P4 ;  /* 0x000000ffff07a224 */ /* 0x002fe400020e0607 */
[----:B------:R-:W-:Y:S02]  /*a850*/  @!P2 IMAD.MOV.U32 R6, RZ, RZ, R5 ;  /* 0x000000ffff06a224 */ /* 0x000fe400078e0005 */
[----:B------:R-:W-:-:S03]  /*a860*/  VIADD R5, R17, 0x60 ;  /* 0x0000006011057836 */ /* 0x000fc60000000000 */
[----:B------:R-:W-:Y:S04]  /*a870*/  @!P2 LDGSTS.E.BYPASS.LTC128B.128 [R9+0xd400], desc[UR36][R6.64], !P3 ;  /* 0x0d4000000609afae */ /* 0x000fe8000d901d64 */
[----:B------:R-:W-:Y:S04]  /*a880*/  @!P2 LDGSTS.E.BYPASS.LTC128B.128 [R9+0x10400], desc[UR36][R6.64+0x40], !P0 ;  /* 0x104000400609afae */ /* 0x000fe8000c101d64 */
[----:B------:R-:W-:Y:S01]  /*a890*/  @!P2 LDGSTS.E.BYPASS.LTC128B.128 [R9+0x13400], desc[UR36][R6.64+0x80], !P1 ;  /* 0x134000800609afae */ /* 0x000fe2000c901d64 */
[----:B------:R-:W-:-:S13]  /*a8a0*/  ISETP.GE.AND P2, PT, R5, R2, PT ;  /* 0x000000020500720c */ /* 0x000fda0003f46270 */
[----:B------:R-:W-:-:S05]  /*a8b0*/  @!P2 LEA R4, P4, R20, R4, 0x1 ;  /* 0x000000041404a211 */ /* 0x000fca00078808ff */
[----:B--2---:R-:W-:-:S04]  /*a8c0*/  @!P2 IMAD.X R0, RZ, RZ, R0, P4 ;  /* 0x000000ffff00a224 */ /* 0x004fc800020e0600 */
[----:B------:R-:W-:Y:S02]  /*a8d0*/  @!P2 IMAD.MOV.U32 R5, RZ, RZ, R0 ;  /* 0x000000ffff05a224 */ /* 0x000fe400078e0000 */
[----:B------:R-:W-:Y:S04]  /*a8e0*/  SHFL.IDX PT, R0, R3, RZ, 0x1c1f ;  /* 0x001c1fff03007589 */ /* 0x000fe800000e0000 */
[----:B------:R-:W-:Y:S04]  /*a8f0*/  @!P2 LDGSTS.E.BYPASS.LTC128B.128 [R9+0xdc00], desc[UR36][R4.64], !P3 ;  /* 0x0dc000000409afae */ /* 0x000fe8000d901d64 */
[----:B------:R-:W-:Y:S04]  /*a900*/  @!P2 LDGSTS.E.BYPASS.LTC128B.128 [R9+0x10c00], desc[UR36][R4.64+0x40], !P0 ;  /* 0x10c000400409afae */ /* 0x000fe8000c101d64 */
[----:B------:R0:W-:Y:S04]  /*a910*/  @!P2 LDGSTS.E.BYPASS.LTC128B.128 [R9+0x13c00], desc[UR36][R4.64+0x80], !P1 ;  /* 0x13c000800409afae */ /* 0x0001e8000c901d64 */
[----:B------:R-:W-:Y:S04]  /*a920*/  SHFL.IDX PT, R3, R3, 0x1, 0x1c1f ;  /* 0x003c1f0003037f89 */ /* 0x000fe800000e0000 */
[----:B0-----:R-:W0:Y:S01]  /*a930*/  SHFL.IDX PT, R4, R8, RZ, 0x1c1f ;  /* 0x001c1fff08047589 */ /* 0x001e2200000e0000 */
[----:B------:R-:W-:-:S03]  /*a940*/  VIADD R5, R17, 0x80 ;  /* 0x0000008011057836 */ /* 0x000fc60000000000 */
[----:B------:R-:W1:Y:S02]  /*a950*/  SHFL.IDX PT, R8, R8, 0x1, 0x1c1f ;  /* 0x003c1f0008087f89 */ /* 0x000e6400000e0000 */
[----:B------:R-:W-:-:S13]  /*a960*/  ISETP.GE.AND P2, PT, R5, R2, PT ;  /* 0x000000020500720c */ /* 0x000fda0003f46270 */
[----:B0-----:R-:W-:-:S05]  /*a970*/  @!P2 LEA R4, P4, R20, R4, 0x1 ;  /* 0x000000041404a211 */ /* 0x001fca00078808ff */
[----:B------:R-:W-:-:S05]  /*a980*/  @!P2 IMAD.X R0, RZ, RZ, R0, P4 ;  /* 0x000000ffff00a224 */ /* 0x000fca00020e0600 */
[----:B------:R-:W-:-:S05]  /*a990*/  @!P2 MOV R5, R0 ;  /* 0x000000000005a202 */ /* 0x000fca0000000f00 */
[----:B------:R0:W-:Y:S04]  /*a9a0*/  @!P2 LDGSTS.E.BYPASS.LTC128B.128 [R9+0xe400], desc[UR36][R4.64], !P3 ;  /* 0x0e4000000409afae */ /* 0x0001e8000d901d64 */
[----:B------:R0:W-:Y:S04]  /*a9b0*/  @!P2 LDGSTS.E.BYPASS.LTC128B.128 [R9+0x11400], desc[UR36][R4.64+0x40], !P0 ;  /* 0x114000400409afae */ /* 0x0001e8000c101d64 */
[----:B-1----:R0:W-:Y:S02]  /*a9c0*/  @!P2 LDGSTS.E.BYPASS.LTC128B.128 [R9+0x14400], desc[UR36][R4.64+0x80], !P1 ;  /* 0x144000800409afae */ /* 0x0021e4000c901d64 */
.L_x_314:
[----:B------:R-:W2:Y:S01]  /*a9d0*/  LDL R0, [R1+0x18] ;  /* 0x0000180001007983 */ /* 0x000ea20000100800 */
[----:B------:R-:W-:-:S05]  /*a9e0*/  VIADD R17, R17, 0xa0 ;  /* 0x000000a011117836 */ /* 0x000fca0000000000 */
[----:B------:R-:W-:-:S13]  /*a9f0*/  ISETP.GE.AND P2, PT, R17, R2, PT ;  /* 0x000000021100720c */ /* 0x000fda0003f46270 */
[----:B------:R-:W-:-:S05]  /*aa00*/  @!P2 LEA R2, P4, R20, R8, 0x1 ;  /* 0x000000081402a211 */ /* 0x000fca00078808ff */
[----:B------:R-:W-:-:S05]  /*aa10*/  @!P2 IMAD.X R3, RZ, RZ, R3, P4 ;  /* 0x000000ffff03a224 */ /* 0x000fca00020e0603 */
[----:B------:R-:W-:Y:S01]  /*aa20*/  @!PT LDS RZ, [RZ] ;  /* 0x00000000fffff984 */ /* 0x000fe20000000800 */
[----:B------:R-:W-:Y:S01]  /*aa30*/  @!PT LDS RZ, [RZ] ;  /* 0x00000000fffff984 */ /* 0x000fe20000000800 */
[----:B------:R-:W-:Y:S01]  /*aa40*/  @!PT LDS RZ, [RZ] ;  /* 0x00000000fffff984 */ /* 0x000fe20000000800 */
[----:B--2---:R1:W-:Y:S04]  /*aa50*/  @!P2 LDGSTS.E.BYPASS.LTC128B.128 [R0+0xec00], desc[UR36][R2.64], !P3 ;  /* 0x0ec000000200afae */ /* 0x0043e8000d901d64 */
[----:B------:R1:W-:Y:S01]  /*aa60*/  @!P2 LDGSTS.E.BYPASS.LTC128B.128 [R0+0x11c00], desc[UR36][R2.64+0x40], !P0 ;  /* 0x11c000400200afae */ /* 0x0003e2000c101d64 */
[----:B------:R-:W-:-:S03]  /*aa70*/  PLOP3.LUT P0, PT, PT, PT, PT, 0x80, 0x0 ;  /* 0x000000000000781c */ /* 0x000fc60003f0f070 */
[----:B------:R1:W-:Y:S01]  /*aa80*/  @!P2 LDGSTS.E.BYPASS.LTC128B.128 [R0+0x14c00], desc[UR36][R2.64+0x80], !P1 ;  /* 0x14c000800200afae */ /* 0x0003e2000c901d64 */
[----:B------:R-:W-:-:S09]  /*aa90*/  NOP ;  /* 0x0000000000007918 */ /* 0x000fd20000000000 */
.L_x_234:
[----:B------:R-:W-:Y:S02]  /*aaa0*/  PLOP3.LUT P1, PT, P1, P0, PT, 0xa2, 0x0 ;  /* 0x000000000000781c */ /* 0x000fe40000f21472 */
[----:B------:R-:W-:-:S08]  /*aab0*/  @P0 R2UR P1, UR4, R23 ;  /* 0x00000000170402ca */ /* 0x000fd00000020000 */
[----:B------:R-:W-:-:S05]  /*aac0*/  @P0 PLOP3.LUT P0, PT, P1, PT, PT, 0x80, 0x0 ;  /* 0x000000000000081c */ /* 0x000fca0000f0f070 */
[----:B------:R-:W-:Y:S01]  /*aad0*/  @!P1 SYNCS.ARRIVE.TRANS64.RED.A0T1 RZ, [UR4+0x2d800], RZ ;  /* 0x02d800ffffff99a7 */ /* 0x000fe20008200404 */
[----:B------:R-:W-:Y:S07]  /*aae0*/  @!P1 ARRIVES.LDGSTSBAR.64.TRANSCNT [UR4+0x2d800] ;  /* 0x02d80000ff0099b0 */ /* 0x000fee0008000a84 */
[----:B------:R-:W-:Y:S05]  /*aaf0*/  @P0 BRA.U.ANY `(.L_x_234) ;  /* 0xfffffffd00e80947 */ /* 0x000fea000393ffff */
[----:B-1----:R-:W2:Y:S02]  /*ab00*/  LDL.LU R2, [R1+0x30] ;  /* 0x0000300001027983 */ /* 0x002ea40000300800 */
[----:B--2---:R-:W-:-:S05]  /*ab10*/  VIADD R2, R2, 0x1 ;  /* 0x0000000102027836 */ /* 0x004fca0000000000 */
[----:B------:R1:W-:Y:S01]  /*ab20*/  STL [R1+0x30], R2 ;  /* 0x0000300201007387 */ /* 0x0003e20000100800 */
[----:B------:R-:W-:-:S04]  /*ab30*/  LEA.HI R0, R2, R2, RZ, 0x1 ;  /* 0x0000000202007211 */ /* 0x000fc800078f08ff */
[----:B------:R-:W-:-:S05]  /*ab40*/  LOP3.LUT R0, R0, 0xfffffffe, RZ, 0xc0, !PT ;  /* 0xfffffffe00007812 */ /* 0x000fca00078ec0ff */
[----:B------:R-:W-:-:S05]  /*ab50*/  IMAD.IADD R0, R2, 0x1, -R0 ;  /* 0x0000000102007824 */ /* 0x000fca00078e0a00 */
[----:B------:R-:W-:Y:S01]  /*ab60*/  SHF.L.U32 R0, R0, 0x1f, RZ ;  /* 0x0000001f00007819 */ /* 0x000fe200000006ff */
[----:B------:R-:W-:Y:S01]  /*ab70*/  NOP ;  /* 0x0000000000007918 */ /* 0x000fe20000000000 */
[----:B------:R1:W-:Y:S01]  /*ab80*/  SYNCS.ARRIVE.TRANS64.A1T0 RZ, [R23+URZ+0x2d800], RZ ;  /* 0x02d800ff17ff79a7 */ /* 0x0003e2000810003f */
[----:B------:R-:W-:Y:S01]  /*ab90*/  BSSY B0, `(.L_x_235) ;  /* 0x0000003000007945 */ /* 0x000fe20003800000 */
[----:B------:R-:W2:Y:S03]  /*aba0*/  SYNCS.PHASECHK.TRANS64.TRYWAIT P0, [R23+URZ+0x2d820], R0 ;  /* 0x02d82000170075a7 */ /* 0x000ea6000800017f */
[----:B-12---:R-:W-:Y:S05]  /*abb0*/  @!P0 BRA `(.L_x_236) ;  /* 0x0000003400688947 */ /* 0x006fea0003800000 */
.L_x_315:
[----:B------:R-:W-:Y:S05]  /*abc0*/  BSYNC B0 ;  /* 0x0000000000007941 */ /* 0x000fea0003800000 */
.L_x_235:
[----:B------:R-:W2:Y:S01]  /*abd0*/  LDL R2, [R1+0xc] ;  /* 0x00000c0001027983 */ /* 0x000ea20000100800 */
[----:B------:R-:W-:Y:S01]  /*abe0*/  BSSY B0, `(.L_x_237) ;  /* 0x0000100000007945 */ /* 0x000fe20003800000 */
[----:B--2---:R-:W-:-:S13]  /*abf0*/  ISETP.GE.AND P0, PT, R2, 0x81, PT ;  /* 0x000000810200780c */ /* 0x004fda0003f06270 */
[----:B------:R-:W-:Y:S05]  /*ac00*/  @!P0 BRA `(.L_x_238) ;  /* 0x0000000c00f48947 */ /* 0x000fea0003800000 */
[----:B------:R-:W1:Y:S01]  /*ac10*/  LDL.LU R3, [R1+0x34] ;  /* 0x0000340001037983 */ /* 0x000e620000300800 */
[----:B------:R-:W-:Y:S01]  /*ac20*/  ULDC UR4, c[0x0][0x2f4] ;  /* 0x0000bd0000047ab9 */ /* 0x000fe20000000800 */
[----:B------:R-:W-:Y:S01]  /*ac30*/  IMAD.MOV.U32 R17, RZ, RZ, R29 ;  /* 0x000000ffff117224 */ /* 0x000fe200078e001d */
[----:B------:R-:W0:Y:S01]  /*ac40*/  S2R R2, SR_TID.X ;  /* 0x0000000000027919 */ /* 0x000e220000002100 */
[----:B------:R-:W-:Y:S01]  /*ac50*/  IMAD.MOV.U32 R10, RZ, RZ, R26 ;  /* 0x000000ffff0a7224 */ /* 0x000fe200078e001a */
[----:B------:R2:W-:Y:S01]  /*ac60*/  STL [R1], R27 ;  /* 0x0000001b01007387 */ /* 0x0005e20000100800 */
[----:B0-----:R-:W-:-:S05]  /*ac70*/  IMAD.SHL.U32 R4, R2, 0x8, RZ ;  /* 0x0000000802047824 */ /* 0x001fca00078e00ff */
[----:B------:R-:W-:-:S04]  /*ac80*/  LOP3.LUT R4, R4, 0x18, RZ, 0xc0, !PT ;  /* 0x0000001804047812 */ /* 0x000fc800078ec0ff */
[C---:B------:R-:W-:Y:S02]  /*ac90*/  LOP3.LUT R2, R4.reuse, 0x40, RZ, 0xfc, !PT ;  /* 0x0000004004027812 */ /* 0x040fe400078efcff */
[----:B------:R-:W-:Y:S02]  /*aca0*/  ISETP.GE.AND P3, PT, R4, UR4, PT ;  /* 0x0000000404007c0c */ /* 0x000fe4000bf66270 */
[----:B------:R-:W-:Y:S02]  /*acb0*/  ISETP.GE.AND P1, PT, R2, UR4, PT ;  /* 0x0000000402007c0c */ /* 0x000fe4000bf26270 */
[----:B-1----:R-:W-:Y:S02]  /*acc0*/  LEA.HI.SX32 R0, R3, 0xfffffffe, 0x19 ;  /* 0xfffffffe03007811 */ /* 0x002fe400078fcaff */
[----:B------:R-:W-:-:S04]  /*acd0*/  LOP3.LUT R3, R4, 0x20, RZ, 0xfc, !PT ;  /* 0x0000002004037812 */ /* 0x000fc800078efcff */
[----:B--2---:R-:W-:-:S13]  /*ace0*/  ISETP.GE.AND P2, PT, R3, UR4, PT ;  /* 0x0000000403007c0c */ /* 0x004fda000bf46270 */
.L_x_251:
[----:B------:R-:W2:Y:S01]  /*acf0*/  LDL R9, [R1+0x10] ;  /* 0x0000100001097983 */ /* 0x000ea20000100800 */
[----:B------:R-:W0:Y:S03]  /*ad00*/  LDC R4, c[0x0][0x430] ;  /* 0x00010c00ff047b82 */ /* 0x000e260000000800 */
[----:B------:R-:W3:Y:S04]  /*ad10*/  LDL R8, [R1+0x14] ;  /* 0x0000140001087983 */ /* 0x000ee80000100800 */
[----:B------:R-:W4:Y:S01]  /*ad20*/  LDL R7, [R1+0x8] ;  /* 0x0000080001077983 */ /* 0x000f220000100800 */
[----:B------:R-:W1:Y:S03]  /*ad30*/  S2R R2, SR_TID.X ;  /* 0x0000000000027919 */ /* 0x000e660000002100 */
[----:B------:R-:W5:Y:S01]  /*ad40*/  LDL R6, [R1+0x38] ;  /* 0x0000380001067983 */ /* 0x000f620000100800 */
[----:B0-----:R-:W-:-:S13]  /*ad50*/  ISETP.NE.AND P0, PT, R4, 0x1, PT ;  /* 0x000000010400780c */ /* 0x001fda0003f05270 */
[----:B------:R-:W0:Y:S01]  /*ad60*/  @P0 LDC R5, c[0x0][0x434] ;  /* 0x00010d00ff050b82 */ /* 0x000e220000000800 */
[----:B-1----:R-:W-:-:S04]  /*ad70*/  LOP3.LUT R3, R2, 0x7f, RZ, 0xc0, !PT ;  /* 0x0000007f02037812 */ /* 0x002fc800078ec0ff */
[----:B------:R-:W-:-:S03]  /*ad80*/  SHF.R.U32.HI R4, RZ, 0x2, R3 ;  /* 0x00000002ff047819 */ /* 0x000fc60000011603 */
[----:B------:R-:W1:Y:S01]  /*ad90*/  @P0 LDC R3, c[0x0][0x438] ;  /* 0x00010e00ff030b82 */ /* 0x000e620000000800 */
[----:B------:R-:W-:Y:S01]  /*ada0*/  IMAD.SHL.U32 R2, R2, 0x20, RZ ;  /* 0x0000002002027824 */ /* 0x000fe200078e00ff */
[----:B------:R-:W-:-:S04]  /*adb0*/  LEA R4, R0, R4, 0x7 ;  /* 0x0000000400047211 */ /* 0x000fc800078e38ff */
[----:B------:R-:W-:Y:S01]  /*adc0*/  LOP3.LUT R2, R2, 0x60, RZ, 0xc0, !PT ;  /* 0x0000006002027812 */ /* 0x000fe200078ec0ff */
[----:B------:R-:W-:Y:S05]  /*add0*/  YIELD ;  /* 0x0000000000007946 */ /* 0x000fea0003800000 */
[----:B------:R-:W-:Y:S01]  /*ade0*/  ULDC UR4, c[0x0][0x430] ;  /* 0x00010c0000047ab9 */ /* 0x000fe20000000800 */
[----:B--2---:R-:W-:-:S05]  /*adf0*/  IADD3 R4, R2, R4, R9 ;  /* 0x0000000402047210 */ /* 0x004fca0007ffe009 */
[----:B0-----:R-:W-:-:S04]  /*ae00*/  @P0 IMAD.HI.U32 R5, R4, R5, RZ ;  /* 0x0000000504050227 */ /* 0x001fc800078e00ff */
[----:B------:R-:W-:Y:S01]  /*ae10*/  IMAD.MOV.U32 R2, RZ, RZ, R4 ;  /* 0x000000ffff027224 */ /* 0x000fe200078e0004 */
[----:B-1----:R-:W-:-:S05]  /*ae20*/  @P0 SHF.R.U32.HI R2, RZ, R3, R5 ;  /* 0x00000003ff020219 */ /* 0x002fca0000011605 */
[--C-:B------:R-:W-:Y:S01]  /*ae30*/  IMAD.MOV R9, RZ, RZ, -R2.reuse ;  /* 0x000000ffff097224 */ /* 0x100fe200078e0a02 */
[----:B------:R-:W-:-:S03]  /*ae40*/  SHF.R.S32.HI R3, RZ, 0x1f, R2 ;  /* 0x0000001fff037819 */ /* 0x000fc60000011402 */
[----:B------:R-:W-:Y:S01]  /*ae50*/  IMAD R9, R9, UR4, R4 ;  /* 0x0000000409097c24 */ /* 0x000fe2000f8e0204 */
[----:B------:R-:W-:Y:S02]  /*ae60*/  ULDC.64 UR4, c[0x0][0x428] ;  /* 0x00010a0000047ab9 */ /* 0x000fe40000000a00 */
[----:B---3--:R-:W-:Y:S02]  /*ae70*/  IMAD R4, R8, UR4, RZ ;  /* 0x0000000408047c24 */ /* 0x008fe4000f8e02ff */
[----:B----4-:R-:W-:-:S04]  /*ae80*/  IMAD.WIDE.U32 R2, R7, UR4, R2 ;  /* 0x0000000407027c25 */ /* 0x010fc8000f8e0002 */
[----:B------:R-:W-:Y:S01]  /*ae90*/  IMAD R4, R7, UR5, R4 ;  /* 0x0000000507047c24 */ /* 0x000fe2000f8e0204 */
[----:B------:R-:W-:-:S03]  /*aea0*/  ULDC.64 UR4, c[0x0][0x418] ;  /* 0x0001060000047ab9 */ /* 0x000fc60000000a00 */
[----:B------:R-:W-:Y:S01]  /*aeb0*/  IMAD.IADD R3, R4, 0x1, R3 ;  /* 0x0000000104037824 */ /* 0x000fe200078e0203 */
[----:B------:R-:W-:-:S04]  /*aec0*/  LEA R4, P0, R2, UR4, 0x2 ;  /* 0x0000000402047c11 */ /* 0x000fc8000f8010ff */
[----:B------:R-:W-:-:S05]  /*aed0*/  LEA.HI.X R5, R2, UR5, R3, 0x2, P0 ;  /* 0x0000000502057c11 */ /* 0x000fca00080f1403 */
[----:B------:R-:W2:Y:S01]  /*aee0*/  LDG.E R8, desc[UR36][R4.64] ;  /* 0x0000002404087981 */ /* 0x000ea2000c1e1900 */
[----:B-----5:R-:W-:Y:S01]  /*aef0*/  ISETP.NE.AND P4, PT, R6, 0x3, PT ;  /* 0x000000030600780c */ /* 0x020fe20003f85270 */
[----:B------:R-:W-:-:S05]  /*af00*/  VIADD R26, R10, 0x1 ;  /* 0x000000010a1a7836 */ /* 0x000fca0000000000 */
[----:B------:R-:W-:-:S04]  /*af10*/  ISETP.NE.AND P0, PT, R26, 0x2, PT ;  /* 0x000000021a00780c */ /* 0x000fc80003f05270 */
[----:B------:R-:W-:Y:S01]  /*af20*/  SEL R29, RZ, 0x1, P0 ;  /* 0x00000001ff1d7807 */ /* 0x000fe20000000000 */
[----:B------:R-:W-:Y:S01]  /*af30*/  IMAD.MOV.U32 R27, RZ, RZ, R0 ;  /* 0x000000ffff1b7224 */ /* 0x000fe200078e0000 */
[----:B------:R-:W-:Y:S02]  /*af40*/  SEL R26, R26, RZ, P0 ;  /* 0x000000ff1a1a7207 */ /* 0x000fe40000000000 */
[----:B------:R-:W-:Y:S02]  /*af50*/  LOP3.LUT R29, R17, R29, RZ, 0x3c, !PT ;  /* 0x0000001d111d7212 */ /* 0x000fe400078e3cff */
[----:B--2---:R-:W-:Y:S01]  /*af60*/  SHF.R.S32.HI R28, RZ, 0x1f, R8 ;  /* 0x0000001fff1c7819 */ /* 0x004fe20000011408 */
[----:B------:R-:W-:Y:S06]  /*af70*/  @!P4 BRA `(.L_x_239) ;  /* 0x000000000004c947 */ /* 0x000fec0003800000 */
[----:B------:R-:W-:Y:S01]  /*af80*/  BPT.TRAP 0x1 ;  /* 0x000000040000795c */ /* 0x000fe20000300000 */
.L_x_239:
[----:B------:R-:W-:Y:S01]  /*af90*/  IMAD R5, R26, 0x8, R23 ;  /* 0x000000081a057824 */ /* 0x000fe200078e0217 */
[----:B------:R-:W-:Y:S01]  /*afa0*/  SHF.L.U32 R0, R29, 0x1f, RZ ;  /* 0x0000001f1d007819 */ /* 0x000fe200000006ff */
[----:B------:R-:W-:Y:S03]  /*afb0*/  BSSY B1, `(.L_x_240) ;  /* 0x0000003000017945 */ /* 0x000fe60003800000 */
[----:B------:R-:W0:Y:S02]  /*afc0*/  SYNCS.PHASECHK.TRANS64.TRYWAIT P0, [R5+URZ+0x2d840], R0 ;  /* 0x02d84000050075a7 */ /* 0x000e24000800017f */
[----:B0-----:R-:W-:Y:S05]  /*afd0*/  @!P0 BRA `(.L_x_241) ;  /* 0x0000003000748947 */ /* 0x001fea0003800000 */
.L_x_316:
[----:B------:R-:W-:Y:S05]  /*afe0*/  BSYNC B1 ;  /* 0x0000000000017941 */ /* 0x000fea0003800000 */
.L_x_240:
[----:B------:R-:W2:Y:S01]  /*aff0*/  LDL R4, [R1+0x4] ;  /* 0x0000040001047983 */ /* 0x000ea20000100800 */
[----:B------:R-:W-:Y:S01]  /*b000*/  SHF.R.S32.HI R20, RZ, 0x1f, R9 ;  /* 0x0000001fff147819 */ /* 0x000fe20000011409 */
[----:B------:R-:W-:Y:S01]  /*b010*/  ULDC.64 UR4, c[0x0][0x300] ;  /* 0x0000c00000047ab9 */ /* 0x000fe20000000a00 */
[C---:B------:R-:W-:Y:S01]  /*b020*/  LOP3.LUT P5, RZ, R22.reuse, 0x2, RZ, 0xc0, !PT ;  /* 0x0000000216ff7812 */ /* 0x040fe200078ac0ff */
[----:B------:R-:W1:Y:S01]  /*b030*/  S2R R6, SR_TID.X ;  /* 0x0000000000067919 */ /* 0x000e620000002100 */
[----:B------:R-:W-:Y:S01]  /*b040*/  IMAD.WIDE.U32 R2, R9, UR4, RZ ;  /* 0x0000000409027c25 */ /* 0x000fe2000f8e00ff */
[----:B------:R-:W-:-:S03]  /*b050*/  LOP3.LUT P4, RZ, R22, 0x1, RZ, 0xc0, !PT ;  /* 0x0000000116ff7812 */ /* 0x000fc6000788c0ff */
[----:B0-----:R-:W-:-:S04]  /*b060*/  IMAD R0, R20, UR4, RZ ;  /* 0x0000000414007c24 */ /* 0x001fc8000f8e02ff */
[----:B------:R-:W-:Y:S01]  /*b070*/  IMAD R0, R9, UR5, R0 ;  /* 0x0000000509007c24 */ /* 0x000fe2000f8e0200 */
[----:B------:R-:W-:-:S03]  /*b080*/  ULDC.64 UR4, c[0x0][0x310] ;  /* 0x0000c40000047ab9 */ /* 0x000fc60000000a00 */
[----:B------:R-:W-:Y:S02]  /*b090*/  IMAD.IADD R3, R3, 0x1, R0 ;  /* 0x0000000103037824 */ /* 0x000fe400078e0200 */
[----:B------:R-:W-:Y:S02]  /*b0a0*/  IMAD R0, R28, UR4, RZ ;  /* 0x000000041c007c24 */ /* 0x000fe4000f8e02ff */
[----:B------:R-:W-:-:S04]  /*b0b0*/  IMAD.WIDE.U32 R2, R8, UR4, R2 ;  /* 0x0000000408027c25 */ /* 0x000fc8000f8e0002 */
[----:B------:R-:W-:Y:S01]  /*b0c0*/  IMAD R0, R8, UR5, R0 ;  /* 0x0000000508007c24 */ /* 0x000fe2000f8e0200 */
[----:B------:R-:W-:-:S03]  /*b0d0*/  ULDC.64 UR4, c[0x0][0x308] ;  /* 0x0000c20000047ab9 */ /* 0x000fc60000000a00 */
[----:B------:R-:W-:Y:S02]  /*b0e0*/  IMAD.IADD R3, R3, 0x1, R0 ;  /* 0x0000000103037824 */ /* 0x000fe400078e0200 */
[----:B------:R-:W-:Y:S01]  /*b0f0*/  IMAD.WIDE.U32 R2, R18, UR4, R2 ;  /* 0x0000000412027c25 */ /* 0x000fe2000f8e0002 */
[----:B-1----:R-:W-:-:S03]  /*b100*/  SHF.L.U32 R11, R6, 0x3, RZ ;  /* 0x00000003060b7819 */ /* 0x002fc600000006ff */
[----:B--2---:R-:W-:Y:S02]  /*b110*/  IMAD R0, R4, UR4, RZ ;  /* 0x0000000404007c24 */ /* 0x004fe4000f8e02ff */
[----:B------:R-:W-:Y:S02]  /*b120*/  IMAD.SHL.U32 R4, R6, 0x8, RZ ;  /* 0x0000000806047824 */ /* 0x000fe400078e00ff */
[----:B------:R-:W-:Y:S01]  /*b130*/  IMAD R0, R18, UR5, R0 ;  /* 0x0000000512007c24 */ /* 0x000fe2000f8e0200 */
[----:B------:R-:W-:Y:S02]  /*b140*/  ULDC.64 UR4, c[0x0][0x2e8] ;  /* 0x0000ba0000047ab9 */ /* 0x000fe40000000a00 */
[----:B------:R-:W-:Y:S01]  /*b150*/  LOP3.LUT R4, R4, 0xd8, RZ, 0xc0, !PT ;  /* 0x000000d804047812 */ /* 0x000fe200078ec0ff */
[----:B------:R-:W-:-:S03]  /*b160*/  IMAD.IADD R0, R0, 0x1, R3 ;  /* 0x0000000100007824 */ /* 0x000fc600078e0203 */
[----:B------:R-:W-:Y:S02]  /*b170*/  LOP3.LUT R4, R4, 0x18, R6, 0x78, !PT ;  /* 0x0000001804047812 */ /* 0x000fe400078e7806 */
[----:B------:R-:W-:Y:S01]  /*b180*/  LEA R6, P0, R2, UR4, 0x1 ;  /* 0x0000000402067c11 */ /* 0x000fe2000f8008ff */
[----:B------:R-:W-:Y:S01]  /*b190*/  UMOV UR4, 0xffffffff ;  /* 0xffffffff00047882 */ /* 0x000fe20000000000 */
[----:B------:R-:W-:Y:S02]  /*b1a0*/  LOP3.LUT R4, R4, 0x320, R11, 0xf8, !PT ;  /* 0x0000032004047812 */ /* 0x000fe400078ef80b */
[----:B------:R-:W-:-:S03]  /*b1b0*/  LEA.HI.X R7, R2, UR5, R0, 0x1, P0 ;  /* 0x0000000502077c11 */ /* 0x000fc600080f0c00 */
[----:B------:R-:W-:Y:S01]  /*b1c0*/  IMAD R4, R26, 0x3000, R4 ;  /* 0x000030001a047824 */ /* 0x000fe200078e0204 */
[----:B------:R-:W-:Y:S06]  /*b1d0*/  BRA.DIV UR4, `(.L_x_242) ;  /* 0x0000003204087947 */ /* 0x000fec000b800000 */
[----:B------:R-:W0:Y:S01]  /*b1e0*/  S2R R3, SR_TID.X ;  /* 0x0000000000037919 */ /* 0x000e220000002100 */
[----:B------:R-:W-:Y:S01]  /*b1f0*/  LOP3.LUT P6, RZ, R22, 0x4, RZ, 0xc0, !PT ;  /* 0x0000000416ff7812 */ /* 0x000fe200078cc0ff */
[----:B------:R-:W-:Y:S01]  /*b200*/  IMAD R4, R4, 0x2, R23 ;  /* 0x0000000204047824 */ /* 0x000fe200078e0217 */
        /* <DEDUP_REMOVED lines=26> */
.L_x_326:
[----:B------:R-:W-:Y:S02]  /*b3b0*/  LOP3.LUT P6, RZ, R22, 0x4, RZ, 0xc0, !PT ;  /* 0x0000000416ff7812 */ /* 0x000fe400078cc0ff */
[----:B--2---:R-:W-:-:S04]  /*b3c0*/  IADD3 R2, P0, R2, R0, RZ ;  /* 0x0000000002027210 */ /* 0x004fc80007f1e0ff */
[----:B------:R-:W-:Y:S02]  /*b3d0*/  IADD3.X R3, RZ, R21, RZ, P0, !PT ;  /* 0x00000015ff037210 */ /* 0x000fe400007fe4ff */
[----:B------:R-:W-:-:S05]  /*b3e0*/  PLOP3.LUT P0, PT, PT, PT, PT, 0x80, 0x0 ;  /* 0x000000000000781c */ /* 0x000fca0003f0f070 */
[----:B------:R-:W-:Y:S01]  /*b3f0*/  @!PT LDS RZ, [RZ] ;  /* 0x00000000fffff984 */ /* 0x000fe20000000800 */
[----:B------:R-:W-:Y:S01]  /*b400*/  @!PT LDS RZ, [RZ] ;  /* 0x00000000fffff984 */ /* 0x000fe20000000800 */
[----:B------:R-:W-:Y:S01]  /*b410*/  @!PT LDS RZ, [RZ] ;  /* 0x00000000fffff984 */ /* 0x000fe20000000800 */
[----:B------:R1:W-:Y:S04]  /*b420*/  LDGSTS.E.BYPASS.LTC128B.128 [R4+0x16c00], desc[UR36][R2.64], !P6 ;  /* 0x16c0000002047fae */ /* 0x0003e8000f101d64 */
[----:B------:R1:W-:Y:S04]  /*b430*/  LDGSTS.E.BYPASS.LTC128B.128 [R4+0x18c00], desc[UR36][R2.64+0x40], !P5 ;  /* 0x18c0004002047fae */ /* 0x0003e8000e901d64 */
[----:B------:R1:W-:Y:S01]  /*b440*/  LDGSTS.E.BYPASS.LTC128B.128 [R4+0x1ac00], desc[UR36][R2.64+0x80], !P4 ;  /* 0x1ac0008002047fae */ /* 0x0003e2000e101d64 */
[----:B------:R-:W-:Y:S01]  /*b450*/  NOP ;  /* 0x0000000000007918 */ /* 0x000fe20000000000 */
.L_x_243:
[----:B------:R-:W-:Y:S02]  /*b460*/  PLOP3.LUT P4, PT, P4, P0, PT, 0xa2, 0x0 ;  /* 0x000000000000781c */ /* 0x000fe40002781472 */
[----:B------:R-:W-:-:S08]  /*b470*/  @P0 R2UR P4, UR4, R5 ;  /* 0x00000000050402ca */ /* 0x000fd00000080000 */
[----:B------:R-:W-:-:S05]  /*b480*/  @P0 PLOP3.LUT P0, PT, P4, PT, PT, 0x80, 0x0 ;  /* 0x000000000000081c */ /* 0x000fca000270f070 */
[----:B------:R-:W-:Y:S01]  /*b490*/  @!P4 SYNCS.ARRIVE.TRANS64.RED.A0T1 RZ, [UR4+0x2d830], RZ ;  /* 0x02d830ffffffc9a7 */ /* 0x000fe20008200404 */
[----:B------:R-:W-:Y:S07]  /*b4a0*/  @!P4 ARRIVES.LDGSTSBAR.64.TRANSCNT [UR4+0x2d830] ;  /* 0x02d83000ff00c9b0 */ /* 0x000fee0008000a84 */
[----:B------:R-:W-:Y:S05]  /*b4b0*/  @P0 BRA.U.ANY `(.L_x_243) ;  /* 0xfffffffd00e80947 */ /* 0x000fea000393ffff */
[----:B------:R-:W-:Y:S01]  /*b4c0*/  NOP ;  /* 0x0000000000007918 */ /* 0x000fe20000000000 */
[----:B-1----:R-:W2:Y:S02]  /*b4d0*/  LDL R2, [R1+0x38] ;  /* 0x0000380001027983 */ /* 0x002ea40000100800 */
[----:B--2---:R-:W-:-:S13]  /*b4e0*/  ISETP.NE.AND P5, PT, R2, 0x3, PT ;  /* 0x000000030200780c */ /* 0x004fda0003fa5270 */
[----:B------:R-:W-:Y:S05]  /*b4f0*/  @!P5 BRA `(.L_x_244) ;  /* 0x000000000004d947 */ /* 0x000fea0003800000 */
[----:B------:R-:W-:Y:S01]  /*b500*/  BPT.TRAP 0x1 ;  /* 0x000000040000795c */ /* 0x000fe20000300000 */
.L_x_244:
[----:B------:R1:W-:Y:S01]  /*b510*/  SYNCS.ARRIVE.TRANS64.A1T0 RZ, [R5+URZ+0x2d830], RZ ;  /* 0x02d830ff05ff79a7 */ /* 0x0003e2000810003f */
[----:B------:R-:W-:Y:S05]  /*b520*/  @!P5 BRA `(.L_x_245) ;  /* 0x000000000004d947 */ /* 0x000fea0003800000 */
[----:B------:R-:W-:Y:S01]  /*b530*/  BPT.TRAP 0x1 ;  /* 0x000000040000795c */ /* 0x000fe20000300000 */
.L_x_245:
[----:B------:R-:W-:Y:S01]  /*b540*/  SHF.L.U32 R2, R17, 0x1f, RZ ;  /* 0x0000001f11027819 */ /* 0x000fe200000006ff */
[----:B-1----:R-:W-:Y:S01]  /*b550*/  IMAD R5, R10, 0x8, R23 ;  /* 0x000000080a057824 */ /* 0x002fe200078e0217 */
[----:B------:R-:W-:Y:S03]  /*b560*/  BSSY B1, `(.L_x_246) ;  /* 0x0000003000017945 */ /* 0x000fe60003800000 */
[----:B------:R-:W1:Y:S02]  /*b570*/  SYNCS.PHASECHK.TRANS64.TRYWAIT P0, [R5+URZ+0x2d860], R2 ;  /* 0x02d86002050075a7 */ /* 0x000e64000800017f */
[----:B-1----:R-:W-:Y:S05]  /*b580*/  @!P0 BRA `(.L_x_247) ;  /* 0x0000003000708947 */ /* 0x002fea0003800000 */
.L_x_327:
[----:B------:R-:W-:Y:S05]  /*b590*/  BSYNC B1 ;  /* 0x0000000000017941 */ /* 0x000fea0003800000 */
.L_x_246:
[----:B------:R-:W2:Y:S04]  /*b5a0*/  LDL R11, [R1+0xc] ;  /* 0x00000c00010b7983 */ /* 0x000ea80000100800 */
[----:B0-----:R-:W2:Y:S01]  /*b5b0*/  LDL.LU R6, [R1] ;  /* 0x0000000001067983 */ /* 0x001ea20000300800 */
[----:B------:R-:W0:Y:S01]  /*b5c0*/  S2R R12, SR_TID.X ;  /* 0x00000000000c7919 */ /* 0x000e220000002100 */
[----:B------:R-:W-:Y:S01]  /*b5d0*/  UMOV UR4, 0xffffffff ;  /* 0xffffffff00047882 */ /* 0x000fe20000000000 */
[C---:B0-----:R-:W-:Y:S01]  /*b5e0*/  IMAD.SHL.U32 R4, R12.reuse, 0x8, RZ ;  /* 0x000000080c047824 */ /* 0x041fe200078e00ff */
[C---:B------:R-:W-:Y:S01]  /*b5f0*/  LOP3.LUT R3, R12.reuse, 0x7f, RZ, 0xc0, !PT ;  /* 0x0000007f0c037812 */ /* 0x040fe200078ec0ff */
[----:B------:R-:W-:-:S03]  /*b600*/  IMAD.SHL.U32 R7, R12, 0x8, RZ ;  /* 0x000000080c077824 */ /* 0x000fc600078e00ff */
[----:B------:R-:W-:-:S04]  /*b610*/  LOP3.LUT R4, R4, 0xd8, RZ, 0xc0, !PT ;  /* 0x000000d804047812 */ /* 0x000fc800078ec0ff */
[----:B------:R-:W-:Y:S02]  /*b620*/  LOP3.LUT R4, R4, 0x18, R12, 0x78, !PT ;  /* 0x0000001804047812 */ /* 0x000fe400078e780c */
[----:B------:R-:W-:Y:S02]  /*b630*/  SHF.R.U32.HI R3, RZ, 0x2, R3 ;  /* 0x00000002ff037819 */ /* 0x000fe40000011603 */
[----:B------:R-:W-:-:S05]  /*b640*/  LOP3.LUT R4, R4, 0x320, R7, 0xf8, !PT ;  /* 0x0000032004047812 */ /* 0x000fca00078ef807 */
[----:B------:R-:W-:Y:S02]  /*b650*/  IMAD R4, R10, 0x3000, R4 ;  /* 0x000030000a047824 */ /* 0x000fe400078e0204 */
[----:B--2---:R-:W-:-:S04]  /*b660*/  IMAD R6, R6, -0x80, R11 ;  /* 0xffffff8006067824 */ /* 0x004fc800078e020b */
[----:B------:R-:W-:Y:S01]  /*b670*/  IMAD.IADD R6, R6, 0x1, -R3 ;  /* 0x0000000106067824 */ /* 0x000fe200078e0a03 */
[----:B------:R-:W-:Y:S06]  /*b680*/  BRA.DIV UR4, `(.L_x_248) ;  /* 0x0000003204447947 */ /* 0x000fec000b800000 */
[----:B-1----:R-:W0:Y:S01]  /*b690*/  SHFL.IDX PT, R2, R24, RZ, 0x1c1f ;  /* 0x001c1fff18027589 */ /* 0x002e2200000e0000 */
[----:B------:R-:W-:-:S03]  /*b6a0*/  IMAD R4, R4, 0x2, R23 ;  /* 0x0000000204047824 */ /* 0x000fc600078e0217 */
        /* <DEDUP_REMOVED lines=31> */
[----:B0-2---:R0:W1:Y:S02]  /*b8a0*/  SHFL.IDX PT, R2, R24, 0x3, 0x1c1f ;  /* 0x007c1f0018027f89 */ /* 0x00506400000e0000 */
.L_x_337:
[----:B------:R-:W2:Y:S01]  /*b8b0*/  LDL R7, [R1+0x4] ;  /* 0x0000040001077983 */ /* 0x000ea20000100800 */
[----:B-1----:R-:W-:Y:S01]  /*b8c0*/  IADD3 R2, P0, R2, R0, RZ ;  /* 0x0000000002027210 */ /* 0x002fe20007f1e0ff */
[----:B------:R-:W-:Y:S02]  /*b8d0*/  ULDC.64 UR4, c[0x0][0x328] ;  /* 0x0000ca0000047ab9 */ /* 0x000fe40000000a00 */
[----:B------:R-:W-:Y:S01]  /*b8e0*/  IMAD R0, R20, UR4, RZ ;  /* 0x0000000414007c24 */ /* 0x000fe2000f8e02ff */
[----:B------:R-:W-:Y:S02]  /*b8f0*/  IADD3.X R3, RZ, R25, RZ, P0, !PT ;  /* 0x00000019ff037210 */ /* 0x000fe400007fe4ff */
        /* <DEDUP_REMOVED lines=18> */
[----:B------:R-:W-:-:S04]  /*ba20*/  IMAD.WIDE.U32 R2, R18, UR4, R2 ;  /* 0x0000000412027c25 */ /* 0x000fc8000f8e0002 */
[----:B--2---:R-:W-:-:S04]  /*ba30*/  IMAD R0, R7, UR4, RZ ;  /* 0x0000000407007c24 */ /* 0x004fc8000f8e02ff */
[----:B------:R-:W-:Y:S01]  /*ba40*/  IMAD R0, R18, UR5, R0 ;  /* 0x0000000512007c24 */ /* 0x000fe2000f8e0200 */
[----:B------:R-:W-:Y:S02]  /*ba50*/  ULDC.64 UR4, c[0x0][0x318] ;  /* 0x0000c60000047ab9 */ /* 0x000fe40000000a00 */
[----:B0-----:R-:W-:Y:S01]  /*ba60*/  LEA R24, P0, R2, UR4, 0x1 ;  /* 0x0000000402187c11 */ /* 0x001fe2000f8008ff */
[----:B------:R-:W-:-:S05]  /*ba70*/  IMAD.IADD R0, R0, 0x1, R3 ;  /* 0x0000000100007824 */ /* 0x000fca00078e0203 */
[----:B------:R-:W-:Y:S01]  /*ba80*/  LEA.HI.X R0, R2, UR5, R0, 0x1, P0 ;  /* 0x0000000502007c11 */ /* 0x000fe200080f0c00 */
[----:B------:R-:W-:Y:S01]  /*ba90*/  NOP ;  /* 0x0000000000007918 */ /* 0x000fe20000000000 */
[----:B------:R-:W-:-:S13]  /*baa0*/  PLOP3.LUT P0, PT, PT, PT, PT, 0x80, 0x0 ;  /* 0x000000000000781c */ /* 0x000fda0003f0f070 */
.L_x_249:
[----:B------:R-:W-:Y:S02]  /*bab0*/  PLOP3.LUT P4, PT, P4, P0, PT, 0xa2, 0x0 ;  /* 0x000000000000781c */ /* 0x000fe40002781472 */
[----:B------:R-:W-:-:S08]  /*bac0*/  @P0 R2UR P4, UR4, R5 ;  /* 0x00000000050402ca */ /* 0x000fd00000080000 */
[----:B------:R-:W-:-:S05]  /*bad0*/  @P0 PLOP3.LUT P0, PT, P4, PT, PT, 0x80, 0x0 ;  /* 0x000000000000081c */ /* 0x000fca000270f070 */
[----:B------:R-:W-:Y:S01]  /*bae0*/  @!P4 SYNCS.ARRIVE.TRANS64.RED.A0T1 RZ, [UR4+0x2d850], RZ ;  /* 0x02d850ffffffc9a7 */ /* 0x000fe20008200404 */
[----:B------:R-:W-:Y:S07]  /*baf0*/  @!P4 ARRIVES.LDGSTSBAR.64.TRANSCNT [UR4+0x2d850] ;  /* 0x02d85000ff00c9b0 */ /* 0x000fee0008000a84 */
[----:B------:R-:W-:Y:S05]  /*bb00*/  @P0 BRA.U.ANY `(.L_x_249) ;  /* 0xfffffffd00e80947 */ /* 0x000fea000393ffff */
[----:B------:R-:W-:Y:S01]  /*bb10*/  NOP ;  /* 0x0000000000007918 */ /* 0x000fe20000000000 */
[----:B------:R-:W2:Y:S01]  /*bb20*/  LDL R2, [R1+0x38] ;  /* 0x0000380001027983 */ /* 0x000ea20000100800 */
[----:B------:R-:W-:Y:S01]  /*bb30*/  IMAD.MOV.U32 R25, RZ, RZ, R0 ;  /* 0x000000ffff197224 */ /* 0x000fe200078e0000 */
[----:B--2---:R-:W-:-:S13]  /*bb40*/  ISETP.NE.AND P5, PT, R2, 0x3, PT ;  /* 0x000000030200780c */ /* 0x004fda0003fa5270 */
[----:B------:R-:W-:Y:S05]  /*bb50*/  @!P5 BRA `(.L_x_250) ;  /* 0x000000000004d947 */ /* 0x000fea0003800000 */
[----:B------:R-:W-:Y:S01]  /*bb60*/  BPT.TRAP 0x1 ;  /* 0x000000040000795c */ /* 0x000fe20000300000 */
.L_x_250:
[----:B------:R2:W-:Y:S01]  /*bb70*/  STL [R1], R27 ;  /* 0x0000001b01007387 */ /* 0x0005e20000100800 */
[C---:B------:R-:W-:Y:S01]  /*bb80*/  ISETP.GT.AND P0, PT, R27.reuse, RZ, PT ;  /* 0x000000ff1b00720c */ /* 0x040fe20003f04270 */
[----:B------:R2:W-:Y:S01]  /*bb90*/  SYNCS.ARRIVE.TRANS64.A1T0 RZ, [R5+URZ+0x2d850], RZ ;  /* 0x02d850ff05ff79a7 */ /* 0x0005e2000810003f */
[----:B------:R-:W-:Y:S02]  /*bba0*/  VIADD R0, R27, 0xffffffff ;  /* 0xffffffff1b007836 */ /* 0x000fe40000000000 */
[----:B------:R-:W-:Y:S02]  /*bbb0*/  IMAD.MOV.U32 R17, RZ, RZ, R29 ;  /* 0x000000ffff117224 */ /* 0x000fe400078e001d */
[----:B------:R-:W-:-:S07]  /*bbc0*/  IMAD.MOV.U32 R10, RZ, RZ, R26 ;  /* 0x000000ffff0a7224 */ /* 0x000fce00078e001a */
[----:B--2---:R-:W-:Y:S05]  /*bbd0*/  @P0 BRA `(.L_x_251) ;  /* 0xfffffff000440947 */ /* 0x004fea000383ffff */
.L_x_238:
[----:B------:R-:W-:Y:S05]  /*bbe0*/  BSYNC B0 ;  /* 0x0000000000007941 */ /* 0x000fea0003800000 */
.L_x_237:
[----:B------:R-:W2:Y:S01]  /*bbf0*/  S2R R2, SR_TID.X ;  /* 0x0000000000027919 */ /* 0x000ea20000002100 */
[----:B------:R-:W-:Y:S01]  /*bc00*/  BSSY B0, `(.L_x_252) ;  /* 0x0000010000007945 */ /* 0x000fe20003800000 */
[----:B--2---:R-:W-:-:S04]  /*bc10*/  LOP3.LUT R2, R2, 0x7f, RZ, 0xc0, !PT ;  /* 0x0000007f02027812 */ /* 0x004fc800078ec0ff */
[----:B------:R-:W-:-:S13]  /*bc20*/  ISETP.NE.AND P0, PT, R2, RZ, PT ;  /* 0x000000ff0200720c */ /* 0x000fda0003f05270 */
[----:B------:R-:W-:Y:S05]  /*bc30*/  @P0 BRA `(.L_x_253) ;  /* 0x0000000000300947 */ /* 0x000fea0003800000 */
[----:B0-----:R-:W0:Y:S01]  /*bc40*/  S2R R5, SR_LANEID ;  /* 0x0000000000057919 */ /* 0x001e220000000000 */
[----:B------:R-:W-:Y:S01]  /*bc50*/  VOTEU.ANY UR4, UPT, PT ;  /* 0x0000000000047886 */ /* 0x000fe200038e0100 */
[----:B------:R-:W2:Y:S01]  /*bc60*/  LDC.64 R2, c[0x0][0xc60] ;  /* 0x00031800ff027b82 */ /* 0x000ea20000000a00 */
[----:B-1----:R-:W0:Y:S02]  /*bc70*/  FLO.U32 R0, UR4 ;  /* 0x0000000400007d00 */ /* 0x002e2400080e0000 */
[----:B0-----:R-:W-:-:S06]  /*bc80*/  ISETP.EQ.U32.AND P0, PT, R0, R5, PT ;  /* 0x000000050000720c */ /* 0x001fcc0003f02070 */
[----:B------:R-:W2:Y:S07]  /*bc90*/  POPC R5, UR4 ;  /* 0x0000000400057d09 */ /* 0x000eae0008000000 */
[----:B--2---:R-:W2:Y:S01]  /*bca0*/  @P0 ATOMG.E.ADD.STRONG.GPU PT, R3, desc[UR36][R2.64], R5 ;  /* 0x00000005020309a8 */ /* 0x004ea200081ee1e4 */
[----:B------:R-:W0:Y:S02]  /*bcb0*/  S2R R4, SR_LTMASK ;  /* 0x0000000000047919 */ /* 0x000e240000003900 */
[----:B0-----:R-:W-:-:S04]  /*bcc0*/  LOP3.LUT R4, R4, UR4, RZ, 0xc0, !PT ;  /* 0x0000000404047c12 */ /* 0x001fc8000f8ec0ff */
[----:B------:R-:W0:Y:S01]  /*bcd0*/  POPC R7, R4 ;  /* 0x0000000400077309 */ /* 0x000e220000000000 */
[----:B--2---:R-:W0:Y:S02]  /*bce0*/  SHFL.IDX PT, R0, R3, R0, 0x1f ;  /* 0x00001f0003007589 */ /* 0x004e2400000e0000 */
[----:B0-----:R-:W-:-:S07]  /*bcf0*/  IADD3 R16, R0, UR38, R7 ;  /* 0x0000002600107c10 */ /* 0x001fce000fffe007 */
.L_x_253:
[----:B------:R-:W-:Y:S05]  /*bd00*/  BSYNC B0 ;  /* 0x0000000000007941 */ /* 0x000fea0003800000 */
.L_x_252:
[----:B-1----:R-:W2:Y:S02]  /*bd10*/  LDL R0, [R1+0x38] ;  /* 0x0000380001007983 */ /* 0x002ea40000100800 */
[----:B--2---:R-:W-:-:S13]  /*bd20*/  ISETP.NE.AND P0, PT, R0, 0x3, PT ;  /* 0x000000030000780c */ /* 0x004fda0003f05270 */
[----:B------:R-:W-:Y:S05]  /*bd30*/  @!P0 BRA `(.L_x_254) ;  /* 0x0000000000048947 */ /* 0x000fea0003800000 */
[----:B------:R-:W-:Y:S01]  /*bd40*/  BPT.TRAP 0x1 ;  /* 0x000000040000795c */ /* 0x000fe20000300000 */
.L_x_254:
[----:B------:R-:W2:Y:S01]  /*bd50*/  LDL.LU R2, [R1+0xc] ;  /* 0x00000c0001027983 */ /* 0x000ea20000300800 */
[----:B------:R-:W-:Y:S01]  /*bd60*/  IMAD R0, R26, 0x8, R23 ;  /* 0x000000081a007824 */ /* 0x000fe200078e0217 */
[----:B------:R-:W-:Y:S01]  /*bd70*/  SHF.L.U32 R3, R29, 0x1f, RZ ;  /* 0x0000001f1d037819 */ /* 0x000fe200000006ff */
[----:B------:R-:W-:Y:S03]  /*bd80*/  BSSY B0, `(.L_x_255) ;  /* 0x0000004000007945 */ /* 0x000fe60003800000 */
[----:B------:R-:W1:Y:S01]  /*bd90*/  SYNCS.PHASECHK.TRANS64.TRYWAIT P0, [R0+URZ+0x2d860], R3 ;  /* 0x02d86003000075a7 */ /* 0x000e62000800017f */
[----:B--2---:R-:W-:Y:S01]  /*bda0*/  IMAD R6, R27, -0x80, R2 ;  /* 0xffffff801b067824 */ /* 0x004fe200078e0202 */
[----:B-1----:R-:W-:Y:S06]  /*bdb0*/  @!P0 BRA `(.L_x_256) ;  /* 0x0000002c00dc8947 */ /* 0x002fec0003800000 */
.L_x_338:
[----:B------:R-:W-:Y:S05]  /*bdc0*/  BSYNC B0 ;  /* 0x0000000000007941 */ /* 0x000fea0003800000 */
.L_x_255:
[----:B------:R-:W0:Y:S01]  /*bdd0*/  S2R R2, SR_TID.X ;  /* 0x0000000000027919 */ /* 0x000e220000002100 */
[----:B------:R-:W-:Y:S01]  /*bde0*/  UMOV UR4, 0xffffffff ;  /* 0xffffffff00047882 */ /* 0x000fe20000000000 */
[----:B------:R-:W2:Y:S01]  /*bdf0*/  S2R R7, SR_TID.X ;  /* 0x0000000000077919 */ /* 0x000ea20000002100 */
[----:B0-----:R-:W-:Y:S01]  /*be00*/  LOP3.LUT R5, R2, 0x7f, RZ, 0xc0, !PT ;  /* 0x0000007f02057812 */ /* 0x001fe200078ec0ff */
[C---:B--2---:R-:W-:Y:S01]  /*be10*/  IMAD.SHL.U32 R2, R7.reuse, 0x8, RZ ;  /* 0x0000000807027824 */ /* 0x044fe200078e00ff */
[----:B------:R-:W-:Y:S02]  /*be20*/  SHF.L.U32 R4, R7, 0x3, RZ ;  /* 0x0000000307047819 */ /* 0x000fe400000006ff */
[----:B------:R-:W-:Y:S02]  /*be30*/  SHF.R.U32.HI R5, RZ, 0x2, R5 ;  /* 0x00000002ff057819 */ /* 0x000fe40000011605 */
[----:B------:R-:W-:-:S03]  /*be40*/  LOP3.LUT R2, R2, 0xd8, RZ, 0xc0, !PT ;  /* 0x000000d802027812 */ /* 0x000fc600078ec0ff */
[----:B------:R-:W-:Y:S01]  /*be50*/  IMAD.IADD R6, R6, 0x1, -R5 ;  /* 0x0000000106067824 */ /* 0x000fe200078e0a05 */
[----:B------:R-:W-:-:S04]  /*be60*/  LOP3.LUT R2, R2, 0x18, R7, 0x78, !PT ;  /* 0x0000001802027812 */ /* 0x000fc800078e7807 */
[----:B------:R-:W-:-:S05]  /*be70*/  LOP3.LUT R2, R2, 0x320, R4, 0xf8, !PT ;  /* 0x0000032002027812 */ /* 0x000fca00078ef804 */
[----:B------:R-:W-:Y:S01]  /*be80*/  IMAD R4, R26, 0x3000, R2 ;  /* 0x000030001a047824 */ /* 0x000fe200078e0202 */
[----:B------:R-:W-:Y:S06]  /*be90*/  BRA.DIV UR4, `(.L_x_257) ;  /* 0x0000002e04b87947 */ /* 0x000fec000b800000 */
[----:B------:R-:W0:Y:S01]  /*bea0*/  S2R R2, SR_TID.X ;  /* 0x0000000000027919 */ /* 0x000e220000002100 */
[----:B------:R-:W-:Y:S01]  /*beb0*/  ULDC UR4, c[0x0][0x2f4] ;  /* 0x0000bd0000047ab9 */ /* 0x000fe20000000800 */
[----:B------:R-:W-:Y:S01]  /*bec0*/  IMAD R4, R4, 0x2, R23 ;  /* 0x0000000204047824 */ /* 0x000fe200078e0217 */
[----:B------:R-:W2:Y:S04]  /*bed0*/  SHFL.IDX PT, R14, R24, RZ, 0x1c1f ;  /* 0x001c1fff180e7589 */ /* 0x000ea800000e0000 */
[----:B-1----:R-:W1:Y:S01]  /*bee0*/  SHFL.IDX PT, R3, R25, RZ, 0x1c1f ;  /* 0x001c1fff19037589 */ /* 0x002e6200000e0000 */
[----:B0-----:R-:W-:-:S05]  /*bef0*/  IMAD.SHL.U32 R7, R2, 0x8, RZ ;  /* 0x0000000802077824 */ /* 0x001fca00078e00ff */
[----:B------:R-:W-:-:S04]  /*bf00*/  LOP3.LUT R7, R7, 0x18, RZ, 0xc0, !PT ;  /* 0x0000001807077812 */ /* 0x000fc800078ec0ff */
[C---:B------:R-:W-:Y:S01]  /*bf10*/  ISETP.GE.AND P2, PT, R7.reuse, UR4, PT ;  /* 0x0000000407007c0c */ /* 0x040fe2000bf46270 */
[C---:B------:R-:W-:Y:S01]  /*bf20*/  IMAD.SHL.U32 R5, R7.reuse, 0x2, RZ ;  /* 0x0000000207057824 */ /* 0x040fe200078e00ff */
[C---:B------:R-:W-:Y:S02]  /*bf30*/  LOP3.LUT R8, R7.reuse, 0x20, RZ, 0xfc, !PT ;  /* 0x0000002007087812 */ /* 0x040fe400078efcff */
[----:B------:R-:W-:Y:S02]  /*bf40*/  ISETP.LT.OR P4, PT, R6, 0x1, P2 ;  /* 0x000000010600780c */ /* 0x000fe40001781670 */
[----:B--2---:R-:W-:Y:S02]  /*bf50*/  IADD3 R2, P0, R14, R5, RZ ;  /* 0x000000050e027210 */ /* 0x004fe40007f1e0ff */
[----:B------:R-:W-:Y:S01]  /*bf60*/  LOP3.LUT R7, R7, 0x40, RZ, 0xfc, !PT ;  /* 0x0000004007077812 */ /* 0x000fe200078efcff */
[----:B------:R-:W0:Y:S01]  /*bf70*/  SHFL.IDX PT, R14, R24, 0x1, 0x1c1f ;  /* 0x003c1f00180e7f89 */ /* 0x000e2200000e0000 */
[----:B------:R-:W-:Y:S01]  /*bf80*/  ISETP.GE.AND P1, PT, R8, UR4, PT ;  /* 0x0000000408007c0c */ /* 0x000fe2000bf26270 */
[----:B-1----:R-:W-:Y:S01]  /*bf90*/  IMAD.X R3, RZ, RZ, R3, P0 ;  /* 0x000000ffff037224 */ /* 0x002fe200000e0603 */
[----:B------:R-:W-:-:S02]  /*bfa0*/  ISETP.GE.AND P0, PT, R7, UR4, PT ;  /* 0x0000000407007c0c */ /* 0x000fc4000bf06270 */
[----:B------:R-:W-:-:S03]  /*bfb0*/  ISETP.LT.OR P3, PT, R6, 0x1, P1 ;  /* 0x000000010600780c */ /* 0x000fc60000f61670 */
[----:B------:R-:W-:Y:S01]  /*bfc0*/  LDGSTS.E.BYPASS.LTC128B.128 [R4+0x400], desc[UR36][R2.64], !P4 ;  /* 0x0040000002047fae */ /* 0x000fe2000e101d64 */
[----:B------:R-:W-:-:S09]  /*bfd0*/  ISETP.LT.OR P4, PT, R6, 0x1, P0 ;  /* 0x000000010600780c */ /* 0x000fd20000781670 */
[----:B------:R-:W-:Y:S04]  /*bfe0*/  LDGSTS.E.BYPASS.LTC128B.128 [R4+0x2400], desc[UR36][R2.64+0x40], !P3 ;  /* 0x0240004002047fae */ /* 0x000fe8000d901d64 */
[----:B------:R1:W-:Y:S01]  /*bff0*/  LDGSTS.E.BYPASS.LTC128B.128 [R4+0x4400], desc[UR36][R2.64+0x80], !P4 ;  /* 0x0440008002047fae */ /* 0x0003e2000e101d64 */
[----:B------:R-:W-:-:S03]  /*c000*/  ISETP.LT.OR P4, PT, R6, 0x21, P2 ;  /* 0x000000210600780c */ /* 0x000fc60001781670 */
[----:B-1----:R-:W1:Y:S01]  /*c010*/  SHFL.IDX PT, R3, R25, 0x1, 0x1c1f ;  /* 0x003c1f0019037f89 */ /* 0x002e6200000e0000 */
[----:B0-----:R-:W-:-:S03]  /*c020*/  IADD3 R2, P3, R14, R5, RZ ;  /* 0x000000050e027210 */ /* 0x001fc60007f7e0ff */
[----:B------:R-:W0:Y:S02]  /*c030*/  SHFL.IDX PT, R14, R24, 0x2, 0x1c1f ;  /* 0x005c1f00180e7f89 */ /* 0x000e2400000e0000 */
[----:B-1----:R-:W-:Y:S01]  /*c040*/  IMAD.X R3, RZ, RZ, R3, P3 ;  /* 0x000000ffff037224 */ /* 0x002fe200018e0603 */
[----:B------:R-:W-:-:S04]  /*c050*/  ISETP.LT.OR P3, PT, R6, 0x21, P1 ;  /* 0x000000210600780c */ /* 0x000fc80000f61670 */
[----:B------:R-:W-:Y:S01]  /*c060*/  LDGSTS.E.BYPASS.LTC128B.128 [R4+0xc00], desc[UR36][R2.64], !P4 ;  /* 0x00c0000002047fae */ /* 0x000fe2000e101d64 */
[----:B------:R-:W-:-:S08]  /*c070*/  ISETP.LT.OR P4, PT, R6, 0x21, P0 ;  /* 0x000000210600780c */ /* 0x000fd00000781670 */
[----:B------:R-:W-:Y:S05]  /*c080*/  LDGSTS.E.BYPASS.LTC128B.128 [R4+0x2c00], desc[UR36][R2.64+0x40], !P3 ;  /* 0x02c0004002047fae */ /* 0x000fea000d901d64 */
[----:B------:R1:W-:Y:S01]  /*c090*/  LDGSTS.E.BYPASS.LTC128B.128 [R4+0x4c00], desc[UR36][R2.64+0x80], !P4 ;  /* 0x04c0008002047fae */ /* 0x0003e2000e101d64 */
[----:B------:R-:W-:-:S03]  /*c0a0*/  ISETP.LT.OR P4, PT, R6, 0x41, P2 ;  /* 0x000000410600780c */ /* 0x000fc60001781670 */
[----:B-1----:R-:W1:Y:S01]  /*c0b0*/  SHFL.IDX PT, R3, R25, 0x2, 0x1c1f ;  /* 0x005c1f0019037f89 */ /* 0x002e6200000e0000 */
[----:B0-----:R-:W-:-:S03]  /*c0c0*/  IADD3 R2, P3, R14, R5, RZ ;  /* 0x000000050e027210 */ /* 0x001fc60007f7e0ff */
[----:B------:R-:W0:Y:S04]  /*c0d0*/  SHFL.IDX PT, R25, R25, 0x3, 0x1c1f ;  /* 0x007c1f0019197f89 */ /* 0x000e2800000e0000 */
[----:B------:R2:W3:Y:S01]  /*c0e0*/  SHFL.IDX PT, R14, R24, 0x3, 0x1c1f ;  /* 0x007c1f00180e7f89 */ /* 0x0004e200000e0000 */
[----:B-1----:R-:W-:Y:S01]  /*c0f0*/  IMAD.X R3, RZ, RZ, R3, P3 ;  /* 0x000000ffff037224 */ /* 0x002fe200018e0603 */
[----:B------:R-:W-:-:S04]  /*c100*/  ISETP.LT.OR P3, PT, R6, 0x41, P1 ;  /* 0x000000410600780c */ /* 0x000fc80000f61670 */
[----:B------:R2:W-:Y:S01]  /*c110*/  LDGSTS.E.BYPASS.LTC128B.128 [R4+0x1400], desc[UR36][R2.64], !P4 ;  /* 0x0140000002047fae */ /* 0x0005e2000e101d64 */
[----:B------:R-:W-:-:S08]  /*c120*/  ISETP.LT.OR P4, PT, R6, 0x41, P0 ;  /* 0x000000410600780c */ /* 0x000fd00000781670 */
[----:B------:R2:W-:Y:S05]  /*c130*/  LDGSTS.E.BYPASS.LTC128B.128 [R4+0x3400], desc[UR36][R2.64+0x40], !P3 ;  /* 0x0340004002047fae */ /* 0x0005ea000d901d64 */
[----:B0--3--:R2:W-:Y:S02]  /*c140*/  LDGSTS.E.BYPASS.LTC128B.128 [R4+0x5400], desc[UR36][R2.64+0x80], !P4 ;  /* 0x0540008002047fae */ /* 0x0095e4000e101d64 */
.L_x_348:
[C---:B------:R-:W-:Y:S02]  /*c150*/  ISETP.LT.OR P2, PT, R6.reuse, 0x61, P2 ;  /* 0x000000610600780c */ /* 0x040fe40001741670 */
[C---:B------:R-:W-:Y:S02]  /*c160*/  ISETP.LT.OR P1, PT, R6.reuse, 0x61, P1 ;  /* 0x000000610600780c */ /* 0x040fe40000f21670 */
[----:B------:R-:W-:Y:S02]  /*c170*/  ISETP.LT.OR P0, PT, R6, 0x61, P0 ;  /* 0x000000610600780c */ /* 0x000fe40000701670 */
[----:B--2---:R-:W-:-:S04]  /*c180*/  IADD3 R2, P3, R14, R5, RZ ;  /* 0x000000050e027210 */ /* 0x004fc80007f7e0ff */
[----:B------:R-:W-:-:S05]  /*c190*/  IADD3.X R3, RZ, R25, RZ, P3, !PT ;  /* 0x00000019ff037210 */ /* 0x000fca0001ffe4ff */
[----:B------:R-:W-:Y:S01]  /*c1a0*/  @!PT LDS RZ, [RZ] ;  /* 0x00000000fffff984 */ /* 0x000fe20000000800 */
[----:B------:R-:W-:Y:S01]  /*c1b0*/  @!PT LDS RZ, [RZ] ;  /* 0x00000000fffff984 */ /* 0x000fe20000000800 */
[----:B------:R-:W-:Y:S01]  /*c1c0*/  @!PT LDS RZ, [RZ] ;  /* 0x00000000fffff984 */ /* 0x000fe20000000800 */
[----:B------:R0:W-:Y:S04]  /*c1d0*/  LDGSTS.E.BYPASS.LTC128B.128 [R4+0x1c00], desc[UR36][R2.64], !P2 ;  /* 0x01c0000002047fae */ /* 0x0001e8000d101d64 */
[----:B------:R0:W-:Y:S04]  /*c1e0*/  LDGSTS.E.BYPASS.LTC128B.128 [R4+0x3c00], desc[UR36][R2.64+0x40], !P1 ;  /* 0x03c0004002047fae */ /* 0x0001e8000c901d64 */
[----:B------:R0:W-:Y:S01]  /*c1f0*/  LDGSTS.E.BYPASS.LTC128B.128 [R4+0x5c00], desc[UR36][R2.64+0x80], !P0 ;  /* 0x05c0008002047fae */ /* 0x0001e2000c101d64 */
[----:B------:R-:W-:Y:S01]  /*c200*/  PLOP3.LUT P0, PT, PT, PT, PT, 0x80, 0x0 ;  /* 0x000000000000781c */ /* 0x000fe20003f0f070 */
[----:B------:R-:W-:-:S12]  /*c210*/  NOP ;  /* 0x0000000000007918 */ /* 0x000fd80000000000 */
.L_x_258:
[----:B------:R-:W-:Y:S02]  /*c220*/  PLOP3.LUT P1, PT, P1, P0, PT, 0xa2, 0x0 ;  /* 0x000000000000781c */ /* 0x000fe40000f21472 */
[----:B------:R-:W-:-:S08]  /*c230*/  @P0 R2UR P1, UR4, R0 ;  /* 0x00000000000402ca */ /* 0x000fd00000020000 */
[----:B------:R-:W-:-:S05]  /*c240*/  @P0 PLOP3.LUT P0, PT, P1, PT, PT, 0x80, 0x0 ;  /* 0x000000000000081c */ /* 0x000fca0000f0f070 */
[----:B------:R-:W-:Y:S01]  /*c250*/  @!P1 SYNCS.ARRIVE.TRANS64.RED.A0T1 RZ, [UR4+0x2d850], RZ ;  /* 0x02d850ffffff99a7 */ /* 0x000fe20008200404 */
[----:B------:R-:W-:Y:S07]  /*c260*/  @!P1 ARRIVES.LDGSTSBAR.64.TRANSCNT [UR4+0x2d850] ;  /* 0x02d85000ff0099b0 */ /* 0x000fee0008000a84 */
[----:B------:R-:W-:Y:S05]  /*c270*/  @P0 BRA.U.ANY `(.L_x_258) ;  /* 0xfffffffd00e80947 */ /* 0x000fea000393ffff */
[----:B------:R-:W-:Y:S01]  /*c280*/  NOP ;  /* 0x0000000000007918 */ /* 0x000fe20000000000 */
[----:B0-----:R-:W2:Y:S02]  /*c290*/  LDL R2, [R1+0x38] ;  /* 0x0000380001027983 */ /* 0x001ea40000100800 */
[----:B--2---:R-:W-:-:S13]  /*c2a0*/  ISETP.NE.AND P2, PT, R2, 0x3, PT ;  /* 0x000000030200780c */ /* 0x004fda0003f45270 */
[----:B------:R-:W-:Y:S05]  /*c2b0*/  @!P2 BRA `(.L_x_259) ;  /* 0x000000000004a947 */ /* 0x000fea0003800000 */
[----:B------:R-:W-:Y:S01]  /*c2c0*/  BPT.TRAP 0x1 ;  /* 0x000000040000795c */ /* 0x000fe20000300000 */
.L_x_259:
[----:B------:R-:W-:Y:S01]  /*c2d0*/  VIADD R26, R26, 0x1 ;  /* 0x000000011a1a7836 */ /* 0x000fe20000000000 */
[----:B------:R0:W-:Y:S04]  /*c2e0*/  SYNCS.ARRIVE.TRANS64.A1T0 RZ, [R0+URZ+0x2d850], RZ ;  /* 0x02d850ff00ff79a7 */ /* 0x0001e8000810003f */
[----:B------:R-:W-:-:S04]  /*c2f0*/  ISETP.NE.AND P0, PT, R26, 0x2, PT ;  /* 0x000000021a00780c */ /* 0x000fc80003f05270 */
[----:B0-----:R-:W-:Y:S02]  /*c300*/  SEL R0, RZ, 0x1, P0 ;  /* 0x00000001ff007807 */ /* 0x001fe40000000000 */
[----:B------:R-:W-:Y:S02]  /*c310*/  SEL R26, R26, RZ, P0 ;  /* 0x000000ff1a1a7207 */ /* 0x000fe40000000000 */
[----:B------:R-:W-:-:S07]  /*c320*/  LOP3.LUT R29, R29, R0, RZ, 0x3c, !PT ;  /* 0x000000001d1d7212 */ /* 0x000fce00078e3cff */
.L_x_218:
[----:B------:R-:W-:Y:S05]  /*c330*/  BSYNC B7 ;  /* 0x0000000000077941 */ /* 0x000fea0003800000 */
.L_x_216:
[----:B------:R-:W-:-:S13]  /*c340*/  LOP3.LUT P0, RZ, R22, 0x40, RZ, 0xc0, !PT ;  /* 0x0000004016ff7812 */ /* 0x000fda000780c0ff */
[----:B------:R-:W-:Y:S05]  /*c350*/  @!P0 BRA `(.L_x_260) ;  /* 0x0000000000248947 */ /* 0x000fea0003800000 */
[----:B------:R-:W-:Y:S05]  /*c360*/  WARPSYNC.ALL ;  /* 0x0000000000007948 */ /* 0x000fea0003800000 */
[----:B------:R-:W1:Y:S08]  /*c370*/  S2UR UR5, SR_CgaCtaId ;  /* 0x00000000000579c3 */ /* 0x000e700000008800 */
[----:B------:R-:W-:Y:S06]  /*c380*/  BAR.SYNC.DEFER_BLOCKING 0x5, 0x200 ;  /* 0x0148000000007b1d */ /* 0x000fec0000010000 */
[----:B------:R-:W-:-:S02]  /*c390*/  UMOV UR4, 0x400 ;  /* 0x0000040000047882 */ /* 0x000fc40000000000 */
[----:B-1----:R-:W-:-:S06]  /*c3a0*/  ULEA UR4, UR5, UR4, 0x18 ;  /* 0x0000000405047291 */ /* 0x002fcc000f8ec03f */
[----:B------:R-:W-:-:S05]  /*c3b0*/  IMAD.U32 R23, RZ, RZ, UR4 ;  /* 0x00000004ff177e24 */ /* 0x000fca000f8e00ff */
[----:B------:R1:W2:Y:S01]  /*c3c0*/  LDS.128 R16, [R23+0x2d8d0] ;  /* 0x02d8d00017107984 */ /* 0x0002a20000000c00 */
[----:B------:R-:W-:Y:S06]  /*c3d0*/  BAR.ARV 0x4, 0x200 ;  /* 0x0108000000007b1d */ /* 0x000fec0000002000 */
[----:B------:R-:W-:Y:S05]  /*c3e0*/  BRA `(.L_x_261) ;  /* 0x0000000800407947 */ /* 0x000fea0003800000 */
.L_x_260:
[----:B0-----:R-:W0:Y:S01]  /*c3f0*/  S2R R0, SR_TID.X ;  /* 0x0000000000007919 */ /* 0x001e220000002100 */
[----:B------:R-:W-:Y:S01]  /*c400*/  UMOV UR4, 0xffffffff ;  /* 0xffffffff00047882 */ /* 0x000fe20000000000 */
[----:B0-----:R-:W-:-:S04]  /*c410*/  LOP3.LUT R8, R0, 0x1f, RZ, 0xc0, !PT ;  /* 0x0000001f00087812 */ /* 0x001fc800078ec0ff */
[----:B------:R-:W-:Y:S01]  /*c420*/  ISETP.NE.AND P0, PT, R8, 0x1f, PT ;  /* 0x0000001f0800780c */ /* 0x000fe20003f05270 */
[----:B------:R-:W-:-:S12]  /*c430*/  BRA.DIV UR4, `(.L_x_262) ;  /* 0x0000002e04c07947 */ /* 0x000fd8000b800000 */
[----:B------:R-:W-:Y:S01]  /*c440*/  IMAD.IADD R5, R19, 0x1, R8 ;  /* 0x0000000113057824 */ /* 0x000fe200078e0208 */
[----:B------:R-:W-:-:S04]  /*c450*/  ULDC UR4, c[0x0][0xc3c] ;  /* 0x00030f0000047ab9 */ /* 0x000fc80000000800 */
[----:B------:R-:W-:-:S13]  /*c460*/  ISETP.GE.OR P1, PT, R5, UR4, !P0 ;  /* 0x0000000405007c0c */ /* 0x000fda000c726670 */
[----:B------:R-:W0:Y:S02]  /*c470*/  @!P1 LDC.64 R2, c[0x0][0xc80] ;  /* 0x00032000ff029b82 */ /* 0x000e240000000a00 */
[----:B0-----:R-:W-:-:S06]  /*c480*/  @!P1 IMAD.WIDE R2, R5, 0x4, R2 ;  /* 0x0000000405029825 */ /* 0x001fcc00078e0202 */
[----:B------:R0:W2:Y:S01]  /*c490*/  @!P1 LDG.E R3, desc[UR36][R2.64] ;  /* 0x0000002402039981 */ /* 0x0000a2000c1e1900 */
[C---:B------:R-:W-:Y:S02]  /*c4a0*/  ISETP.GE.U32.AND P2, PT, R8.reuse, 0x2, PT ;  /* 0x000000020800780c */ /* 0x040fe40003f46070 */
[C---:B------:R-:W-:Y:S01]  /*c4b0*/  ISETP.GE.U32.AND P3, PT, R8.reuse, 0x4, PT ;  /* 0x000000040800780c */ /* 0x040fe20003f66070 */
[----:B------:R-:W-:Y:S01]  /*c4c0*/  SHFL.IDX PT, R0, R16, RZ, 0x1f ;  /* 0x00001fff10007589 */ /* 0x000fe200000e0000 */
[C---:B------:R-:W-:Y:S02]  /*c4d0*/  ISETP.GE.U32.AND P4, PT, R8.reuse, 0x8, PT ;  /* 0x000000080800780c */ /* 0x040fe40003f86070 */
[C---:B------:R-:W-:Y:S01]  /*c4e0*/  ISETP.GE.U32.AND P5, PT, R8.reuse, 0x10, PT ;  /* 0x000000100800780c */ /* 0x040fe20003fa6070 */
[----:B------:R-:W-:Y:S01]  /*c4f0*/  SHFL.IDX PT, R4, R16, 0x1, 0x1f ;  /* 0x00201f0010047f89 */ /* 0x000fe200000e0000 */
[----:B0-----:R-:W-:Y:S02]  /*c500*/  IMAD.MOV.U32 R2, RZ, RZ, RZ ;  /* 0x000000ffff027224 */ /* 0x001fe400078e00ff */
[----:B--2---:R-:W-:Y:S01]  /*c510*/  @!P1 IMAD.MOV.U32 R2, RZ, RZ, R3 ;  /* 0x000000ffff029224 */ /* 0x004fe200078e0003 */
[----:B------:R-:W-:-:S04]  /*c520*/  ISETP.NE.AND P1, PT, R8, RZ, PT ;  /* 0x000000ff0800720c */ /* 0x000fc80003f25270 */
        /* <DEDUP_REMOVED lines=15> */
[----:B------:R0:W1:Y:S02]  /*c620*/  SHFL.IDX PT, R14, R3, 0x1f, 0x1f ;  /* 0x03e01f00030e7f89 */ /* 0x00006400000e0000 */
.L_x_358:
[----:B------:R-:W-:Y:S02]  /*c630*/  ULDC UR4, c[0x0][0xc38] ;  /* 0x00030e0000047ab9 */ /* 0x000fe40000000800 */
[----:B------:R-:W-:-:S04]  /*c640*/  IMAD.U32 R16, RZ, RZ, UR4 ;  /* 0x00000004ff107e24 */ /* 0x000fc8000f8e00ff */
[----:B-1----:R-:W-:-:S04]  /*c650*/  IMAD R5, R14, R16, RZ ;  /* 0x000000100e057224 */ /* 0x002fc800078e02ff */
[----:B------:R-:W-:-:S05]  /*c660*/  IMAD.IADD R4, R4, 0x1, R5 ;  /* 0x0000000104047824 */ /* 0x000fca00078e0205 */
[----:B------:R-:W-:-:S13]  /*c670*/  ISETP.GT.AND P6, PT, R4, R0, PT ;  /* 0x000000000400720c */ /* 0x000fda0003fc4270 */
[----:B------:R-:W-:Y:S05]  /*c680*/  @P6 BRA `(.L_x_263) ;  /* 0x00000000009c6947 */ /* 0x000fea0003800000 */
.L_x_268:
[----:B------:R-:W1:Y:S01]  /*c690*/  LDC R6, c[0x0][0xc3c] ;  /* 0x00030f00ff067b82 */ /* 0x000e620000000800 */
[----:B------:R-:W-:-:S05]  /*c6a0*/  VIADD R19, R19, 0x1f ;  /* 0x0000001f13137836 */ /* 0x000fca0000000000 */
[----:B-1----:R-:W-:-:S13]  /*c6b0*/  ISETP.GE.AND P6, PT, R19, R6, PT ;  /* 0x000000061300720c */ /* 0x002fda0003fc6270 */
[----:B------:R-:W-:Y:S05]  /*c6c0*/  @P6 BRA `(.L_x_264) ;  /* 0x0000000400446947 */ /* 0x000fea0003800000 */
[----:B------:R-:W1:Y:S01]  /*c6d0*/  S2R R2, SR_TID.X ;  /* 0x0000000000027919 */ /* 0x000e620000002100 */
[----:B------:R-:W-:Y:S01]  /*c6e0*/  BSSY B0, `(.L_x_265) ;  /* 0x0000009000007945 */ /* 0x000fe20003800000 */
[----:B-1----:R-:W-:-:S05]  /*c6f0*/  LOP3.LUT R2, R2, 0x1f, RZ, 0xc0, !PT ;  /* 0x0000001f02027812 */ /* 0x002fca00078ec0ff */
[----:B------:R-:W-:Y:S02]  /*c700*/  IMAD.IADD R5, R19, 0x1, R2 ;  /* 0x0000000113057824 */ /* 0x000fe400078e0202 */
[----:B------:R-:W-:-:S03]  /*c710*/  IMAD.MOV.U32 R2, RZ, RZ, RZ ;  /* 0x000000ffff027224 */ /* 0x000fc600078e00ff */
[----:B------:R-:W-:-:S13]  /*c720*/  ISETP.GE.OR P6, PT, R5, R6, !P0 ;  /* 0x000000060500720c */ /* 0x000fda00047c6670 */
[----:B------:R-:W-:Y:S05]  /*c730*/  @P6 BRA `(.L_x_266) ;  /* 0x00000000000c6947 */ /* 0x000fea0003800000 */
[----:B0-----:R-:W0:Y:S02]  /*c740*/  LDC.64 R2, c[0x0][0xc80] ;  /* 0x00032000ff027b82 */ /* 0x001e240000000a00 */
[----:B0-----:R-:W-:-:S06]  /*c750*/  IMAD.WIDE R2, R5, 0x4, R2 ;  /* 0x0000000405027825 */ /* 0x001fcc00078e0202 */
[----:B------:R1:W5:Y:S02]  /*c760*/  LDG.E R2, desc[UR36][R2.64] ;  /* 0x0000002402027981 */ /* 0x000364000c1e1900 */
.L_x_266:
[----:B------:R-:W-:Y:S05]  /*c770*/  BSYNC B0 ;  /* 0x0000000000007941 */ /* 0x000fea0003800000 */
.L_x_265:
[----:B------:R-:W-:-:S03]  /*c780*/  UMOV UR4, 0xffffffff ;  /* 0xffffffff00047882 */ /* 0x000fc60000000000 */
[----:B------:R-:W-:Y:S05]  /*c790*/  BRA.DIV UR4, `(.L_x_267) ;  /* 0x00000032040c7947 */ /* 0x000fea000b800000 */
[----:B-----5:R-:W2:Y:S02]  /*c7a0*/  SHFL.UP PT, R14, R2, 0x1, RZ ;  /* 0x04200000020e7989 */ /* 0x020ea400000e00ff */
[----:B--2---:R-:W-:-:S05]  /*c7b0*/  SEL R13, R14, RZ, P1 ;  /* 0x000000ff0e0d7207 */ /* 0x004fca0000800000 */
[----:B------:R-:W-:-:S05]  /*c7c0*/  IMAD.IADD R13, R2, 0x1, R13 ;  /* 0x00000001020d7824 */ /* 0x000fca00078e020d */
[----:B------:R-:W2:Y:S02]  /*c7d0*/  SHFL.UP PT, R14, R13, 0x2, RZ ;  /* 0x044000000d0e7989 */ /* 0x000ea400000e00ff */
[----:B--2---:R-:W-:-:S05]  /*c7e0*/  SEL R14, R14, RZ, P2 ;  /* 0x000000ff0e0e7207 */ /* 0x004fca0001000000 */
[----:B01----:R-:W-:-:S05]  /*c7f0*/  IMAD.IADD R3, R13, 0x1, R14 ;  /* 0x000000010d037824 */ /* 0x003fca00078e020e */
        /* <DEDUP_REMOVED lines=9> */
[----:B------:R0:W1:Y:S02]  /*c890*/  SHFL.IDX PT, R14, R3, 0x1f, 0x1f ;  /* 0x03e01f00030e7f89 */ /* 0x00006400000e0000 */
.L_x_366:
[----:B------:R-:W-:Y:S02]  /*c8a0*/  ULDC UR4, c[0x0][0xc38] ;  /* 0x00030e0000047ab9 */ /* 0x000fe40000000800 */
[----:B------:R-:W-:-:S04]  /*c8b0*/  IMAD.U32 R16, RZ, RZ, UR4 ;  /* 0x00000004ff107e24 */ /* 0x000fc8000f8e00ff */
[----:B-1----:R-:W-:-:S04]  /*c8c0*/  IMAD R5, R14, R16, RZ ;  /* 0x000000100e057224 */ /* 0x002fc800078e02ff */
[----:B------:R-:W-:-:S05]  /*c8d0*/  IMAD.IADD R4, R5, 0x1, R4 ;  /* 0x0000000105047824 */ /* 0x000fca00078e0204 */
[----:B------:R-:W-:-:S13]  /*c8e0*/  ISETP.GT.AND P6, PT, R4, R0, PT ;  /* 0x000000000400720c */ /* 0x000fda0003fc4270 */
[----:B------:R-:W-:Y:S05]  /*c8f0*/  @!P6 BRA `(.L_x_268) ;  /* 0xfffffffc0064e947 */ /* 0x000fea000383ffff */
.L_x_263:
[----:B------:R-:W-:Y:S01]  /*c900*/  IMAD.IADD R5, R4, 0x1, -R5 ;  /* 0x0000000104057824 */ /* 0x000fe200078e0a05 */
[----:B------:R-:W-:-:S03]  /*c910*/  UMOV UR4, 0xffffffff ;  /* 0xffffffff00047882 */ /* 0x000fc60000000000 */
[----:B------:R-:W-:-:S05]  /*c920*/  IMAD R7, R3, R16, R5 ;  /* 0x0000001003077224 */ /* 0x000fca00078e0205 */
[----:B------:R-:W-:Y:S01]  /*c930*/  ISETP.GT.AND P6, PT, R7, R0, PT ;  /* 0x000000000700720c */ /* 0x000fe20003fc4270 */
[----:B------:R-:W-:-:S12]  /*c940*/  BRA.DIV UR4, `(.L_x_269) ;  /* 0x00000032045c7947 */ /* 0x000fd8000b800000 */
[----:B------:R-:W-:-:S04]  /*c950*/  VOTE.ANY R6, PT, !P6 ;  /* 0x0000000000067806 */ /* 0x000fc800070e0100 */
[----:B------:R-:W1:Y:S02]  /*c960*/  POPC R4, R6 ;  /* 0x0000000600047309 */ /* 0x000e640000000000 */
[----:B-1----:R1:W2:Y:S02]  /*c970*/  SHFL.IDX PT, R17, R2, R4, 0x1f ;  /* 0x00001f0402117589 */ /* 0x0022a400000e0000 */
.L_x_370:
[----:B------:R-:W-:Y:S01]  /*c980*/  ISETP.NE.AND P0, PT, R6, RZ, PT ;  /* 0x000000ff0600720c */ /* 0x000fe20003f05270 */
[----:B------:R-:W-:-:S12]  /*c990*/  IMAD.MOV.U32 R14, RZ, RZ, RZ ;  /* 0x000000ffff0e7224 */ /* 0x000fd800078e00ff */
[----:B------:R-:W-:Y:S05]  /*c9a0*/  @!P0 BRA `(.L_x_270) ;  /* 0x0000000000108947 */ /* 0x000fea0003800000 */
[----:B------:R-:W-:Y:S01]  /*c9b0*/  UMOV UR4, 0xffffffff ;  /* 0xffffffff00047882 */ /* 0x000fe20000000000 */
[----:B------:R-:W-:Y:S02]  /*c9c0*/  VIADD R12, R4, 0xffffffff ;  /* 0xffffffff040c7836 */ /* 0x000fe40000000000 */
[----:B------:R-:W-:Y:S05]  /*c9d0*/  BRA.DIV UR4, `(.L_x_271) ;  /* 0x0000003204807947 */ /* 0x000fea000b800000 */
[----:B------:R3:W4:Y:S02]  /*c9e0*/  SHFL.IDX PT, R14, R3, R12, 0x1f ;  /* 0x00001f0c030e7589 */ /* 0x00072400000e0000 */
.L_x_270:
[----:B--2---:R-:W-:Y:S01]  /*c9f0*/  IABS R6, R17 ;  /* 0x0000001100067213 */ /* 0x004fe20000000000 */
[----:B----4-:R-:W-:Y:S01]  /*ca00*/  IMAD R16, R14, R16, R5 ;  /* 0x000000100e107224 */ /* 0x010fe200078e0205 */
[----:B------:R-:W-:Y:S01]  /*ca10*/  IADD3 R19, R4, R19, RZ ;  /* 0x0000001304137210 */ /* 0x000fe20007ffe0ff */
[----:B-1----:R-:W-:Y:S01]  /*ca20*/  IMAD.MOV.U32 R2, RZ, RZ, RZ ;  /* 0x000000ffff027224 */ /* 0x002fe200078e00ff */
[----:B------:R-:W1:Y:S01]  /*ca30*/  I2F.RP R7, R6 ;  /* 0x0000000600077306 */ /* 0x000e620000209400 */
[----:B------:R-:W-:-:S07]  /*ca40*/  IMAD.IADD R0, R0, 0x1, -R16 ;  /* 0x0000000100007824 */ /* 0x000fce00078e0a10 */
[----:B-1----:R-:W0:Y:S02]  /*ca50*/  MUFU.RCP R7, R7 ;  /* 0x0000000700077308 */ /* 0x002e240000001000 */
[----:B0--3--:R-:W-:-:S06]  /*ca60*/  VIADD R3, R7, 0xffffffe ;  /* 0x0ffffffe07037836 */ /* 0x009fcc0000000000 */
[----:B------:R-:W0:Y:S02]  /*ca70*/  F2I.FTZ.U32.TRUNC.NTZ R3, R3 ;  /* 0x0000000300037305 */ /* 0x000e24000021f000 */
[----:B0-----:R-:W-:-:S05]  /*ca80*/  IADD3 R5, RZ, -R3, RZ ;  /* 0x80000003ff057210 */ /* 0x001fca0007ffe0ff */
[----:B------:R-:W-:-:S04]  /*ca90*/  IMAD R5, R5, R6, RZ ;  /* 0x0000000605057224 */ /* 0x000fc800078e02ff */
[----:B------:R-:W-:Y:S01]  /*caa0*/  IMAD.HI.U32 R2, R3, R5, R2 ;  /* 0x0000000503027227 */ /* 0x000fe200078e0002 */
[----:B------:R-:W-:Y:S02]  /*cab0*/  IABS R5, R17 ;  /* 0x0000001100057213 */ /* 0x000fe40000000000 */
[----:B------:R-:W-:-:S03]  /*cac0*/  IABS R3, R0 ;  /* 0x0000000000037213 */ /* 0x000fc60000000000 */
[----:B------:R-:W-:Y:S02]  /*cad0*/  IMAD.MOV R5, RZ, RZ, -R5 ;  /* 0x000000ffff057224 */ /* 0x000fe400078e0a05 */
        /* <DEDUP_REMOVED lines=11> */
[----:B------:R-:W-:-:S05]  /*cb90*/  @!P1 LOP3.LUT R2, RZ, R17, RZ, 0x33, !PT ;  /* 0x00000011ff029212 */ /* 0x000fca00078e33ff */
[--C-:B------:R-:W-:Y:S02]  /*cba0*/  IMAD.MOV R3, RZ, RZ, -R2.reuse ;  /* 0x000000ffff037224 */ /* 0x100fe400078e0a02 */
[----:B------:R-:W-:Y:S02]  /*cbb0*/  IMAD.MOV.U32 R18, RZ, RZ, R2 ;  /* 0x000000ffff127224 */ /* 0x000fe400078e0002 */
[----:B------:R-:W-:Y:S01]  /*cbc0*/  IMAD R17, R17, R3, R0 ;  /* 0x0000000311117224 */ /* 0x000fe200078e0200 */
[----:B------:R-:W-:Y:S06]  /*cbd0*/  BRA `(.L_x_272) ;  /* 0x00000000001c7947 */ /* 0x000fec0003800000 */
.L_x_264:
[----:B------:R-:W-:Y:S01]  /*cbe0*/  UMOV UR4, URZ ;  /* 0x0000003f00047c82 */ /* 0x000fe20008000000 */
[----:B------:R-:W-:Y:S01]  /*cbf0*/  UMOV UR5, URZ ;  /* 0x0000003f00057c82 */ /* 0x000fe20008000000 */
[----:B------:R-:W-:Y:S01]  /*cc00*/  ULDC UR6, c[0x0][0xc3c] ;  /* 0x00030f0000067ab9 */ /* 0x000fe20000000800 */
[----:B------:R-:W-:Y:S02]  /*cc10*/  IMAD.MOV.U32 R16, RZ, RZ, R0 ;  /* 0x000000ffff107224 */ /* 0x000fe400078e0000 */
[----:B------:R-:W-:Y:S02]  /*cc20*/  IMAD.U32 R17, RZ, RZ, UR4 ;  /* 0x00000004ff117e24 */ /* 0x000fe4000f8e00ff */
[----:B------:R-:W-:Y:S02]  /*cc30*/  IMAD.U32 R18, RZ, RZ, UR5 ;  /* 0x00000005ff127e24 */ /* 0x000fe4000f8e00ff */
[----:B------:R-:W-:-:S07]  /*cc40*/  IMAD.U32 R19, RZ, RZ, UR6 ;  /* 0x00000006ff137e24 */ /* 0x000fce000f8e00ff */
.L_x_272:
[----:B------:R-:W1:Y:S01]  /*cc50*/  S2R R0, SR_TID.X ;  /* 0x0000000000007919 */ /* 0x000e620000002100 */
[----:B------:R-:W-:Y:S05]  /*cc60*/  WARPSYNC.ALL ;  /* 0x0000000000007948 */ /* 0x000fea0003800000 */
[----:B------:R-:W-:Y:S01]  /*cc70*/  BAR.SYNC.DEFER_BLOCKING 0x4, 0x200 ;  /* 0x0108000000007b1d */ /* 0x000fe20000010000 */
[----:B-1----:R-:W-:-:S04]  /*cc80*/  LOP3.LUT R0, R0, 0x1f, RZ, 0xc0, !PT ;  /* 0x0000001f00007812 */ /* 0x002fc800078ec0ff */
[----:B------:R-:W-:-:S13]  /*cc90*/  ISETP.NE.AND P0, PT, R0, RZ, PT ;  /* 0x000000ff0000720c */ /* 0x000fda0003f05270 */
[----:B0-----:R-:W0:Y:S01]  /*cca0*/  @!P0 S2R R3, SR_CgaCtaId ;  /* 0x0000000000038919 */ /* 0x001e220000008800 */
[----:B------:R-:W-:-:S04]  /*ccb0*/  @!P0 MOV R0, 0x400 ;  /* 0x0000040000008802 */ /* 0x000fc80000000f00 */
[----:B0-----:R-:W-:-:S05]  /*ccc0*/  @!P0 LEA R23, R3, R0, 0x18 ;  /* 0x0000000003178211 */ /* 0x001fca00078ec0ff */
[----:B------:R0:W-:Y:S01]  /*ccd0*/  @!P0 STS.128 [R23+0x2d8d0], R16 ;  /* 0x02d8d01017008388 */ /* 0x0001e20000000c00 */
[----:B------:R-:W-:Y:S06]  /*cce0*/  BAR.ARV 0x5, 0x200 ;  /* 0x0148000000007b1d */ /* 0x000fec0000002000 */
.L_x_261:
[----:B------:R-:W-:Y:S02]  /*ccf0*/  ULDC UR4, c[0x0][0xc3c] ;  /* 0x00030f0000047ab9 */ /* 0x000fe40000000800 */
[----:B--2---:R-:W-:-:S13]  /*cd00*/  ISETP.GE.AND P0, PT, R19, UR4, PT ;  /* 0x0000000413007c0c */ /* 0x004fda000bf06270 */
[----:B------:R-:W-:Y:S05]  /*cd10*/  @!P0 BRA `(.L_x_273) ;  /* 0xffffffb800f48947 */ /* 0x000fea000383ffff */
[----:B------:R-:W-:Y:S05]  /*cd20*/  BSYNC B8 ;  /* 0x0000000000087941 */ /* 0x000fea0003800000 */
.L_x_212:
[----:B0-----:R-:W2:Y:S01]  /*cd30*/  LDL.LU R0, [R1+0x30] ;  /* 0x0000300001007983 */ /* 0x001ea20000300800 */
[----:B------:R-:W-:Y:S01]  /*cd40*/  BSSY B0, `(.L_x_274) ;  /* 0x000000b000007945 */ /* 0x000fe20003800000 */
[----:B------:R-:W0:Y:S01]  /*cd50*/  S2R R5, SR_CgaCtaId ;  /* 0x0000000000057919 */ /* 0x000e220000008800 */
[----:B--2---:R-:W-:-:S05]  /*cd60*/  VIADD R0, R0, 0x1 ;  /* 0x0000000100007836 */ /* 0x004fca0000000000 */
[----:B------:R-:W-:-:S04]  /*cd70*/  LEA.HI R2, R0, R0, RZ, 0x1 ;  /* 0x0000000000027211 */ /* 0x000fc800078f08ff */
[----:B------:R-:W-:Y:S02]  /*cd80*/  LOP3.LUT R3, R2, 0xfffffffe, RZ, 0xc0, !PT ;  /* 0xfffffffe02037812 */ /* 0x000fe400078ec0ff */
[----:B------:R-:W-:-:S03]  /*cd90*/  MOV R2, 0x400 ;  /* 0x0000040000027802 */ /* 0x000fc60000000f00 */
[----:B------:R-:W-:Y:S01]  /*cda0*/  IMAD.IADD R0, R0, 0x1, -R3 ;  /* 0x0000000100007824 */ /* 0x000fe200078e0a03 */
[----:B0-----:R-:W-:-:S04]  /*cdb0*/  LEA R5, R5, R2, 0x18 ;  /* 0x0000000205057211 */ /* 0x001fc800078ec0ff */
[----:B------:R-:W-:-:S04]  /*cdc0*/  SHF.L.U32 R0, R0, 0x1f, RZ ;  /* 0x0000001f00007819 */ /* 0x000fc800000006ff */
[----:B------:R-:W0:Y:S02]  /*cdd0*/  SYNCS.PHASECHK.TRANS64.TRYWAIT P0, [R5+URZ+0x2d820], R0 ;  /* 0x02d82000050075a7 */ /* 0x000e24000800017f */
[----:B0-----:R-:W-:Y:S05]  /*cde0*/  @!P0 BRA `(.L_x_275) ;  /* 0x0000002c00a08947 */ /* 0x001fea0003800000 */
.L_x_373:
[----:B------:R-:W-:Y:S05]  /*cdf0*/  BSYNC B0 ;  /* 0x0000000000007941 */ /* 0x000fea0003800000 */
.L_x_274:
[----:B------:R-:W-:-:S03]  /*ce00*/  UMOV UR4, 0xffffffff ;  /* 0xffffffff00047882 */ /* 0x000fc60000000000 */
[----:B------:R-:W-:Y:S05]  /*ce10*/  BRA.DIV UR4, `(.L_x_276) ;  /* 0x0000002e04a87947 */ /* 0x000fea000b800000 */
[----:B0-----:R-:W0:Y:S02]  /*ce20*/  S2R R0, SR_TID.X ;  /* 0x0000000000007919 */ /* 0x001e240000002100 */
[----:B0-----:R-:W-:-:S04]  /*ce30*/  SHF.R.U32.HI R0, RZ, 0x5, R0 ;  /* 0x00000005ff007819 */ /* 0x001fc80000011600 */
[----:B------:R-:W-:-:S05]  /*ce40*/  LOP3.LUT R0, R0, 0x3, RZ, 0xc0, !PT ;  /* 0x0000000300007812 */ /* 0x000fca00078ec0ff */
[----:B------:R0:W2:Y:S02]  /*ce50*/  SHFL.IDX PT, R14, R0, RZ, 0x1f ;  /* 0x00001fff000e7589 */ /* 0x0000a400000e0000 */
.L_x_376:
[----:B--2---:R-:W-:Y:S01]  /*ce60*/  ISETP.NE.AND P0, PT, R14, RZ, PT ;  /* 0x000000ff0e00720c */ /* 0x004fe20003f05270 */
[----:B------:R-:W-:-:S12]  /*ce70*/  BSSY B0, `(.L_x_277) ;  /* 0x0000024000007945 */ /* 0x000fd80003800000 */
[----:B------:R-:W-:Y:S05]  /*ce80*/  @P0 BRA `(.L_x_278) ;  /* 0x0000000000880947 */ /* 0x000fea0003800000 */
[----:B------:R-:W-:-:S03]  /*ce90*/  UMOV UR4, 0xffffffff ;  /* 0xffffffff00047882 */ /* 0x000fc60000000000 */
[----:B------:R-:W-:Y:S05]  /*cea0*/  BRA.DIV UR4, `(.L_x_279) ;  /* 0x0000002e04b87947 */ /* 0x000fea000b800000 */
[----:B------:R-:W-:-:S13]  /*ceb0*/  ELECT P6, URZ, PT ;  /* 0x00000000003f782f */ /* 0x000fda00038c0000 */
.L_x_379:
[----:B------:R-:W-:Y:S05]  /*cec0*/  @!P6 BRA `(.L_x_278) ;  /* 0x000000000078e947 */ /* 0x000fea0003800000 */
[----:B0-----:R-:W2:Y:S02]  /*ced0*/  LDL.LU R0, [R1+0x1c] ;  /* 0x00001c0001007983 */ /* 0x001ea40000300800 */
[----:B--2---:R-:W-:-:S04]  /*cee0*/  LOP3.LUT R0, R0, 0x2, RZ, 0xfc, !PT ;  /* 0x0000000200007812 */ /* 0x004fc800078efcff */
[----:B------:R-:W-:-:S13]  /*cef0*/  ISETP.NE.AND P0, PT, R0, 0x3, PT ;  /* 0x000000030000780c */ /* 0x000fda0003f05270 */
[----:B------:R-:W-:Y:S05]  /*cf00*/  @!P0 BRA `(.L_x_280) ;  /* 0x0000000000048947 */ /* 0x000fea0003800000 */
[----:B------:R-:W-:Y:S01]  /*cf10*/  BPT.TRAP 0x1 ;  /* 0x000000040000795c */ /* 0x000fe20000300000 */
.L_x_280:
[C---:B------:R-:W-:Y:S01]  /*cf20*/  IMAD R3, R26.reuse, 0x8, R5 ;  /* 0x000000081a037824 */ /* 0x040fe200078e0205 */
[----:B------:R-:W-:Y:S02]  /*cf30*/  SHF.L.U32 R2, R29, 0x1f, RZ ;  /* 0x0000001f1d027819 */ /* 0x000fe400000006ff */
[----:B------:R-:W-:Y:S02]  /*cf40*/  IADD3 R26, R26, 0x1, RZ ;  /* 0x000000011a1a7810 */ /* 0x000fe40007ffe0ff */
[----:B------:R-:W0:Y:S02]  /*cf50*/  SYNCS.PHASECHK.TRANS64.TRYWAIT P1, [R3+URZ+0x2d840], R2 ;  /* 0x02d84002030075a7 */ /* 0x000e24000802017f */
[----:B------:R-:W-:-:S04]  /*cf60*/  ISETP.NE.AND P2, PT, R26, 0x2, PT ;  /* 0x000000021a00780c */ /* 0x000fc80003f45270 */
[----:B------:R-:W-:Y:S01]  /*cf70*/  SEL R0, RZ, 0x1, P2 ;  /* 0x00000001ff007807 */ /* 0x000fe20001000000 */
[----:B0-----:R-:W-:Y:S08]  /*cf80*/  @!P1 BRA `(.L_x_281) ;  /* 0x0000002c00a09947 */ /* 0x001ff00003800000 */
.L_x_380:
[----:B------:R-:W-:Y:S02]  /*cf90*/  SEL R26, R26, RZ, P2 ;  /* 0x000000ff1a1a7207 */ /* 0x000fe40001000000 */
[----:B------:R-:W-:Y:S01]  /*cfa0*/  LOP3.LUT R0, R29, R0, RZ, 0x3c, !PT ;  /* 0x000000001d007212 */ /* 0x000fe200078e3cff */
[----:B------:R-:W-:Y:S06]  /*cfb0*/  @!P0 BRA `(.L_x_282) ;  /* 0x0000000000048947 */ /* 0x000fec0003800000 */
[----:B------:R-:W-:Y:S01]  /*cfc0*/  BPT.TRAP 0x1 ;  /* 0x000000040000795c */ /* 0x000fe20000300000 */
.L_x_282:
[----:B------:R-:W-:Y:S01]  /*cfd0*/  IMAD R5, R26, 0x8, R5 ;  /* 0x000000081a057824 */ /* 0x000fe200078e0205 */
[----:B------:R-:W-:-:S04]  /*cfe0*/  SHF.L.U32 R0, R0, 0x1f, RZ ;  /* 0x0000001f00007819 */ /* 0x000fc800000006ff */
[----:B------:R-:W2:Y:S02]  /*cff0*/  SYNCS.PHASECHK.TRANS64.TRYWAIT P1, [R5+URZ+0x2d840], R0 ;  /* 0x02d84000050075a7 */ /* 0x000ea4000802017f */
[----:B--2---:R-:W-:Y:S05]  /*d000*/  @!P1 BRA `(.L_x_283) ;  /* 0x0000002c00949947 */ /* 0x004fea0003800000 */
.L_x_381:
[----:B------:R-:W-:Y:S05]  /*d010*/  @!P0 BRA `(.L_x_284) ;  /* 0x0000000000048947 */ /* 0x000fea0003800000 */
[----:B------:R-:W-:Y:S01]  /*d020*/  BPT.TRAP 0x1 ;  /* 0x000000040000795c */ /* 0x000fe20000300000 */
.L_x_284:
[----:B------:R-:W3:Y:S02]  /*d030*/  SYNCS.PHASECHK.TRANS64.TRYWAIT P1, [R3+URZ+0x2d860], R2 ;  /* 0x02d86002030075a7 */ /* 0x000ee4000802017f */
[----:B---3--:R-:W-:Y:S05]  /*d040*/  @!P1 BRA `(.L_x_285) ;  /* 0x0000002c00989947 */ /* 0x008fea0003800000 */
.L_x_382:
[----:B------:R-:W-:Y:S05]  /*d050*/  @!P0 BRA `(.L_x_286) ;  /* 0x0000000000048947 */ /* 0x000fea0003800000 */
[----:B------:R-:W-:Y:S01]  /*d060*/  BPT.TRAP 0x1 ;  /* 0x000000040000795c */ /* 0x000fe20000300000 */
.L_x_286:
[----:B----4-:R4:W0:Y:S02]  /*d070*/  SYNCS.PHASECHK.TRANS64.TRYWAIT P0, [R5+URZ+0x2d860], R0 ;  /* 0x02d86000050075a7 */ /* 0x010824000800017f */
[----:B0-----:R-:W-:Y:S05]  /*d080*/  @!P0 NANOSLEEP.SYNCS 0x989680 ;  /* 0x009896800000895d */ /* 0x001fea0003900000 */
[----:B------:R-:W0:Y:S02]  /*d090*/  @!P0 SYNCS.PHASECHK.TRANS64 P0, [R5+URZ+0x2d860], R0 ;  /* 0x02d86000050085a7 */ /* 0x000e24000800007f */
[----:B0-----:R-:W-:Y:S05]  /*d0a0*/  @!P0 BRA `(.L_x_286) ;  /* 0xfffffffc00f08947 */ /* 0x001fea000383ffff */
.L_x_278:
[----:B------:R-:W-:Y:S05]  /*d0b0*/  BSYNC B0 ;  /* 0x0000000000007941 */ /* 0x000fea0003800000 */
.L_x_277:
[----:B------:R-:W-:Y:S05]  /*d0c0*/  EXIT ;  /* 0x000000000000794d */ /* 0x000fea0003800000 */
.L_x_168:
[----:B0-----:R-:W-:-:S04]  /*d0d0*/  IMAD.U32 R3, RZ, RZ, UR40 ;  /* 0x00000028ff037e24 */ /* 0x001fc8000f8e00ff */
[----:B------:R0:W1:Y:S03]  /*d0e0*/  SYNCS.PHASECHK.TRANS64.TRYWAIT P1, [R3+URZ+0x2d800], R0 ;  /* 0x02d80000030075a7 */ /* 0x000066000802017f */
[----:B-1----:R-:W-:Y:S05]  /*d0f0*/  @!P1 NANOSLEEP.SYNCS 0x989680 ;  /* 0x009896800000995d */ /* 0x002fea0003900000 */
[----:B------:R-:W1:Y:S02]  /*d100*/  @!P1 SYNCS.PHASECHK.TRANS64 P1, [R3+URZ+0x2d800], R0 ;  /* 0x02d80000030095a7 */ /* 0x000e64000802007f */
[----:B-1----:R-:W-:Y:S05]  /*d110*/  @!P1 BRA `(.L_x_168) ;  /* 0xfffffffc00ec9947 */ /* 0x002fea000383ffff */
[----:B------:R-:W-:Y:S05]  /*d120*/  BRA `(.L_x_287) ;  /* 0xffffff4400087947 */ /* 0x000fea000383ffff */
.L_x_172:
[----:B-1----:R1:W2:Y:S02]  /*d130*/  SYNCS.PHASECHK.TRANS64.TRYWAIT P1, [R4+URZ+0x2d830], R3 ;  /* 0x02d83003040075a7 */ /* 0x0022a4000802017f */
[----:B--2---:R-:W-:Y:S05]  /*d140*/  @!P1 NANOSLEEP.SYNCS 0x989680 ;  /* 0x009896800000995d */ /* 0x004fea0003900000 */
[----:B------:R-:W2:Y:S02]  /*d150*/  @!P1 SYNCS.PHASECHK.TRANS64 P1, [R4+URZ+0x2d830], R3 ;  /* 0x02d83003040095a7 */ /* 0x000ea4000802007f */
[----:B--2---:R-:W-:Y:S05]  /*d160*/  @!P1 BRA `(.L_x_172) ;  /* 0xfffffffc00f09947 */ /* 0x004fea000383ffff */
[----:B------:R-:W-:Y:S05]  /*d170*/  BRA `(.L_x_171) ;  /* 0xffffff4400247947 */ /* 0x000fea000383ffff */
.L_x_178:
[----:B-1----:R-:W-:-:S04]  /*d180*/  IMAD.U32 R3, RZ, RZ, UR7 ;  /* 0x00000007ff037e24 */ /* 0x002fc8000f8e00ff */
[----:B------:R1:W2:Y:S03]  /*d190*/  SYNCS.PHASECHK.TRANS64.TRYWAIT P1, [R3+URZ+0x2d830], R0 ;  /* 0x02d83000030075a7 */ /* 0x0002a6000802017f */
[----:B--2---:R-:W-:Y:S05]  /*d1a0*/  @!P1 NANOSLEEP.SYNCS 0x989680 ;  /* 0x009896800000995d */ /* 0x004fea0003900000 */
[----:B------:R-:W2:Y:S02]  /*d1b0*/  @!P1 SYNCS.PHASECHK.TRANS64 P1, [R3+URZ+0x2d830], R0 ;  /* 0x02d83000030095a7 */ /* 0x000ea4000802007f */
[----:B--2---:R-:W-:Y:S05]  /*d1c0*/  @!P1 BRA `(.L_x_178) ;  /* 0xfffffffc00ec9947 */ /* 0x004fea000383ffff */
[----:B------:R-:W-:Y:S05]  /*d1d0*/  BRA `(.L_x_175) ;  /* 0xffffff6800087947 */ /* 0x000fea000383ffff */
.L_x_182:
[----:B-1----:R-:W-:-:S04]  /*d1e0*/  IMAD.U32 R3, RZ, RZ, UR7 ;  /* 0x00000007ff037e24 */ /* 0x002fc8000f8e00ff */
[----:B------:R1:W2:Y:S03]  /*d1f0*/  SYNCS.PHASECHK.TRANS64.TRYWAIT P1, [R3+URZ+0x2d850], R0 ;  /* 0x02d85000030075a7 */ /* 0x0002a6000802017f */
[----:B--2---:R-:W-:Y:S05]  /*d200*/  @!P1 NANOSLEEP.SYNCS 0x989680 ;  /* 0x009896800000995d */ /* 0x004fea0003900000 */
[----:B------:R-:W2:Y:S02]  /*d210*/  @!P1 SYNCS.PHASECHK.TRANS64 P1, [R3+URZ+0x2d850], R0 ;  /* 0x02d85000030095a7 */ /* 0x000ea4000802007f */
[----:B--2---:R-:W-:Y:S05]  /*d220*/  @!P1 BRA `(.L_x_182) ;  /* 0xfffffffc00ec9947 */ /* 0x004fea000383ffff */
[----:B------:R-:W-:Y:S05]  /*d230*/  BRA `(.L_x_179) ;  /* 0xffffff6800b87947 */ /* 0x000fea000383ffff */
.L_x_189:
[----:B-1----:R-:W-:-:S04]  /*d240*/  IMAD.U32 R9, RZ, RZ, UR4 ;  /* 0x00000004ff097e24 */ /* 0x002fc8000f8e00ff */
[----:B------:R1:W2:Y:S03]  /*d250*/  SYNCS.PHASECHK.TRANS64.TRYWAIT P1, [R9+URZ+0x2d850], R4 ;  /* 0x02d85004090075a7 */ /* 0x0002a6000802017f */
[----:B--2---:R-:W-:Y:S05]  /*d260*/  @!P1 NANOSLEEP.SYNCS 0x989680 ;  /* 0x009896800000995d */ /* 0x004fea0003900000 */
[----:B------:R-:W2:Y:S02]  /*d270*/  @!P1 SYNCS.PHASECHK.TRANS64 P1, [R9+URZ+0x2d850], R4 ;  /* 0x02d85004090095a7 */ /* 0x000ea4000802007f */
[----:B--2---:R-:W-:Y:S05]  /*d280*/  @!P1 BRA `(.L_x_189) ;  /* 0xfffffffc00ec9947 */ /* 0x004fea000383ffff */
[----:B------:R-:W-:Y:S05]  /*d290*/  BRA `(.L_x_188) ;  /* 0xffffff8400e87947 */ /* 0x000fea000383ffff */
.L_x_224:
[----:B------:R-:W0:Y:S01]  /*d2a0*/  S2R R20, SR_TID.X ;  /* 0x0000000000147919 */ /* 0x000e220000002100 */
[----:B------:R-:W-:Y:S01]  /*d2b0*/  BSSY B0, `(.L_x_288) ;  /* 0x000000a000007945 */ /* 0x000fe20003800000 */
[----:B------:R-:W-:Y:S01]  /*d2c0*/  IMAD.MOV.U32 R12, RZ, RZ, RZ ;  /* 0x000000ffff0c7224 */ /* 0x000fe200078e00ff */
[----:B------:R-:W-:Y:S01]  /*d2d0*/  MOV R15, 0xffffffff ;  /* 0xffffffff000f7802 */ /* 0x000fe20000000f00 */
[----:B------:R-:W-:Y:S01]  /*d2e0*/  IMAD.MOV.U32 R11, RZ, RZ, 0x1f ;  /* 0x0000001fff0b7424 */ /* 0x000fe200078e00ff */
[----:B0-----:R-:W-:-:S04]  /*d2f0*/  SHF.R.U32.HI R9, RZ, 0x5, R20 ;  /* 0x00000005ff097819 */ /* 0x001fc80000011614 */
[----:B------:R-:W-:-:S05]  /*d300*/  LOP3.LUT R9, R9, 0x3, RZ, 0xc0, !PT ;  /* 0x0000000309097812 */ /* 0x000fca00078ec0ff */
[----:B------:R-:W-:-:S07]  /*d310*/  IMAD.MOV.U32 R13, RZ, RZ, R9 ;  /* 0x000000ffff0d7224 */ /* 0x000fce00078e0009 */
[----:B-----5:R-:W-:Y:S05]  /*d320*/  WARPSYNC.COLLECTIVE R15, `(.L_x_289) ;  /* 0x000000000f087348 */ /* 0x020fea0003c00000 */
[----:B------:R0:W1:Y:S02]  /*d330*/  SHFL.IDX P6, R14, R13, R12, R11 ;  /* 0x0000000c0d0e7389 */ /* 0x00006400000c000b */
[----:B01---5:R-:W-:Y:S01]  /*d340*/  ENDCOLLECTIVE ;  /* 0x000000000000791b */ /* 0x023fe20003800000 */
.L_x_289:
[----:B------:R-:W-:Y:S05]  /*d350*/  BSYNC B0 ;  /* 0x0000000000007941 */ /* 0x000fea0003800000 */
.L_x_288:
[----:B------:R-:W-:Y:S05]  /*d360*/  BRA `(.L_x_290) ;  /* 0xffffffc000cc7947 */ /* 0x000fea000383ffff */
.L_x_227:
[----:B-1----:R1:W2:Y:S02]  /*d370*/  SYNCS.PHASECHK.TRANS64.TRYWAIT P0, [R2+URZ+0x2d840], R3 ;  /* 0x02d84003020075a7 */ /* 0x0022a4000800017f */
[----:B--2---:R-:W-:Y:S05]  /*d380*/  @!P0 NANOSLEEP.SYNCS 0x989680 ;  /* 0x009896800000895d */ /* 0x004fea0003900000 */
[----:B------:R-:W2:Y:S02]  /*d390*/  @!P0 SYNCS.PHASECHK.TRANS64 P0, [R2+URZ+0x2d840], R3 ;  /* 0x02d84003020085a7 */ /* 0x000ea4000800007f */
[----:B--2---:R-:W-:Y:S05]  /*d3a0*/  @!P0 BRA `(.L_x_227) ;  /* 0xfffffffc00f08947 */ /* 0x004fea000383ffff */
[----:B------:R-:W-:Y:S05]  /*d3b0*/  BRA `(.L_x_291) ;  /* 0xffffffc4002c7947 */ /* 0x000fea000383ffff */
.L_x_228:
        /* <DEDUP_REMOVED lines=8> */
.L_x_293:
[----:B------:R-:W-:Y:S05]  /*d440*/  BSYNC B0 ;  /* 0x0000000000007941 */ /* 0x000fea0003800000 */
.L_x_292:
[----:B------:R-:W-:Y:S01]  /*d450*/  IMAD.MOV.U32 R13, RZ, RZ, R0 ;  /* 0x000000ffff0d7224 */ /* 0x000fe200078e0000 */
[----:B------:R-:W-:Y:S01]  /*d460*/  MOV R15, 0xffffffff ;  /* 0xffffffff000f7802 */ /* 0x000fe20000000f00 */
[----:B------:R-:W-:Y:S02]  /*d470*/  IMAD.MOV.U32 R12, RZ, RZ, RZ ;  /* 0x000000ffff0c7224 */ /* 0x000fe400078e00ff */
[----:B------:R-:W-:Y:S02]  /*d480*/  IMAD.MOV.U32 R11, RZ, RZ, 0x1c1f ;  /* 0x00001c1fff0b7424 */ /* 0x000fe400078e00ff */
[----:B------:R-:W-:Y:S02]  /*d490*/  IMAD.MOV.U32 R4, RZ, RZ, R14 ;  /* 0x000000ffff047224 */ /* 0x000fe400078e000e */
[----:B------:R-:W-:-:S07]  /*d4a0*/  @P0 IMAD R8, R7, 0x2, R23 ;  /* 0x0000000207080824 */ /* 0x000fce00078e0217 */
[----:B------:R-:W-:Y:S05]  /*d4b0*/  WARPSYNC.COLLECTIVE R15, `(.L_x_294) ;  /* 0x000000000f087348 */ /* 0x000fea0003c00000 */
[----:B------:R0:W1:Y:S02]  /*d4c0*/  SHFL.IDX P6, R14, R13, R12, R11 ;  /* 0x0000000c0d0e7389 */ /* 0x00006400000c000b */
[----:B01----:R-:W-:Y:S01]  /*d4d0*/  ENDCOLLECTIVE ;  /* 0x000000000000791b */ /* 0x003fe20003800000 */
.L_x_294:
[----:B------:R-:W-:Y:S02]  /*d4e0*/  IMAD.MOV.U32 R13, RZ, RZ, R6 ;  /* 0x000000ffff0d7224 */ /* 0x000fe400078e0006 */
[----:B------:R-:W-:Y:S02]  /*d4f0*/  IMAD.MOV.U32 R12, RZ, RZ, 0x1 ;  /* 0x00000001ff0c7424 */ /* 0x000fe400078e00ff */
[----:B------:R-:W-:-:S07]  /*d500*/  IMAD.MOV.U32 R5, RZ, RZ, R14 ;  /* 0x000000ffff057224 */ /* 0x000fce00078e000e */
[----:B------:R-:W-:Y:S05]  /*d510*/  WARPSYNC.COLLECTIVE R15, `(.L_x_295) ;  /* 0x000000000f087348 */ /* 0x000fea0003c00000 */
[----:B------:R0:W1:Y:S02]  /*d520*/  SHFL.IDX P6, R14, R13, R12, R11 ;  /* 0x0000000c0d0e7389 */ /* 0x00006400000c000b */
[----:B01----:R-:W-:Y:S01]  /*d530*/  ENDCOLLECTIVE ;  /* 0x000000000000791b */ /* 0x003fe20003800000 */
.L_x_295:
[----:B------:R-:W-:-:S05]  /*d540*/  @P0 LEA R5, P1, R9, R5, 0x1 ;  /* 0x0000000509050211 */ /* 0x000fca00078208ff */
[----:B------:R-:W-:Y:S01]  /*d550*/  @P0 IMAD.X R4, RZ, RZ, R4, P1 ;  /* 0x000000ffff040224 */ /* 0x000fe200008e0604 */
[----:B------:R-:W-:-:S04]  /*d560*/  ISETP.GE.AND P1, PT, R3, 0x21, PT ;  /* 0x000000210300780c */ /* 0x000fc80003f26270 */
        /* <DEDUP_REMOVED lines=9> */
[----:B------:R0:W-:Y:S02]  /*d600*/  @P0 LDGSTS.E.BYPASS.LTC128B.128 [R8+0x19400], desc[UR36][R4.64+0x80], !P2 ;  /* 0x1940008004080fae */ /* 0x0001e4000d101d64 */
[----:B0-----:R-:W-:-:S07]  /*d610*/  IMAD.MOV.U32 R4, RZ, RZ, R14 ;  /* 0x000000ffff047224 */ /* 0x001fce00078e000e */
[----:B------:R-:W-:Y:S05]  /*d620*/  WARPSYNC.COLLECTIVE R15, `(.L_x_296) ;  /* 0x000000000f087348 */ /* 0x000fea0003c00000 */
[----:B------:R0:W1:Y:S02]  /*d630*/  SHFL.IDX P6, R14, R13, R12, R11 ;  /* 0x0000000c0d0e7389 */ /* 0x00006400000c000b */
[----:B01----:R-:W-:Y:S01]  /*d640*/  ENDCOLLECTIVE ;  /* 0x000000000000791b */ /* 0x003fe20003800000 */
.L_x_296:
[----:B------:R-:W-:Y:S02]  /*d650*/  @P1 IMAD R8, R7, 0x2, R23 ;  /* 0x0000000207081824 */ /* 0x000fe400078e0217 */
[----:B------:R-:W-:Y:S02]  /*d660*/  IMAD.MOV.U32 R13, RZ, RZ, R6 ;  /* 0x000000ffff0d7224 */ /* 0x000fe400078e0006 */
[----:B------:R-:W-:Y:S02]  /*d670*/  IMAD.MOV.U32 R12, RZ, RZ, 0x2 ;  /* 0x00000002ff0c7424 */ /* 0x000fe400078e00ff */
[----:B------:R-:W-:-:S07]  /*d680*/  IMAD.MOV.U32 R5, RZ, RZ, R14 ;  /* 0x000000ffff057224 */ /* 0x000fce00078e000e */
[----:B------:R-:W-:Y:S05]  /*d690*/  WARPSYNC.COLLECTIVE R15, `(.L_x_297) ;  /* 0x000000000f087348 */ /* 0x000fea0003c00000 */
[----:B------:R0:W1:Y:S02]  /*d6a0*/  SHFL.IDX P6, R14, R13, R12, R11 ;  /* 0x0000000c0d0e7389 */ /* 0x00006400000c000b */
[----:B01----:R-:W-:Y:S01]  /*d6b0*/  ENDCOLLECTIVE ;  /* 0x000000000000791b */ /* 0x003fe20003800000 */
.L_x_297:
[----:B------:R-:W-:-:S04]  /*d6c0*/  @P1 LEA R5, P0, R9, R5, 0x1 ;  /* 0x0000000509051211 */ /* 0x000fc800078008ff */
[----:B------:R-:W-:-:S04]  /*d6d0*/  @P1 IADD3.X R4, RZ, R4, RZ, P0, !PT ;  /* 0x00000004ff041210 */ /* 0x000fc800007fe4ff */
        /* <DEDUP_REMOVED lines=15> */
.L_x_298:
[----:B------:R-:W-:Y:S01]  /*d7d0*/  @P1 IMAD R8, R7, 0x2, R23 ;  /* 0x0000000207081824 */ /* 0x000fe200078e0217 */
[----:B------:R-:W-:Y:S01]  /*d7e0*/  MOV R13, R6 ;  /* 0x00000006000d7202 */ /* 0x000fe20000000f00 */
[----:B------:R-:W-:Y:S02]  /*d7f0*/  IMAD.MOV.U32 R12, RZ, RZ, 0x3 ;  /* 0x00000003ff0c7424 */ /* 0x000fe400078e00ff */
[----:B------:R-:W-:-:S07]  /*d800*/  IMAD.MOV.U32 R5, RZ, RZ, R14 ;  /* 0x000000ffff057224 */ /* 0x000fce00078e000e */
[----:B------:R-:W-:Y:S05]  /*d810*/  WARPSYNC.COLLECTIVE R15, `(.L_x_299) ;  /* 0x000000000f087348 */ /* 0x000fea0003c00000 */
[----:B------:R0:W1:Y:S02]  /*d820*/  SHFL.IDX P6, R14, R13, R12, R11 ;  /* 0x0000000c0d0e7389 */ /* 0x00006400000c000b */
[----:B01----:R-:W-:Y:S01]  /*d830*/  ENDCOLLECTIVE ;  /* 0x000000000000791b */ /* 0x003fe20003800000 */
.L_x_299:
[----:B------:R-:W-:-:S05]  /*d840*/  @P1 LEA R5, P0, R9, R5, 0x1 ;  /* 0x0000000509051211 */ /* 0x000fca00078008ff */
[----:B------:R-:W-:-:S05]  /*d850*/  @P1 IMAD.X R4, RZ, RZ, R4, P0 ;  /* 0x000000ffff041224 */ /* 0x000fca00000e0604 */
[----:B------:R-:W-:Y:S01]  /*d860*/  @P1 LOP3.LUT R5, R5, R4, RZ, 0x3c, !PT ;  /* 0x0000000405051212 */ /* 0x000fe200078e3cff */
[----:B------:R-:W-:-:S03]  /*d870*/  IMAD.MOV.U32 R13, RZ, RZ, R0 ;  /* 0x000000ffff0d7224 */ /* 0x000fc600078e0000 */
[----:B------:R-:W-:-:S04]  /*d880*/  @P1 LOP3.LUT R4, R5, R4, RZ, 0x3c, !PT ;  /* 0x0000000405041212 */ /* 0x000fc800078e3cff */
[----:B------:R-:W-:Y:S01]  /*d890*/  @P1 LOP3.LUT R5, R5, R4, RZ, 0x3c, !PT ;  /* 0x0000000405051212 */ /* 0x000fe200078e3cff */
[----:B------:R-:W-:-:S07]  /*d8a0*/  IMAD.MOV.U32 R6, RZ, RZ, R14 ;  /* 0x000000ffff067224 */ /* 0x000fce00078e000e */
[----:B------:R-:W-:Y:S05]  /*d8b0*/  WARPSYNC.COLLECTIVE R15, `(.L_x_300) ;  /* 0x000000000f087348 */ /* 0x000fea0003c00000 */
[----:B------:R0:W1:Y:S02]  /*d8c0*/  SHFL.IDX P6, R14, R13, R12, R11 ;  /* 0x0000000c0d0e7389 */ /* 0x00006400000c000b */
[----:B01----:R-:W-:Y:S01]  /*d8d0*/  ENDCOLLECTIVE ;  /* 0x000000000000791b */ /* 0x003fe20003800000 */
.L_x_300:
[----:B------:R-:W-:Y:S01]  /*d8e0*/  @!PT LDS RZ, [RZ] ;  /* 0x00000000fffff984 */ /* 0x000fe20000000800 */
[----:B------:R-:W-:Y:S01]  /*d8f0*/  @!PT LDS RZ, [RZ] ;  /* 0x00000000fffff984 */ /* 0x000fe20000000800 */
[----:B------:R-:W-:Y:S01]  /*d900*/  @!PT LDS RZ, [RZ] ;  /* 0x00000000fffff984 */ /* 0x000fe20000000800 */
[----:B------:R0:W-:Y:S04]  /*d910*/  @P1 LDGSTS.E.BYPASS.LTC128B.128 [R8+0x16400], desc[UR36][R4.64], !P4 ;  /* 0x1640000004081fae */ /* 0x0001e8000e101d64 */
[----:B------:R0:W-:Y:S04]  /*d920*/  @P1 LDGSTS.E.BYPASS.LTC128B.128 [R8+0x18400], desc[UR36][R4.64+0x40], !P3 ;  /* 0x1840004004081fae */ /* 0x0001e8000d901d64 */
[----:B------:R0:W-:Y:S01]  /*d930*/  @P1 LDGSTS.E.BYPASS.LTC128B.128 [R8+0x1a400], desc[UR36][R4.64+0x80], !P2 ;  /* 0x1a40008004081fae */ /* 0x0001e2000d101d64 */
[----:B------:R-:W-:Y:S01]  /*d940*/  IMAD.MOV.U32 R0, RZ, RZ, R14 ;  /* 0x000000ffff007224 */ /* 0x000fe200078e000e */
[----:B------:R-:W-:Y:S06]  /*d950*/  BRA `(.L_x_301) ;  /* 0xffffffc000fc7947 */ /* 0x000fec000383ffff */
.L_x_233:
[----:B------:R-:W2:Y:S04]  /*d960*/  LDL.LU R11, [R1+0x28] ;  /* 0x00002800010b7983 */ /* 0x000ea80000300800 */
[----:B------:R0:W5:Y:S01]  /*d970*/  LDL R9, [R1+0x18] ;  /* 0x0000180001097983 */ /* 0x0001620000100800 */
[----:B------:R-:W-:Y:S02]  /*d980*/  IMAD.MOV.U32 R13, RZ, RZ, R0 ;  /* 0x000000ffff0d7224 */ /* 0x000fe400078e0000 */
[----:B------:R-:W-:Y:S02]  /*d990*/  IMAD.MOV.U32 R12, RZ, RZ, RZ ;  /* 0x000000ffff0c7224 */ /* 0x000fe400078e00ff */
[----:B------:R-:W-:Y:S02]  /*d9a0*/  IMAD.MOV.U32 R15, RZ, RZ, -0x1 ;  /* 0xffffffffff0f7424 */ /* 0x000fe400078e00ff */
[----:B------:R-:W-:-:S02]  /*d9b0*/  IMAD R17, R17, 0xc0, R21 ;  /* 0x000000c011117824 */ /* 0x000fc400078e0215 */
[----:B--2---:R-:W-:Y:S02]  /*d9c0*/  IMAD R2, R11, R10, RZ ;  /* 0x0000000a0b027224 */ /* 0x004fe400078e02ff */
[----:B0-----:R-:W-:-:S07]  /*d9d0*/  IMAD.MOV.U32 R11, RZ, RZ, 0x1c1f ;  /* 0x00001c1fff0b7424 */ /* 0x001fce00078e00ff */
[----:B-----5:R-:W-:Y:S05]  /*d9e0*/  WARPSYNC.COLLECTIVE R15, `(.L_x_302) ;  /* 0x000000000f087348 */ /* 0x020fea0003c00000 */
[----:B------:R0:W1:Y:S02]  /*d9f0*/  SHFL.IDX P6, R14, R13, R12, R11 ;  /* 0x0000000c0d0e7389 */ /* 0x00006400000c000b */
[----:B01---5:R-:W-:Y:S01]  /*da00*/  ENDCOLLECTIVE ;  /* 0x000000000000791b */ /* 0x023fe20003800000 */
.L_x_302:
[----:B------:R-:W-:Y:S01]  /*da10*/  IMAD.MOV.U32 R13, RZ, RZ, R4 ;  /* 0x000000ffff0d7224 */ /* 0x000fe200078e0004 */
[----:B------:R-:W-:-:S07]  /*da20*/  MOV R6, R14 ;  /* 0x0000000e00067202 */ /* 0x000fce0000000f00 */
[----:B------:R-:W-:Y:S05]  /*da30*/  WARPSYNC.COLLECTIVE R15, `(.L_x_303) ;  /* 0x000000000f087348 */ /* 0x000fea0003c00000 */
[----:B------:R0:W1:Y:S02]  /*da40*/  SHFL.IDX P6, R14, R13, R12, R11 ;  /* 0x0000000c0d0e7389 */ /* 0x00006400000c000b */
[----:B01----:R-:W-:Y:S01]  /*da50*/  ENDCOLLECTIVE ;  /* 0x000000000000791b */ /* 0x003fe20003800000 */
.L_x_303:
[----:B------:R-:W-:Y:S01]  /*da60*/  ISETP.GE.AND P2, PT, R17, R2, PT ;  /* 0x000000021100720c */ /* 0x000fe20003f46270 */
[----:B------:R-:W-:Y:S02]  /*da70*/  IMAD.MOV.U32 R13, RZ, RZ, R0 ;  /* 0x000000ffff0d7224 */ /* 0x000fe400078e0000 */
[----:B------:R-:W-:Y:S02]  /*da80*/  IMAD.MOV.U32 R12, RZ, RZ, 0x1 ;  /* 0x00000001ff0c7424 */ /* 0x000fe400078e00ff */
[----:B------:R-:W-:-:S08]  /*da90*/  IMAD.MOV.U32 R5, RZ, RZ, R14 ;  /* 0x000000ffff057224 */ /* 0x000fd000078e000e */
[----:B------:R-:W-:Y:S05]  /*daa0*/  WARPSYNC.COLLECTIVE R15, `(.L_x_304) ;  /* 0x000000000f087348 */ /* 0x000fea0003c00000 */
[----:B------:R0:W1:Y:S02]  /*dab0*/  SHFL.IDX P6, R14, R13, R12, R11 ;  /* 0x0000000c0d0e7389 */ /* 0x00006400000c000b */
[----:B01----:R-:W-:Y:S01]  /*dac0*/  ENDCOLLECTIVE ;  /* 0x000000000000791b */ /* 0x003fe20003800000 */
.L_x_304:
[----:B------:R-:W-:-:S05]  /*dad0*/  @!P2 LEA R5, P4, R20, R5, 0x1 ;  /* 0x000000051405a211 */ /* 0x000fca00078808ff */
[----:B------:R-:W-:-:S04]  /*dae0*/  @!P2 IMAD.X R6, RZ, RZ, R6, P4 ;  /* 0x000000ffff06a224 */ /* 0x000fc800020e0606 */
[----:B------:R-:W-:Y:S02]  /*daf0*/  @!P2 IMAD.MOV.U32 R7, RZ, RZ, R6 ;  /* 0x000000ffff07a224 */ /* 0x000fe400078e0006 */
[----:B------:R-:W-:Y:S02]  /*db00*/  @!P2 IMAD.MOV.U32 R6, RZ, RZ, R5 ;  /* 0x000000ffff06a224 */ /* 0x000fe400078e0005 */
[----:B------:R-:W-:-:S03]  /*db10*/  IMAD.MOV.U32 R13, RZ, RZ, R4 ;  /* 0x000000ffff0d7224 */ /* 0x000fc600078e0004 */
[----:B------:R-:W-:Y:S01]  /*db20*/  @!PT LDS RZ, [RZ] ;  /* 0x00000000fffff984 */ /* 0x000fe20000000800 */
[----:B------:R-:W-:Y:S01]  /*db30*/  @!PT LDS RZ, [RZ] ;  /* 0x00000000fffff984 */ /* 0x000fe20000000800 */
[----:B------:R-:W-:Y:S01]  /*db40*/  @!PT LDS RZ, [RZ] ;  /* 0x00000000fffff984 */ /* 0x000fe20000000800 */
[----:B------:R-:W-:Y:S04]  /*db50*/  @!P2 LDGSTS.E.BYPASS.LTC128B.128 [R9+0xc400], desc[UR36][R6.64], !P3 ;  /* 0x0c4000000609afae */ /* 0x000fe8000d901d64 */
[----:B------:R-:W-:Y:S04]  /*db60*/  @!P2 LDGSTS.E.BYPASS.LTC128B.128 [R9+0xf400], desc[UR36][R6.64+0x40], !P0 ;  /* 0x0f4000400609afae */ /* 0x000fe8000c101d64 */
[----:B------:R0:W-:Y:S02]  /*db70*/  @!P2 LDGSTS.E.BYPASS.LTC128B.128 [R9+0x12400], desc[UR36][R6.64+0x80], !P1 ;  /* 0x124000800609afae */ /* 0x0001e4000c901d64 */
[----:B0-----:R-:W-:-:S07]  /*db80*/  MOV R7, R14 ;  /* 0x0000000e00077202 */ /* 0x001fce0000000f00 */
[----:B------:R-:W-:Y:S05]  /*db90*/  WARPSYNC.COLLECTIVE R15, `(.L_x_305) ;  /* 0x000000000f087348 */ /* 0x000fea0003c00000 */
[----:B------:R0:W1:Y:S02]  /*dba0*/  SHFL.IDX P6, R14, R13, R12, R11 ;  /* 0x0000000c0d0e7389 */ /* 0x00006400000c000b */
[----:B01----:R-:W-:Y:S01]  /*dbb0*/  ENDCOLLECTIVE ;  /* 0x000000000000791b */ /* 0x003fe20003800000 */
.L_x_305:
[----:B------:R-:W-:-:S05]  /*dbc0*/  VIADD R5, R17, 0x20 ;  /* 0x0000002011057836 */ /* 0x000fca0000000000 */
[----:B------:R-:W-:Y:S01]  /*dbd0*/  ISETP.GE.AND P2, PT, R5, R2, PT ;  /* 0x000000020500720c */ /* 0x000fe20003f46270 */
[----:B------:R-:W-:Y:S02]  /*dbe0*/  IMAD.MOV.U32 R13, RZ, RZ, R0 ;  /* 0x000000ffff0d7224 */ /* 0x000fe400078e0000 */
[----:B------:R-:W-:Y:S02]  /*dbf0*/  IMAD.MOV.U32 R12, RZ, RZ, 0x2 ;  /* 0x00000002ff0c7424 */ /* 0x000fe400078e00ff */
[----:B------:R-:W-:-:S08]  /*dc00*/  IMAD.MOV.U32 R5, RZ, RZ, R14 ;  /* 0x000000ffff057224 */ /* 0x000fd000078e000e */
[----:B------:R-:W-:Y:S05]  /*dc10*/  WARPSYNC.COLLECTIVE R15, `(.L_x_306) ;  /* 0x000000000f087348 */ /* 0x000fea0003c00000 */
[----:B------:R0:W1:Y:S02]  /*dc20*/  SHFL.IDX P6, R14, R13, R12, R11 ;  /* 0x0000000c0d0e7389 */ /* 0x00006400000c000b */
[----:B01----:R-:W-:Y:S01]  /*dc30*/  ENDCOLLECTIVE ;  /* 0x000000000000791b */ /* 0x003fe20003800000 */
.L_x_306:
[----:B------:R-:W-:-:S05]  /*dc40*/  @!P2 LEA R5, P4, R20, R5, 0x1 ;  /* 0x000000051405a211 */ /* 0x000fca00078808ff */
[----:B------:R-:W-:Y:S02]  /*dc50*/  @!P2 IMAD.X R7, RZ, RZ, R7, P4 ;  /* 0x000000ffff07a224 */ /* 0x000fe400020e0607 */
[----:B------:R-:W-:Y:S01]  /*dc60*/  @!P2 IMAD.MOV.U32 R6, RZ, RZ, R5 ;  /* 0x000000ffff06a224 */ /* 0x000fe200078e0005 */
[----:B------:R-:W-:-:S04]  /*dc70*/  MOV R13, R4 ;  /* 0x00000004000d7202 */ /* 0x000fc80000000f00 */
[----:B------:R-:W-:Y:S01]  /*dc80*/  @!PT LDS RZ, [RZ] ;  /* 0x00000000fffff984 */ /* 0x000fe20000000800 */
[----:B------:R-:W-:Y:S01]  /*dc90*/  @!PT LDS RZ, [RZ] ;  /* 0x00000000fffff984 */ /* 0x000fe20000000800 */
[----:B------:R-:W-:Y:S01]  /*dca0*/  @!PT LDS RZ, [RZ] ;  /* 0x00000000fffff984 */ /* 0x000fe20000000800 */
[----:B------:R-:W-:Y:S04]  /*dcb0*/  @!P2 LDGSTS.E.BYPASS.LTC128B.128 [R9+0xcc00], desc[UR36][R6.64], !P3 ;  /* 0x0cc000000609afae */ /* 0x000fe8000d901d64 */
[----:B------:R-:W-:Y:S04]  /*dcc0*/  @!P2 LDGSTS.E.BYPASS.LTC128B.128 [R9+0xfc00], desc[UR36][R6.64+0x40], !P0 ;  /* 0x0fc000400609afae */ /* 0x000fe8000c101d64 */
[----:B------:R0:W-:Y:S02]  /*dcd0*/  @!P2 LDGSTS.E.BYPASS.LTC128B.128 [R9+0x12c00], desc[UR36][R6.64+0x80], !P1 ;  /* 0x12c000800609afae */ /* 0x0001e4000c901d64 */
[----:B0-----:R-:W-:-:S07]  /*dce0*/  IMAD.MOV.U32 R7, RZ, RZ, R14 ;  /* 0x000000ffff077224 */ /* 0x001fce00078e000e */
[----:B------:R-:W-:Y:S05]  /*dcf0*/  WARPSYNC.COLLECTIVE R15, `(.L_x_307) ;  /* 0x000000000f087348 */ /* 0x000fea0003c00000 */
[----:B------:R0:W1:Y:S02]  /*dd00*/  SHFL.IDX P6, R14, R13, R12, R11 ;  /* 0x0000000c0d0e7389 */ /* 0x00006400000c000b */
[----:B01----:R-:W-:Y:S01]  /*dd10*/  ENDCOLLECTIVE ;  /* 0x000000000000791b */ /* 0x003fe20003800000 */
.L_x_307:
        /* <DEDUP_REMOVED lines=8> */
.L_x_308:
[----:B------:R-:W-:Y:S01]  /*dda0*/  @!P2 LEA R5, P4, R20, R5, 0x1 ;  /* 0x000000051405a211 */ /* 0x000fe200078808ff */
[----:B------:R-:W-:Y:S02]  /*ddb0*/  IMAD.MOV.U32 R13, RZ, RZ, R4 ;  /* 0x000000ffff0d7224 */ /* 0x000fe400078e0004 */
[----:B------:R-:W-:-:S10]  /*ddc0*/  IMAD.MOV.U32 R0, RZ, RZ, R14 ;  /* 0x000000ffff007224 */ /* 0x000fd400078e000e */
[----:B------:R-:W-:Y:S05]  /*ddd0*/  WARPSYNC.COLLECTIVE R15, `(.L_x_309) ;  /* 0x000000000f087348 */ /* 0x000fea0003c00000 */
[----:B------:R0:W1:Y:S02]  /*dde0*/  SHFL.IDX P6, R14, R13, R12, R11 ;  /* 0x0000000c0d0e7389 */ /* 0x00006400000c000b */
[----:B01----:R-:W-:Y:S01]  /*ddf0*/  ENDCOLLECTIVE ;  /* 0x000000000000791b */ /* 0x003fe20003800000 */
.L_x_309:
[----:B------:R-:W-:Y:S02]  /*de00*/  @!P2 IMAD.X R7, RZ, RZ, R7, P4 ;  /* 0x000000ffff07a224 */ /* 0x000fe400020e0607 */
[----:B------:R-:W-:Y:S01]  /*de10*/  @!P2 IMAD.MOV.U32 R6, RZ, RZ, R5 ;  /* 0x000000ffff06a224 */ /* 0x000fe200078e0005 */
[----:B------:R-:W-:-:S04]  /*de20*/  IADD3 R5, R17, 0x60, RZ ;  /* 0x0000006011057810 */ /* 0x000fc80007ffe0ff */
[----:B------:R-:W-:Y:S01]  /*de30*/  @!PT LDS RZ, [RZ] ;  /* 0x00000000fffff984 */ /* 0x000fe20000000800 */
[----:B------:R-:W-:Y:S01]  /*de40*/  @!PT LDS RZ, [RZ] ;  /* 0x00000000fffff984 */ /* 0x000fe20000000800 */
[----:B------:R-:W-:Y:S01]  /*de50*/  @!PT LDS RZ, [RZ] ;  /* 0x00000000fffff984 */ /* 0x000fe20000000800 */
[----:B------:R0:W-:Y:S04]  /*de60*/  @!P2 LDGSTS.E.BYPASS.LTC128B.128 [R9+0xd400], desc[UR36][R6.64], !P3 ;  /* 0x0d4000000609afae */ /* 0x0001e8000d901d64 */
[----:B------:R0:W-:Y:S04]  /*de70*/  @!P2 LDGSTS.E.BYPASS.LTC128B.128 [R9+0x10400], desc[UR36][R6.64+0x40], !P0 ;  /* 0x104000400609afae */ /* 0x0001e8000c101d64 */
[----:B------:R0:W-:Y:S01]  /*de80*/  @!P2 LDGSTS.E.BYPASS.LTC128B.128 [R9+0x13400], desc[UR36][R6.64+0x80], !P1 ;  /* 0x134000800609afae */ /* 0x0001e2000c901d64 */
[----:B------:R-:W-:Y:S01]  /*de90*/  ISETP.GE.AND P2, PT, R5, R2, PT ;  /* 0x000000020500720c */ /* 0x000fe20003f46270 */
[----:B------:R-:W-:-:S02]  /*dea0*/  IMAD.MOV.U32 R13, RZ, RZ, R3 ;  /* 0x000000ffff0d7224 */ /* 0x000fc400078e0003 */
[----:B------:R-:W-:Y:S02]  /*deb0*/  IMAD.MOV.U32 R12, RZ, RZ, RZ ;  /* 0x000000ffff0c7224 */ /* 0x000fe400078e00ff */
[----:B------:R-:W-:-:S08]  /*dec0*/  IMAD.MOV.U32 R4, RZ, RZ, R14 ;  /* 0x000000ffff047224 */ /* 0x000fd000078e000e */
[----:B0-----:R-:W-:Y:S05]  /*ded0*/  WARPSYNC.COLLECTIVE R15, `(.L_x_310) ;  /* 0x000000000f087348 */ /* 0x001fea0003c00000 */
[----:B------:R1:W2:Y:S02]  /*dee0*/  SHFL.IDX P6, R14, R13, R12, R11 ;  /* 0x0000000c0d0e7389 */ /* 0x0002a400000c000b */
[----:B012---:R-:W-:Y:S01]  /*def0*/  ENDCOLLECTIVE ;  /* 0x000000000000791b */ /* 0x007fe20003800000 */
.L_x_310:
[----:B------:R-:W-:-:S05]  /*df00*/  @!P2 LEA R4, P4, R20, R4, 0x1 ;  /* 0x000000041404a211 */ /* 0x000fca00078808ff */
[----:B------:R-:W-:-:S04]  /*df10*/  @!P2 IMAD.X R0, RZ, RZ, R0, P4 ;  /* 0x000000ffff00a224 */ /* 0x000fc800020e0600 */
[----:B------:R-:W-:Y:S02]  /*df20*/  @!P2 IMAD.MOV.U32 R5, RZ, RZ, R0 ;  /* 0x000000ffff05a224 */ /* 0x000fe400078e0000 */
[----:B------:R-:W-:Y:S02]  /*df30*/  VIADD R0, R17, 0x80 ;  /* 0x0000008011007836 */ /* 0x000fe40000000000 */
[----:B------:R-:W-:Y:S01]  /*df40*/  IMAD.MOV.U32 R13, RZ, RZ, R8 ;  /* 0x000000ffff0d7224 */ /* 0x000fe200078e0008 */
[----:B------:R-:W-:Y:S01]  /*df50*/  @!PT LDS RZ, [RZ] ;  /* 0x00000000fffff984 */ /* 0x000fe20000000800 */
[----:B------:R-:W-:Y:S01]  /*df60*/  @!PT LDS RZ, [RZ] ;  /* 0x00000000fffff984 */ /* 0x000fe20000000800 */
[----:B------:R-:W-:Y:S01]  /*df70*/  @!PT LDS RZ, [RZ] ;  /* 0x00000000fffff984 */ /* 0x000fe20000000800 */
[----:B------:R0:W-:Y:S04]  /*df80*/  @!P2 LDGSTS.E.BYPASS.LTC128B.128 [R9+0xdc00], desc[UR36][R4.64], !P3 ;  /* 0x0dc000000409afae */ /* 0x0001e8000d901d64 */
[----:B------:R0:W-:Y:S04]  /*df90*/  @!P2 LDGSTS.E.BYPASS.LTC128B.128 [R9+0x10c00], desc[UR36][R4.64+0x40], !P0 ;  /* 0x10c000400409afae */ /* 0x0001e8000c101d64 */
[----:B------:R0:W-:Y:S01]  /*dfa0*/  @!P2 LDGSTS.E.BYPASS.LTC128B.128 [R9+0x13c00], desc[UR36][R4.64+0x80], !P1 ;  /* 0x13c000800409afae */ /* 0x0001e2000c901d64 */
[----:B------:R-:W-:Y:S01]  /*dfb0*/  ISETP.GE.AND P2, PT, R0, R2, PT ;  /* 0x000000020000720c */ /* 0x000fe20003f46270 */
[----:B------:R-:W-:-:S12]  /*dfc0*/  IMAD.MOV.U32 R0, RZ, RZ, R14 ;  /* 0x000000ffff007224 */ /* 0x000fd800078e000e */
[----:B0-----:R-:W-:Y:S05]  /*dfd0*/  WARPSYNC.COLLECTIVE R15, `(.L_x_311) ;  /* 0x000000000f087348 */ /* 0x001fea0003c00000 */
[----:B------:R1:W2:Y:S02]  /*dfe0*/  SHFL.IDX P6, R14, R13, R12, R11 ;  /* 0x0000000c0d0e7389 */ /* 0x0002a400000c000b */
[----:B012---:R-:W-:Y:S01]  /*dff0*/  ENDCOLLECTIVE ;  /* 0x000000000000791b */ /* 0x007fe20003800000 */
.L_x_311:
[----:B------:R-:W-:Y:S02]  /*e000*/  IMAD.MOV.U32 R13, RZ, RZ, R3 ;  /* 0x000000ffff0d7224 */ /* 0x000fe400078e0003 */
[----:B------:R-:W-:Y:S02]  /*e010*/  IMAD.MOV.U32 R12, RZ, RZ, 0x1 ;  /* 0x00000001ff0c7424 */ /* 0x000fe400078e00ff */
[----:B------:R-:W-:-:S07]  /*e020*/  IMAD.MOV.U32 R4, RZ, RZ, R14 ;  /* 0x000000ffff047224 */ /* 0x000fce00078e000e */
[----:B------:R-:W-:Y:S05]  /*e030*/  WARPSYNC.COLLECTIVE R15, `(.L_x_312) ;  /* 0x000000000f087348 */ /* 0x000fea0003c00000 */
[----:B------:R0:W1:Y:S02]  /*e040*/  SHFL.IDX P6, R14, R13, R12, R11 ;  /* 0x0000000c0d0e7389 */ /* 0x00006400000c000b */
[----:B01----:R-:W-:Y:S01]  /*e050*/  ENDCOLLECTIVE ;  /* 0x000000000000791b */ /* 0x003fe20003800000 */
.L_x_312:
[----:B------:R-:W-:-:S04]  /*e060*/  @!P2 LEA R4, P4, R20, R4, 0x1 ;  /* 0x000000041404a211 */ /* 0x000fc800078808ff */
[----:B------:R-:W-:-:S05]  /*e070*/  @!P2 IADD3.X R0, RZ, R0, RZ, P4, !PT ;  /* 0x00000000ff00a210 */ /* 0x000fca00027fe4ff */
[----:B------:R-:W-:Y:S02]  /*e080*/  @!P2 IMAD.MOV.U32 R5, RZ, RZ, R0 ;  /* 0x000000ffff05a224 */ /* 0x000fe400078e0000 */
[----:B------:R-:W-:-:S03]  /*e090*/  IMAD.MOV.U32 R13, RZ, RZ, R8 ;  /* 0x000000ffff0d7224 */ /* 0x000fc600078e0008 */
[----:B------:R-:W-:Y:S01]  /*e0a0*/  @!PT LDS RZ, [RZ] ;  /* 0x00000000fffff984 */ /* 0x000fe20000000800 */
[----:B------:R-:W-:Y:S01]  /*e0b0*/  @!PT LDS RZ, [RZ] ;  /* 0x00000000fffff984 */ /* 0x000fe20000000800 */
[----:B------:R-:W-:Y:S01]  /*e0c0*/  @!PT LDS RZ, [RZ] ;  /* 0x00000000fffff984 */ /* 0x000fe20000000800 */
[----:B------:R0:W-:Y:S04]  /*e0d0*/  @!P2 LDGSTS.E.BYPASS.LTC128B.128 [R9+0xe400], desc[UR36][R4.64], !P3 ;  /* 0x0e4000000409afae */ /* 0x0001e8000d901d64 */
[----:B------:R0:W-:Y:S01]  /*e0e0*/  @!P2 LDGSTS.E.BYPASS.LTC128B.128 [R9+0x11400], desc[UR36][R4.64+0x40], !P0 ;  /* 0x114000400409afae */ /* 0x0001e2000c101d64 */
[----:B------:R-:W-:-:S03]  /*e0f0*/  IMAD.MOV.U32 R3, RZ, RZ, R14 ;  /* 0x000000ffff037224 */ /* 0x000fc600078e000e */
[----:B------:R0:W-:Y:S04]  /*e100*/  @!P2 LDGSTS.E.BYPASS.LTC128B.128 [R9+0x14400], desc[UR36][R4.64+0x80], !P1 ;  /* 0x144000800409afae */ /* 0x0001e8000c901d64 */
[----:B0-----:R-:W-:Y:S05]  /*e110*/  WARPSYNC.COLLECTIVE R15, `(.L_x_313) ;  /* 0x000000000f087348 */ /* 0x001fea0003c00000 */
[----:B------:R1:W2:Y:S02]  /*e120*/  SHFL.IDX P6, R14, R13, R12, R11 ;  /* 0x0000000c0d0e7389 */ /* 0x0002a400000c000b */
[----:B012---:R-:W-:Y:S01]  /*e130*/  ENDCOLLECTIVE ;  /* 0x000000000000791b */ /* 0x007fe20003800000 */
.L_x_313:
[----:B------:R-:W-:Y:S01]  /*e140*/  IMAD.MOV.U32 R8, RZ, RZ, R14 ;  /* 0x000000ffff087224 */ /* 0x000fe200078e000e */
[----:B------:R-:W-:Y:S06]  /*e150*/  BRA `(.L_x_314) ;  /* 0xffffffc8001c7947 */ /* 0x000fec000383ffff */
.L_x_236:
[----:B-1----:R1:W2:Y:S02]  /*e160*/  SYNCS.PHASECHK.TRANS64.TRYWAIT P0, [R23+URZ+0x2d820], R0 ;  /* 0x02d82000170075a7 */ /* 0x0022a4000800017f */
[----:B--2---:R-:W-:Y:S05]  /*e170*/  @!P0 NANOSLEEP.SYNCS 0x989680 ;  /* 0x009896800000895d */ /* 0x004fea0003900000 */
[----:B------:R-:W2:Y:S02]  /*e180*/  @!P0 SYNCS.PHASECHK.TRANS64 P0, [R23+URZ+0x2d820], R0 ;  /* 0x02d82000170085a7 */ /* 0x000ea4000800007f */
[----:B--2---:R-:W-:Y:S05]  /*e190*/  @!P0 BRA `(.L_x_236) ;  /* 0xfffffffc00f08947 */ /* 0x004fea000383ffff */
[----:B------:R-:W-:Y:S05]  /*e1a0*/  BRA `(.L_x_315) ;  /* 0xffffffc800847947 */ /* 0x000fea000383ffff */
.L_x_241:
[----:B0-----:R0:W1:Y:S02]  /*e1b0*/  SYNCS.PHASECHK.TRANS64.TRYWAIT P0, [R5+URZ+0x2d840], R0 ;  /* 0x02d84000050075a7 */ /* 0x001064000800017f */
[----:B-1----:R-:W-:Y:S05]  /*e1c0*/  @!P0 NANOSLEEP.SYNCS 0x989680 ;  /* 0x009896800000895d */ /* 0x002fea0003900000 */
[----:B------:R-:W1:Y:S02]  /*e1d0*/  @!P0 SYNCS.PHASECHK.TRANS64 P0, [R5+URZ+0x2d840], R0 ;  /* 0x02d84000050085a7 */ /* 0x000e64000800007f */
[----:B-1----:R-:W-:Y:S05]  /*e1e0*/  @!P0 BRA `(.L_x_241) ;  /* 0xfffffffc00f08947 */ /* 0x002fea000383ffff */
[----:B------:R-:W-:Y:S05]  /*e1f0*/  BRA `(.L_x_316) ;  /* 0xffffffcc00787947 */ /* 0x000fea000383ffff */
.L_x_242:
[----:B------:R-:W-:Y:S01]  /*e200*/  BSSY B1, `(.L_x_317) ;  /* 0x0000008000017945 */ /* 0x000fe20003800000 */
[----:B------:R-:W-:Y:S01]  /*e210*/  IMAD.MOV.U32 R13, RZ, RZ, R7 ;  /* 0x000000ffff0d7224 */ /* 0x000fe200078e0007 */
[----:B------:R-:W-:Y:S01]  /*e220*/  MOV R11, 0x1c1f ;  /* 0x00001c1f000b7802 */ /* 0x000fe20000000f00 */
[----:B------:R-:W-:Y:S02]  /*e230*/  IMAD.MOV.U32 R12, RZ, RZ, RZ ;  /* 0x000000ffff0c7224 */ /* 0x000fe400078e00ff */
[----:B------:R-:W-:-:S07]  /*e240*/  IMAD.MOV.U32 R15, RZ, RZ, -0x1 ;  /* 0xffffffffff0f7424 */ /* 0x000fce00078e00ff */
[----:B------:R-:W-:Y:S05]  /*e250*/  WARPSYNC.COLLECTIVE R15, `(.L_x_318) ;  /* 0x000000000f087348 */ /* 0x000fea0003c00000 */
[----:B------:R0:W1:Y:S02]  /*e260*/  SHFL.IDX P6, R14, R13, R12, R11 ;  /* 0x0000000c0d0e7389 */ /* 0x00006400000c000b */
[----:B01----:R-:W-:Y:S01]  /*e270*/  ENDCOLLECTIVE ;  /* 0x000000000000791b */ /* 0x003fe20003800000 */
.L_x_318:
[----:B------:R-:W-:Y:S05]  /*e280*/  BSYNC B1 ;  /* 0x0000000000017941 */ /* 0x000fea0003800000 */
.L_x_317:
[----:B------:R-:W0:Y:S01]  /*e290*/  S2R R21, SR_TID.X ;  /* 0x0000000000157919 */ /* 0x000e220000002100 */
[----:B------:R-:W-:Y:S01]  /*e2a0*/  IMAD.MOV.U32 R13, RZ, RZ, R6 ;  /* 0x000000ffff0d7224 */ /* 0x000fe200078e0006 */
[----:B------:R-:W-:Y:S01]  /*e2b0*/  LOP3.LUT R22, R22, 0xffffff7f, RZ, 0xc0, !PT ;  /* 0xffffff7f16167812 */ /* 0x000fe200078ec0ff */
[----:B------:R-:W-:Y:S02]  /*e2c0*/  IMAD.MOV.U32 R12, RZ, RZ, RZ ;  /* 0x000000ffff0c7224 */ /* 0x000fe400078e00ff */
[----:B------:R-:W-:Y:S01]  /*e2d0*/  IMAD.MOV.U32 R11, RZ, RZ, 0x1c1f ;  /* 0x00001c1fff0b7424 */ /* 0x000fe200078e00ff */
[----:B------:R-:W-:Y:S01]  /*e2e0*/  @P1 LOP3.LUT R22, R22, 0x80, RZ, 0xfc, !PT ;  /* 0x0000008016161812 */ /* 0x000fe200078efcff */
[----:B------:R-:W-:Y:S02]  /*e2f0*/  IMAD.MOV.U32 R15, RZ, RZ, -0x1 ;  /* 0xffffffffff0f7424 */ /* 0x000fe400078e00ff */
[----:B------:R-:W-:Y:S01]  /*e300*/  IMAD.MOV.U32 R3, RZ, RZ, R14 ;  /* 0x000000ffff037224 */ /* 0x000fe200078e000e */
[----:B------:R-:W-:Y:S01]  /*e310*/  LOP3.LUT P1, RZ, R22, 0x4, RZ, 0xc0, !PT ;  /* 0x0000000416ff7812 */ /* 0x000fe2000782c0ff */
[----:B------:R-:W-:-:S12]  /*e320*/  IMAD R4, R4, 0x2, R23 ;  /* 0x0000000204047824 */ /* 0x000fd800078e0217 */
[----:B0-----:R-:W-:Y:S05]  /*e330*/  WARPSYNC.COLLECTIVE R15, `(.L_x_319) ;  /* 0x000000000f087348 */ /* 0x001fea0003c00000 */
[----:B------:R1:W2:Y:S02]  /*e340*/  SHFL.IDX P6, R14, R13, R12, R11 ;  /* 0x0000000c0d0e7389 */ /* 0x0002a400000c000b */
[----:B012---:R-:W-:Y:S01]  /*e350*/  ENDCOLLECTIVE ;  /* 0x000000000000791b */ /* 0x007fe20003800000 */
.L_x_319:
        /* <DEDUP_REMOVED lines=8> */
.L_x_320:
[----:B------:R-:W-:-:S04]  /*e3e0*/  SHF.L.U32 R0, R21, 0x1, RZ ;  /* 0x0000000115007819 */ /* 0x000fc800000006ff */
[----:B------:R-:W-:-:S05]  /*e3f0*/  IADD3 R2, P0, R2, R0, RZ ;  /* 0x0000000002027210 */ /* 0x000fca0007f1e0ff */
[----:B------:R-:W-:Y:S02]  /*e400*/  IMAD.X R3, RZ, RZ, R3, P0 ;  /* 0x000000ffff037224 */ /* 0x000fe400000e0603 */
[----:B------:R-:W-:-:S03]  /*e410*/  IMAD.MOV.U32 R13, RZ, RZ, R6 ;  /* 0x000000ffff0d7224 */ /* 0x000fc600078e0006 */
        /* <DEDUP_REMOVED lines=10> */
.L_x_321:
[----:B------:R-:W-:Y:S01]  /*e4c0*/  MOV R13, R7 ;  /* 0x00000007000d7202 */ /* 0x000fe20000000f00 */
[----:B------:R-:W-:Y:S02]  /*e4d0*/  IMAD.MOV.U32 R12, RZ, RZ, 0x2 ;  /* 0x00000002ff0c7424 */ /* 0x000fe400078e00ff */
[----:B------:R-:W-:-:S07]  /*e4e0*/  IMAD.MOV.U32 R2, RZ, RZ, R14 ;  /* 0x000000ffff027224 */ /* 0x000fce00078e000e */
[----:B------:R-:W-:Y:S05]  /*e4f0*/  WARPSYNC.COLLECTIVE R15, `(.L_x_322) ;  /* 0x000000000f087348 */ /* 0x000fea0003c00000 */
[----:B------:R0:W1:Y:S02]  /*e500*/  SHFL.IDX P6, R14, R13, R12, R11 ;  /* 0x0000000c0d0e7389 */ /* 0x00006400000c000b */
[----:B01----:R-:W-:Y:S01]  /*e510*/  ENDCOLLECTIVE ;  /* 0x000000000000791b */ /* 0x003fe20003800000 */
.L_x_322:
        /* <DEDUP_REMOVED lines=13> */
.L_x_323:
[----:B------:R-:W-:Y:S02]  /*e5f0*/  IMAD.MOV.U32 R13, RZ, RZ, R7 ;  /* 0x000000ffff0d7224 */ /* 0x000fe400078e0007 */
[----:B------:R-:W-:Y:S02]  /*e600*/  IMAD.MOV.U32 R12, RZ, RZ, 0x3 ;  /* 0x00000003ff0c7424 */ /* 0x000fe400078e00ff */
[----:B------:R-:W-:-:S07]  /*e610*/  IMAD.MOV.U32 R2, RZ, RZ, R14 ;  /* 0x000000ffff027224 */ /* 0x000fce00078e000e */
[----:B------:R-:W-:Y:S05]  /*e620*/  WARPSYNC.COLLECTIVE R15, `(.L_x_324) ;  /* 0x000000000f087348 */ /* 0x000fea0003c00000 */
[----:B------:R0:W1:Y:S02]  /*e630*/  SHFL.IDX P6, R14, R13, R12, R11 ;  /* 0x0000000c0d0e7389 */ /* 0x00006400000c000b */
[----:B01----:R-:W-:Y:S01]  /*e640*/  ENDCOLLECTIVE ;  /* 0x000000000000791b */ /* 0x003fe20003800000 */
.L_x_324:
[----:B------:R-:W-:-:S05]  /*e650*/  IADD3 R2, P0, R2, R0, RZ ;  /* 0x0000000002027210 */ /* 0x000fca0007f1e0ff */
[----:B------:R-:W-:-:S05]  /*e660*/  IMAD.X R3, RZ, RZ, R21, P0 ;  /* 0x000000ffff037224 */ /* 0x000fca00000e0615 */
[----:B------:R-:W-:Y:S01]  /*e670*/  @!PT LDS RZ, [RZ] ;  /* 0x00000000fffff984 */ /* 0x000fe20000000800 */
[----:B------:R-:W-:Y:S01]  /*e680*/  @!PT LDS RZ, [RZ] ;  /* 0x00000000fffff984 */ /* 0x000fe20000000800 */
[----:B------:R-:W-:Y:S01]  /*e690*/  @!PT LDS RZ, [RZ] ;  /* 0x00000000fffff984 */ /* 0x000fe20000000800 */
[----:B------:R0:W-:Y:S01]  /*e6a0*/  LDGSTS.E.BYPASS.LTC128B.128 [R4+0x16400], desc[UR36][R2.64], !P1 ;  /* 0x1640000002047fae */ /* 0x0001e2000c901d64 */
[----:B------:R-:W-:Y:S02]  /*e6b0*/  MOV R13, R6 ;  /* 0x00000006000d7202 */ /* 0x000fe40000000f00 */
[----:B------:R-:W-:Y:S01]  /*e6c0*/  LOP3.LUT P1, RZ, R22, 0x80, RZ, 0xc0, !PT ;  /* 0x0000008016ff7812 */ /* 0x000fe2000782c0ff */
[----:B------:R0:W-:Y:S04]  /*e6d0*/  LDGSTS.E.BYPASS.LTC128B.128 [R4+0x18400], desc[UR36][R2.64+0x40], !P5 ;  /* 0x1840004002047fae */ /* 0x0001e8000e901d64 */
[----:B------:R0:W-:Y:S01]  /*e6e0*/  LDGSTS.E.BYPASS.LTC128B.128 [R4+0x1a400], desc[UR36][R2.64+0x80], !P4 ;  /* 0x1a40008002047fae */ /* 0x0001e2000e101d64 */
[----:B------:R-:W-:-:S07]  /*e6f0*/  IMAD.MOV.U32 R21, RZ, RZ, R14 ;  /* 0x000000ffff157224 */ /* 0x000fce00078e000e */
[----:B0-----:R-:W-:Y:S05]  /*e700*/  WARPSYNC.COLLECTIVE R15, `(.L_x_325) ;  /* 0x000000000f087348 */ /* 0x001fea0003c00000 */
[----:B------:R1:W2:Y:S02]  /*e710*/  SHFL.IDX P6, R14, R13, R12, R11 ;  /* 0x0000000c0d0e7389 */ /* 0x0002a400000c000b */
[----:B012---:R-:W-:Y:S01]  /*e720*/  ENDCOLLECTIVE ;  /* 0x000000000000791b */ /* 0x007fe20003800000 */
.L_x_325:
[----:B------:R-:W-:Y:S01]  /*e730*/  IMAD.MOV.U32 R2, RZ, RZ, R14 ;  /* 0x000000ffff027224 */ /* 0x000fe200078e000e */
[----:B------:R-:W-:Y:S06]  /*e740*/  BRA `(.L_x_326) ;  /* 0xffffffcc00187947 */ /* 0x000fec000383ffff */
.L_x_247:
[----:B-1----:R1:W2:Y:S02]  /*e750*/  SYNCS.PHASECHK.TRANS64.TRYWAIT P0, [R5+URZ+0x2d860], R2 ;  /* 0x02d86002050075a7 */ /* 0x0022a4000800017f */
[----:B--2---:R-:W-:Y:S05]  /*e760*/  @!P0 NANOSLEEP.SYNCS 0x989680 ;  /* 0x009896800000895d */ /* 0x004fea0003900000 */
[----:B------:R-:W2:Y:S02]  /*e770*/  @!P0 SYNCS.PHASECHK.TRANS64 P0, [R5+URZ+0x2d860], R2 ;  /* 0x02d86002050085a7 */ /* 0x000ea4000800007f */
[----:B--2---:R-:W-:Y:S05]  /*e780*/  @!P0 BRA `(.L_x_247) ;  /* 0xfffffffc00f08947 */ /* 0x004fea000383ffff */
[----:B------:R-:W-:Y:S05]  /*e790*/  BRA `(.L_x_327) ;  /* 0xffffffcc007c7947 */ /* 0x000fea000383ffff */
.L_x_248:
[----:B------:R-:W-:Y:S01]  /*e7a0*/  BSSY B1, `(.L_x_328) ;  /* 0x0000008000017945 */ /* 0x000fe20003800000 */
[----:B------:R-:W-:Y:S02]  /*e7b0*/  IMAD.MOV.U32 R13, RZ, RZ, R25 ;  /* 0x000000ffff0d7224 */ /* 0x000fe400078e0019 */
[----:B------:R-:W-:Y:S02]  /*e7c0*/  IMAD.MOV.U32 R12, RZ, RZ, RZ ;  /* 0x000000ffff0c7224 */ /* 0x000fe400078e00ff */
[----:B------:R-:W-:Y:S02]  /*e7d0*/  IMAD.MOV.U32 R11, RZ, RZ, 0x1c1f ;  /* 0x00001c1fff0b7424 */ /* 0x000fe400078e00ff */
[----:B------:R-:W-:-:S07]  /*e7e0*/  IMAD.MOV.U32 R15, RZ, RZ, -0x1 ;  /* 0xffffffffff0f7424 */ /* 0x000fce00078e00ff */
[----:B-1----:R-:W-:Y:S05]  /*e7f0*/  WARPSYNC.COLLECTIVE R15, `(.L_x_329) ;  /* 0x000000000f087348 */ /* 0x002fea0003c00000 */
[----:B------:R0:W2:Y:S02]  /*e800*/  SHFL.IDX P6, R14, R13, R12, R11 ;  /* 0x0000000c0d0e7389 */ /* 0x0000a400000c000b */
[----:B012---:R-:W-:Y:S01]  /*e810*/  ENDCOLLECTIVE ;  /* 0x000000000000791b */ /* 0x007fe20003800000 */
.L_x_329:
[----:B------:R-:W-:Y:S05]  /*e820*/  BSYNC B1 ;  /* 0x0000000000017941 */ /* 0x000fea0003800000 */
.L_x_328:
[----:B------:R-:W-:Y:S01]  /*e830*/  IMAD.MOV.U32 R13, RZ, RZ, R24 ;  /* 0x000000ffff0d7224 */ /* 0x000fe200078e0018 */
[----:B------:R-:W-:Y:S01]  /*e840*/  MOV R11, 0x1c1f ;  /* 0x00001c1f000b7802 */ /* 0x000fe20000000f00 */
[----:B------:R-:W-:Y:S02]  /*e850*/  IMAD.MOV.U32 R12, RZ, RZ, RZ ;  /* 0x000000ffff0c7224 */ /* 0x000fe400078e00ff */
[----:B------:R-:W-:Y:S02]  /*e860*/  IMAD.MOV.U32 R15, RZ, RZ, -0x1 ;  /* 0xffffffffff0f7424 */ /* 0x000fe400078e00ff */
[----:B------:R-:W-:Y:S02]  /*e870*/  IMAD.MOV.U32 R3, RZ, RZ, R14 ;  /* 0x000000ffff037224 */ /* 0x000fe400078e000e */
[----:B------:R-:W-:-:S07]  /*e880*/  IMAD R4, R4, 0x2, R23 ;  /* 0x0000000204047824 */ /* 0x000fce00078e0217 */
[----:B------:R-:W-:Y:S05]  /*e890*/  WARPSYNC.COLLECTIVE R15, `(.L_x_330) ;  /* 0x000000000f087348 */ /* 0x000fea0003c00000 */
[----:B------:R0:W1:Y:S02]  /*e8a0*/  SHFL.IDX P6, R14, R13, R12, R11 ;  /* 0x0000000c0d0e7389 */ /* 0x00006400000c000b */
[----:B01----:R-:W-:Y:S01]  /*e8b0*/  ENDCOLLECTIVE ;  /* 0x000000000000791b */ /* 0x003fe20003800000 */
.L_x_330:
[----:B------:R-:W-:Y:S02]  /*e8c0*/  IMAD.MOV.U32 R13, RZ, RZ, R25 ;  /* 0x000000ffff0d7224 */ /* 0x000fe400078e0019 */
[----:B------:R-:W-:Y:S02]  /*e8d0*/  IMAD.MOV.U32 R12, RZ, RZ, 0x1 ;  /* 0x00000001ff0c7424 */ /* 0x000fe400078e00ff */
[----:B------:R-:W-:-:S07]  /*e8e0*/  IMAD.MOV.U32 R2, RZ, RZ, R14 ;  /* 0x000000ffff027224 */ /* 0x000fce00078e000e */
[----:B------:R-:W-:Y:S05]  /*e8f0*/  WARPSYNC.COLLECTIVE R15, `(.L_x_331) ;  /* 0x000000000f087348 */ /* 0x000fea0003c00000 */
[----:B------:R0:W1:Y:S02]  /*e900*/  SHFL.IDX P6, R14, R13, R12, R11 ;  /* 0x0000000c0d0e7389 */ /* 0x00006400000c000b */
[----:B01----:R-:W-:Y:S01]  /*e910*/  ENDCOLLECTIVE ;  /* 0x000000000000791b */ /* 0x003fe20003800000 */
.L_x_331:
        /* <DEDUP_REMOVED lines=16> */
.L_x_332:
[----:B------:R-:W-:Y:S02]  /*ea20*/  IMAD.MOV.U32 R13, RZ, RZ, R25 ;  /* 0x000000ffff0d7224 */ /* 0x000fe400078e0019 */
[----:B------:R-:W-:Y:S01]  /*ea30*/  IMAD.MOV.U32 R12, RZ, RZ, 0x2 ;  /* 0x00000002ff0c7424 */ /* 0x000fe200078e00ff */
[----:B------:R-:W-:-:S07]  /*ea40*/  MOV R2, R14 ;  /* 0x0000000e00027202 */ /* 0x000fce0000000f00 */
[----:B------:R-:W-:Y:S05]  /*ea50*/  WARPSYNC.COLLECTIVE R15, `(.L_x_333) ;  /* 0x000000000f087348 */ /* 0x000fea0003c00000 */
[----:B------:R0:W1:Y:S02]  /*ea60*/  SHFL.IDX P6, R14, R13, R12, R11 ;  /* 0x0000000c0d0e7389 */ /* 0x00006400000c000b */
[----:B01----:R-:W-:Y:S01]  /*ea70*/  ENDCOLLECTIVE ;  /* 0x000000000000791b */ /* 0x003fe20003800000 */
.L_x_333:
        /* <DEDUP_REMOVED lines=16> */
.L_x_334:
[----:B------:R-:W-:Y:S01]  /*eb80*/  IMAD.MOV.U32 R13, RZ, RZ, R25 ;  /* 0x000000ffff0d7224 */ /* 0x000fe200078e0019 */
[----:B------:R-:W-:Y:S01]  /*eb90*/  MOV R12, 0x3 ;  /* 0x00000003000c7802 */ /* 0x000fe20000000f00 */
[----:B------:R-:W-:-:S07]  /*eba0*/  IMAD.MOV.U32 R2, RZ, RZ, R14 ;  /* 0x000000ffff027224 */ /* 0x000fce00078e000e */
[----:B------:R-:W-:Y:S05]  /*ebb0*/  WARPSYNC.COLLECTIVE R15, `(.L_x_335) ;  /* 0x000000000f087348 */ /* 0x000fea0003c00000 */
[----:B------:R0:W1:Y:S02]  /*ebc0*/  SHFL.IDX P6, R14, R13, R12, R11 ;  /* 0x0000000c0d0e7389 */ /* 0x00006400000c000b */
[----:B01----:R-:W-:Y:S01]  /*ebd0*/  ENDCOLLECTIVE ;  /* 0x000000000000791b */ /* 0x003fe20003800000 */
.L_x_335:
        /* <DEDUP_REMOVED lines=13> */
.L_x_336:
        /* <DEDUP_REMOVED lines=8> */
.L_x_256:
[----:B-1----:R1:W2:Y:S02]  /*ed30*/  SYNCS.PHASECHK.TRANS64.TRYWAIT P0, [R0+URZ+0x2d860], R3 ;  /* 0x02d86003000075a7 */ /* 0x0022a4000800017f */
[----:B--2---:R-:W-:Y:S05]  /*ed40*/  @!P0 NANOSLEEP.SYNCS 0x989680 ;  /* 0x009896800000895d */ /* 0x004fea0003900000 */
[----:B------:R-:W2:Y:S02]  /*ed50*/  @!P0 SYNCS.PHASECHK.TRANS64 P0, [R0+URZ+0x2d860], R3 ;  /* 0x02d86003000085a7 */ /* 0x000ea4000800007f */
[----:B--2---:R-:W-:Y:S05]  /*ed60*/  @!P0 BRA `(.L_x_256) ;  /* 0xfffffffc00f08947 */ /* 0x004fea000383ffff */
[----:B------:R-:W-:Y:S05]  /*ed70*/  BRA `(.L_x_338) ;  /* 0xffffffd000107947 */ /* 0x000fea000383ffff */
.L_x_257:
        /* <DEDUP_REMOVED lines=8> */
.L_x_340:
[----:B------:R-:W-:Y:S05]  /*ee00*/  BSYNC B0 ;  /* 0x0000000000007941 */ /* 0x000fea0003800000 */
.L_x_339:
[----:B------:R-:W0:Y:S01]  /*ee10*/  S2R R2, SR_TID.X ;  /* 0x0000000000027919 */ /* 0x000e220000002100 */
[----:B------:R-:W-:Y:S01]  /*ee20*/  MOV R13, R24 ;  /* 0x00000018000d7202 */ /* 0x000fe20000000f00 */
[----:B------:R-:W-:Y:S02]  /*ee30*/  IMAD.MOV.U32 R12, RZ, RZ, RZ ;  /* 0x000000ffff0c7224 */ /* 0x000fe400078e00ff */
[----:B------:R-:W-:Y:S02]  /*ee40*/  IMAD.MOV.U32 R11, RZ, RZ, 0x1c1f ;  /* 0x00001c1fff0b7424 */ /* 0x000fe400078e00ff */
[----:B------:R-:W-:Y:S02]  /*ee50*/  IMAD.MOV.U32 R15, RZ, RZ, -0x1 ;  /* 0xffffffffff0f7424 */ /* 0x000fe400078e00ff */
[----:B------:R-:W-:Y:S02]  /*ee60*/  IMAD.MOV.U32 R3, RZ, RZ, R14 ;  /* 0x000000ffff037224 */ /* 0x000fe400078e000e */
[----:B------:R-:W-:-:S07]  /*ee70*/  IMAD R4, R4, 0x2, R23 ;  /* 0x0000000204047824 */ /* 0x000fce00078e0217 */
[----:B0-----:R-:W-:Y:S05]  /*ee80*/  WARPSYNC.COLLECTIVE R15, `(.L_x_341) ;  /* 0x000000000f087348 */ /* 0x001fea0003c00000 */
[----:B------:R1:W2:Y:S02]  /*ee90*/  SHFL.IDX P6, R14, R13, R12, R11 ;  /* 0x0000000c0d0e7389 */ /* 0x0002a400000c000b */
[----:B012---:R-:W-:Y:S01]  /*eea0*/  ENDCOLLECTIVE ;  /* 0x000000000000791b */ /* 0x007fe20003800000 */
.L_x_341:
[----:B------:R-:W-:Y:S01]  /*eeb0*/  ULDC UR4, c[0x0][0x2f4] ;  /* 0x0000bd0000047ab9 */ /* 0x000fe20000000800 */
[----:B------:R-:W-:Y:S01]  /*eec0*/  IMAD.MOV.U32 R13, RZ, RZ, R25 ;  /* 0x000000ffff0d7224 */ /* 0x000fe200078e0019 */
[----:B------:R-:W-:Y:S01]  /*eed0*/  MOV R12, 0x1 ;  /* 0x00000001000c7802 */ /* 0x000fe20000000f00 */
[----:B------:R-:W-:-:S05]  /*eee0*/  IMAD.SHL.U32 R7, R2, 0x8, RZ ;  /* 0x0000000802077824 */ /* 0x000fca00078e00ff */
[----:B------:R-:W-:-:S04]  /*eef0*/  LOP3.LUT R7, R7, 0x18, RZ, 0xc0, !PT ;  /* 0x0000001807077812 */ /* 0x000fc800078ec0ff */
[C---:B------:R-:W-:Y:S01]  /*ef00*/  ISETP.GE.AND P2, PT, R7.reuse, UR4, PT ;  /* 0x0000000407007c0c */ /* 0x040fe2000bf46270 */
[C---:B------:R-:W-:Y:S01]  /*ef10*/  IMAD.SHL.U32 R5, R7.reuse, 0x2, RZ ;  /* 0x0000000207057824 */ /* 0x040fe200078e00ff */
[C---:B------:R-:W-:Y:S02]  /*ef20*/  LOP3.LUT R8, R7.reuse, 0x20, RZ, 0xfc, !PT ;  /* 0x0000002007087812 */ /* 0x040fe400078efcff */
[----:B------:R-:W-:Y:S02]  /*ef30*/  LOP3.LUT R7, R7, 0x40, RZ, 0xfc, !PT ;  /* 0x0000004007077812 */ /* 0x000fe400078efcff */
[----:B------:R-:W-:Y:S02]  /*ef40*/  IADD3 R2, P0, R14, R5, RZ ;  /* 0x000000050e027210 */ /* 0x000fe40007f1e0ff */
[----:B------:R-:W-:Y:S02]  /*ef50*/  ISETP.LT.OR P3, PT, R6, 0x1, P2 ;  /* 0x000000010600780c */ /* 0x000fe40001761670 */
[----:B------:R-:W-:Y:S01]  /*ef60*/  ISETP.GE.AND P1, PT, R8, UR4, PT ;  /* 0x0000000408007c0c */ /* 0x000fe2000bf26270 */
[----:B------:R-:W-:Y:S01]  /*ef70*/  IMAD.X R3, RZ, RZ, R3, P0 ;  /* 0x000000ffff037224 */ /* 0x000fe200000e0603 */
[----:B------:R-:W-:-:S13]  /*ef80*/  ISETP.GE.AND P0, PT, R7, UR4, PT ;  /* 0x0000000407007c0c */ /* 0x000fda000bf06270 */
[----:B------:R-:W-:Y:S05]  /*ef90*/  WARPSYNC.COLLECTIVE R15, `(.L_x_342) ;  /* 0x000000000f087348 */ /* 0x000fea0003c00000 */
[----:B------:R0:W1:Y:S02]  /*efa0*/  SHFL.IDX P6, R14, R13, R12, R11 ;  /* 0x0000000c0d0e7389 */ /* 0x00006400000c000b */
[----:B01----:R-:W-:Y:S01]  /*efb0*/  ENDCOLLECTIVE ;  /* 0x000000000000791b */ /* 0x003fe20003800000 */
.L_x_342:
[C---:B------:R-:W-:Y:S01]  /*efc0*/  ISETP.LT.OR P4, PT, R6.reuse, 0x1, P1 ;  /* 0x000000010600780c */ /* 0x040fe20000f81670 */
[----:B------:R-:W-:Y:S01]  /*efd0*/  @!PT LDS RZ, [RZ] ;  /* 0x00000000fffff984 */ /* 0x000fe20000000800 */
[----:B------:R-:W-:Y:S01]  /*efe0*/  @!PT LDS RZ, [RZ] ;  /* 0x00000000fffff984 */ /* 0x000fe20000000800 */
[----:B------:R-:W-:Y:S01]  /*eff0*/  @!PT LDS RZ, [RZ] ;  /* 0x00000000fffff984 */ /* 0x000fe20000000800 */
[----:B------:R-:W-:Y:S01]  /*f000*/  LDGSTS.E.BYPASS.LTC128B.128 [R4+0x400], desc[UR36][R2.64], !P3 ;  /* 0x0040000002047fae */ /* 0x000fe2000d901d64 */
[----:B------:R-:W-:Y:S01]  /*f010*/  ISETP.LT.OR P3, PT, R6, 0x1, P0 ;  /* 0x000000010600780c */ /* 0x000fe20000761670 */
[----:B------:R-:W-:-:S10]  /*f020*/  IMAD.MOV.U32 R13, RZ, RZ, R24 ;  /* 0x000000ffff0d7224 */ /* 0x000fd400078e0018 */
[----:B------:R-:W-:Y:S04]  /*f030*/  LDGSTS.E.BYPASS.LTC128B.128 [R4+0x2400], desc[UR36][R2.64+0x40], !P4 ;  /* 0x0240004002047fae */ /* 0x000fe8000e101d64 */
[----:B------:R0:W-:Y:S01]  /*f040*/  LDGSTS.E.BYPASS.LTC128B.128 [R4+0x4400], desc[UR36][R2.64+0x80], !P3 ;  /* 0x0440008002047fae */ /* 0x0001e2000d901d64 */
[----:B------:R-:W-:Y:S01]  /*f050*/  ISETP.LT.OR P3, PT, R6, 0x21, P2 ;  /* 0x000000210600780c */ /* 0x000fe20001761670 */
[----:B0-----:R-:W-:-:S12]  /*f060*/  IMAD.MOV.U32 R3, RZ, RZ, R14 ;  /* 0x000000ffff037224 */ /* 0x001fd800078e000e */
[----:B------:R-:W-:Y:S05]  /*f070*/  WARPSYNC.COLLECTIVE R15, `(.L_x_343) ;  /* 0x000000000f087348 */ /* 0x000fea0003c00000 */
[----:B------:R0:W1:Y:S02]  /*f080*/  SHFL.IDX P6, R14, R13, R12, R11 ;  /* 0x0000000c0d0e7389 */ /* 0x00006400000c000b */
[----:B01----:R-:W-:Y:S01]  /*f090*/  ENDCOLLECTIVE ;  /* 0x000000000000791b */ /* 0x003fe20003800000 */
.L_x_343:
[----:B------:R-:W-:Y:S02]  /*f0a0*/  IMAD.MOV.U32 R13, RZ, RZ, R25 ;  /* 0x000000ffff0d7224 */ /* 0x000fe400078e0019 */
[----:B------:R-:W-:Y:S01]  /*f0b0*/  IMAD.MOV.U32 R12, RZ, RZ, 0x2 ;  /* 0x00000002ff0c7424 */ /* 0x000fe200078e00ff */
[----:B------:R-:W-:-:S13]  /*f0c0*/  IADD3 R2, P4, R14, R5, RZ ;  /* 0x000000050e027210 */ /* 0x000fda0007f9e0ff */
[----:B------:R-:W-:Y:S05]  /*f0d0*/  WARPSYNC.COLLECTIVE R15, `(.L_x_344) ;  /* 0x000000000f087348 */ /* 0x000fea0003c00000 */
[----:B------:R0:W1:Y:S02]  /*f0e0*/  SHFL.IDX P6, R14, R13, R12, R11 ;  /* 0x0000000c0d0e7389 */ /* 0x00006400000c000b */
[----:B01----:R-:W-:Y:S01]  /*f0f0*/  ENDCOLLECTIVE ;  /* 0x000000000000791b */ /* 0x003fe20003800000 */
.L_x_344:
[----:B------:R-:W-:Y:S01]  /*f100*/  IMAD.X R3, RZ, RZ, R3, P4 ;  /* 0x000000ffff037224 */ /* 0x000fe200020e0603 */
[----:B------:R-:W-:-:S04]  /*f110*/  ISETP.LT.OR P4, PT, R6, 0x21, P1 ;  /* 0x000000210600780c */ /* 0x000fc80000f81670 */
[----:B------:R-:W-:Y:S01]  /*f120*/  @!PT LDS RZ, [RZ] ;  /* 0x00000000fffff984 */ /* 0x000fe20000000800 */
[----:B------:R-:W-:Y:S01]  /*f130*/  @!PT LDS RZ, [RZ] ;  /* 0x00000000fffff984 */ /* 0x000fe20000000800 */
[----:B------:R-:W-:Y:S01]  /*f140*/  @!PT LDS RZ, [RZ] ;  /* 0x00000000fffff984 */ /* 0x000fe20000000800 */
[----:B------:R-:W-:Y:S01]  /*f150*/  LDGSTS.E.BYPASS.LTC128B.128 [R4+0xc00], desc[UR36][R2.64], !P3 ;  /* 0x00c0000002047fae */ /* 0x000fe2000d901d64 */
[----:B------:R-:W-:Y:S01]  /*f160*/  ISETP.LT.OR P3, PT, R6, 0x21, P0 ;  /* 0x000000210600780c */ /* 0x000fe20000761670 */
[----:B------:R-:W-:-:S07]  /*f170*/  IMAD.MOV.U32 R13, RZ, RZ, R24 ;  /* 0x000000ffff0d7224 */ /* 0x000fce00078e0018 */
[----:B------:R-:W-:Y:S05]  /*f180*/  LDGSTS.E.BYPASS.LTC128B.128 [R4+0x2c00], desc[UR36][R2.64+0x40], !P4 ;  /* 0x02c0004002047fae */ /* 0x000fea000e101d64 */
[----:B------:R0:W-:Y:S01]  /*f190*/  LDGSTS.E.BYPASS.LTC128B.128 [R4+0x4c00], desc[UR36][R2.64+0x80], !P3 ;  /* 0x04c0008002047fae */ /* 0x0001e2000d901d64 */
[----:B------:R-:W-:Y:S01]  /*f1a0*/  ISETP.LT.OR P3, PT, R6, 0x41, P2 ;  /* 0x000000410600780c */ /* 0x000fe20001761670 */
[----:B0-----:R-:W-:-:S12]  /*f1b0*/  IMAD.MOV.U32 R3, RZ, RZ, R14 ;  /* 0x000000ffff037224 */ /* 0x001fd800078e000e */
[----:B------:R-:W-:Y:S05]  /*f1c0*/  WARPSYNC.COLLECTIVE R15, `(.L_x_345) ;  /* 0x000000000f087348 */ /* 0x000fea0003c00000 */
[----:B------:R0:W1:Y:S02]  /*f1d0*/  SHFL.IDX P6, R14, R13, R12, R11 ;  /* 0x0000000c0d0e7389 */ /* 0x00006400000c000b */
[----:B01----:R-:W-:Y:S01]  /*f1e0*/  ENDCOLLECTIVE ;  /* 0x000000000000791b */ /* 0x003fe20003800000 */
.L_x_345:
[----:B------:R-:W-:Y:S01]  /*f1f0*/  MOV R13, R25 ;  /* 0x00000019000d7202 */ /* 0x000fe20000000f00 */
[----:B------:R-:W-:Y:S01]  /*f200*/  IMAD.MOV.U32 R12, RZ, RZ, 0x3 ;  /* 0x00000003ff0c7424 */ /* 0x000fe200078e00ff */
[----:B------:R-:W-:-:S13]  /*f210*/  IADD3 R2, P4, R14, R5, RZ ;  /* 0x000000050e027210 */ /* 0x000fda0007f9e0ff */
[----:B------:R-:W-:Y:S05]  /*f220*/  WARPSYNC.COLLECTIVE R15, `(.L_x_346) ;  /* 0x000000000f087348 */ /* 0x000fea0003c00000 */
[----:B------:R0:W1:Y:S02]  /*f230*/  SHFL.IDX P6, R14, R13, R12, R11 ;  /* 0x0000000c0d0e7389 */ /* 0x00006400000c000b */
[----:B01----:R-:W-:Y:S01]  /*f240*/  ENDCOLLECTIVE ;  /* 0x000000000000791b */ /* 0x003fe20003800000 */
.L_x_346:
[----:B------:R-:W-:Y:S01]  /*f250*/  IMAD.X R3, RZ, RZ, R3, P4 ;  /* 0x000000ffff037224 */ /* 0x000fe200020e0603 */
[----:B------:R-:W-:-:S04]  /*f260*/  ISETP.LT.OR P4, PT, R6, 0x41, P1 ;  /* 0x000000410600780c */ /* 0x000fc80000f81670 */
[----:B------:R-:W-:Y:S01]  /*f270*/  @!PT LDS RZ, [RZ] ;  /* 0x00000000fffff984 */ /* 0x000fe20000000800 */
[----:B------:R-:W-:Y:S01]  /*f280*/  @!PT LDS RZ, [RZ] ;  /* 0x00000000fffff984 */ /* 0x000fe20000000800 */
[----:B------:R-:W-:Y:S01]  /*f290*/  @!PT LDS RZ, [RZ] ;  /* 0x00000000fffff984 */ /* 0x000fe20000000800 */
[----:B------:R0:W-:Y:S01]  /*f2a0*/  LDGSTS.E.BYPASS.LTC128B.128 [R4+0x1400], desc[UR36][R2.64], !P3 ;  /* 0x0140000002047fae */ /* 0x0001e2000d901d64 */
[----:B------:R-:W-:Y:S01]  /*f2b0*/  ISETP.LT.OR P3, PT, R6, 0x41, P0 ;  /* 0x000000410600780c */ /* 0x000fe20000761670 */
[----:B------:R-:W-:-:S07]  /*f2c0*/  IMAD.MOV.U32 R13, RZ, RZ, R24 ;  /* 0x000000ffff0d7224 */ /* 0x000fce00078e0018 */
[----:B------:R0:W-:Y:S05]  /*f2d0*/  LDGSTS.E.BYPASS.LTC128B.128 [R4+0x3400], desc[UR36][R2.64+0x40], !P4 ;  /* 0x0340004002047fae */ /* 0x0001ea000e101d64 */
[----:B------:R0:W-:Y:S01]  /*f2e0*/  LDGSTS.E.BYPASS.LTC128B.128 [R4+0x5400], desc[UR36][R2.64+0x80], !P3 ;  /* 0x0540008002047fae */ /* 0x0001e2000d901d64 */
[----:B------:R-:W-:-:S07]  /*f2f0*/  IMAD.MOV.U32 R25, RZ, RZ, R14 ;  /* 0x000000ffff197224 */ /* 0x000fce00078e000e */
[----:B0-----:R-:W-:Y:S05]  /*f300*/  WARPSYNC.COLLECTIVE R15, `(.L_x_347) ;  /* 0x000000000f087348 */ /* 0x001fea0003c00000 */
[----:B------:R1:W2:Y:S02]  /*f310*/  SHFL.IDX P6, R14, R13, R12, R11 ;  /* 0x0000000c0d0e7389 */ /* 0x0002a400000c000b */
[----:B012---:R-:W-:Y:S01]  /*f320*/  ENDCOLLECTIVE ;  /* 0x000000000000791b */ /* 0x007fe20003800000 */
.L_x_347:
[----:B------:R-:W-:Y:S05]  /*f330*/  BRA `(.L_x_348) ;  /* 0xffffffcc00847947 */ /* 0x000fea000383ffff */
.L_x_262:
        /* <DEDUP_REMOVED lines=8> */
.L_x_350:
[----:B------:R-:W-:Y:S05]  /*f3c0*/  BSYNC B0 ;  /* 0x0000000000007941 */ /* 0x000fea0003800000 */
.L_x_349:
[----:B------:R-:W-:Y:S01]  /*f3d0*/  MOV R13, R16 ;  /* 0x00000010000d7202 */ /* 0x000fe20000000f00 */
[----:B------:R-:W-:Y:S02]  /*f3e0*/  IMAD.MOV.U32 R12, RZ, RZ, 0x1 ;  /* 0x00000001ff0c7424 */ /* 0x000fe400078e00ff */
[----:B------:R-:W-:Y:S02]  /*f3f0*/  IMAD.MOV.U32 R11, RZ, RZ, 0x1f ;  /* 0x0000001fff0b7424 */ /* 0x000fe400078e00ff */
[----:B------:R-:W-:Y:S02]  /*f400*/  IMAD.MOV.U32 R15, RZ, RZ, -0x1 ;  /* 0xffffffffff0f7424 */ /* 0x000fe400078e00ff */
[----:B------:R-:W-:Y:S02]  /*f410*/  IMAD.IADD R5, R19, 0x1, R8 ;  /* 0x0000000113057824 */ /* 0x000fe400078e0208 */
[----:B------:R-:W-:-:S07]  /*f420*/  IMAD.MOV.U32 R0, RZ, RZ, R14 ;  /* 0x000000ffff007224 */ /* 0x000fce00078e000e */
[----:B------:R-:W-:Y:S05]  /*f430*/  WARPSYNC.COLLECTIVE R15, `(.L_x_351) ;  /* 0x000000000f087348 */ /* 0x000fea0003c00000 */
[----:B------:R0:W1:Y:S02]  /*f440*/  SHFL.IDX P6, R14, R13, R12, R11 ;  /* 0x0000000c0d0e7389 */ /* 0x00006400000c000b */
[----:B01----:R-:W-:Y:S01]  /*f450*/  ENDCOLLECTIVE ;  /* 0x000000000000791b */ /* 0x003fe20003800000 */
.L_x_351:
[----:B------:R-:W-:Y:S02]  /*f460*/  ULDC UR4, c[0x0][0xc3c] ;  /* 0x00030f0000047ab9 */ /* 0x000fe40000000800 */
[----:B------:R-:W-:-:S13]  /*f470*/  ISETP.GE.OR P1, PT, R5, UR4, !P0 ;  /* 0x0000000405007c0c */ /* 0x000fda000c726670 */
[----:B------:R-:W0:Y:S01]  /*f480*/  @!P1 LDC.64 R2, c[0x0][0xc80] ;  /* 0x00032000ff029b82 */ /* 0x000e220000000a00 */
[----:B------:R-:W-:Y:S01]  /*f490*/  MOV R11, RZ ;  /* 0x000000ff000b7202 */ /* 0x000fe20000000f00 */
[----:B------:R-:W-:Y:S02]  /*f4a0*/  IMAD.MOV.U32 R4, RZ, RZ, R14 ;  /* 0x000000ffff047224 */ /* 0x000fe400078e000e */
[----:B0-----:R-:W-:-:S06]  /*f4b0*/  @!P1 IMAD.WIDE R2, R5, 0x4, R2 ;  /* 0x0000000405029825 */ /* 0x001fcc00078e0202 */
[----:B------:R0:W2:Y:S01]  /*f4c0*/  @!P1 LDG.E R3, desc[UR36][R2.64] ;  /* 0x0000002402039981 */ /* 0x0000a2000c1e1900 */
[C---:B------:R-:W-:Y:S02]  /*f4d0*/  ISETP.GE.U32.AND P2, PT, R8.reuse, 0x2, PT ;  /* 0x000000020800780c */ /* 0x040fe40003f46070 */
[C---:B------:R-:W-:Y:S02]  /*f4e0*/  ISETP.GE.U32.AND P3, PT, R8.reuse, 0x4, PT ;  /* 0x000000040800780c */ /* 0x040fe40003f66070 */
[C---:B------:R-:W-:Y:S02]  /*f4f0*/  ISETP.GE.U32.AND P4, PT, R8.reuse, 0x8, PT ;  /* 0x000000080800780c */ /* 0x040fe40003f86070 */
[C---:B------:R-:W-:Y:S01]  /*f500*/  ISETP.GE.U32.AND P5, PT, R8.reuse, 0x10, PT ;  /* 0x000000100800780c */ /* 0x040fe20003fa6070 */
[----:B0-----:R-:W-:Y:S02]  /*f510*/  IMAD.MOV.U32 R2, RZ, RZ, RZ ;  /* 0x000000ffff027224 */ /* 0x001fe400078e00ff */
[----:B--2---:R-:W-:Y:S01]  /*f520*/  @!P1 IMAD.MOV.U32 R2, RZ, RZ, R3 ;  /* 0x000000ffff029224 */ /* 0x004fe200078e0003 */
[----:B------:R-:W-:-:S03]  /*f530*/  ISETP.NE.AND P1, PT, R8, RZ, PT ;  /* 0x000000ff0800720c */ /* 0x000fc60003f25270 */
[----:B------:R-:W-:-:S10]  /*f540*/  IMAD.MOV.U32 R13, RZ, RZ, R2 ;  /* 0x000000ffff0d7224 */ /* 0x000fd400078e0002 */
[----:B------:R-:W-:Y:S05]  /*f550*/  WARPSYNC.COLLECTIVE R15, `(.L_x_352) ;  /* 0x000000000f087348 */ /* 0x000fea0003c00000 */
[----:B------:R0:W1:Y:S02]  /*f560*/  SHFL.UP P6, R14, R13, R12, R11 ;  /* 0x0400000c0d0e7389 */ /* 0x00006400000c000b */
[----:B01----:R-:W-:Y:S01]  /*f570*/  ENDCOLLECTIVE ;  /* 0x000000000000791b */ /* 0x003fe20003800000 */
.L_x_352:
[----:B------:R-:W-:Y:S01]  /*f580*/  IMAD.MOV.U32 R12, RZ, RZ, 0x2 ;  /* 0x00000002ff0c7424 */ /* 0x000fe200078e00ff */
[----:B------:R-:W-:-:S05]  /*f590*/  SEL R5, R14, RZ, P1 ;  /* 0x000000ff0e057207 */ /* 0x000fca0000800000 */
[----:B------:R-:W-:-:S04]  /*f5a0*/  IMAD.IADD R5, R2, 0x1, R5 ;  /* 0x0000000102057824 */ /* 0x000fc800078e0205 */
[----:B------:R-:W-:-:S07]  /*f5b0*/  IMAD.MOV.U32 R13, RZ, RZ, R5 ;  /* 0x000000ffff0d7224 */ /* 0x000fce00078e0005 */
[----:B------:R-:W-:Y:S05]  /*f5c0*/  WARPSYNC.COLLECTIVE R15, `(.L_x_353) ;  /* 0x000000000f087348 */ /* 0x000fea0003c00000 */
[----:B------:R0:W1:Y:S02]  /*f5d0*/  SHFL.UP P6, R14, R13, R12, R11 ;  /* 0x0400000c0d0e7389 */ /* 0x00006400000c000b */
[----:B01----:R-:W-:Y:S01]  /*f5e0*/  ENDCOLLECTIVE ;  /* 0x000000000000791b */ /* 0x003fe20003800000 */
.L_x_353:
[----:B------:R-:W-:Y:S01]  /*f5f0*/  IMAD.MOV.U32 R12, RZ, RZ, 0x4 ;  /* 0x00000004ff0c7424 */ /* 0x000fe200078e00ff */
[----:B------:R-:W-:-:S05]  /*f600*/  SEL R6, R14, RZ, P2 ;  /* 0x000000ff0e067207 */ /* 0x000fca0001000000 */
[----:B------:R-:W-:-:S04]  /*f610*/  IMAD.IADD R6, R5, 0x1, R6 ;  /* 0x0000000105067824 */ /* 0x000fc800078e0206 */
[----:B------:R-:W-:-:S07]  /*f620*/  IMAD.MOV.U32 R13, RZ, RZ, R6 ;  /* 0x000000ffff0d7224 */ /* 0x000fce00078e0006 */
[----:B------:R-:W-:Y:S05]  /*f630*/  WARPSYNC.COLLECTIVE R15, `(.L_x_354) ;  /* 0x000000000f087348 */ /* 0x000fea0003c00000 */
[----:B------:R0:W1:Y:S02]  /*f640*/  SHFL.UP P6, R14, R13, R12, R11 ;  /* 0x0400000c0d0e7389 */ /* 0x00006400000c000b */
[----:B01----:R-:W-:Y:S01]  /*f650*/  ENDCOLLECTIVE ;  /* 0x000000000000791b */ /* 0x003fe20003800000 */
.L_x_354:
[----:B------:R-:W-:Y:S02]  /*f660*/  MOV R12, 0x8 ;  /* 0x00000008000c7802 */ /* 0x000fe40000000f00 */
[----:B------:R-:W-:-:S05]  /*f670*/  SEL R7, R14, RZ, P3 ;  /* 0x000000ff0e077207 */ /* 0x000fca0001800000 */
[----:B------:R-:W-:-:S04]  /*f680*/  IMAD.IADD R7, R6, 0x1, R7 ;  /* 0x0000000106077824 */ /* 0x000fc800078e0207 */
[----:B------:R-:W-:-:S07]  /*f690*/  IMAD.MOV.U32 R13, RZ, RZ, R7 ;  /* 0x000000ffff0d7224 */ /* 0x000fce00078e0007 */
[----:B------:R-:W-:Y:S05]  /*f6a0*/  WARPSYNC.COLLECTIVE R15, `(.L_x_355) ;  /* 0x000000000f087348 */ /* 0x000fea0003c00000 */
[----:B------:R0:W1:Y:S02]  /*f6b0*/  SHFL.UP P6, R14, R13, R12, R11 ;  /* 0x0400000c0d0e7389 */ /* 0x00006400000c000b */
[----:B01----:R-:W-:Y:S01]  /*f6c0*/  ENDCOLLECTIVE ;  /* 0x000000000000791b */ /* 0x003fe20003800000 */
.L_x_355:
[----:B------:R-:W-:Y:S01]  /*f6d0*/  IMAD.MOV.U32 R12, RZ, RZ, 0x10 ;  /* 0x00000010ff0c7424 */ /* 0x000fe200078e00ff */
[----:B------:R-:W-:-:S05]  /*f6e0*/  SEL R14, R14, RZ, P4 ;  /* 0x000000ff0e0e7207 */ /* 0x000fca0002000000 */
[----:B------:R-:W-:-:S04]  /*f6f0*/  IMAD.IADD R5, R7, 0x1, R14 ;  /* 0x0000000107057824 */ /* 0x000fc800078e020e */
[----:B------:R-:W-:-:S07]  /*f700*/  IMAD.MOV.U32 R13, RZ, RZ, R5 ;  /* 0x000000ffff0d7224 */ /* 0x000fce00078e0005 */
[----:B------:R-:W-:Y:S05]  /*f710*/  WARPSYNC.COLLECTIVE R15, `(.L_x_356) ;  /* 0x000000000f087348 */ /* 0x000fea0003c00000 */
[----:B------:R0:W1:Y:S02]  /*f720*/  SHFL.UP P6, R14, R13, R12, R11 ;  /* 0x0400000c0d0e7389 */ /* 0x00006400000c000b */
[----:B01----:R-:W-:Y:S01]  /*f730*/  ENDCOLLECTIVE ;  /* 0x000000000000791b */ /* 0x003fe20003800000 */
.L_x_356:
[----:B------:R-:W-:Y:S02]  /*f740*/  IMAD.MOV.U32 R12, RZ, RZ, 0x1f ;  /* 0x0000001fff0c7424 */ /* 0x000fe400078e00ff */
[----:B------:R-:W-:Y:S01]  /*f750*/  IMAD.MOV.U32 R11, RZ, RZ, 0x1f ;  /* 0x0000001fff0b7424 */ /* 0x000fe200078e00ff */
[----:B------:R-:W-:-:S05]  /*f760*/  SEL R14, R14, RZ, P5 ;  /* 0x000000ff0e0e7207 */ /* 0x000fca0002800000 */
[----:B------:R-:W-:-:S04]  /*f770*/  IMAD.IADD R3, R5, 0x1, R14 ;  /* 0x0000000105037824 */ /* 0x000fc800078e020e */
[----:B------:R-:W-:-:S07]  /*f780*/  IMAD.MOV.U32 R13, RZ, RZ, R3 ;  /* 0x000000ffff0d7224 */ /* 0x000fce00078e0003 */
[----:B------:R-:W-:Y:S05]  /*f790*/  WARPSYNC.COLLECTIVE R15, `(.L_x_357) ;  /* 0x000000000f087348 */ /* 0x000fea0003c00000 */
[----:B------:R0:W1:Y:S02]  /*f7a0*/  SHFL.IDX P6, R14, R13, R12, R11 ;  /* 0x0000000c0d0e7389 */ /* 0x00006400000c000b */
[----:B01----:R-:W-:Y:S01]  /*f7b0*/  ENDCOLLECTIVE ;  /* 0x000000000000791b */ /* 0x003fe20003800000 */
.L_x_357:
[----:B------:R-:W-:Y:S05]  /*f7c0*/  BRA `(.L_x_358) ;  /* 0xffffffcc00987947 */ /* 0x000fea000383ffff */
.L_x_267:
[----:B------:R-:W-:Y:S01]  /*f7d0*/  BSSY B0, `(.L_x_359) ;  /* 0x0000008000007945 */ /* 0x000fe20003800000 */
[----:B-----5:R-:W-:Y:S01]  /*f7e0*/  IMAD.MOV.U32 R13, RZ, RZ, R2 ;  /* 0x000000ffff0d7224 */ /* 0x020fe200078e0002 */
[----:B------:R-:W-:Y:S01]  /*f7f0*/  MOV R12, 0x1 ;  /* 0x00000001000c7802 */ /* 0x000fe20000000f00 */
[----:B------:R-:W-:Y:S02]  /*f800*/  IMAD.MOV.U32 R11, RZ, RZ, RZ ;  /* 0x000000ffff0b7224 */ /* 0x000fe400078e00ff */
[----:B------:R-:W-:-:S07]  /*f810*/  IMAD.MOV.U32 R15, RZ, RZ, -0x1 ;  /* 0xffffffffff0f7424 */ /* 0x000fce00078e00ff */
[----:B01----:R-:W-:Y:S05]  /*f820*/  WARPSYNC.COLLECTIVE R15, `(.L_x_360) ;  /* 0x000000000f087348 */ /* 0x003fea0003c00000 */
[----:B------:R2:W3:Y:S02]  /*f830*/  SHFL.UP P6, R14, R13, R12, R11 ;  /* 0x0400000c0d0e7389 */ /* 0x0004e400000c000b */
[----:B0123--:R-:W-:Y:S01]  /*f840*/  ENDCOLLECTIVE ;  /* 0x000000000000791b */ /* 0x00ffe20003800000 */
.L_x_360:
[----:B------:R-:W-:Y:S05]  /*f850*/  BSYNC B0 ;  /* 0x0000000000007941 */ /* 0x000fea0003800000 */
.L_x_359:
[----:B------:R-:W-:Y:S01]  /*f860*/  SEL R13, R14, RZ, P1 ;  /* 0x000000ff0e0d7207 */ /* 0x000fe20000800000 */
[----:B------:R-:W-:Y:S02]  /*f870*/  IMAD.MOV.U32 R12, RZ, RZ, 0x2 ;  /* 0x00000002ff0c7424 */ /* 0x000fe400078e00ff */
[----:B------:R-:W-:Y:S02]  /*f880*/  IMAD.MOV.U32 R11, RZ, RZ, RZ ;  /* 0x000000ffff0b7224 */ /* 0x000fe400078e00ff */
[----:B------:R-:W-:Y:S02]  /*f890*/  IMAD.IADD R13, R2, 0x1, R13 ;  /* 0x00000001020d7824 */ /* 0x000fe400078e020d */
[----:B------:R-:W-:-:S07]  /*f8a0*/  IMAD.MOV.U32 R15, RZ, RZ, -0x1 ;  /* 0xffffffffff0f7424 */ /* 0x000fce00078e00ff */
[----:B------:R-:W-:Y:S05]  /*f8b0*/  WARPSYNC.COLLECTIVE R15, `(.L_x_361) ;  /* 0x000000000f087348 */ /* 0x000fea0003c00000 */
[----:B------:R0:W1:Y:S02]  /*f8c0*/  SHFL.UP P6, R14, R13, R12, R11 ;  /* 0x0400000c0d0e7389 */ /* 0x00006400000c000b */
[----:B01----:R-:W-:Y:S01]  /*f8d0*/  ENDCOLLECTIVE ;  /* 0x000000000000791b */ /* 0x003fe20003800000 */
.L_x_361:
[----:B------:R-:W-:Y:S02]  /*f8e0*/  MOV R12, 0x4 ;  /* 0x00000004000c7802 */ /* 0x000fe40000000f00 */
[----:B------:R-:W-:-:S05]  /*f8f0*/  SEL R14, R14, RZ, P2 ;  /* 0x000000ff0e0e7207 */ /* 0x000fca0001000000 */
[----:B------:R-:W-:-:S04]  /*f900*/  IMAD.IADD R3, R13, 0x1, R14 ;  /* 0x000000010d037824 */ /* 0x000fc800078e020e */
[----:B------:R-:W-:-:S07]  /*f910*/  IMAD.MOV.U32 R13, RZ, RZ, R3 ;  /* 0x000000ffff0d7224 */ /* 0x000fce00078e0003 */
[----:B------:R-:W-:Y:S05]  /*f920*/  WARPSYNC.COLLECTIVE R15, `(.L_x_362) ;  /* 0x000000000f087348 */ /* 0x000fea0003c00000 */
[----:B------:R0:W1:Y:S02]  /*f930*/  SHFL.UP P6, R14, R13, R12, R11 ;  /* 0x0400000c0d0e7389 */ /* 0x00006400000c000b */
[----:B01----:R-:W-:Y:S01]  /*f940*/  ENDCOLLECTIVE ;  /* 0x000000000000791b */ /* 0x003fe20003800000 */
.L_x_362:
[----:B------:R-:W-:Y:S01]  /*f950*/  IMAD.MOV.U32 R12, RZ, RZ, 0x8 ;  /* 0x00000008ff0c7424 */ /* 0x000fe200078e00ff */
[----:B------:R-:W-:-:S05]  /*f960*/  SEL R14, R14, RZ, P3 ;  /* 0x000000ff0e0e7207 */ /* 0x000fca0001800000 */
[----:B------:R-:W-:-:S04]  /*f970*/  IMAD.IADD R5, R3, 0x1, R14 ;  /* 0x0000000103057824 */ /* 0x000fc800078e020e */
[----:B------:R-:W-:-:S07]  /*f980*/  IMAD.MOV.U32 R13, RZ, RZ, R5 ;  /* 0x000000ffff0d7224 */ /* 0x000fce00078e0005 */
[----:B------:R-:W-:Y:S05]  /*f990*/  WARPSYNC.COLLECTIVE R15, `(.L_x_363) ;  /* 0x000000000f087348 */ /* 0x000fea0003c00000 */
[----:B------:R0:W1:Y:S02]  /*f9a0*/  SHFL.UP P6, R14, R13, R12, R11 ;  /* 0x0400000c0d0e7389 */ /* 0x00006400000c000b */
[----:B01----:R-:W-:Y:S01]  /*f9b0*/  ENDCOLLECTIVE ;  /* 0x000000000000791b */ /* 0x003fe20003800000 */
.L_x_363:
[----:B------:R-:W-:Y:S01]  /*f9c0*/  IMAD.MOV.U32 R12, RZ, RZ, 0x10 ;  /* 0x00000010ff0c7424 */ /* 0x000fe200078e00ff */
[----:B------:R-:W-:-:S05]  /*f9d0*/  SEL R6, R14, RZ, P4 ;  /* 0x000000ff0e067207 */ /* 0x000fca0002000000 */
[----:B------:R-:W-:-:S04]  /*f9e0*/  IMAD.IADD R6, R5, 0x1, R6 ;  /* 0x0000000105067824 */ /* 0x000fc800078e0206 */
[----:B------:R-:W-:-:S07]  /*f9f0*/  IMAD.MOV.U32 R13, RZ, RZ, R6 ;  /* 0x000000ffff0d7224 */ /* 0x000fce00078e0006 */
[----:B------:R-:W-:Y:S05]  /*fa00*/  WARPSYNC.COLLECTIVE R15, `(.L_x_364) ;  /* 0x000000000f087348 */ /* 0x000fea0003c00000 */
[----:B------:R0:W1:Y:S02]  /*fa10*/  SHFL.UP P6, R14, R13, R12, R11 ;  /* 0x0400000c0d0e7389 */ /* 0x00006400000c000b */
[----:B01----:R-:W-:Y:S01]  /*fa20*/  ENDCOLLECTIVE ;  /* 0x000000000000791b */ /* 0x003fe20003800000 */
.L_x_364:
[----:B------:R-:W-:Y:S01]  /*fa30*/  MOV R12, 0x1f ;  /* 0x0000001f000c7802 */ /* 0x000fe20000000f00 */
[----:B------:R-:W-:Y:S01]  /*fa40*/  IMAD.MOV.U32 R11, RZ, RZ, 0x1f ;  /* 0x0000001fff0b7424 */ /* 0x000fe200078e00ff */
[----:B------:R-:W-:-:S05]  /*fa50*/  SEL R3, R14, RZ, P5 ;  /* 0x000000ff0e037207 */ /* 0x000fca0002800000 */
[----:B------:R-:W-:-:S04]  /*fa60*/  IMAD.IADD R3, R6, 0x1, R3 ;  /* 0x0000000106037824 */ /* 0x000fc800078e0203 */
[----:B------:R-:W-:-:S07]  /*fa70*/  IMAD.MOV.U32 R13, RZ, RZ, R3 ;  /* 0x000000ffff0d7224 */ /* 0x000fce00078e0003 */
[----:B------:R-:W-:Y:S05]  /*fa80*/  WARPSYNC.COLLECTIVE R15, `(.L_x_365) ;  /* 0x000000000f087348 */ /* 0x000fea0003c00000 */
[----:B------:R0:W1:Y:S02]  /*fa90*/  SHFL.IDX P6, R14, R13, R12, R11 ;  /* 0x0000000c0d0e7389 */ /* 0x00006400000c000b */
[----:B01----:R-:W-:Y:S01]  /*faa0*/  ENDCOLLECTIVE ;  /* 0x000000000000791b */ /* 0x003fe20003800000 */
.L_x_365:
[----:B------:R-:W-:Y:S05]  /*fab0*/  BRA `(.L_x_366) ;  /* 0xffffffcc00787947 */ /* 0x000fea000383ffff */
.L_x_269:
[----:B------:R-:W-:Y:S01]  /*fac0*/  BSSY B0, `(.L_x_367) ;  /* 0x0000006000007945 */ /* 0x000fe20003800000 */
[----:B------:R-:W-:Y:S01]  /*fad0*/  PLOP3.LUT P6, PT, P6, PT, PT, 0x8, 0x0 ;  /* 0x000000000000781c */ /* 0x000fe200037ce170 */
[----:B------:R-:W-:-:S12]  /*fae0*/  IMAD.MOV.U32 R15, RZ, RZ, -0x1 ;  /* 0xffffffffff0f7424 */ /* 0x000fd800078e00ff */
[----:B0-----:R-:W-:Y:S05]  /*faf0*/  WARPSYNC.COLLECTIVE R15, `(.L_x_368) ;  /* 0x000000000f087348 */ /* 0x001fea0003c00000 */
[----:B------:R-:W-:Y:S01]  /*fb00*/  VOTE.ANY R14, PT, P6 ;  /* 0x00000000000e7806 */ /* 0x000fe200030e0100 */
[----:B0-----:R-:W-:Y:S06]  /*fb10*/  ENDCOLLECTIVE ;  /* 0x000000000000791b */ /* 0x001fec0003800000 */
.L_x_368:
[----:B------:R-:W-:Y:S05]  /*fb20*/  BSYNC B0 ;  /* 0x0000000000007941 */ /* 0x000fea0003800000 */
.L_x_367:
[----:B------:R-:W-:Y:S02]  /*fb30*/  IMAD.MOV.U32 R6, RZ, RZ, R14 ;  /* 0x000000ffff067224 */ /* 0x000fe400078e000e */
[----:B------:R-:W-:Y:S02]  /*fb40*/  IMAD.MOV.U32 R13, RZ, RZ, R2 ;  /* 0x000000ffff0d7224 */ /* 0x000fe400078e0002 */
[----:B------:R-:W0:Y:S01]  /*fb50*/  POPC R4, R6 ;  /* 0x0000000600047309 */ /* 0x000e220000000000 */
[----:B------:R-:W-:Y:S02]  /*fb60*/  IMAD.MOV.U32 R11, RZ, RZ, 0x1f ;  /* 0x0000001fff0b7424 */ /* 0x000fe400078e00ff */
[----:B------:R-:W-:Y:S02]  /*fb70*/  IMAD.MOV.U32 R15, RZ, RZ, -0x1 ;  /* 0xffffffffff0f7424 */ /* 0x000fe400078e00ff */
[----:B0-----:R-:W-:-:S07]  /*fb80*/  IMAD.MOV.U32 R12, RZ, RZ, R4 ;  /* 0x000000ffff0c7224 */ /* 0x001fce00078e0004 */
[----:B------:R-:W-:Y:S05]  /*fb90*/  WARPSYNC.COLLECTIVE R15, `(.L_x_369) ;  /* 0x000000000f087348 */ /* 0x000fea0003c00000 */
[----:B------:R0:W1:Y:S02]  /*fba0*/  SHFL.IDX P6, R14, R13, R12, R11 ;  /* 0x0000000c0d0e7389 */ /* 0x00006400000c000b */
[----:B01----:R-:W-:Y:S01]  /*fbb0*/  ENDCOLLECTIVE ;  /* 0x000000000000791b */ /* 0x003fe20003800000 */
.L_x_369:
[----:B------:R-:W-:Y:S01]  /*fbc0*/  IMAD.MOV.U32 R17, RZ, RZ, R14 ;  /* 0x000000ffff117224 */ /* 0x000fe200078e000e */
[----:B------:R-:W-:Y:S06]  /*fbd0*/  BRA `(.L_x_370) ;  /* 0xffffffcc00687947 */ /* 0x000fec000383ffff */
.L_x_271:
[----:B------:R-:W-:Y:S01]  /*fbe0*/  BSSY B0, `(.L_x_371) ;  /* 0x0000007000007945 */ /* 0x000fe20003800000 */
[----:B------:R-:W-:Y:S01]  /*fbf0*/  MOV R13, R3 ;  /* 0x00000003000d7202 */ /* 0x000fe20000000f00 */
[----:B------:R-:W-:Y:S02]  /*fc00*/  IMAD.MOV.U32 R11, RZ, RZ, 0x1f ;  /* 0x0000001fff0b7424 */ /* 0x000fe400078e00ff */
[----:B------:R-:W-:-:S07]  /*fc10*/  IMAD.MOV.U32 R15, RZ, RZ, -0x1 ;  /* 0xffffffffff0f7424 */ /* 0x000fce00078e00ff */
[----:B012---:R-:W-:Y:S05]  /*fc20*/  WARPSYNC.COLLECTIVE R15, `(.L_x_372) ;  /* 0x000000000f087348 */ /* 0x007fea0003c00000 */
[----:B------:R3:W4:Y:S02]  /*fc30*/  SHFL.IDX P6, R14, R13, R12, R11 ;  /* 0x0000000c0d0e7389 */ /* 0x00072400000c000b */
[----:B01234-:R-:W-:Y:S01]  /*fc40*/  ENDCOLLECTIVE ;  /* 0x000000000000791b */ /* 0x01ffe20003800000 */
.L_x_372:
[----:B------:R-:W-:Y:S05]  /*fc50*/  BSYNC B0 ;  /* 0x0000000000007941 */ /* 0x000fea0003800000 */
.L_x_371:
[----:B------:R-:W-:Y:S05]  /*fc60*/  BRA `(.L_x_270) ;  /* 0xffffffcc00607947 */ /* 0x000fea000383ffff */
.L_x_275:
[----:B0-----:R0:W2:Y:S02]  /*fc70*/  SYNCS.PHASECHK.TRANS64.TRYWAIT P0, [R5+URZ+0x2d820], R0 ;  /* 0x02d82000050075a7 */ /* 0x0010a4000800017f */
[----:B--2---:R-:W-:Y:S05]  /*fc80*/  @!P0 NANOSLEEP.SYNCS 0x989680 ;  /* 0x009896800000895d */ /* 0x004fea0003900000 */
[----:B------:R-:W2:Y:S02]  /*fc90*/  @!P0 SYNCS.PHASECHK.TRANS64 P0, [R5+URZ+0x2d820], R0 ;  /* 0x02d82000050085a7 */ /* 0x000ea4000800007f */
[----:B--2---:R-:W-:Y:S05]  /*fca0*/  @!P0 BRA `(.L_x_275) ;  /* 0xfffffffc00f08947 */ /* 0x004fea000383ffff */
[----:B------:R-:W-:Y:S05]  /*fcb0*/  BRA `(.L_x_373) ;  /* 0xffffffd0004c7947 */ /* 0x000fea000383ffff */
.L_x_276:
[----:B------:R-:W2:Y:S01]  /*fcc0*/  S2R R2, SR_TID.X ;  /* 0x0000000000027919 */ /* 0x000ea20000002100 */
[----:B------:R-:W-:Y:S01]  /*fcd0*/  BSSY B0, `(.L_x_374) ;  /* 0x000000a000007945 */ /* 0x000fe20003800000 */
[----:B------:R-:W-:Y:S02]  /*fce0*/  IMAD.MOV.U32 R12, RZ, RZ, RZ ;  /* 0x000000ffff0c7224 */ /* 0x000fe400078e00ff */
[----:B------:R-:W-:Y:S02]  /*fcf0*/  IMAD.MOV.U32 R11, RZ, RZ, 0x1f ;  /* 0x0000001fff0b7424 */ /* 0x000fe400078e00ff */
[----:B------:R-:W-:Y:S01]  /*fd00*/  IMAD.MOV.U32 R15, RZ, RZ, -0x1 ;  /* 0xffffffffff0f7424 */ /* 0x000fe200078e00ff */
[----:B--2---:R-:W-:-:S04]  /*fd10*/  SHF.R.U32.HI R2, RZ, 0x5, R2 ;  /* 0x00000005ff027819 */ /* 0x004fc80000011602 */
[----:B------:R-:W-:-:S05]  /*fd20*/  LOP3.LUT R2, R2, 0x3, RZ, 0xc0, !PT ;  /* 0x0000000302027812 */ /* 0x000fca00078ec0ff */
[----:B------:R-:W-:-:S07]  /*fd30*/  IMAD.MOV.U32 R13, RZ, RZ, R2 ;  /* 0x000000ffff0d7224 */ /* 0x000fce00078e0002 */
[----:B01----:R-:W-:Y:S05]  /*fd40*/  WARPSYNC.COLLECTIVE R15, `(.L_x_375) ;  /* 0x000000000f087348 */ /* 0x003fea0003c00000 */
[----:B------:R2:W3:Y:S02]  /*fd50*/  SHFL.IDX P6, R14, R13, R12, R11 ;  /* 0x0000000c0d0e7389 */ /* 0x0004e400000c000b */
[----:B0123--:R-:W-:Y:S01]  /*fd60*/  ENDCOLLECTIVE ;  /* 0x000000000000791b */ /* 0x00ffe20003800000 */
.L_x_375:
[----:B------:R-:W-:Y:S05]  /*fd70*/  BSYNC B0 ;  /* 0x0000000000007941 */ /* 0x000fea0003800000 */
.L_x_374:
[----:B------:R-:W-:Y:S05]  /*fd80*/  BRA `(.L_x_376) ;  /* 0xffffffd000347947 */ /* 0x000fea000383ffff */
.L_x_279:
[----:B------:R-:W-:Y:S01]  /*fd90*/  BSSY B1, `(.L_x_377) ;  /* 0x0000006000017945 */ /* 0x000fe20003800000 */
[----:B------:R-:W-:-:S07]  /*fda0*/  IMAD.MOV.U32 R15, RZ, RZ, -0x1 ;  /* 0xffffffffff0f7424 */ /* 0x000fce00078e00ff */
[----:B01----:R-:W-:Y:S05]  /*fdb0*/  WARPSYNC.COLLECTIVE R15, `(.L_x_378) ;  /* 0x000000000f0c7348 */ /* 0x003fea0003c00000 */
[----:B------:R-:W-:Y:S02]  /*fdc0*/  ELECT P6, UR62, PT ;  /* 0x00000000003e782f */ /* 0x000fe400038c0000 */
[----:B------:R-:W-:Y:S01]  /*fdd0*/  MOV R14, UR62 ;  /* 0x0000003e000e7c02 */ /* 0x000fe20008000f00 */
[----:B01----:R-:W-:Y:S10]  /*fde0*/  ENDCOLLECTIVE ;  /* 0x000000000000791b */ /* 0x003ff40003800000 */
.L_x_378:
[----:B------:R-:W-:Y:S05]  /*fdf0*/  BSYNC B1 ;  /* 0x0000000000017941 */ /* 0x000fea0003800000 */
.L_x_377:
[----:B------:R-:W-:Y:S05]  /*fe00*/  BRA `(.L_x_379) ;  /* 0xffffffd0002c7947 */ /* 0x000fea000383ffff */
.L_x_281:
[----:B0-----:R0:W2:Y:S02]  /*fe10*/  SYNCS.PHASECHK.TRANS64.TRYWAIT P1, [R3+URZ+0x2d840], R2 ;  /* 0x02d84002030075a7 */ /* 0x0010a4000802017f */
[----:B--2---:R-:W-:Y:S05]  /*fe20*/  @!P1 NANOSLEEP.SYNCS 0x989680 ;  /* 0x009896800000995d */ /* 0x004fea0003900000 */
[----:B------:R-:W2:Y:S02]  /*fe30*/  @!P1 SYNCS.PHASECHK.TRANS64 P1, [R3+URZ+0x2d840], R2 ;  /* 0x02d84002030095a7 */ /* 0x000ea4000802007f */
[----:B--2---:R-:W-:Y:S05]  /*fe40*/  @!P1 BRA `(.L_x_281) ;  /* 0xfffffffc00f09947 */ /* 0x004fea000383ffff */
[----:B------:R-:W-:Y:S05]  /*fe50*/  BRA `(.L_x_380) ;  /* 0xffffffd0004c7947 */ /* 0x000fea000383ffff */
.L_x_283:
[----:B--2---:R2:W3:Y:S02]  /*fe60*/  SYNCS.PHASECHK.TRANS64.TRYWAIT P1, [R5+URZ+0x2d840], R0 ;  /* 0x02d84000050075a7 */ /* 0x0044e4000802017f */
[----:B---3--:R-:W-:Y:S05]  /*fe70*/  @!P1 NANOSLEEP.SYNCS 0x989680 ;  /* 0x009896800000995d */ /* 0x008fea0003900000 */
[----:B------:R-:W3:Y:S02]  /*fe80*/  @!P1 SYNCS.PHASECHK.TRANS64 P1, [R5+URZ+0x2d840], R0 ;  /* 0x02d84000050095a7 */ /* 0x000ee4000802007f */
[----:B---3--:R-:W-:Y:S05]  /*fe90*/  @!P1 BRA `(.L_x_283) ;  /* 0xfffffffc00f09947 */ /* 0x008fea000383ffff */
[----:B------:R-:W-:Y:S05]  /*fea0*/  BRA `(.L_x_381) ;  /* 0xffffffd000587947 */ /* 0x000fea000383ffff */
.L_x_285:
[----:B---3--:R3:W4:Y:S02]  /*feb0*/  SYNCS.PHASECHK.TRANS64.TRYWAIT P1, [R3+URZ+0x2d860], R2 ;  /* 0x02d86002030075a7 */ /* 0x008724000802017f */
[----:B----4-:R-:W-:Y:S05]  /*fec0*/  @!P1 NANOSLEEP.SYNCS 0x989680 ;  /* 0x009896800000995d */ /* 0x010fea0003900000 */
[----:B------:R-:W4:Y:S02]  /*fed0*/  @!P1 SYNCS.PHASECHK.TRANS64 P1, [R3+URZ+0x2d860], R2 ;  /* 0x02d86002030095a7 */ /* 0x000f24000802007f */
[----:B----4-:R-:W-:Y:S05]  /*fee0*/  @!P1 BRA `(.L_x_285) ;  /* 0xfffffffc00f09947 */ /* 0x010fea000383ffff */
[----:B------:R-:W-:Y:S05]  /*fef0*/  BRA `(.L_x_382) ;  /* 0xffffffd000547947 */ /* 0x000fea000383ffff */
.L_x_383:
        /* <DEDUP_REMOVED lines=16> */
.L_x_2729:


//--------------------- .text._ZN7cutlass13device_kernelIN5flash11enable_sm90INS1_16FlashAttnFwdSm90INS1_25CollectiveMainloopFwdSm90ILi2EN4cute5tupleIJNS5_1CILi1EEES8_S8_EEENS6_IJNS7_ILi192EEENS7_ILi128EEENS7_ILi96EEEEEELi96ENS_6half_tEfNS_4arch4Sm90ELb0ELb0ELb0ELb1ELb1ELb1ELb0ELb0ELb1ELb1ELb0ELb0EEENS1_21CollectiveEpilogueFwdINS6_IJSA_SC_SB_EEES9_SE_SG_Li384ELb1ELb1ELb0ELb0EEENS1_36VarlenDynamicPersistentTileSchedulerILi192ELi128ELi384ELi128ELb0ELb1ELb1ELb0ELb1ELb1EEEEEEEEEvNT_6ParamsE --------------------------
	.section	.text._ZN7cutlass13device_kernelIN5flash11enable_sm90INS1_16FlashAttnFwdSm90INS1_25CollectiveMainloopFwdSm90ILi2EN4cute5tupleIJNS5_1CILi1EEES8_S8_EEENS6_IJNS7_ILi192EEENS7_ILi128EEENS7_ILi96EEEEEELi96ENS_6half_tEfNS_4arch4Sm90ELb0ELb0ELb0ELb1ELb1ELb1ELb0ELb0ELb1ELb1ELb0ELb0EEENS1_21CollectiveEpilogueFwdINS6_IJSA_SC_SB_EEES9_SE_SG_Li384ELb1ELb1ELb0ELb0EEENS1_36VarlenDynamicPersistentTileSchedulerILi192ELi128ELi384ELi128ELb0ELb1ELb1ELb0ELb1ELb1EEEEEEEEEvNT_6ParamsE,"ax",@progbits
	.align	128
.text._ZN7cutlass13device_kernelIN5flash11enable_sm90INS1_16FlashAttnFwdSm90INS1_25CollectiveMainloopFwdSm90ILi2EN4cute5tupleIJNS5_1CILi1EEES8_S8_EEENS6_IJNS7_ILi192EEENS7_ILi128EEENS7_ILi96EEEEEELi96ENS_6half_tEfNS_4arch4Sm90ELb0ELb0ELb0ELb1ELb1ELb1ELb0ELb0ELb1ELb1ELb0ELb0EEENS1_21CollectiveEpilogueFwdINS6_IJSA_SC_SB_EEES9_SE_SG_Li384ELb1ELb1ELb0ELb0EEENS1_36VarlenDynamicPersistentTileSchedulerILi192ELi128ELi384ELi128ELb0ELb1ELb1ELb0ELb1ELb1EEEEEEEEEvNT_6ParamsE:
        .type           _ZN7cutlass13device_kernelIN5flash11enable_sm90INS1_16FlashAttnFwdSm90INS1_25CollectiveMainloopFwdSm90ILi2EN4cute5tupleIJNS5_1CILi1EEES8_S8_EEENS6_IJNS7_ILi192EEENS7_ILi128EEENS7_ILi96EEEEEELi96ENS_6half_tEfNS_4arch4Sm90ELb0ELb0ELb0ELb1ELb1ELb1ELb0ELb0ELb1ELb1ELb0ELb0EEENS1_21CollectiveEpilogueFwdINS6_IJSA_SC_SB_EEES9_SE_SG_Li384ELb1ELb1ELb0ELb0EEENS1_36VarlenDynamicPersistentTileSchedulerILi192ELi128ELi384ELi128ELb0ELb1ELb1ELb0ELb1ELb1EEEEEEEEEvNT_6ParamsE,@function
        .size           _ZN7cutlass13device_kernelIN5flash11enable_sm90INS1_16FlashAttnFwdSm90INS1_25CollectiveMainloopFwdSm90ILi2EN4cute5tupleIJNS5_1CILi1EEES8_S8_EEENS6_IJNS7_ILi192EEENS7_ILi128EEENS7_ILi96EEEEEELi96ENS_6half_tEfNS_4arch4Sm90ELb0ELb0ELb0ELb1ELb1ELb1ELb0ELb0ELb1ELb1ELb0ELb0EEENS1_21CollectiveEpilogueFwdINS6_IJSA_SC_SB_EEES9_SE_SG_Li384ELb1ELb1ELb0ELb0EEENS1_36VarlenDynamicPersistentTileSchedulerILi192ELi128ELi384ELi128ELb0ELb1ELb1ELb0ELb1ELb1EEEEEEEEEvNT_6ParamsE,(.L_x_2730 - _ZN7cutlass13device_kernelIN5flash11enable_sm90INS1_16FlashAttnFwdSm90INS1_25CollectiveMainloopFwdSm90ILi2EN4cute5tupleIJNS5_1CILi1EEES8_S8_EEENS6_IJNS7_ILi192EEENS7_ILi128EEENS7_ILi96EEEEEELi96ENS_6half_tEfNS_4arch4Sm90ELb0ELb0ELb0ELb1ELb1ELb1ELb0ELb0ELb1ELb1ELb0ELb0EEENS1_21CollectiveEpilogueFwdINS6_IJSA_SC_SB_EEES9_SE_SG_Li384ELb1ELb1ELb0ELb0EEENS1_36VarlenDynamicPersistentTileSchedulerILi192ELi128ELi384ELi128ELb0ELb1ELb1ELb0ELb1ELb1EEEEEEEEEvNT_6ParamsE)
        .other          _ZN7cutlass13device_kernelIN5flash11enable_sm90INS1_16FlashAttnFwdSm90INS1_25CollectiveMainloopFwdSm90ILi2EN4cute5tupleIJNS5_1CILi1EEES8_S8_EEENS6_IJNS7_ILi192EEENS7_ILi128EEENS7_ILi96EEEEEELi96ENS_6half_tEfNS_4arch4Sm90ELb0ELb0ELb0ELb1ELb1ELb1ELb0ELb0ELb1ELb1ELb0ELb0EEENS1_21CollectiveEpilogueFwdINS6_IJSA_SC_SB_EEES9_SE_SG_Li384ELb1ELb1ELb0ELb0EEENS1_36VarlenDynamicPersistentTileSchedulerILi192ELi128ELi384ELi128ELb0ELb1ELb1ELb0ELb1ELb1EEEEEEEEEvNT_6ParamsE,@"STO_CUDA_ENTRY STV_DEFAULT"
_ZN7cutlass13device_kernelIN5flash11enable_sm90INS1_16FlashAttnFwdSm90INS1_25CollectiveMainloopFwdSm90ILi2EN4cute5tupleIJNS5_1CILi1EEES8_S8_EEENS6_IJNS7_ILi192EEENS7_ILi128EEENS7_ILi96EEEEEELi96ENS_6half_tEfNS_4arch4Sm90ELb0ELb0ELb0ELb1ELb1ELb1ELb0ELb0ELb1ELb1ELb0ELb0EEENS1_21CollectiveEpilogueFwdINS6_IJSA_SC_SB_EEES9_SE_SG_Li384ELb1ELb1ELb0ELb0EEENS1_36VarlenDynamicPersistentTileSchedulerILi192ELi128ELi384ELi128ELb0ELb1ELb1ELb0ELb1ELb1EEEEEEEEEvNT_6ParamsE:
[----:B------:R-:W0:Y:S02]  /*0000*/  LDC R1, c[0x0][0x28] ;  /* 0x00000a00ff017b82 */ /* 0x000e240000000800 */
[----:B0-----:R-:W-:Y:S01]  /*0010*/  VIADD R1, R1, 0xffffff68 ;  /* 0xffffff6801017836 */ /* 0x001fe20000000000 */
[----:B------:R-:W0:Y:S01]  /*0020*/  S2R R3, SR_TID.X ;  /* 0x0000000000037919 */ /* 0x000e220000002100 */
[----:B------:R-:W-:Y:S01]  /*0030*/  ELECT P0, URZ, PT ;  /* 0x00000000003f782f */ /* 0x000fe20003800000 */
[----:B------:R-:W-:Y:S01]  /*0040*/  BSSY B0, `(.L_x_384) ;  /* 0x000000e000007945 */ /* 0x000fe20003800000 */
[--C-:B0-----:R-:W-:Y:S02]  /*0050*/  SHF.R.U32.HI R0, RZ, 0x5, R3.reuse ;  /* 0x00000005ff007819 */ /* 0x101fe40000011603 */
[----:B------:R-:W-:-:S03]  /*0060*/  SHF.R.U32.HI R3, RZ, 0x7, R3 ;  /* 0x00000007ff037819 */ /* 0x000fc60000011603 */
[----:B------:R-:W0:Y:S02]  /*0070*/  SHFL.IDX PT, R2, R0, RZ, 0x1f ;  /* 0x00001fff00027589 */ /* 0x000e2400000e0000 */
[----:B0-----:R-:W-:-:S13]  /*0080*/  ISETP.EQ.AND P0, PT, R2, RZ, P0 ;  /* 0x000000ff0200720c */ /* 0x001fda0000702270 */
[----:B------:R-:W-:Y:S05]  /*0090*/  @!P0 BRA `(.L_x_385) ;  /* 0x0000000000208947 */ /* 0x000fea0003800000 */
[----:B------:R-:W-:Y:S02]  /*00a0*/  ULDC.64 UR4, c[0x0][0x198] ;  /* 0x0000660000047ab9 */ /* 0x000fe40000000a00 */
[----:B------:R-:W-:Y:S02]  /*00b0*/  UIADD3 UR6, UP0, UR4, 0x570, URZ ;  /* 0x0000057004067890 */ /* 0x000fe4000ff1e03f */
[----:B------:R-:W-:Y:S02]  /*00c0*/  UIADD3 UR4, UP1, UR4, 0x670, URZ ;  /* 0x0000067004047890 */ /* 0x000fe4000ff3e03f */
[----:B------:R-:W-:Y:S02]  /*00d0*/  UIADD3.X UR7, URZ, UR5, URZ, UP0, !UPT ;  /* 0x000000053f077290 */ /* 0x000fe400087fe43f */
[----:B------:R-:W-:-:S07]  /*00e0*/  UIADD3.X UR5, URZ, UR5, URZ, UP1, !UPT ;  /* 0x000000053f057290 */ /* 0x000fce0008ffe43f */
[----:B------:R0:W-:Y:S02]  /*00f0*/  UTMACCTL.PF [UR6] ;  /* 0x00000000060079b9 */ /* 0x0001e40008040000 */
[----:B------:R0:W-:Y:S02]  /*0100*/  UTMACCTL.PF [UR4] ;  /* 0x00000000040079b9 */ /* 0x0001e40008040000 */
[----:B0-----:R-:W-:Y:S01]  /*0110*/  NOP ;  /* 0x0000000000007918 */ /* 0x001fe20000000000 */
.L_x_385:
[----:B------:R-:W-:Y:S05]  /*0120*/  BSYNC B0 ;  /* 0x0000000000007941 */ /* 0x000fea0003800000 */
.L_x_384:
[----:B------:R-:W-:Y:S01]  /*0130*/  VOTEU.ANY UP0, P0 ;  /* 0x00000000003f7886 */ /* 0x000fe20000000100 */
[----:B------:R-:W0:Y:S01]  /*0140*/  SHFL.IDX PT, R3, R3, RZ, 0x1f ;  /* 0x00001fff03037589 */ /* 0x000e2200000e0000 */
[----:B------:R-:W-:Y:S01]  /*0150*/  UMOV UR4, 0x80 ;  /* 0x0000008000047882 */ /* 0x000fe20000000000 */
[----:B------:R-:W-:Y:S01]  /*0160*/  UMOV UR7, 0x180 ;  /* 0x0000018000077882 */ /* 0x000fe20000000000 */
[----:B------:R-:W-:Y:S01]  /*0170*/  VOTEU.ANY UP1, P0 ;  /* 0x00000000003f7886 */ /* 0x000fe20000020100 */
[----:B------:R-:W1:Y:S01]  /*0180*/  @UP0 S2UR UR8, SR_CgaCtaId ;  /* 0x00000000000809c3 */ /* 0x000e620000008800 */
[----:B------:R-:W2:Y:S01]  /*0190*/  SHFL.IDX PT, R2, R0, RZ, 0x1f ;  /* 0x00001fff00027589 */ /* 0x000ea200000e0000 */
[----:B------:R-:W-:Y:S01]  /*01a0*/  @UP0 UMOV UR6, 0x400 ;  /* 0x0000040000060882 */ /* 0x000fe20000000000 */
[----:B------:R-:W-:-:S04]  /*01b0*/  @UP0 UIADD3 UR4, -UR4, 0x100000, URZ ;  /* 0x0010000004040890 */ /* 0x000fc8000fffe13f */
[----:B------:R-:W-:Y:S02]  /*01c0*/  @UP0 USHF.L.U32 UR5, UR4, 0xb, URZ ;  /* 0x0000000b04050899 */ /* 0x000fe4000800063f */
[----:B------:R-:W-:Y:S01]  /*01d0*/  @UP0 USHF.L.U32 UR4, UR4, 0x1, URZ ;  /* 0x0000000104040899 */ /* 0x000fe2000800063f */
[----:B------:R-:W-:Y:S01]  /*01e0*/  VOTEU.ANY UP2, P0 ;  /* 0x00000000003f7886 */ /* 0x000fe20000040100 */
[----:B0-----:R-:W-:Y:S01]  /*01f0*/  R2UR UR9, R3 ;  /* 0x00000000030972ca */ /* 0x001fe200000e0000 */
[----:B-1----:R-:W-:Y:S01]  /*0200*/  @UP0 ULEA UR8, UR8, UR6, 0x18 ;  /* 0x0000000608080291 */ /* 0x002fe2000f8ec03f */
[----:B--2---:R-:W-:Y:S01]  /*0210*/  ISETP.NE.AND P1, PT, R2, RZ, PT ;  /* 0x000000ff0200720c */ /* 0x004fe20003f25270 */
[----:B------:R-:W-:-:S04]  /*0220*/  @UP0 UIADD3 UR6, -UR7, 0x100000, URZ ;  /* 0x0010000007060890 */ /* 0x000fc8000fffe13f */
[----:B------:R-:W-:Y:S02]  /*0230*/  @UP0 USHF.L.U32 UR7, UR6, 0xb, URZ ;  /* 0x0000000b06070899 */ /* 0x000fe4000800063f */
[----:B------:R-:W-:-:S04]  /*0240*/  @UP0 USHF.L.U32 UR6, UR6, 0x1, URZ ;  /* 0x0000000106060899 */ /* 0x000fc8000800063f */
[----:B------:R-:W-:Y:S01]  /*0250*/  UISETP.NE.AND UP0, UPT, UR9, URZ, UPT ;  /* 0x0000003f0900728c */ /* 0x000fe2000bf05270 */
[----:B------:R-:W0:Y:S02]  /*0260*/  FENCE.VIEW.ASYNC.S ;  /* 0x00000000000073c6 */ /* 0x000e240000000000 */
[----:B0-----:R0:W1:Y:S05]  /*0270*/  @UP1 SYNCS.EXCH.64 URZ, [UR8+0x2d800], UR4 ;  /* 0x02d80004083f15b2 */ /* 0x00106a0008000100 */
[----:B------:R0:W2:Y:S01]  /*0280*/  @UP2 SYNCS.EXCH.64 URZ, [UR8+0x2d820], UR6 ;  /* 0x02d82006083f25b2 */ /* 0x0000a20008000100 */
        /* <DEDUP_REMOVED lines=14> */
[----:B0-----:R3:W4:Y:S08]  /*0370*/  SYNCS.EXCH.64 URZ, [UR8+0x2d830], UR4 ;  /* 0x02d83004083f75b2 */ /* 0x0017300008000100 */
[----:B------:R3:W0:Y:S01]  /*0380*/  SYNCS.EXCH.64 URZ, [UR8+0x2d840], UR6 ;  /* 0x02d84006083f75b2 */ /* 0x0006220008000100 */
[----:B------:R3:W0:Y:S01]  /*0390*/  SYNCS.EXCH.64 URZ, [UR8+0x2d838], UR4 ;  /* 0x02d83804083f75b2 */ /* 0x0006220008000100 */
[----:B------:R3:W0:Y:S02]  /*03a0*/  SYNCS.EXCH.64 URZ, [UR8+0x2d848], UR6 ;  /* 0x02d84806083f75b2 */ /* 0x0006240008000100 */
[----:B---3--:R-:W-:Y:S01]  /*03b0*/  NOP ;  /* 0x0000000000007918 */ /* 0x008fe20000000000 */
.L_x_386:
[----:B------:R-:W3:Y:S01]  /*03c0*/  SHFL.IDX PT, R2, R0, RZ, 0x1f ;  /* 0x00001fff00027589 */ /* 0x000ee200000e0000 */
[----:B------:R-:W-:Y:S01]  /*03d0*/  NOP ;  /* 0x0000000000007918 */ /* 0x000fe20000000000 */
[----:B---3--:R-:W-:-:S13]  /*03e0*/  ISETP.NE.AND P0, PT, R2, RZ, PT ;  /* 0x000000ff0200720c */ /* 0x008fda0003f05270 */
        /* <DEDUP_REMOVED lines=17> */
[----:B------:R3:W0:Y:S02]  /*0500*/  SYNCS.EXCH.64 URZ, [UR8+0x2d868], UR6 ;  /* 0x02d86806083f75b2 */ /* 0x0006240008000100 */
[----:B---3--:R-:W-:Y:S01]  /*0510*/  NOP ;  /* 0x0000000000007918 */ /* 0x008fe20000000000 */
.L_x_387:
[----:B------:R-:W3:Y:S01]  /*0520*/  SHFL.IDX PT, R2, R0, RZ, 0x1f ;  /* 0x00001fff00027589 */ /* 0x000ee200000e0000 */
[----:B------:R-:W-:Y:S01]  /*0530*/  NOP ;  /* 0x0000000000007918 */ /* 0x000fe20000000000 */
[----:B---3--:R-:W-:-:S13]  /*0540*/  ISETP.NE.AND P0, PT, R2, RZ, PT ;  /* 0x000000ff0200720c */ /* 0x008fda0003f05270 */
        /* <DEDUP_REMOVED lines=13> */
[----:B------:R3:W0:Y:S02]  /*0620*/  SYNCS.EXCH.64 URZ, [UR6+0x2d888], UR4 ;  /* 0x02d88804063f75b2 */ /* 0x0006240008000100 */
[----:B---3--:R-:W-:Y:S01]  /*0630*/  NOP ;  /* 0x0000000000007918 */ /* 0x008fe20000000000 */
.L_x_388:
        /* <DEDUP_REMOVED lines=22> */
.L_x_389:
        /* <DEDUP_REMOVED lines=22> */
.L_x_390:
[----:B------:R-:W-:Y:S01]  /*0900*/  PLOP3.LUT P0, PT, PT, PT, UP0, 0x80, 0x0 ;  /* 0x000000000000781c */ /* 0x000fe20003f0f008 */
[----:B------:R-:W-:Y:S01]  /*0910*/  UMOV UR36, 0x1 ;  /* 0x0000000100247882 */ /* 0x000fe20000000000 */
[----:B------:R-:W-:Y:S01]  /*0920*/  NOP ;  /* 0x0000000000007918 */ /* 0x000fe20000000000 */
[----:B------:R-:W-:Y:S01]  /*0930*/  USEL UR36, UR36, 0x2, !UP0 ;  /* 0x0000000224247887 */ /* 0x000fe2000c000000 */
[----:B------:R-:W-:Y:S01]  /*0940*/  BSSY B9, `(.L_x_391) ;  /* 0x000180f000097945 */ /* 0x000fe20003800000 */
[----:B------:R-:W-:Y:S01]  /*0950*/  ULDC.64 UR42, c[0x0][0x208] ;  /* 0x00008200002a7ab9 */ /* 0x000fe20000000a00 */
[----:B012-4-:R-:W-:Y:S07]  /*0960*/  BAR.SYNC.DEFER_BLOCKING 0x0 ;  /* 0x0000000000007b1d */ /* 0x017fee0000010000 */
[----:B------:R-:W-:Y:S05]  /*0970*/  @!P0 BRA `(.L_x_392) ;  /* 0x0000011400e48947 */ /* 0x000fea0003800000 */
.L_x_393:
[----:B------:R-:W-:-:S08]  /*0980*/  NOP ;  /* 0x0000000000007918 */ /* 0x000fd00000000000 */
[----:B------:R-:W0:Y:S02]  /*0990*/  USETMAXREG.TRY_ALLOC.CTAPOOL UP0, 0xa0 ;  /* 0x000000a0000079c8 */ /* 0x000e240008000600 */
[----:B0-----:R-:W-:-:S13]  /*09a0*/  PLOP3.LUT P0, PT, PT, PT, UP0, 0x80, 0x0 ;  /* 0x000000000000781c */ /* 0x001fda0003f0f008 */
[----:B------:R-:W-:Y:S05]  /*09b0*/  @!P0 BRA `(.L_x_393) ;  /* 0xfffffffc00f08947 */ /* 0x000fea000383ffff */
[----:B------:R-:W0:Y:S01]  /*09c0*/  S2R R0, SR_TID.X ;  /* 0x0000000000007919 */ /* 0x000e220000002100 */
[----:B------:R-:W1:Y:S01]  /*09d0*/  S2UR UR39, SR_CgaCtaId ;  /* 0x00000000002779c3 */ /* 0x000e620000008800 */
[----:B------:R-:W-:Y:S01]  /*09e0*/  UMOV UR4, 0x400 ;  /* 0x0000040000047882 */ /* 0x000fe20000000000 */
[----:B------:R-:W-:-:S06]  /*09f0*/  LOP3.LUT R23, R23, 0xffffffef, RZ, 0xc0, !PT ;  /* 0xffffffef17177812 */ /* 0x000fcc00078ec0ff */
[----:B------:R-:W-:Y:S06]  /*0a00*/  BAR.ARV 0x8, 0x200 ;  /* 0x0208000000007b1d */ /* 0x000fec0000002000 */
[----:B-1----:R-:W-:-:S06]  /*0a10*/  ULEA UR4, UR39, UR4, 0x18 ;  /* 0x0000000427047291 */ /* 0x002fcc000f8ec03f */
[----:B------:R-:W-:Y:S01]  /*0a20*/  IMAD.U32 R2, RZ, RZ, UR4 ;  /* 0x00000004ff027e24 */ /* 0x000fe2000f8e00ff */
[----:B0-----:R-:W-:Y:S01]  /*0a30*/  SHF.R.U32.HI R0, RZ, 0x7, R0 ;  /* 0x00000007ff007819 */ /* 0x001fe20000011600 */
[----:B------:R-:W-:-:S03]  /*0a40*/  ULDC UR4, c[0x0][0xc3c] ;  /* 0x00030f0000047ab9 */ /* 0x000fc60000000800 */
[----:B------:R-:W-:-:S13]  /*0a50*/  ISETP.NE.AND P0, PT, R0, 0x1, PT ;  /* 0x000000010000780c */ /* 0x000fda0003f05270 */
[----:B------:R-:W-:Y:S01]  /*0a60*/  @P0 LOP3.LUT R23, R23, 0x10, RZ, 0xfc, !PT ;  /* 0x0000001017170812 */ /* 0x000fe200078efcff */
[----:B------:R-:W-:Y:S08]  /*0a70*/  @!P0 BAR.ARV 0x9, 0x100 ;  /* 0x0244000000008b1d */ /* 0x000ff00000002000 */
[----:B------:R-:W-:Y:S06]  /*0a80*/  BAR.SYNC.DEFER_BLOCKING 0x5, 0x200 ;  /* 0x0148000000007b1d */ /* 0x000fec0000010000 */
[----:B------:R-:W0:Y:S02]  /*0a90*/  LDS.128 R32, [R2+0x2d8d0] ;  /* 0x02d8d00002207984 */ /* 0x000e240000000c00 */
[----:B------:R-:W-:Y:S06]  /*0aa0*/  BAR.ARV 0x4, 0x200 ;  /* 0x0108000000007b1d */ /* 0x000fec0000002000 */
[----:B0-----:R-:W-:-:S13]  /*0ab0*/  ISETP.GE.AND P0, PT, R35, UR4, PT ;  /* 0x0000000423007c0c */ /* 0x001fda000bf06270 */
[----:B------:R-:W-:Y:S05]  /*0ac0*/  @P0 BRA `(.L_x_394) ;  /* 0x0000017c00d80947 */ /* 0x000fea0003800000 */
[----:B------:R-:W0:Y:S01]  /*0ad0*/  S2R R0, SR_TID.X ;  /* 0x0000000000007919 */ /* 0x000e220000002100 */
[----:B------:R-:W-:Y:S01]  /*0ae0*/  IMAD.MOV.U32 R19, RZ, RZ, -0x2 ;  /* 0xfffffffeff137424 */ /* 0x000fe200078e00ff */
[----:B------:R-:W-:Y:S01]  /*0af0*/  R2UR UR38, R2 ;  /* 0x00000000022672ca */ /* 0x000fe200000e0000 */
[----:B------:R-:W-:Y:S01]  /*0b00*/  IMAD.MOV.U32 R137, RZ, RZ, RZ ;  /* 0x000000ffff897224 */ /* 0x000fe200078e00ff */
[----:B------:R-:W-:Y:S01]  /*0b10*/  MOV R150, RZ ;  /* 0x000000ff00967202 */ /* 0x000fe20000000f00 */
[----:B------:R-:W-:Y:S01]  /*0b20*/  IMAD.MOV.U32 R139, RZ, RZ, RZ ;  /* 0x000000ffff8b7224 */ /* 0x000fe200078e00ff */
[----:B------:R-:W-:Y:S01]  /*0b30*/  ULOP3.LUT UR40, UR36, 0x1, URZ, 0xfc, !UPT ;  /* 0x0000000124287892 */ /* 0x000fe2000f8efc3f */
[----:B------:R-:W-:-:S08]  /*0b40*/  UMOV UR37, URZ ;  /* 0x0000003f00257c82 */ /* 0x000fd00008000000 */
[----:B------:R-:W-:Y:S01]  /*0b50*/  UIADD3 UR38, UR38, 0xc400, URZ ;  /* 0x0000c40026267890 */ /* 0x000fe2000fffe03f */
[----:B0-----:R-:W-:-:S05]  /*0b60*/  VIADD R21, R0, 0xffffff80 ;  /* 0xffffff8000157836 */ /* 0x001fca0000000000 */
[-C--:B------:R-:W-:Y:S02]  /*0b70*/  LEA.HI R5, R21, R21.reuse, RZ, 0x1 ;  /* 0x0000001515057211 */ /* 0x080fe400078f08ff */
[----:B------:R-:W-:Y:S02]  /*0b80*/  SHF.R.S32.HI R0, RZ, 0x1f, R21 ;  /* 0x0000001fff007819 */ /* 0x000fe40000011415 */
[----:B------:R-:W-:Y:S02]  /*0b90*/  LOP3.LUT R3, R5, 0xfffffffe, RZ, 0xc0, !PT ;  /* 0xfffffffe05037812 */ /* 0x000fe400078ec0ff */
[----:B------:R-:W-:Y:S02]  /*0ba0*/  SHF.R.S32.HI R138, RZ, 0x1, R5 ;  /* 0x00000001ff8a7819 */ /* 0x000fe40000011405 */
[----:B------:R-:W-:Y:S01]  /*0bb0*/  LEA.HI R4, R0, R21, RZ, 0x4 ;  /* 0x0000001500047211 */ /* 0x000fe200078f20ff */
[----:B------:R-:W-:Y:S01]  /*0bc0*/  IMAD.IADD R22, R21, 0x1, -R3 ;  /* 0x0000000115167824 */ /* 0x000fe200078e0a03 */
[----:B------:R-:W-:-:S02]  /*0bd0*/  LEA.HI R6, R5, R138, RZ, 0x1 ;  /* 0x0000008a05067211 */ /* 0x000fc400078f08ff */
[----:B------:R-:W-:Y:S01]  /*0be0*/  SHF.R.S32.HI R3, RZ, 0x4, R4 ;  /* 0x00000004ff037819 */ /* 0x000fe20000011404 */
[----:B------:R-:W-:Y:S01]  /*0bf0*/  IMAD.SHL.U32 R140, R22, 0x4, RZ ;  /* 0x00000004168c7824 */ /* 0x000fe200078e00ff */
[----:B------:R-:W-:Y:S02]  /*0c00*/  LOP3.LUT R7, R6, 0x7fffffe, RZ, 0xc0, !PT ;  /* 0x07fffffe06077812 */ /* 0x000fe400078ec0ff */
[----:B------:R-:W-:Y:S01]  /*0c10*/  LEA.HI R5, R4, R3, RZ, 0x1 ;  /* 0x0000000304057211 */ /* 0x000fe200078f08ff */
[C---:B------:R-:W-:Y:S01]  /*0c20*/  VIADD R20, R140.reuse, 0x20 ;  /* 0x000000208c147836 */ /* 0x040fe20000000000 */
[C---:B------:R-:W-:Y:S02]  /*0c30*/  IADD3 R8, R140.reuse, 0x10, RZ ;  /* 0x000000108c087810 */ /* 0x040fe40007ffe0ff */
[----:B------:R-:W-:Y:S01]  /*0c40*/  LOP3.LUT R6, R5, 0x1ffffffe, RZ, 0xc0, !PT ;  /* 0x1ffffffe05067812 */ /* 0x000fe200078ec0ff */
[----:B------:R-:W-:Y:S01]  /*0c50*/  IMAD.IADD R5, R140, 0x1, R20 ;  /* 0x000000018c057824 */ /* 0x000fe200078e0214 */
[----:B------:R-:W-:Y:S01]  /*0c60*/  LOP3.LUT R4, R4, 0xfffffff0, RZ, 0xc0, !PT ;  /* 0xfffffff004047812 */ /* 0x000fe200078ec0ff */
[----:B------:R0:W-:Y:S01]  /*0c70*/  STL [R1+0x18], R8 ;  /* 0x0000180801007387 */ /* 0x0001e20000100800 */
[----:B------:R-:W-:-:S02]  /*0c80*/  IMAD.IADD R9, R140, 0x1, R8 ;  /* 0x000000018c097824 */ /* 0x000fc400078e0208 */
[----:B------:R-:W-:Y:S01]  /*0c90*/  IMAD.IADD R6, R3, 0x1, -R6 ;  /* 0x0000000103067824 */ /* 0x000fe200078e0a06 */
[----:B------:R-:W-:Y:S01]  /*0ca0*/  SHF.R.S32.HI R12, RZ, 0x1f, R5 ;  /* 0x0000001fff0c7819 */ /* 0x000fe20000011405 */
[----:B------:R-:W-:Y:S01]  /*0cb0*/  IMAD.IADD R4, R21, 0x1, -R4 ;  /* 0x0000000115047824 */ /* 0x000fe200078e0a04 */
[----:B------:R-:W-:Y:S01]  /*0cc0*/  SHF.R.S32.HI R10, RZ, 0x1f, R9 ;  /* 0x0000001fff0a7819 */ /* 0x000fe20000011409 */
[----:B------:R-:W-:Y:S01]  /*0cd0*/  IMAD.SHL.U32 R6, R6, 0x8, RZ ;  /* 0x0000000806067824 */ /* 0x000fe200078e00ff */
[----:B------:R-:W-:Y:S01]  /*0ce0*/  LEA.HI R14, R12, R5, RZ, 0x3 ;  /* 0x000000050c0e7211 */ /* 0x000fe200078f18ff */
[----:B------:R-:W-:Y:S01]  /*0cf0*/  STL [R1+0x24], R20 ;  /* 0x0000241401007387 */ /* 0x000fe20000100800 */
[----:B0-----:R-:W-:Y:S01]  /*0d00*/  IMAD.IADD R8, R138, 0x1, -R7 ;  /* 0x000000018a087824 */ /* 0x001fe200078e0a07 */
[CC--:B------:R-:W-:Y:S02]  /*0d10*/  LEA.HI R148, R10.reuse, R9.reuse, RZ, 0x3 ;  /* 0x000000090a947211 */ /* 0x0c0fe400078f18ff */
[----:B------:R-:W-:-:S02]  /*0d20*/  LEA.HI R15, R10, R9, RZ, 0x5 ;  /* 0x000000090a0f7211 */ /* 0x000fc400078f28ff */
[----:B------:R-:W-:Y:S02]  /*0d30*/  LEA R145, R3, R8, 0x3 ;  /* 0x0000000803917211 */ /* 0x000fe400078e18ff */
[----:B------:R-:W-:Y:S02]  /*0d40*/  LEA.HI R3, R0, R21, RZ, 0x7 ;  /* 0x0000001500037211 */ /* 0x000fe400078f38ff */
[----:B------:R-:W-:Y:S01]  /*0d50*/  LEA.HI R16, R12, R5, RZ, 0x5 ;  /* 0x000000050c107211 */ /* 0x000fe200078f28ff */
[----:B------:R-:W-:Y:S01]  /*0d60*/  IMAD.SHL.U32 R145, R145, 0x20, RZ ;  /* 0x0000002091917824 */ /* 0x000fe200078e00ff */
[----:B------:R-:W-:Y:S02]  /*0d70*/  LOP3.LUT R8, R3, 0xffffff80, RZ, 0xc0, !PT ;  /* 0xffffff8003087812 */ /* 0x000fe400078ec0ff */
[----:B------:R-:W-:Y:S02]  /*0d80*/  SHF.R.S32.HI R18, RZ, 0x7, R3 ;  /* 0x00000007ff127819 */ /* 0x000fe40000011403 */
[----:B------:R-:W-:Y:S01]  /*0d90*/  SHF.R.S32.HI R3, RZ, 0x1f, R4 ;  /* 0x0000001fff037819 */ /* 0x000fe20000011404 */
[----:B------:R-:W-:Y:S01]  /*0da0*/  IMAD.IADD R24, R21, 0x1, -R8 ;  /* 0x0000000115187824 */ /* 0x000fe200078e0a08 */
[----:B------:R-:W-:-:S02]  /*0db0*/  LEA.HI R5, R0, R21, RZ, 0x5 ;  /* 0x0000001500057211 */ /* 0x000fc400078f28ff */
[----:B------:R-:W-:Y:S02]  /*0dc0*/  LEA.HI R7, R0, R21, RZ, 0x2 ;  /* 0x0000001500077211 */ /* 0x000fe400078f10ff */
[----:B------:R-:W-:Y:S02]  /*0dd0*/  SHF.R.S32.HI R9, RZ, 0x1f, R24 ;  /* 0x0000001fff097819 */ /* 0x000fe40000011418 */
[----:B------:R-:W-:Y:S02]  /*0de0*/  LEA.HI R3, R3, R4, RZ, 0x3 ;  /* 0x0000000403037211 */ /* 0x000fe400078f18ff */
[--C-:B------:R-:W-:Y:S02]  /*0df0*/  SHF.R.S32.HI R25, RZ, 0x2, R7.reuse ;  /* 0x00000002ff197819 */ /* 0x100fe40000011407 */
[----:B------:R-:W-:Y:S02]  /*0e00*/  SHF.R.S32.HI R8, RZ, 0x1f, R7 ;  /* 0x0000001fff087819 */ /* 0x000fe40000011407 */
[----:B------:R-:W-:-:S02]  /*0e10*/  SHF.R.S32.HI R0, RZ, 0x5, R5 ;  /* 0x00000005ff007819 */ /* 0x000fc40000011405 */
[----:B------:R-:W-:Y:S02]  /*0e20*/  LEA.HI R10, R9, R24, RZ, 0x2 ;  /* 0x00000018090a7211 */ /* 0x000fe400078f10ff */
[C---:B------:R-:W-:Y:S01]  /*0e30*/  LOP3.LUT R5, R3.reuse, 0xfffffff8, RZ, 0xc0, !PT ;  /* 0xfffffff803057812 */ /* 0x040fe200078ec0ff */
[----:B------:R-:W-:Y:S01]  /*0e40*/  IMAD.SHL.U32 R3, R3, 0x40, RZ ;  /* 0x0000004003037824 */ /* 0x000fe200078e00ff */
[----:B------:R-:W-:Y:S01]  /*0e50*/  LEA.HI R13, R8, R25, RZ, 0x2 ;  /* 0x00000019080d7211 */ /* 0x000fe200078f10ff */
[----:B------:R-:W-:Y:S01]  /*0e60*/  IMAD.HI R8, R18, 0x55555556, RZ ;  /* 0x5555555612087827 */ /* 0x000fe200078e02ff */
[--C-:B------:R-:W-:Y:S02]  /*0e70*/  SHF.R.S32.HI R11, RZ, 0x2, R10.reuse ;  /* 0x00000002ff0b7819 */ /* 0x100fe4000001140a */
[----:B------:R-:W-:Y:S01]  /*0e80*/  SHF.R.S32.HI R12, RZ, 0x1f, R10 ;  /* 0x0000001fff0c7819 */ /* 0x000fe2000001140a */
[----:B------:R-:W-:Y:S01]  /*0e90*/  IMAD.IADD R5, R4, 0x1, -R5 ;  /* 0x0000000104057824 */ /* 0x000fe200078e0a05 */
[----:B------:R-:W-:-:S02]  /*0ea0*/  LOP3.LUT R10, R10, 0x7ffffffc, RZ, 0xc0, !PT ;  /* 0x7ffffffc0a0a7812 */ /* 0x000fc400078ec0ff */
[----:B------:R-:W-:Y:S02]  /*0eb0*/  LOP3.LUT R3, R3, 0x7ffffe00, RZ, 0xc0, !PT ;  /* 0x7ffffe0003037812 */ /* 0x000fe400078ec0ff */
[----:B------:R-:W-:Y:S01]  /*0ec0*/  LEA.HI R12, R12, R11, RZ, 0x3 ;  /* 0x0000000b0c0c7211 */ /* 0x000fe200078f18ff */
[----:B------:R-:W-:Y:S01]  /*0ed0*/  IMAD.IADD R10, R24, 0x1, -R10 ;  /* 0x00000001180a7824 */ /* 0x000fe200078e0a0a */
[----:B------:R-:W-:Y:S01]  /*0ee0*/  LOP3.LUT R13, R13, 0xfffffffc, RZ, 0xc0, !PT ;  /* 0xfffffffc0d0d7812 */ /* 0x000fe200078ec0ff */
[C---:B------:R-:W-:Y:S01]  /*0ef0*/  IMAD R3, R0.reuse, 0x400, R3 ;  /* 0x0000040000037824 */ /* 0x040fe200078e0203 */
[----:B------:R-:W-:Y:S01]  /*0f00*/  LEA R17, R0, R4, 0x4 ;  /* 0x0000000400117211 */ /* 0x000fe200078e20ff */
[----:B------:R-:W-:Y:S01]  /*0f10*/  IMAD R4, R10, R19, 0x80 ;  /* 0x000000800a047424 */ /* 0x000fe200078e0213 */
[----:B------:R-:W-:Y:S01]  /*0f20*/  LOP3.LUT R12, R12, 0xfffffff8, RZ, 0xc0, !PT ;  /* 0xfffffff80c0c7812 */ /* 0x000fe200078ec0ff */
[----:B------:R-:W-:Y:S01]  /*0f30*/  IMAD.IADD R0, R25, 0x1, -R13 ;  /* 0x0000000119007824 */ /* 0x000fe200078e0a0d */
[----:B------:R-:W-:-:S02]  /*0f40*/  LEA.HI R9, R9, R24, RZ, 0x5 ;  /* 0x0000001809097211 */ /* 0x000fc400078f28ff */
[C---:B------:R-:W-:Y:S01]  /*0f50*/  R2P PR, R5.reuse, 0x6 ;  /* 0x0000000605007804 */ /* 0x040fe20000000000 */
[----:B------:R-:W-:Y:S01]  /*0f60*/  IMAD.SHL.U32 R5, R5, 0x40, RZ ;  /* 0x0000004005057824 */ /* 0x000fe200078e00ff */
[----:B------:R-:W-:Y:S01]  /*0f70*/  LEA.HI R8, R8, R8, RZ, 0x1 ;  /* 0x0000000808087211 */ /* 0x000fe200078f08ff */
[----:B------:R-:W-:Y:S01]  /*0f80*/  IMAD.IADD R12, R11, 0x1, -R12 ;  /* 0x000000010b0c7824 */ /* 0x000fe200078e0a0c */
[----:B------:R-:W-:Y:S01]  /*0f90*/  SHF.R.S32.HI R9, RZ, 0x5, R9 ;  /* 0x00000005ff097819 */ /* 0x000fe20000011409 */
[----:B------:R-:W-:Y:S01]  /*0fa0*/  STL [R1+0x88], R4 ;  /* 0x0000880401007387 */ /* 0x000fe20000100800 */
[----:B------:R-:W-:Y:S01]  /*0fb0*/  SHF.L.U32 R143, R0, 0x6, RZ ;  /* 0x00000006008f7819 */ /* 0x000fe200000006ff */
[----:B------:R-:W-:Y:S01]  /*0fc0*/  IMAD R8, R8, -0x3, R18 ;  /* 0xfffffffd08087824 */ /* 0x000fe200078e0212 */
[----:B------:R-:W-:Y:S01]  /*0fd0*/  LOP3.LUT R5, R5, 0x1c0, RZ, 0xc0, !PT ;  /* 0x000001c005057812 */ /* 0x000fe200078ec0ff */
[----:B------:R0:W-:Y:S01]  /*0fe0*/  STL [R1+0x48], R0 ;  /* 0x0000480001007387 */ /* 0x0001e20000100800 */
[----:B------:R-:W-:Y:S01]  /*0ff0*/  LOP3.LUT R7, R7, 0xfffffffc, RZ, 0xc0, !PT ;  /* 0xfffffffc07077812 */ /* 0x000fe200078ec0ff */
[----:B------:R-:W-:Y:S01]  /*1000*/  IMAD R9, R9, 0x10, R12 ;  /* 0x0000001009097824 */ /* 0x000fe200078e020c */
[----:B------:R-:W-:Y:S01]  /*1010*/  LOP3.LUT R143, R143, 0xc0, RZ, 0xc0, !PT ;  /* 0x000000c08f8f7812 */ /* 0x000fe200078ec0ff */
[----:B------:R-:W-:Y:S01]  /*1020*/  IMAD.MOV.U32 R18, RZ, RZ, RZ ;  /* 0x000000ffff127224 */ /* 0x000fe200078e00ff */
[----:B------:R-:W-:Y:S01]  /*1030*/  SHF.R.S32.HI R16, RZ, 0x5, R16 ;  /* 0x00000005ff107819 */ /* 0x000fe20000011410 */
[----:B------:R-:W-:Y:S01]  /*1040*/  IMAD R10, R8, 0x40, R9 ;  /* 0x00000040080a7824 */ /* 0x000fe200078e0209 */
[----:B------:R-:W-:Y:S01]  /*1050*/  SHF.R.U32.HI R144, RZ, 0x3, R143 ;  /* 0x00000003ff907819 */ /* 0x000fe2000001168f */
[----:B------:R-:W-:Y:S01]  /*1060*/  IMAD.IADD R21, R21, 0x1, -R7 ;  /* 0x0000000115157824 */ /* 0x000fe200078e0a07 */
[----:B------:R-:W-:Y:S01]  /*1070*/  LOP3.LUT R13, R143, 0x18, R14, 0xf8, !PT ;  /* 0x000000188f0d7812 */ /* 0x000fe200078ef80e */
[--C-:B0-----:R-:W-:Y:S01]  /*1080*/  IMAD.U32 R0, R17, 0x20, R6.reuse ;  /* 0x0000002011007824 */ /* 0x101fe200078e0006 */
[----:B------:R-:W-:Y:S01]  /*1090*/  LOP3.LUT R6, R5, 0x8, R6, 0xf8, !PT ;  /* 0x0000000805067812 */ /* 0x000fe200078ef806 */
[C---:B------:R-:W-:Y:S01]  /*10a0*/  VIADD R7, R140.reuse, 0x28 ;  /* 0x000000288c077836 */ /* 0x040fe20000000000 */
[----:B------:R-:W-:Y:S01]  /*10b0*/  SHF.R.U32.HI R5, RZ, 0x3, R5 ;  /* 0x00000003ff057819 */ /* 0x000fe20000011605 */
[----:B------:R-:W-:Y:S01]  /*10c0*/  VIADD R4, R140, 0x8 ;  /* 0x000000088c047836 */ /* 0x000fe20000000000 */
[----:B------:R0:W-:Y:S01]  /*10d0*/  STL [R1+0x90], R0 ;  /* 0x0000900001007387 */ /* 0x0001e20000100800 */
[----:B------:R-:W-:Y:S01]  /*10e0*/  IMAD R16, R16, 0x1800, R145 ;  /* 0x0000180010107824 */ /* 0x000fe200078e0291 */
[----:B------:R-:W-:Y:S01]  /*10f0*/  LOP3.LUT R6, R6, R5, RZ, 0x3c, !PT ;  /* 0x0000000506067212 */ /* 0x000fe200078e3cff */
[----:B------:R-:W-:Y:S01]  /*1100*/  VIADD R5, R140, 0x18 ;  /* 0x000000188c057836 */ /* 0x000fe20000000000 */
[-C--:B------:R-:W-:Y:S01]  /*1110*/  LOP3.LUT R13, R13, R144.reuse, RZ, 0x3c, !PT ;  /* 0x000000900d0d7212 */ /* 0x080fe200078e3cff */
[----:B------:R-:W-:Y:S01]  /*1120*/  STL [R1+0x84], R10 ;  /* 0x0000840a01007387 */ /* 0x000fe20000100800 */
[----:B------:R-:W-:Y:S01]  /*1130*/  LOP3.LUT R11, R143, 0x18, R148, 0xf8, !PT ;  /* 0x000000188f0b7812 */ /* 0x000fe200078ef894 */
[----:B------:R-:W-:Y:S01]  /*1140*/  IMAD.IADD R3, R3, 0x1, R6 ;  /* 0x0000000103037824 */ /* 0x000fe200078e0206 */
[----:B------:R-:W-:Y:S01]  /*1150*/  IADD3 R13, R16, R13, RZ ;  /* 0x0000000d100d7210 */ /* 0x000fe20007ffe0ff */
[----:B------:R-:W-:Y:S01]  /*1160*/  STL [R1+0x28], R7 ;  /* 0x0000280701007387 */ /* 0x000fe20000100800 */
[----:B0-----:R-:W-:Y:S01]  /*1170*/  SHF.R.S32.HI R0, RZ, 0x5, R15 ;  /* 0x00000005ff007819 */ /* 0x001fe2000001140f */
[----:B------:R-:W-:Y:S01]  /*1180*/  IMAD.SHL.U32 R16, R22, 0x8, RZ ;  /* 0x0000000816107824 */ /* 0x000fe200078e00ff */
[----:B------:R-:W-:Y:S01]  /*1190*/  LOP3.LUT R11, R11, R144, RZ, 0x3c, !PT ;  /* 0x000000900b0b7212 */ /* 0x000fe200078e3cff */
[----:B------:R0:W-:Y:S01]  /*11a0*/  STL [R1+0x20], R4 ;  /* 0x0000200401007387 */ /* 0x0001e20000100800 */
[----:B------:R-:W-:Y:S01]  /*11b0*/  IMAD R9, R3, 0x2, R2 ;  /* 0x0000000203097824 */ /* 0x000fe200078e0202 */
[----:B------:R-:W-:Y:S01]  /*11c0*/  SHF.R.S32.HI R148, RZ, 0x3, R148 ;  /* 0x00000003ff947819 */ /* 0x000fe20000011494 */
[----:B------:R-:W-:Y:S01]  /*11d0*/  IMAD R0, R0, 0x1800, R145 ;  /* 0x0000180000007824 */ /* 0x000fe200078e0291 */
[----:B------:R1:W-:Y:S01]  /*11e0*/  STL [R1+0x1c], R5 ;  /* 0x00001c0501007387 */ /* 0x0003e20000100800 */
[----:B------:R-:W-:Y:S01]  /*11f0*/  IMAD.MOV.U32 R6, RZ, RZ, 0x40 ;  /* 0x00000040ff067424 */ /* 0x000fe200078e00ff */
[----:B------:R-:W-:Y:S01]  /*1200*/  IADD3 R19, R16, 0x40, RZ ;  /* 0x0000004010137810 */ /* 0x000fe20007ffe0ff */
[----:B------:R-:W-:Y:S01]  /*1210*/  IMAD.IADD R11, R0, 0x1, R11 ;  /* 0x00000001000b7824 */ /* 0x000fe200078e020b */
[----:B------:R-:W-:Y:S01]  /*1220*/  LEA.HI R0, R21, R21, RZ, 0x1 ;  /* 0x0000001515007211 */ /* 0x000fe200078f08ff */
[----:B------:R-:W-:Y:S01]  /*1230*/  VIADD R3, R9, 0x21800 ;  /* 0x0002180009037836 */ /* 0x000fe20000000000 */
[----:B0-----:R-:W-:Y:S01]  /*1240*/  SHF.R.S32.HI R4, RZ, 0x1f, R20 ;  /* 0x0000001fff047819 */ /* 0x001fe20000011414 */
[----:B------:R-:W-:Y:S01]  /*1250*/  VIADD R22, R16, 0x30 ;  /* 0x0000003010167836 */ /* 0x000fe20000000000 */
[----:B------:R-:W-:Y:S01]  /*1260*/  LOP3.LUT R0, R0, 0x1ffffffe, RZ, 0xc0, !PT ;  /* 0x1ffffffe00007812 */ /* 0x000fe200078ec0ff */
[----:B------:R-:W-:Y:S01]  /*1270*/  VIADD R136, R16, 0x50 ;  /* 0x0000005010887836 */ /* 0x000fe20000000000 */
[----:B-1----:R-:W-:-:S02]  /*1280*/  SHF.R.S32.HI R5, RZ, 0x1f, R7 ;  /* 0x0000001fff057819 */ /* 0x002fc40000011407 */
[----:B------:R-:W-:Y:S01]  /*1290*/  SHF.L.U64.HI R8, R20, 0x1, R4 ;  /* 0x0000000114087819 */ /* 0x000fe20000010204 */
[----:B------:R-:W-:Y:S01]  /*12a0*/  IMAD.IADD R0, R21, 0x1, -R0 ;  /* 0x0000000115007824 */ /* 0x000fe200078e0a00 */
[----:B------:R-:W-:Y:S02]  /*12b0*/  SHF.L.U64.HI R4, R7, 0x1, R5 ;  /* 0x0000000107047819 */ /* 0x000fe40000010205 */
[C-C-:B------:R-:W-:Y:S01]  /*12c0*/  LOP3.LUT R5, R143.reuse, 0x8, R16.reuse, 0xf8, !PT ;  /* 0x000000088f057812 */ /* 0x140fe200078ef810 */
[----:B------:R0:W-:Y:S01]  /*12d0*/  STL [R1+0x70], R8 ;  /* 0x0000700801007387 */ /* 0x0001e20000100800 */
[--C-:B------:R-:W-:Y:S02]  /*12e0*/  LOP3.LUT R7, R143, 0x18, R16.reuse, 0xf8, !PT ;  /* 0x000000188f077812 */ /* 0x100fe400078ef810 */
[----:B------:R-:W-:Y:S01]  /*12f0*/  SEL R6, R6, 0xffffffc0, !P2 ;  /* 0xffffffc006067807 */ /* 0x000fe20005000000 */
[----:B------:R1:W-:Y:S01]  /*1300*/  STL [R1+0x74], R4 ;  /* 0x0000740401007387 */ /* 0x0003e20000100800 */
[----:B------:R-:W-:-:S02]  /*1310*/  SHF.R.S32.HI R17, RZ, 0x1f, R16 ;  /* 0x0000001fff117819 */ /* 0x000fc40000011410 */
[----:B------:R-:W-:Y:S01]  /*1320*/  SHF.R.S32.HI R153, RZ, 0x1f, R22 ;  /* 0x0000001fff997819 */ /* 0x000fe20000011416 */
[----:B------:R-:W-:Y:S01]  /*1330*/  STL [R1+0x2c], R9 ;  /* 0x00002c0901007387 */ /* 0x000fe20000100800 */
[----:B------:R-:W-:Y:S02]  /*1340*/  SHF.R.S32.HI R152, RZ, 0x1f, R19 ;  /* 0x0000001fff987819 */ /* 0x000fe40000011413 */
[-C--:B0-----:R-:W-:Y:S02]  /*1350*/  LOP3.LUT R8, R7, R144.reuse, RZ, 0x3c, !PT ;  /* 0x0000009007087212 */ /* 0x081fe400078e3cff */
[----:B------:R-:W-:Y:S02]  /*1360*/  LEA R7, R11, UR38, 0x1 ;  /* 0x000000260b077c11 */ /* 0x000fe4000f8e08ff */
[----:B-1----:R-:W-:Y:S01]  /*1370*/  LOP3.LUT R4, R5, R144, RZ, 0x3c, !PT ;  /* 0x0000009005047212 */ /* 0x002fe200078e3cff */
[----:B------:R-:W-:Y:S01]  /*1380*/  IMAD.IADD R8, R145, 0x1, R8 ;  /* 0x0000000191087824 */ /* 0x000fe200078e0208 */
[----:B------:R-:W-:-:S02]  /*1390*/  LEA R5, R13, UR38, 0x1 ;  /* 0x000000260d057c11 */ /* 0x000fc4000f8e08ff */
[----:B------:R-:W-:Y:S02]  /*13a0*/  IADD3 R4, R145, R4, RZ ;  /* 0x0000000491047210 */ /* 0x000fe40007ffe0ff */
[----:B------:R-:W-:Y:S02]  /*13b0*/  SHF.R.S32.HI R151, RZ, 0x1f, R136 ;  /* 0x0000001fff977819 */ /* 0x000fe40000011488 */
[----:B------:R-:W-:Y:S01]  /*13c0*/  SHF.R.S32.HI R149, RZ, 0x3, R14 ;  /* 0x00000003ff957819 */ /* 0x000fe2000001140e */
[----:B------:R0:W-:Y:S04]  /*13d0*/  STL [R1+0x44], R4 ;  /* 0x0000440401007387 */ /* 0x0001e80000100800 */
[----:B------:R1:W-:Y:S04]  /*13e0*/  STL [R1+0x7c], R7 ;  /* 0x00007c0701007387 */ /* 0x0003e80000100800 */
[----:B------:R2:W-:Y:S01]  /*13f0*/  STL [R1+0x78], R5 ;  /* 0x0000780501007387 */ /* 0x0005e20000100800 */
[----:B0-----:R-:W-:-:S02]  /*1400*/  VIADD R4, R9, 0x21820 ;  /* 0x0002182009047836 */ /* 0x001fc40000000000 */
[C---:B------:R-:W-:Y:S01]  /*1410*/  @P1 VIADD R4, R3.reuse, 0xffffffe0 ;  /* 0xffffffe003041836 */ /* 0x040fe20000000000 */
[----:B-1----:R-:W-:Y:S01]  /*1420*/  LEA R7, R8, UR38, 0x1 ;  /* 0x0000002608077c11 */ /* 0x002fe2000f8e08ff */
[----:B--2---:R-:W-:Y:S01]  /*1430*/  IMAD R5, R0, 0x8, R10 ;  /* 0x0000000800057824 */ /* 0x004fe200078e020a */
[----:B------:R-:W-:-:S03]  /*1440*/  IADD3 R0, R3, R6, RZ ;  /* 0x0000000603007210 */ /* 0x000fc60007ffe0ff */
[----:B------:R-:W-:Y:S01]  /*1450*/  STL [R1+0x80], R7 ;  /* 0x0000800701007387 */ /* 0x000fe20000100800 */
[----:B------:R-:W-:-:S03]  /*1460*/  IMAD.IADD R3, R6, 0x1, R4 ;  /* 0x0000000106037824 */ /* 0x000fc600078e0204 */
[----:B------:R-:W-:Y:S04]  /*1470*/  STL [R1+0x4c], R4 ;  /* 0x00004c0401007387 */ /* 0x000fe80000100800 */
[----:B------:R-:W-:Y:S04]  /*1480*/  STL [R1+0x8c], R5 ;  /* 0x00008c0501007387 */ /* 0x000fe80000100800 */
[----:B------:R0:W-:Y:S04]  /*1490*/  STL [R1+0x34], R0 ;  /* 0x0000340001007387 */ /* 0x0001e80000100800 */
[----:B------:R1:W-:Y:S01]  /*14a0*/  STL [R1+0x30], R3 ;  /* 0x0000300301007387 */ /* 0x0003e20000100800 */
[----:B0-----:R-:W-:-:S05]  /*14b0*/  VIADD R0, R4, 0x6000 ;  /* 0x0000600004007836 */ /* 0x001fca0000000000 */
[----:B------:R1:W-:Y:S02]  /*14c0*/  STL [R1+0x50], R0 ;  /* 0x0000500001007387 */ /* 0x0003e40000100800 */
.L_x_536:
[----:B0-----:R-:W0:Y:S02]  /*14d0*/  LDC.64 R4, c[0x0][0xc88] ;  /* 0x00032200ff047b82 */ /* 0x001e240000000a00 */
[----:B0-----:R-:W-:-:S05]  /*14e0*/  IMAD.WIDE R4, R35, 0x4, R4 ;  /* 0x0000000423047825 */ /* 0x001fca00078e0204 */
[----:B-12---:R-:W2:Y:S01]  /*14f0*/  LDG.E R0, desc[UR42][R4.64] ;  /* 0x0000002a04007981 */ /* 0x006ea2000c1e1900 */
[----:B------:R-:W-:Y:S05]  /*1500*/  YIELD ;  /* 0x0000000000007946 */ /* 0x000fea0003800000 */
[----:B------:R-:W-:Y:S01]  /*1510*/  ULDC.64 UR4, c[0x0][0xa28] ;  /* 0x00028a0000047ab9 */ /* 0x000fe20000000a00 */
[----:B------:R-:W-:Y:S01]  /*1520*/  ULDC.64 UR8, c[0x0][0xa18] ;  /* 0x0002860000087ab9 */ /* 0x000fe20000000a00 */
[----:B------:R-:W-:Y:S01]  /*1530*/  ISETP.NE.U32.AND P1, PT, RZ, UR4, PT ;  /* 0x00000004ff007c0c */ /* 0x000fe2000bf25070 */
[----:B------:R-:W-:Y:S01]  /*1540*/  ULDC.64 UR6, c[0x0][0xa08] ;  /* 0x0002820000067ab9 */ /* 0x000fe20000000a00 */
[----:B------:R-:W-:Y:S01]  /*1550*/  IMAD.MOV.U32 R87, RZ, RZ, RZ ;  /* 0x000000ffff577224 */ /* 0x000fe200078e00ff */
[----:B------:R-:W-:-:S02]  /*1560*/  ISETP.NE.U32.AND P0, PT, RZ, UR6, PT ;  /* 0x00000006ff007c0c */ /* 0x000fc4000bf05070 */
[----:B------:R-:W-:Y:S02]  /*1570*/  ISETP.NE.AND.EX P1, PT, RZ, UR5, PT, P1 ;  /* 0x00000005ff007c0c */ /* 0x000fe4000bf25310 */
[----:B------:R-:W-:Y:S02]  /*1580*/  ISETP.NE.AND.EX P0, PT, RZ, UR7, PT, P0 ;  /* 0x00000007ff007c0c */ /* 0x000fe4000bf05300 */
[----:B--2---:R-:W-:Y:S01]  /*1590*/  SHF.R.S32.HI R3, RZ, 0x1f, R0 ;  /* 0x0000001fff037819 */ /* 0x004fe20000011400 */
[----:B------:R-:W-:Y:S08]  /*15a0*/  STL [R1+0x60], R0 ;  /* 0x0000600001007387 */ /* 0x000ff00000100800 */
[C---:B----4-:R-:W-:Y:S01]  /*15b0*/  @P1 LEA R6, P2, R0.reuse, UR4, 0x2 ;  /* 0x0000000400061c11 */ /* 0x050fe2000f8410ff */
[C---:B------:R-:W-:Y:S01]  /*15c0*/  IMAD.SHL.U32 R30, R0.reuse, 0x4, RZ ;  /* 0x00000004001e7824 */ /* 0x040fe200078e00ff */
[C-C-:B------:R-:W-:Y:S01]  /*15d0*/  SHF.L.U64.HI R29, R0.reuse, 0x2, R3.reuse ;  /* 0x00000002001d7819 */ /* 0x140fe20000010203 */
[----:B------:R0:W-:Y:S01]  /*15e0*/  STL [R1+0x6c], R3 ;  /* 0x00006c0301007387 */ /* 0x0001e20000100800 */
[----:B---3--:R-:W-:-:S02]  /*15f0*/  @P1 LEA.HI.X R7, R0, UR5, R3, 0x2, P2 ;  /* 0x0000000500071c11 */ /* 0x008fc400090f1403 */
[----:B------:R-:W-:Y:S01]  /*1600*/  ISETP.NE.U32.AND P2, PT, RZ, UR8, PT ;  /* 0x00000008ff007c0c */ /* 0x000fe2000bf45070 */
[----:B------:R-:W-:Y:S01]  /*1610*/  ULDC UR4, c[0x0][0x288] ;  /* 0x0000a20000047ab9 */ /* 0x000fe20000000800 */
[C---:B------:R-:W-:Y:S01]  /*1620*/  IADD3 R8, P3, R30.reuse, UR6, RZ ;  /* 0x000000061e087c10 */ /* 0x040fe2000ff7e0ff */
[----:B------:R1:W-:Y:S01]  /*1630*/  STL [R1+0x58], R30 ;  /* 0x0000581e01007387 */ /* 0x0003e20000100800 */
[----:B------:R-:W-:Y:S01]  /*1640*/  ISETP.NE.AND.EX P2, PT, RZ, UR9, PT, P2 ;  /* 0x00000009ff007c0c */ /* 0x000fe2000bf45320 */
[----:B0-----:R-:W-:Y:S01]  /*1650*/  IMAD.MOV.U32 R3, RZ, RZ, RZ ;  /* 0x000000ffff037224 */ /* 0x001fe200078e00ff */
[----:B------:R-:W-:Y:S01]  /*1660*/  MOV R100, UR4 ;  /* 0x0000000400647c02 */ /* 0x000fe20008000f00 */
[----:B------:R-:W-:Y:S01]  /*1670*/  ULDC.64 UR4, c[0x0][0x418] ;  /* 0x0001060000047ab9 */ /* 0x000fe20000000a00 */
[C---:B------:R-:W-:Y:S01]  /*1680*/  IADD3.X R9, R29.reuse, UR7, RZ, P3, !PT ;  /* 0x000000071d097c10 */ /* 0x040fe20009ffe4ff */
[----:B------:R1:W-:Y:S04]  /*1690*/  STL [R1+0x5c], R29 ;  /* 0x00005c1d01007387 */ /* 0x0003e80000100800 */
[----:B------:R1:W5:Y:S04]  /*16a0*/  @P1 LDG.E R3, desc[UR42][R6.64] ;  /* 0x0000002a06031981 */ /* 0x000368000c1e1900 */
[----:B------:R-:W-:Y:S01]  /*16b0*/  @P2 IADD3 R4, P1, R30, UR8, RZ ;  /* 0x000000081e042c10 */ /* 0x000fe2000ff3e0ff */
[----:B------:R1:W5:Y:S03]  /*16c0*/  @P0 LDG.E R87, desc[UR42][R8.64] ;  /* 0x0000002a08570981 */ /* 0x000366000c1e1900 */
[----:B------:R-:W-:-:S05]  /*16d0*/  @P2 IADD3.X R5, R29, UR9, RZ, P1, !PT ;  /* 0x000000091d052c10 */ /* 0x000fca0008ffe4ff */
[----:B------:R1:W5:Y:S01]  /*16e0*/  @P2 LDG.E R100, desc[UR42][R4.64] ;  /* 0x0000002a04642981 */ /* 0x000362000c1e1900 */
[----:B------:R-:W-:Y:S01]  /*16f0*/  UISETP.NE.U32.AND UP0, UPT, UR4, URZ, UPT ;  /* 0x0000003f0400728c */ /* 0x000fe2000bf05070 */
[----:B------:R-:W-:Y:S02]  /*1700*/  IMAD.MOV.U32 R25, RZ, RZ, R0 ;  /* 0x000000ffff197224 */ /* 0x000fe400078e0000 */
[----:B------:R-:W-:Y:S01]  /*1710*/  ULDC UR4, c[0x0][0x424] ;  /* 0x0001090000047ab9 */ /* 0x000fe20000000800 */
[----:B------:R-:W-:-:S03]  /*1720*/  UISETP.NE.AND.EX UP0, UPT, UR5, URZ, UPT, UP0 ;  /* 0x0000003f0500728c */ /* 0x000fc6000bf05300 */
[----:B------:R-:W-:Y:S01]  /*1730*/  ULDC UR5, c[0x0][0x2f0] ;  /* 0x0000bc0000057ab9 */ /* 0x000fe20000000800 */
[----:B------:R-:W-:-:S04]  /*1740*/  USEL UR4, UR4, 0x1, UP0 ;  /* 0x0000000104047887 */ /* 0x000fc80008000000 */
[----:B------:R-:W-:-:S03]  /*1750*/  UIMAD UR4, UR4, UR5, URZ ;  /* 0x00000005040472a4 */ /* 0x000fc6000f8e023f */
[----:B------:R-:W-:Y:S02]  /*1760*/  ULDC UR5, c[0x0][0x348] ;  /* 0x0000d20000057ab9 */ /* 0x000fe40000000800 */
[----:B------:R-:W-:Y:S02]  /*1770*/  IMAD.U32 R24, RZ, RZ, UR5 ;  /* 0x00000005ff187e24 */ /* 0x000fe4000f8e00ff */
[----:B------:R-:W-:Y:S01]  /*1780*/  IMAD.U32 R28, RZ, RZ, UR4 ;  /* 0x00000004ff1c7e24 */ /* 0x000fe2000f8e00ff */
[----:B-1----:R-:W-:Y:S06]  /*1790*/  @P2 BRA `(.L_x_395) ;  /* 0x0000000000242947 */ /* 0x002fec0003800000 */
[----:B------:R-:W-:Y:S02]  /*17a0*/  ULDC.64 UR4, c[0x0][0xa00] ;  /* 0x0002800000047ab9 */ /* 0x000fe40000000a00 */
[----:B------:R-:W-:-:S04]  /*17b0*/  ISETP.NE.U32.AND P1, PT, RZ, UR4, PT ;  /* 0x00000004ff007c0c */ /* 0x000fc8000bf25070 */
[----:B------:R-:W-:-:S13]  /*17c0*/  ISETP.NE.AND.EX P1, PT, RZ, UR5, PT, P1 ;  /* 0x00000005ff007c0c */ /* 0x000fda000bf25310 */
[----:B------:R-:W-:Y:S05]  /*17d0*/  @!P1 BRA `(.L_x_395) ;  /* 0x0000000000149947 */ /* 0x000fea0003800000 */
[----:B------:R-:W0:Y:S02]  /*17e0*/  LDC.64 R4, c[0x0][0xa00] ;  /* 0x00028000ff047b82 */ /* 0x000e240000000a00 */
[----:B0-----:R-:W-:-:S05]  /*17f0*/  IMAD.WIDE R4, R25, 0x4, R4 ;  /* 0x0000000419047825 */ /* 0x001fca00078e0204 */
[----:B-----5:R-:W2:Y:S04]  /*1800*/  LDG.E R100, desc[UR42][R4.64] ;  /* 0x0000002a04647981 */ /* 0x020ea8000c1e1900 */
[----:B------:R-:W2:Y:S02]  /*1810*/  LDG.E R7, desc[UR42][R4.64+0x4] ;  /* 0x0000042a04077981 */ /* 0x000ea4000c1e1900 */
[----:B--2---:R-:W-:-:S07]  /*1820*/  IMAD.IADD R100, R7, 0x1, -R100 ;  /* 0x0000000107647824 */ /* 0x004fce00078e0a64 */
.L_x_395:
[----:B------:R-:W-:Y:S01]  /*1830*/  ULDC.64 UR4, c[0x0][0xa20] ;  /* 0x0002880000047ab9 */ /* 0x000fe20000000a00 */
[----:B------:R0:W-:Y:S01]  /*1840*/  STL [R1+0x64], R33 ;  /* 0x0000642101007387 */ /* 0x0001e20000100800 */
[----:B------:R-:W-:-:S03]  /*1850*/  ISETP.NE.U32.AND P1, PT, RZ, UR4, PT ;  /* 0x00000004ff007c0c */ /* 0x000fc6000bf25070 */
[----:B------:R0:W-:Y:S01]  /*1860*/  STL [R1+0x54], R34 ;  /* 0x0000542201007387 */ /* 0x0001e20000100800 */
[----:B------:R-:W-:-:S13]  /*1870*/  ISETP.NE.AND.EX P1, PT, RZ, UR5, PT, P1 ;  /* 0x00000005ff007c0c */ /* 0x000fda000bf25310 */
[----:B0-----:R-:W-:Y:S05]  /*1880*/  @!P1 BRA `(.L_x_396) ;  /* 0x0000000000109947 */ /* 0x001fea0003800000 */
[----:B------:R-:W-:-:S04]  /*1890*/  IADD3 R4, P0, R30, UR4, RZ ;  /* 0x000000041e047c10 */ /* 0x000fc8000ff1e0ff */
[----:B------:R-:W-:-:S05]  /*18a0*/  IADD3.X R5, R29, UR5, RZ, P0, !PT ;  /* 0x000000051d057c10 */ /* 0x000fca00087fe4ff */
[----:B------:R0:W5:Y:S01]  /*18b0*/  LDG.E R28, desc[UR42][R4.64] ;  /* 0x0000002a041c7981 */ /* 0x000162000c1e1900 */
[----:B------:R-:W-:Y:S05]  /*18c0*/  BRA `(.L_x_397) ;  /* 0x0000000000107947 */ /* 0x000fea0003800000 */
.L_x_396:
[----:B------:R-:W-:Y:S05]  /*18d0*/  @!P0 BRA `(.L_x_397) ;  /* 0x00000000000c8947 */ /* 0x000fea0003800000 */
[----:B------:R-:W2:Y:S04]  /*18e0*/  LDG.E R5, desc[UR42][R8.64] ;  /* 0x0000002a08057981 */ /* 0x000ea8000c1e1900 */
[----:B------:R-:W2:Y:S02]  /*18f0*/  LDG.E R28, desc[UR42][R8.64+0x4] ;  /* 0x0000042a081c7981 */ /* 0x000ea4000c1e1900 */
[----:B--2---:R-:W-:-:S07]  /*1900*/  IMAD.IADD R28, R28, 0x1, -R5 ;  /* 0x000000011c1c7824 */ /* 0x004fce00078e0a05 */
.L_x_397:
[----:B------:R-:W-:Y:S02]  /*1910*/  ULDC.64 UR4, c[0x0][0xa10] ;  /* 0x0002840000047ab9 */ /* 0x000fe40000000a00 */
[----:B------:R-:W-:-:S04]  /*1920*/  ISETP.NE.U32.AND P0, PT, RZ, UR4, PT ;  /* 0x00000004ff007c0c */ /* 0x000fc8000bf05070 */
[----:B------:R-:W-:Y:S01]  /*1930*/  ISETP.NE.AND.EX P0, PT, RZ, UR5, PT, P0 ;  /* 0x00000005ff007c0c */ /* 0x000fe2000bf05300 */
[----:B-----5:R-:W-:Y:S01]  /*1940*/  IMAD.IADD R11, R28, 0x1, -R3 ;  /* 0x000000011c0b7824 */ /* 0x020fe200078e0a03 */
[----:B------:R-:W-:-:S11]  /*1950*/  ULDC.64 UR4, c[0x0][0xa30] ;  /* 0x00028c0000047ab9 */ /* 0x000fd60000000a00 */
[----:B0-----:R-:W0:Y:S02]  /*1960*/  @P0 LDC.64 R4, c[0x0][0xa10] ;  /* 0x00028400ff040b82 */ /* 0x001e240000000a00 */
[----:B0-----:R-:W-:-:S05]  /*1970*/  @P0 IMAD.WIDE R4, R25, 0x4, R4 ;  /* 0x0000000419040825 */ /* 0x001fca00078e0204 */
[----:B------:R-:W2:Y:S04]  /*1980*/  @P0 LDG.E R0, desc[UR42][R4.64] ;  /* 0x0000002a04000981 */ /* 0x000ea8000c1e1900 */
[----:B------:R-:W2:Y:S01]  /*1990*/  @P0 LDG.E R9, desc[UR42][R4.64+0x4] ;  /* 0x0000042a04090981 */ /* 0x000ea2000c1e1900 */
[----:B------:R-:W-:Y:S01]  /*19a0*/  IMAD.MOV R74, RZ, RZ, -R11 ;  /* 0x000000ffff4a7224 */ /* 0x000fe200078e0a0b */
[----:B------:R-:W-:Y:S02]  /*19b0*/  ISETP.NE.U32.AND P1, PT, RZ, UR4, PT ;  /* 0x00000004ff007c0c */ /* 0x000fe4000bf25070 */
[----:B------:R-:W-:Y:S02]  /*19c0*/  MOV R97, R28 ;  /* 0x0000001c00617202 */ /* 0x000fe40000000f00 */
[----:B------:R-:W-:-:S02]  /*19d0*/  VIMNMX R74, RZ, R74, !PT ;  /* 0x0000004aff4a7248 */ /* 0x000fc40007fe0100 */
[----:B------:R-:W-:-:S13]  /*19e0*/  ISETP.NE.AND.EX P1, PT, RZ, UR5, PT, P1 ;  /* 0x00000005ff007c0c */ /* 0x000fda000bf25310 */
[----:B------:R-:W-:-:S04]  /*19f0*/  @P1 IADD3 R6, P2, R30, UR4, RZ ;  /* 0x000000041e061c10 */ /* 0x000fc8000ff5e0ff */
[----:B------:R-:W-:-:S05]  /*1a00*/  @P1 IADD3.X R7, R29, UR5, RZ, P2, !PT ;  /* 0x000000051d071c10 */ /* 0x000fca00097fe4ff */
[----:B------:R0:W5:Y:S01]  /*1a10*/  @P1 LDG.E R97, desc[UR42][R6.64] ;  /* 0x0000002a06611981 */ /* 0x000162000c1e1900 */
[----:B--2---:R-:W-:-:S04]  /*1a20*/  @P0 IMAD.IADD R24, R9, 0x1, -R0 ;  /* 0x0000000109180824 */ /* 0x004fc800078e0a00 */
[----:B------:R-:W-:-:S04]  /*1a30*/  IMAD.IADD R101, R11, 0x1, R24 ;  /* 0x000000010b657824 */ /* 0x000fc800078e0218 */
[----:B------:R-:W-:-:S05]  /*1a40*/  VIADD R0, R101, 0x7f ;  /* 0x0000007f65007836 */ /* 0x000fca0000000000 */
[----:B------:R-:W-:-:S04]  /*1a50*/  SHF.R.S32.HI R3, RZ, 0x1f, R0 ;  /* 0x0000001fff037819 */ /* 0x000fc80000011400 */
[----:B------:R-:W-:-:S04]  /*1a60*/  LEA.HI R3, R3, R0, RZ, 0x7 ;  /* 0x0000000003037211 */ /* 0x000fc800078f38ff */
[----:B------:R-:W-:-:S04]  /*1a70*/  LOP3.LUT R5, R3, 0xffffff80, RZ, 0xc0, !PT ;  /* 0xffffff8003057812 */ /* 0x000fc800078ec0ff */
[----:B------:R-:W-:-:S04]  /*1a80*/  VIADDMNMX R5, R5, -R11, R24, PT ;  /* 0x8000000b05057246 */ /* 0x000fc80003800118 */
[----:B------:R-:W-:Y:S02]  /*1a90*/  ISETP.GT.AND P0, PT, R5, R74, PT ;  /* 0x0000004a0500720c */ /* 0x000fe40003f04270 */
[----:B------:R-:W-:-:S05]  /*1aa0*/  SHF.R.U32.HI R74, RZ, 0x7, R74 ;  /* 0x00000007ff4a7819 */ /* 0x000fca000001164a */
[----:B------:R-:W-:-:S06]  /*1ab0*/  IMAD.MOV.U32 R26, RZ, RZ, R74 ;  /* 0x000000ffff1a7224 */ /* 0x000fcc00078e004a */
[----:B------:R-:W-:-:S04]  /*1ac0*/  @P0 IADD3 R0, R5, 0x7f, RZ ;  /* 0x0000007f05000810 */ /* 0x000fc80007ffe0ff */
[----:B------:R-:W-:-:S04]  /*1ad0*/  @P0 SHF.R.S32.HI R5, RZ, 0x1f, R0 ;  /* 0x0000001fff050819 */ /* 0x000fc80000011400 */
[----:B------:R-:W-:Y:S02]  /*1ae0*/  @P0 LEA.HI R5, R5, R0, RZ, 0x7 ;  /* 0x0000000005050211 */ /* 0x000fe400078f38ff */
[----:B------:R-:W-:Y:S02]  /*1af0*/  SHF.R.S32.HI R0, RZ, 0x7, R3 ;  /* 0x00000007ff007819 */ /* 0x000fe40000011403 */
[----:B------:R-:W-:Y:S02]  /*1b00*/  @P0 SHF.R.S32.HI R26, RZ, 0x7, R5 ;  /* 0x00000007ff1a0819 */ /* 0x000fe40000011405 */
[----:B------:R-:W-:Y:S01]  /*1b10*/  PLOP3.LUT P0, PT, PT, PT, PT, 0x80, 0x0 ;  /* 0x000000000000781c */ /* 0x000fe20003f0f070 */
[----:B------:R0:W-:Y:S01]  /*1b20*/  STL [R1+0x68], R0 ;  /* 0x0000680001007387 */ /* 0x0001e20000100800 */
[----:B------:R-:W-:-:S13]  /*1b30*/  ISETP.GT.AND P1, PT, R26, R74, PT ;  /* 0x0000004a1a00720c */ /* 0x000fda0003f24270 */
[----:B0-----:R-:W-:Y:S05]  /*1b40*/  @!P1 BRA `(.L_x_398) ;  /* 0x0000005000d89947 */ /* 0x001fea0003800000 */
[----:B------:R-:W-:Y:S01]  /*1b50*/  VIADD R0, R2, 0x15400 ;  /* 0x0001540002007836 */ /* 0x000fe20000000000 */
[----:B------:R-:W-:Y:S04]  /*1b60*/  BSSY B6, `(.L_x_399) ;  /* 0x0000013000067945 */ /* 0x000fe80003800000 */
[----:B------:R-:W-:-:S13]  /*1b70*/  LOP3.LUT P0, RZ, R0, 0x1bf, RZ, 0xc0, !PT ;  /* 0x000001bf00ff7812 */ /* 0x000fda000780c0ff */
[----:B------:R-:W-:Y:S05]  /*1b80*/  @!P0 BRA `(.L_x_400) ;  /* 0x0000000000408947 */ /* 0x000fea0003800000 */
[----:B------:R-:W-:Y:S01]  /*1b90*/  MOV R14, 0x0 ;  /* 0x00000000000e7802 */ /* 0x000fe20000000f00 */
[----:B------:R-:W-:Y:S01]  /*1ba0*/  ULDC.64 UR4, c[0x4][0x88] ;  /* 0x0100220000047ab9 */ /* 0x000fe20000000a00 */
[----:B------:R-:W-:Y:S01]  /*1bb0*/  ULDC.64 UR6, c[0x4][0x18] ;  /* 0x0100060000067ab9 */ /* 0x000fe20000000a00 */
[----:B------:R-:W-:Y:S02]  /*1bc0*/  IMAD.U32 R4, RZ, RZ, UR4 ;  /* 0x00000004ff047e24 */ /* 0x000fe4000f8e00ff */
[----:B------:R-:W-:Y:S01]  /*1bd0*/  IMAD.U32 R5, RZ, RZ, UR5 ;  /* 0x00000005ff057e24 */ /* 0x000fe2000f8e00ff */
[----:B------:R-:W0:Y:S01]  /*1be0*/  LDC.64 R14, c[0x4][R14] ;  /* 0x010000000e0e7b82 */ /* 0x000e220000000a00 */
[----:B------:R-:W-:Y:S01]  /*1bf0*/  ULDC.64 UR4, c[0x4][0x90] ;  /* 0x0100240000047ab9 */ /* 0x000fe20000000a00 */
[----:B------:R-:W-:Y:S01]  /*1c00*/  IMAD.U32 R10, RZ, RZ, UR6 ;  /* 0x00000006ff0a7e24 */ /* 0x000fe2000f8e00ff */
[----:B------:R-:W-:Y:S01]  /*1c10*/  MOV R7, UR5 ;  /* 0x0000000500077c02 */ /* 0x000fe20008000f00 */
[----:B------:R-:W-:-:S02]  /*1c20*/  IMAD.U32 R6, RZ, RZ, UR4 ;  /* 0x00000004ff067e24 */ /* 0x000fc4000f8e00ff */
[----:B------:R-:W-:Y:S02]  /*1c30*/  IMAD.U32 R11, RZ, RZ, UR7 ;  /* 0x00000007ff0b7e24 */ /* 0x000fe4000f8e00ff */
[----:B------:R-:W-:Y:S02]  /*1c40*/  IMAD.MOV.U32 R8, RZ, RZ, 0x70 ;  /* 0x00000070ff087424 */ /* 0x000fe400078e00ff */
[----:B------:R-:W-:Y:S02]  /*1c50*/  IMAD.MOV.U32 R12, RZ, RZ, 0x1 ;  /* 0x00000001ff0c7424 */ /* 0x000fe400078e00ff */
[----:B------:R-:W-:-:S07]  /*1c60*/  IMAD.MOV.U32 R13, RZ, RZ, RZ ;  /* 0x000000ffff0d7224 */ /* 0x000fce00078e00ff */
[----:B------:R-:W-:-:S07]  /*1c70*/  LEPC R20, `(.L_x_400) ;  /* 0x000000001014794e */ /* 0x000fce0000000000 */
[----:B0----5:R-:W-:Y:S05]  /*1c80*/  CALL.ABS.NOINC R14 ;  /* 0x000000000e007343 */ /* 0x021fea0003c00000 */
.L_x_400:
[----:B------:R-:W-:Y:S05]  /*1c90*/  BSYNC B6 ;  /* 0x0000000000067941 */ /* 0x000fea0003800000 */
.L_x_399:
[----:B------:R-:W-:Y:S01]  /*1ca0*/  IADD3 R27, R2, 0x400, RZ ;  /* 0x00000400021b7810 */ /* 0x000fe20007ffe0ff */
[----:B------:R-:W-:Y:S03]  /*1cb0*/  BSSY B6, `(.L_x_401) ;  /* 0x0000013000067945 */ /* 0x000fe60003800000 */
[----:B------:R-:W-:-:S13]  /*1cc0*/  LOP3.LUT P0, RZ, R27, 0x1bf, RZ, 0xc0, !PT ;  /* 0x000001bf1bff7812 */ /* 0x000fda000780c0ff */
[----:B------:R-:W-:Y:S05]  /*1cd0*/  @!P0 BRA `(.L_x_402) ;  /* 0x0000000000408947 */ /* 0x000fea0003800000 */
[----:B------:R-:W-:Y:S01]  /*1ce0*/  MOV R14, 0x0 ;  /* 0x00000000000e7802 */ /* 0x000fe20000000f00 */
[----:B------:R-:W-:Y:S01]  /*1cf0*/  ULDC.64 UR4, c[0x4][0x88] ;  /* 0x0100220000047ab9 */ /* 0x000fe20000000a00 */
[----:B------:R-:W-:Y:S01]  /*1d00*/  ULDC.64 UR6, c[0x4][0x18] ;  /* 0x0100060000067ab9 */ /* 0x000fe20000000a00 */
[----:B------:R-:W-:Y:S01]  /*1d10*/  IMAD.U32 R4, RZ, RZ, UR4 ;  /* 0x00000004ff047e24 */ /* 0x000fe2000f8e00ff */
[----:B------:R-:W-:Y:S01]  /*1d20*/  MOV R11, UR7 ;  /* 0x00000007000b7c02 */ /* 0x000fe20008000f00 */
[----:B------:R-:W-:Y:S01]  /*1d30*/  IMAD.U32 R5, RZ, RZ, UR5 ;  /* 0x00000005ff057e24 */ /* 0x000fe2000f8e00ff */
[----:B------:R-:W0:Y:S01]  /*1d40*/  LDC.64 R14, c[0x4][R14] ;  /* 0x010000000e0e7b82 */ /* 0x000e220000000a00 */
[----:B------:R-:W-:Y:S01]  /*1d50*/  ULDC.64 UR4, c[0x4][0x90] ;  /* 0x0100240000047ab9 */ /* 0x000fe20000000a00 */
[----:B------:R-:W-:Y:S02]  /*1d60*/  IMAD.U32 R10, RZ, RZ, UR6 ;  /* 0x00000006ff0a7e24 */ /* 0x000fe4000f8e00ff */
[----:B------:R-:W-:-:S02]  /*1d70*/  IMAD.U32 R6, RZ, RZ, UR4 ;  /* 0x00000004ff067e24 */ /* 0x000fc4000f8e00ff */
[----:B------:R-:W-:Y:S02]  /*1d80*/  IMAD.U32 R7, RZ, RZ, UR5 ;  /* 0x00000005ff077e24 */ /* 0x000fe4000f8e00ff */
[----:B------:R-:W-:Y:S02]  /*1d90*/  IMAD.MOV.U32 R8, RZ, RZ, 0x70 ;  /* 0x00000070ff087424 */ /* 0x000fe400078e00ff */
[----:B------:R-:W-:Y:S02]  /*1da0*/  IMAD.MOV.U32 R12, RZ, RZ, 0x1 ;  /* 0x00000001ff0c7424 */ /* 0x000fe400078e00ff */
[----:B------:R-:W-:-:S07]  /*1db0*/  IMAD.MOV.U32 R13, RZ, RZ, RZ ;  /* 0x000000ffff0d7224 */ /* 0x000fce00078e00ff */
[----:B------:R-:W-:-:S07]  /*1dc0*/  LEPC R20, `(.L_x_402) ;  /* 0x000000001014794e */ /* 0x000fce0000000000 */
[----:B0----5:R-:W-:Y:S05]  /*1dd0*/  CALL.ABS.NOINC R14 ;  /* 0x000000000e007343 */ /* 0x021fea0003c00000 */
.L_x_402:
[----:B------:R-:W-:Y:S05]  /*1de0*/  BSYNC B6 ;  /* 0x0000000000067941 */ /* 0x000fea0003800000 */
.L_x_401:
[----:B------:R-:W-:Y:S01]  /*1df0*/  ULDC.64 UR4, c[0x0][0x9f8] ;  /* 0x00027e0000047ab9 */ /* 0x000fe20000000a00 */
[----:B------:R-:W2:Y:S01]  /*1e00*/  LDL R21, [R1+0x48] ;  /* 0x0000480001157983 */ /* 0x000ea20000100800 */
[----:B------:R-:W-:Y:S01]  /*1e10*/  ISETP.NE.U32.AND P0, PT, RZ, UR4, PT ;  /* 0x00000004ff007c0c */ /* 0x000fe2000bf05070 */
[----:B------:R-:W0:Y:S03]  /*1e20*/  S2R R20, SR_TID.X ;  /* 0x0000000000147919 */ /* 0x000e260000002100 */
[----:B------:R-:W-:Y:S01]  /*1e30*/  ISETP.NE.AND.EX P0, PT, RZ, UR5, PT, P0 ;  /* 0x00000005ff007c0c */ /* 0x000fe2000bf05300 */
[----:B------:R-:W-:Y:S01]  /*1e40*/  VIADD R0, R16, 0x10 ;  /* 0x0000001010007836 */ /* 0x000fe20000000000 */
[----:B------:R-:W1:Y:S08]  /*1e50*/  LDC.64 R88, c[0x0][0x408] ;  /* 0x00010200ff587b82 */ /* 0x000e700000000a00 */
[----:B------:R-:W3:Y:S03]  /*1e60*/  LDC R99, c[0x0][0x3f4] ;  /* 0x0000fd00ff637b82 */ /* 0x000ee60000000800 */
[----:B------:R-:W-:-:S04]  /*1e70*/  @P0 IADD3 R4, P1, R30, UR4, RZ ;  /* 0x000000041e040c10 */ /* 0x000fc8000ff3e0ff */
[----:B------:R-:W-:-:S05]  /*1e80*/  @P0 IADD3.X R5, R29, UR5, RZ, P1, !PT ;  /* 0x000000051d050c10 */ /* 0x000fca0008ffe4ff */
[----:B------:R1:W4:Y:S01]  /*1e90*/  @P0 LDG.E R25, desc[UR42][R4.64] ;  /* 0x0000002a04190981 */ /* 0x000322000c1e1900 */
[----:B0-----:R-:W-:-:S04]  /*1ea0*/  SHF.R.U32.HI R20, RZ, 0x7, R20 ;  /* 0x00000007ff147819 */ /* 0x001fc80000011614 */
[----:B------:R-:W-:-:S13]  /*1eb0*/  ISETP.NE.AND P6, PT, R20, 0x1, PT ;  /* 0x000000011400780c */ /* 0x000fda0003fc5270 */
[----:B------:R-:W-:Y:S05]  /*1ec0*/  @!P6 WARPSYNC.ALL ;  /* 0x000000000000e948 */ /* 0x000fea0003800000 */
[----:B------:R-:W-:Y:S02]  /*1ed0*/  ULDC UR4, c[0x0][0x2f4] ;  /* 0x0000bd0000047ab9 */ /* 0x000fe40000000800 */
[----:B------:R-:W-:Y:S02]  /*1ee0*/  ISETP.GE.AND P1, PT, R0, UR4, PT ;  /* 0x0000000400007c0c */ /* 0x000fe4000bf26270 */
[----:B------:R-:W-:Y:S02]  /*1ef0*/  ISETP.GE.AND P0, PT, R16, UR4, PT ;  /* 0x0000000410007c0c */ /* 0x000fe4000bf06270 */
[----:B------:R-:W-:-:S02]  /*1f00*/  SEL R6, RZ, 0xffffffff, P1 ;  /* 0xffffffffff067807 */ /* 0x000fc40000800000 */
[----:B------:R-:W-:-:S03]  /*1f10*/  SEL R3, RZ, 0x1, P0 ;  /* 0x00000001ff037807 */ /* 0x000fc60000000000 */
[----:B------:R-:W-:-:S05]  /*1f20*/  IMAD.SHL.U32 R6, R6, 0x2, RZ ;  /* 0x0000000206067824 */ /* 0x000fca00078e00ff */
[----:B------:R-:W-:Y:S02]  /*1f30*/  LOP3.LUT R8, R6, 0x2, R3, 0xe2, !PT ;  /* 0x0000000206087812 */ /* 0x000fe400078ee203 */
[----:B------:R-:W0:Y:S01]  /*1f40*/  LDC.64 R6, c[0x0][0x3f8] ;  /* 0x0000fe00ff067b82 */ /* 0x000e220000000a00 */
[----:B------:R-:W-:Y:S02]  /*1f50*/  SHF.R.S32.HI R9, RZ, 0x1f, R138 ;  /* 0x0000001fff097819 */ /* 0x000fe4000001148a */
[----:B------:R-:W-:Y:S01]  /*1f60*/  IADD3 R3, R16, 0x20, RZ ;  /* 0x0000002010037810 */ /* 0x000fe20007ffe0ff */
[----:B------:R-:W0:Y:S01]  /*1f70*/  S2R R15, SR_TID.X ;  /* 0x00000000000f7919 */ /* 0x000e220000002100 */
[----:B------:R-:W-:Y:S01]  /*1f80*/  SHF.R.S32.HI R141, RZ, 0x1f, R140 ;  /* 0x0000001fff8d7819 */ /* 0x000fe2000001148c */
[-C--:B-1----:R-:W-:Y:S01]  /*1f90*/  IMAD R4, R9, R88.reuse, RZ ;  /* 0x0000005809047224 */ /* 0x082fe200078e02ff */
[----:B------:R-:W-:Y:S02]  /*1fa0*/  ISETP.GE.AND P1, PT, R22, UR4, PT ;  /* 0x0000000416007c0c */ /* 0x000fe4000bf26270 */
[----:B------:R-:W-:Y:S01]  /*1fb0*/  ISETP.GE.AND P0, PT, R3, UR4, PT ;  /* 0x0000000403007c0c */ /* 0x000fe2000bf06270 */
[C---:B------:R-:W-:Y:S01]  /*1fc0*/  IMAD R11, R138.reuse, R89, R4 ;  /* 0x000000598a0b7224 */ /* 0x040fe200078e0204 */
[----:B------:R-:W-:Y:S01]  /*1fd0*/  SEL R4, RZ, 0x8, P1 ;  /* 0x00000008ff047807 */ /* 0x000fe20000800000 */
[----:B------:R-:W-:Y:S01]  /*1fe0*/  IMAD.WIDE.U32 R70, R138, R88, R16 ;  /* 0x000000588a467225 */ /* 0x000fe200078e0010 */
[----:B------:R-:W-:-:S02]  /*1ff0*/  SEL R5, RZ, 0x4, P0 ;  /* 0x00000004ff057807 */ /* 0x000fc40000000000 */
[----:B------:R-:W-:Y:S01]  /*2000*/  ISETP.GE.AND P0, PT, R19, UR4, PT ;  /* 0x0000000413007c0c */ /* 0x000fe2000bf06270 */
[----:B------:R-:W-:Y:S01]  /*2010*/  IMAD.WIDE.U32 R68, R138, R88, R140 ;  /* 0x000000588a447225 */ /* 0x000fe200078e008c */
[-C--:B---3--:R-:W-:Y:S02]  /*2020*/  ISETP.GE.AND P3, PT, R0, R99.reuse, PT ;  /* 0x000000630000720c */ /* 0x088fe40003f66270 */
[----:B------:R-:W-:Y:S01]  /*2030*/  LOP3.LUT R4, R4, R8, R5, 0xfe, !PT ;  /* 0x0000000804047212 */ /* 0x000fe200078efe05 */
[----:B------:R-:W-:Y:S01]  /*2040*/  IMAD.IADD R71, R71, 0x1, R11 ;  /* 0x0000000147477824 */ /* 0x000fe200078e020b */
[----:B------:R-:W-:Y:S01]  /*2050*/  SEL R5, RZ, 0x10, P0 ;  /* 0x00000010ff057807 */ /* 0x000fe20000000000 */
[----:B0-----:R-:W-:Y:S01]  /*2060*/  IMAD R9, R9, R6, RZ ;  /* 0x0000000609097224 */ /* 0x001fe200078e02ff */
[-C--:B------:R-:W-:Y:S01]  /*2070*/  ISETP.GE.AND P0, PT, R16, R99.reuse, PT ;  /* 0x000000631000720c */ /* 0x080fe20003f06270 */
[----:B------:R-:W-:Y:S01]  /*2080*/  IMAD.IADD R69, R11, 0x1, R69 ;  /* 0x000000010b457824 */ /* 0x000fe200078e0245 */
[----:B------:R-:W-:Y:S01]  /*2090*/  ISETP.GE.AND P2, PT, R3, R99, PT ;  /* 0x000000630300720c */ /* 0x000fe20003f46270 */
[----:B------:R-:W-:Y:S01]  /*20a0*/  IMAD R11, R138, R7, R9 ;  /* 0x000000078a0b7224 */ /* 0x000fe200078e0209 */
[----:B------:R-:W-:Y:S01]  /*20b0*/  SEL R9, R99, RZ, P3 ;  /* 0x000000ff63097207 */ /* 0x000fe20001800000 */
[----:B------:R-:W-:Y:S01]  /*20c0*/  IMAD.IADD R87, R87, 0x1, R28 ;  /* 0x0000000157577824 */ /* 0x000fe200078e021c */
[----:B------:R-:W-:-:S02]  /*20d0*/  LOP3.LUT R28, R4, R5, RZ, 0xfc, !PT ;  /* 0x00000005041c7212 */ /* 0x000fc400078efcff */
[C---:B------:R-:W-:Y:S01]  /*20e0*/  SEL R5, R99.reuse, RZ, P0 ;  /* 0x000000ff63057207 */ /* 0x040fe20000000000 */
[----:B------:R-:W-:Y:S01]  /*20f0*/  IMAD.IADD R9, R0, 0x1, R9 ;  /* 0x0000000100097824 */ /* 0x000fe200078e0209 */
[----:B------:R-:W-:Y:S02]  /*2100*/  SEL R4, R99, RZ, P2 ;  /* 0x000000ff63047207 */ /* 0x000fe40001000000 */
[----:B------:R-:W-:Y:S02]  /*2110*/  LOP3.LUT R23, R23, 0xfffffffe, RZ, 0xc0, !PT ;  /* 0xfffffffe17177812 */ /* 0x000fe400078ec0ff */
[----:B------:R-:W-:Y:S01]  /*2120*/  IADD3 R5, R16, R5, RZ ;  /* 0x0000000510057210 */ /* 0x000fe20007ffe0ff */
[----:B------:R-:W-:Y:S01]  /*2130*/  IMAD.WIDE.U32 R66, R138, R6, R16 ;  /* 0x000000068a427225 */ /* 0x000fe200078e0010 */
[----:B------:R-:W-:-:S03]  /*2140*/  SHF.R.S32.HI R8, RZ, 0x1f, R9 ;  /* 0x0000001fff087819 */ /* 0x000fc60000011409 */
[----:B------:R-:W-:Y:S01]  /*2150*/  IMAD.WIDE.U32 R64, R138, R6, R140 ;  /* 0x000000068a407225 */ /* 0x000fe200078e008c */
[----:B------:R-:W-:-:S03]  /*2160*/  @P3 LOP3.LUT R23, R23, 0x1, RZ, 0xfc, !PT ;  /* 0x0000000117173812 */ /* 0x000fc600078efcff */
[----:B------:R-:W-:Y:S01]  /*2170*/  IMAD.IADD R10, R3, 0x1, R4 ;  /* 0x00000001030a7824 */ /* 0x000fe200078e0204 */
[----:B------:R-:W-:Y:S01]  /*2180*/  SHF.R.S32.HI R4, RZ, 0x1f, R5 ;  /* 0x0000001fff047819 */ /* 0x000fe20000011405 */
[----:B------:R-:W-:Y:S01]  /*2190*/  IMAD.IADD R67, R67, 0x1, R11 ;  /* 0x0000000143437824 */ /* 0x000fe200078e020b */
[----:B------:R-:W-:Y:S01]  /*21a0*/  LEA.HI R72, R8, R9, RZ, 0x3 ;  /* 0x0000000908487211 */ /* 0x000fe200078f18ff */
[----:B------:R-:W-:Y:S01]  /*21b0*/  IMAD.IADD R65, R11, 0x1, R65 ;  /* 0x000000010b417824 */ /* 0x000fe200078e0241 */
[----:B------:R-:W-:Y:S02]  /*21c0*/  SHF.R.S32.HI R11, RZ, 0x1f, R10 ;  /* 0x0000001fff0b7819 */ /* 0x000fe4000001140a */
[----:B------:R-:W-:Y:S02]  /*21d0*/  LOP3.LUT R23, R23, 0xfffffffd, RZ, 0xc0, !PT ;  /* 0xfffffffd17177812 */ /* 0x000fe400078ec0ff */
[----:B------:R-:W-:Y:S02]  /*21e0*/  LEA.HI R73, R4, R5, RZ, 0x3 ;  /* 0x0000000504497211 */ /* 0x000fe400078f18ff */
[----:B------:R-:W-:-:S02]  /*21f0*/  LEA.HI R9, R8, R9, RZ, 0x5 ;  /* 0x0000000908097211 */ /* 0x000fc400078f28ff */
[----:B------:R-:W-:Y:S02]  /*2200*/  LEA.HI R5, R4, R5, RZ, 0x5 ;  /* 0x0000000504057211 */ /* 0x000fe400078f28ff */
[-C--:B------:R-:W-:Y:S02]  /*2210*/  LEA.HI R4, R11, R10.reuse, RZ, 0x3 ;  /* 0x0000000a0b047211 */ /* 0x080fe400078f18ff */
[----:B------:R-:W-:Y:S02]  /*2220*/  @P2 LOP3.LUT R23, R23, 0x2, RZ, 0xfc, !PT ;  /* 0x0000000217172812 */ /* 0x000fe400078efcff */
[----:B------:R-:W-:Y:S01]  /*2230*/  LEA.HI R11, R11, R10, RZ, 0x5 ;  /* 0x0000000a0b0b7211 */ /* 0x000fe200078f28ff */
[----:B------:R-:W-:Y:S01]  /*2240*/  IMAD.SHL.U32 R10, R9, 0x80, RZ ;  /* 0x00000080090a7824 */ /* 0x000fe200078e00ff */
[----:B-----5:R-:W-:Y:S01]  /*2250*/  SHF.R.S32.HI R13, RZ, 0x1f, R97 ;  /* 0x0000001fff0d7819 */ /* 0x020fe20000011461 */
[----:B------:R-:W-:Y:S01]  /*2260*/  IMAD.SHL.U32 R8, R5, 0x80, RZ ;  /* 0x0000008005087824 */ /* 0x000fe200078e00ff */
[----:B------:R-:W-:Y:S01]  /*2270*/  LOP3.LUT R9, R143, 0x18, R72, 0xf8, !PT ;  /* 0x000000188f097812 */ /* 0x000fe200078ef848 */
[----:B------:R-:W-:Y:S01]  /*2280*/  VIADD R29, R15, 0xffffff80 ;  /* 0xffffff800f1d7836 */ /* 0x000fe20000000000 */
[----:B------:R-:W-:-:S02]  /*2290*/  LOP3.LUT R5, R143, 0x18, R73, 0xf8, !PT ;  /* 0x000000188f057812 */ /* 0x000fc400078ef849 */
[----:B------:R-:W-:Y:S01]  /*22a0*/  LOP3.LUT R23, R23, 0xfffffffb, RZ, 0xc0, !PT ;  /* 0xfffffffb17177812 */ /* 0x000fe200078ec0ff */
[----:B------:R-:W-:Y:S01]  /*22b0*/  IMAD R14, R13, R88, RZ ;  /* 0x000000580d0e7224 */ /* 0x000fe200078e02ff */
[----:B------:R-:W-:Y:S02]  /*22c0*/  LOP3.LUT R10, R10, 0xfffff000, RZ, 0xc0, !PT ;  /* 0xfffff0000a0a7812 */ /* 0x000fe400078ec0ff */
[-C--:B------:R-:W-:Y:S02]  /*22d0*/  LOP3.LUT R9, R9, R144.reuse, RZ, 0x3c, !PT ;  /* 0x0000009009097212 */ /* 0x080fe400078e3cff */
[----:B------:R-:W-:Y:S02]  /*22e0*/  LOP3.LUT R8, R8, 0xfffff000, RZ, 0xc0, !PT ;  /* 0xfffff00008087812 */ /* 0x000fe400078ec0ff */
[----:B------:R-:W-:Y:S02]  /*22f0*/  LOP3.LUT R5, R5, R144, RZ, 0x3c, !PT ;  /* 0x0000009005057212 */ /* 0x000fe400078e3cff */
[----:B------:R-:W-:Y:S01]  /*2300*/  LEA.HI R15, R29, R29, RZ, 0x1 ;  /* 0x0000001d1d0f7211 */ /* 0x000fe200078f08ff */
[----:B------:R-:W-:Y:S01]  /*2310*/  IMAD.WIDE.U32 R70, R97, R88, R70 ;  /* 0x0000005861467225 */ /* 0x000fe200078e0046 */
[----:B------:R-:W-:-:S02]  /*2320*/  IADD3 R95, R9, R10, R145 ;  /* 0x0000000a095f7210 */ /* 0x000fc40007ffe091 */
[----:B------:R-:W-:Y:S01]  /*2330*/  IADD3 R96, R5, R8, R145 ;  /* 0x0000000805607210 */ /* 0x000fe20007ffe091 */
[----:B------:R-:W-:Y:S01]  /*2340*/  IMAD R9, R97, R89, R14 ;  /* 0x0000005961097224 */ /* 0x000fe200078e020e */
[----:B------:R-:W-:Y:S01]  /*2350*/  LOP3.LUT R15, R15, 0xfffffffe, RZ, 0xc0, !PT ;  /* 0xfffffffe0f0f7812 */ /* 0x000fe200078ec0ff */
[----:B------:R-:W-:Y:S01]  /*2360*/  IMAD.SHL.U32 R12, R11, 0x80, RZ ;  /* 0x000000800b0c7824 */ /* 0x000fe200078e00ff */
[----:B------:R-:W-:Y:S01]  /*2370*/  LOP3.LUT R11, R143, 0x18, R4, 0xf8, !PT ;  /* 0x000000188f0b7812 */ /* 0x000fe200078ef804 */
[----:B------:R-:W-:Y:S02]  /*2380*/  IMAD R8, R13, R6, RZ ;  /* 0x000000060d087224 */ /* 0x000fe400078e02ff */
[----:B------:R-:W-:Y:S01]  /*2390*/  IMAD.WIDE.U32 R68, R97, R88, R68 ;  /* 0x0000005861447225 */ /* 0x000fe200078e0044 */
[----:B------:R-:W-:Y:S02]  /*23a0*/  IADD3 R86, R71, R9, RZ ;  /* 0x0000000947567210 */ /* 0x000fe40007ffe0ff */
[----:B------:R-:W-:Y:S01]  /*23b0*/  LOP3.LUT R12, R12, 0xfffff000, RZ, 0xc0, !PT ;  /* 0xfffff0000c0c7812 */ /* 0x000fe200078ec0ff */
[----:B------:R-:W-:Y:S01]  /*23c0*/  IMAD R81, R97, R7, R8 ;  /* 0x0000000761517224 */ /* 0x000fe200078e0208 */
[----:B------:R-:W-:Y:S01]  /*23d0*/  LOP3.LUT R11, R11, R144, RZ, 0x3c, !PT ;  /* 0x000000900b0b7212 */ /* 0x000fe200078e3cff */
[----:B------:R-:W-:Y:S01]  /*23e0*/  IMAD.WIDE.U32 R66, R97, R6, R66 ;  /* 0x0000000661427225 */ /* 0x000fe200078e0042 */
[----:B------:R-:W-:-:S03]  /*23f0*/  LOP3.LUT R10, R72, 0xfffffff8, RZ, 0xc0, !PT ;  /* 0xfffffff8480a7812 */ /* 0x000fc600078ec0ff */
[----:B------:R-:W-:Y:S01]  /*2400*/  VIADD R102, R20, 0x8 ;  /* 0x0000000814667836 */ /* 0x000fe20000000000 */
[----:B------:R-:W-:Y:S01]  /*2410*/  LOP3.LUT R20, R4, 0xfffffff8, RZ, 0xc0, !PT ;  /* 0xfffffff804147812 */ /* 0x000fe200078ec0ff */
[----:B------:R-:W-:Y:S01]  /*2420*/  IMAD.IADD R84, R9, 0x1, R69 ;  /* 0x0000000109547824 */ /* 0x000fe200078e0245 */
[----:B------:R-:W-:Y:S01]  /*2430*/  LOP3.LUT R9, R73, 0xfffffff8, RZ, 0xc0, !PT ;  /* 0xfffffff849097812 */ /* 0x000fe200078ec0ff */
[----:B------:R-:W-:Y:S01]  /*2440*/  IMAD.WIDE.U32 R64, R97, R6, R64 ;  /* 0x0000000661407225 */ /* 0x000fe200078e0040 */
[----:B------:R-:W-:-:S03]  /*2450*/  SHF.L.U64.HI R89, R88, 0x7, R89 ;  /* 0x0000000758597819 */ /* 0x000fc60000010259 */
[----:B------:R-:W-:Y:S01]  /*2460*/  IMAD.IADD R15, R29, 0x1, -R15 ;  /* 0x000000011d0f7824 */ /* 0x000fe200078e0a0f */
[----:B------:R-:W-:Y:S01]  /*2470*/  SHF.L.U32 R5, R88, 0x7, RZ ;  /* 0x0000000758057819 */ /* 0x000fe200000006ff */
[----:B------:R-:W-:Y:S01]  /*2480*/  IMAD.IADD R85, R67, 0x1, R81 ;  /* 0x0000000143557824 */ /* 0x000fe200078e0251 */
[C---:B------:R-:W-:Y:S01]  /*2490*/  SHF.L.U64.HI R90, R6.reuse, 0x7, R7 ;  /* 0x00000007065a7819 */ /* 0x040fe20000010207 */
[----:B------:R-:W-:Y:S01]  /*24a0*/  IMAD.SHL.U32 R6, R6, 0x80, RZ ;  /* 0x0000008006067824 */ /* 0x000fe200078e00ff */
[----:B------:R-:W-:Y:S01]  /*24b0*/  IADD3 R94, R11, R12, R145 ;  /* 0x0000000c0b5e7210 */ /* 0x000fe20007ffe091 */
[----:B------:R-:W-:Y:S01]  /*24c0*/  IMAD R8, R15, 0xc0, R138 ;  /* 0x000000c00f087824 */ /* 0x000fe200078e028a */
[----:B------:R-:W-:Y:S01]  /*24d0*/  SHF.R.S32.HI R7, RZ, 0x1f, R34 ;  /* 0x0000001fff077819 */ /* 0x000fe20000011422 */
[----:B------:R-:W-:Y:S01]  /*24e0*/  IMAD.SHL.U32 R99, R99, 0x2, RZ ;  /* 0x0000000263637824 */ /* 0x000fe200078e00ff */
[----:B------:R-:W-:Y:S01]  /*24f0*/  SHF.R.S32.HI R93, RZ, 0x1f, R9 ;  /* 0x0000001fff5d7819 */ /* 0x000fe20000011409 */
[----:B------:R-:W-:Y:S01]  /*2500*/  IMAD.IADD R81, R81, 0x1, R65 ;  /* 0x0000000151517824 */ /* 0x000fe200078e0241 */
[----:B------:R-:W-:-:S02]  /*2510*/  SHF.R.S32.HI R92, RZ, 0x1f, R10 ;  /* 0x0000001fff5c7819 */ /* 0x000fc4000001140a */
[----:B------:R-:W-:Y:S01]  /*2520*/  SHF.R.S32.HI R91, RZ, 0x1f, R20 ;  /* 0x0000001fff5b7819 */ /* 0x000fe20000011414 */
[----:B------:R-:W-:Y:S01]  /*2530*/  @!P6 BAR.SYNC.DEFER_BLOCKING 0x9, 0x100 ;  /* 0x024400000000eb1d */ /* 0x000fe20000010000 */
[----:B--2---:R-:W-:-:S13]  /*2540*/  LOP3.LUT P1, RZ, R21, 0x2, RZ, 0xc0, !PT ;  /* 0x0000000215ff7812 */ /* 0x004fda000782c0ff */
[----:B------:R-:W-:Y:S02]  /*2550*/  @P1 LOP3.LUT R23, R23, 0x4, RZ, 0xfc, !PT ;  /* 0x0000000417171812 */ /* 0x000fe400078efcff */
[----:B------:R-:W-:-:S04]  /*2560*/  ISETP.GE.AND P1, PT, R136, UR4, PT ;  /* 0x0000000488007c0c */ /* 0x000fc8000bf26270 */
[----:B------:R-:W-:-:S04]  /*2570*/  SEL R21, RZ, 0x20, P1 ;  /* 0x00000020ff157807 */ /* 0x000fc80000800000 */
[C---:B------:R-:W-:Y:S02]  /*2580*/  LOP3.LUT R21, R28.reuse, R21, RZ, 0xfc, !PT ;  /* 0x000000151c157212 */ /* 0x040fe400078efcff */
[----:B------:R-:W-:Y:S02]  /*2590*/  LOP3.LUT R28, R28, 0x1, RZ, 0xc0, !PT ;  /* 0x000000011c1c7812 */ /* 0x000fe400078ec0ff */
[----:B----4-:R-:W-:Y:S02]  /*25a0*/  SHF.R.S32.HI R88, RZ, 0x1f, R25 ;  /* 0x0000001fff587819 */ /* 0x010fe40000011419 */
[C---:B------:R-:W-:Y:S02]  /*25b0*/  LOP3.LUT R29, R21.reuse, 0x2, RZ, 0xc0, !PT ;  /* 0x00000002151d7812 */ /* 0x040fe400078ec0ff */
[----:B------:R-:W-:-:S07]  /*25c0*/  LOP3.LUT R30, R21, 0x4, RZ, 0xc0, !PT ;  /* 0x00000004151e7812 */ /* 0x000fce00078ec0ff */
.L_x_461:
[----:B--23--:R-:W2:Y:S01]  /*25d0*/  LDL R31, [R1+0x48] ;  /* 0x00004800011f7983 */ /* 0x00cea20000100800 */
[----:B------:R-:W0:Y:S03]  /*25e0*/  LDC R76, c[0x0][0x430] ;  /* 0x00010c00ff4c7b82 */ /* 0x000e260000000800 */
[----:B------:R-:W3:Y:S01]  /*25f0*/  LDL R35, [R1+0x44] ;  /* 0x0000440001237983 */ /* 0x000ee20000100800 */
[----:B------:R-:W-:-:S04]  /*2600*/  VIADD R26, R26, 0xffffffff ;  /* 0xffffffff1a1a7836 */ /* 0x000fc80000000000 */
[----:B------:R-:W-:Y:S01]  /*2610*/  IMAD R12, R26, 0x80, R8 ;  /* 0x000000801a0c7824 */ /* 0x000fe200078e0208 */
[----:B-1----:R-:W1:Y:S04]  /*2620*/  LDC R98, c[0x0][0x3f4] ;  /* 0x0000fd00ff627b82 */ /* 0x002e680000000800 */
[----:B------:R-:W-:Y:S02]  /*2630*/  ISETP.GE.AND P1, PT, R12, R24, PT ;  /* 0x000000180c00720c */ /* 0x000fe40003f26270 */
[----:B0-----:R-:W-:Y:S02]  /*2640*/  ISETP.NE.AND P2, PT, R76, 0x1, PT ;  /* 0x000000014c00780c */ /* 0x001fe40003f45270 */
[----:B------:R-:W-:-:S11]  /*2650*/  ISETP.GT.OR P1, PT, R8, 0x7f, P1 ;  /* 0x0000007f0800780c */ /* 0x000fd60000f24670 */
[----:B------:R-:W0:Y:S08]  /*2660*/  @P2 LDC R11, c[0x0][0x434] ;  /* 0x00010d00ff0b2b82 */ /* 0x000e300000000800 */
[----:B------:R-:W4:Y:S08]  /*2670*/  @P2 LDC R32, c[0x0][0x438] ;  /* 0x00010e00ff202b82 */ /* 0x000f300000000800 */
[----:B------:R-:W1:Y:S01]  /*2680*/  @!P1 LDC.64 R14, c[0x0][0x428] ;  /* 0x00010a00ff0e9b82 */ /* 0x000e620000000a00 */
[----:B------:R-:W-:-:S07]  /*2690*/  IADD3 R38, R87, R12, RZ ;  /* 0x0000000c57267210 */ /* 0x000fce0007ffe0ff */
[----:B------:R-:W1:Y:S01]  /*26a0*/  @!P1 LDC.64 R12, c[0x0][0x418] ;  /* 0x00010600ff0c9b82 */ /* 0x000e620000000a00 */
[----:B0-----:R-:W-:-:S04]  /*26b0*/  @P2 IMAD.HI.U32 R11, R38, R11, RZ ;  /* 0x0000000b260b2227 */ /* 0x001fc800078e00ff */
[----:B------:R-:W-:Y:S01]  /*26c0*/  IMAD.MOV.U32 R36, RZ, RZ, R38 ;  /* 0x000000ffff247224 */ /* 0x000fe200078e0026 */
[----:B----4-:R-:W-:-:S04]  /*26d0*/  @P2 SHF.R.U32.HI R36, RZ, R32, R11 ;  /* 0x00000020ff242219 */ /* 0x010fc8000001160b */
[----:B------:R-:W-:Y:S01]  /*26e0*/  @!P1 SHF.R.S32.HI R37, RZ, 0x1f, R36 ;  /* 0x0000001fff259819 */ /* 0x000fe20000011424 */
[----:B-1----:R-:W-:-:S04]  /*26f0*/  @!P1 IMAD R32, R88, R14, RZ ;  /* 0x0000000e58209224 */ /* 0x002fc800078e02ff */
[C---:B------:R-:W-:Y:S02]  /*2700*/  @!P1 IMAD R11, R25.reuse, R15, R32 ;  /* 0x0000000f190b9224 */ /* 0x040fe400078e0220 */
[----:B------:R-:W-:-:S04]  /*2710*/  @!P1 IMAD.WIDE.U32 R14, R25, R14, R36 ;  /* 0x0000000e190e9225 */ /* 0x000fc800078e0024 */
[----:B------:R-:W-:Y:S01]  /*2720*/  @!P1 IMAD.IADD R11, R15, 0x1, R11 ;  /* 0x000000010f0b9824 */ /* 0x000fe200078e020b */
[----:B------:R-:W-:-:S04]  /*2730*/  @!P1 LEA R12, P2, R14, R12, 0x2 ;  /* 0x0000000c0e0c9211 */ /* 0x000fc800078410ff */
[----:B------:R-:W-:Y:S02]  /*2740*/  @!P1 LEA.HI.X R13, R14, R13, R11, 0x2, P2 ;  /* 0x0000000d0e0d9211 */ /* 0x000fe400010f140b */
[----:B------:R-:W-:Y:S01]  /*2750*/  ISETP.GE.AND P2, PT, R98, 0x1, PT ;  /* 0x000000016200780c */ /* 0x000fe20003f46270 */
[----:B------:R-:W-:Y:S01]  /*2760*/  IMAD.MOV.U32 R75, RZ, RZ, RZ ;  /* 0x000000ffff4b7224 */ /* 0x000fe200078e00ff */
[----:B------:R-:W-:Y:S05]  /*2770*/  YIELD ;  /* 0x0000000000007946 */ /* 0x000fea0003800000 */
[----:B------:R-:W-:Y:S01]  /*2780*/  IMAD.MOV R11, RZ, RZ, -R36 ;  /* 0x000000ffff0b7224 */ /* 0x000fe200078e0a24 */
[----:B------:R-:W-:Y:S01]  /*2790*/  BSSY B0, `(.L_x_403) ;  /* 0x000040e000007945 */ /* 0x000fe20003800000 */
[----:B------:R0:W5:Y:S01]  /*27a0*/  @!P1 LDG.E R75, desc[UR42][R12.64] ;  /* 0x0000002a0c4b9981 */ /* 0x000162000c1e1900 */
[----:B------:R-:W-:Y:S01]  /*27b0*/  ISETP.GT.AND P1, PT, R26, R74, PT ;  /* 0x0000004a1a00720c */ /* 0x000fe20003f24270 */
[----:B------:R-:W-:Y:S01]  /*27c0*/  IMAD R76, R76, R11, R38 ;  /* 0x0000000b4c4c7224 */ /* 0x000fe200078e0226 */
[----:B--2---:R-:W-:Y:S01]  /*27d0*/  LOP3.LUT P3, RZ, R31, 0x2, RZ, 0xc0, !PT ;  /* 0x000000021fff7812 */ /* 0x004fe2000786c0ff */
[----:B---3--:R-:W-:-:S04]  /*27e0*/  IMAD R14, R18, 0x3000, R35 ;  /* 0x00003000120e7824 */ /* 0x008fc800078e0223 */
[----:B------:R-:W-:-:S08]  /*27f0*/  VIADD R32, R14, 0x10 ;  /* 0x000000100e207836 */ /* 0x000fd00000000000 */
[C---:B------:R-:W-:Y:S01]  /*2800*/  @P3 IADD3 R32, R14.reuse, -0x10, RZ ;  /* 0xfffffff00e203810 */ /* 0x040fe20007ffe0ff */
[----:B------:R-:W-:-:S04]  /*2810*/  IMAD R35, R14, 0x2, R27 ;  /* 0x000000020e237824 */ /* 0x000fc800078e021b */
[----:B------:R-:W-:Y:S01]  /*2820*/  IMAD R32, R32, 0x2, R27 ;  /* 0x0000000220207824 */ /* 0x000fe200078e021b */
[----:B0-----:R-:W-:Y:S06]  /*2830*/  @!P2 BRA `(.L_x_404) ;  /* 0x0000003800e8a947 */ /* 0x001fec0003800000 */
[----:B------:R-:W-:Y:S01]  /*2840*/  SHF.R.S32.HI R77, RZ, 0x1f, R76 ;  /* 0x0000001fff4d7819 */ /* 0x000fe2000001144c */
[----:B------:R-:W-:Y:S01]  /*2850*/  ULDC.64 UR4, c[0x0][0x300] ;  /* 0x0000c00000047ab9 */ /* 0x000fe20000000a00 */
[----:B-----5:R-:W-:Y:S01]  /*2860*/  SHF.R.S32.HI R78, RZ, 0x1f, R75 ;  /* 0x0000001fff4e7819 */ /* 0x020fe2000001144b */
[----:B------:R-:W-:-:S04]  /*2870*/  IMAD.WIDE.U32 R12, R76, UR4, RZ ;  /* 0x000000044c0c7c25 */ /* 0x000fc8000f8e00ff */
[----:B------:R-:W-:Y:S02]  /*2880*/  IMAD R11, R77, UR4, RZ ;  /* 0x000000044d0b7c24 */ /* 0x000fe4000f8e02ff */
[----:B------:R-:W-:Y:S02]  /*2890*/  IMAD R36, R89, R26, RZ ;  /* 0x0000001a59247224 */ /* 0x000fe400078e02ff */
[----:B------:R-:W-:Y:S01]  /*28a0*/  IMAD R11, R76, UR5, R11 ;  /* 0x000000054c0b7c24 */ /* 0x000fe2000f8e020b */
[----:B------:R-:W-:Y:S01]  /*28b0*/  ULDC.64 UR4, c[0x0][0x310] ;  /* 0x0000c40000047ab9 */ /* 0x000fe20000000a00 */
[----:B------:R-:W-:Y:S02]  /*28c0*/  IMAD R79, R26, -0x80, R24 ;  /* 0xffffff801a4f7824 */ /* 0x000fe400078e0218 */
[----:B------:R-:W-:Y:S02]  /*28d0*/  IMAD R14, R78, UR4, RZ ;  /* 0x000000044e0e7c24 */ /* 0x000fe4000f8e02ff */
[----:B------:R-:W-:Y:S01]  /*28e0*/  IMAD.IADD R13, R13, 0x1, R11 ;  /* 0x000000010d0d7824 */ /* 0x000fe200078e020b */
[----:B------:R-:W-:Y:S01]  /*28f0*/  VIMNMX R79, R79, 0x80, PT ;  /* 0x000000804f4f7848 */ /* 0x000fe20003fe0100 */
[----:B------:R-:W-:-:S02]  /*2900*/  IMAD R11, R75, UR5, R14 ;  /* 0x000000054b0b7c24 */ /* 0x000fc4000f8e020e */
[----:B------:R-:W-:Y:S01]  /*2910*/  IMAD.WIDE.U32 R12, R75, UR4, R12 ;  /* 0x000000044b0c7c25 */ /* 0x000fe2000f8e000c */
[----:B------:R-:W-:-:S03]  /*2920*/  ULDC.64 UR4, c[0x0][0x308] ;  /* 0x0000c20000047ab9 */ /* 0x000fc60000000a00 */
[----:B------:R-:W-:Y:S02]  /*2930*/  IMAD R15, R7, UR4, RZ ;  /* 0x00000004070f7c24 */ /* 0x000fe4000f8e02ff */
[----:B------:R-:W-:Y:S01]  /*2940*/  IMAD.IADD R13, R13, 0x1, R11 ;  /* 0x000000010d0d7824 */ /* 0x000fe200078e020b */
[----:B------:R-:W-:Y:S01]  /*2950*/  SHF.R.S32.HI R11, RZ, 0x1f, R26 ;  /* 0x0000001fff0b7819 */ /* 0x000fe2000001141a */
[C---:B------:R-:W-:Y:S02]  /*2960*/  IMAD R15, R34.reuse, UR5, R15 ;  /* 0x00000005220f7c24 */ /* 0x040fe4000f8e020f */
[----:B------:R-:W-:Y:S01]  /*2970*/  IMAD.WIDE.U32 R12, R34, UR4, R12 ;  /* 0x00000004220c7c25 */ /* 0x000fe2000f8e000c */
[----:B------:R-:W-:-:S03]  /*2980*/  ULDC.64 UR4, c[0x0][0x2e8] ;  /* 0x0000ba0000047ab9 */ /* 0x000fc60000000a00 */
[----:B------:R-:W-:Y:S01]  /*2990*/  IMAD.IADD R61, R13, 0x1, R15 ;  /* 0x000000010d3d7824 */ /* 0x000fe200078e020f */
[----:B------:R-:W-:Y:S01]  /*29a0*/  LEA R60, P2, R12, UR4, 0x1 ;  /* 0x000000040c3c7c11 */ /* 0x000fe2000f8408ff */
[----:B------:R-:W-:Y:S01]  /*29b0*/  ULDC.U8 UR4, c[0x0][0x410] ;  /* 0x0001040000047ab9 */ /* 0x000fe20000000000 */
[----:B------:R-:W-:Y:S02]  /*29c0*/  IMAD R14, R90, R26, RZ ;  /* 0x0000001a5a0e7224 */ /* 0x000fe400078e02ff */
[----:B------:R-:W-:Y:S01]  /*29d0*/  LEA.HI.X R61, R12, UR5, R61, 0x1, P2 ;  /* 0x000000050c3d7c11 */ /* 0x000fe200090f0c3d */
[C---:B------:R-:W-:Y:S01]  /*29e0*/  IMAD R37, R11.reuse, R5, R36 ;  /* 0x000000050b257224 */ /* 0x040fe200078e0224 */
[----:B------:R-:W-:Y:S01]  /*29f0*/  ISETP.NE.AND P2, PT, RZ, UR4, PT ;  /* 0x00000004ff007c0c */ /* 0x000fe2000bf45270 */
[----:B------:R-:W-:Y:S02]  /*2a00*/  IMAD R31, R11, R6, R14 ;  /* 0x000000060b1f7224 */ /* 0x000fe400078e020e */
[----:B------:R-:W-:-:S04]  /*2a10*/  IMAD.WIDE.U32 R14, R6, R26, RZ ;  /* 0x0000001a060e7225 */ /* 0x000fc800078e00ff */
[----:B------:R-:W-:Y:S01]  /*2a20*/  IMAD.WIDE.U32 R12, R5, R26, RZ ;  /* 0x0000001a050c7225 */ /* 0x000fe200078e00ff */
[----:B------:R-:W-:-:S03]  /*2a30*/  IADD3 R11, R15, R31, RZ ;  /* 0x0000001f0f0b7210 */ /* 0x000fc60007ffe0ff */
[----:B------:R-:W-:Y:S02]  /*2a40*/  IMAD.IADD R31, R13, 0x1, R37 ;  /* 0x000000010d1f7824 */ /* 0x000fe400078e0225 */
[----:B------:R-:W-:Y:S05]  /*2a50*/  @!P2 BRA `(.L_x_405) ;  /* 0x0000001c0008a947 */ /* 0x000fea0003800000 */
[----:B------:R-:W-:Y:S01]  /*2a60*/  ISETP.GE.AND P3, PT, R138, R79, PT ;  /* 0x0000004f8a00720c */ /* 0x000fe20003f66270 */
[----:B------:R-:W-:Y:S01]  /*2a70*/  BSSY B1, `(.L_x_406) ;  /* 0x000003b000017945 */ /* 0x000fe20003800000 */
        /* <DEDUP_REMOVED lines=12> */
[----:B------:R-:W-:Y:S06]  /*2b40*/  @P3 BRA `(.L_x_407) ;  /* 0x0000000000b43947 */ /* 0x000fec0003800000 */
[----:B------:R-:W2:Y:S04]  /*2b50*/  LDL R83, [R1+0x20] ;  /* 0x0000200001537983 */ /* 0x000ea80000100800 */
[----:B------:R-:W3:Y:S04]  /*2b60*/  LDL R82, [R1+0x18] ;  /* 0x0000180001527983 */ /* 0x000ee80000100800 */
[----:B------:R-:W4:Y:S04]  /*2b70*/  LDL R80, [R1+0x1c] ;  /* 0x00001c0001507983 */ /* 0x000f280000100800 */
[----:B------:R-:W4:Y:S04]  /*2b80*/  LDL R63, [R1+0x24] ;  /* 0x00002400013f7983 */ /* 0x000f280000100800 */
[----:B------:R-:W4:Y:S01]  /*2b90*/  LDL R62, [R1+0x28] ;  /* 0x00002800013e7983 */ /* 0x000f220000100800 */
[----:B------:R-:W-:Y:S01]  /*2ba0*/  IADD3 R14, P2, R64, R14, RZ ;  /* 0x0000000e400e7210 */ /* 0x000fe20007f5e0ff */
[----:B------:R-:W-:Y:S01]  /*2bb0*/  ULDC.64 UR4, c[0x0][0x3e8] ;  /* 0x0000fa0000047ab9 */ /* 0x000fe20000000a00 */
[----:B------:R-:W-:-:S02]  /*2bc0*/  CS2R R56, SRZ ;  /* 0x0000000000387805 */ /* 0x000fc4000001ff00 */
[----:B------:R-:W-:Y:S01]  /*2bd0*/  CS2R R58, SRZ ;  /* 0x00000000003a7805 */ /* 0x000fe2000001ff00 */
[----:B------:R-:W-:Y:S01]  /*2be0*/  IMAD.X R13, R11, 0x1, R81, P2 ;  /* 0x000000010b0d7824 */ /* 0x000fe200010e0651 */
[----:B------:R-:W-:-:S05]  /*2bf0*/  IADD3 R11, P2, R68, R12, RZ ;  /* 0x0000000c440b7210 */ /* 0x000fca0007f5e0ff */
[----:B------:R-:W-:Y:S01]  /*2c00*/  IMAD.X R36, R31, 0x1, R84, P2 ;  /* 0x000000011f247824 */ /* 0x000fe200010e0654 */
[----:B------:R-:W-:-:S04]  /*2c10*/  LEA R12, P2, R14, UR4, 0x1 ;  /* 0x000000040e0c7c11 */ /* 0x000fc8000f8408ff */
[----:B------:R-:W-:Y:S01]  /*2c20*/  LEA.HI.X R13, R14, UR5, R13, 0x1, P2 ;  /* 0x000000050e0d7c11 */ /* 0x000fe200090f0c0d */
[----:B------:R-:W-:Y:S02]  /*2c30*/  ULDC.64 UR4, c[0x0][0x400] ;  /* 0x0001000000047ab9 */ /* 0x000fe40000000a00 */
[----:B------:R-:W-:-:S04]  /*2c40*/  LEA R14, P2, R11, UR4, 0x1 ;  /* 0x000000040b0e7c11 */ /* 0x000fc8000f8408ff */
[----:B------:R-:W-:Y:S02]  /*2c50*/  LEA.HI.X R15, R11, UR5, R36, 0x1, P2 ;  /* 0x000000050b0f7c11 */ /* 0x000fe400090f0c24 */
[----:B------:R-:W-:Y:S02]  /*2c60*/  ISETP.GE.AND P2, PT, R140, R98, PT ;  /* 0x000000628c00720c */ /* 0x000fe40003f46270 */
[----:B------:R-:W-:Y:S02]  /*2c70*/  CS2R R52, SRZ ;  /* 0x0000000000347805 */ /* 0x000fe4000001ff00 */
[----:B------:R-:W-:-:S09]  /*2c80*/  CS2R R54, SRZ ;  /* 0x0000000000367805 */ /* 0x000fd2000001ff00 */
[----:B------:R0:W5:Y:S04]  /*2c90*/  @!P2 LDG.E.64 R56, desc[UR42][R12.64] ;  /* 0x0000002a0c38a981 */ /* 0x000168000c1e1b00 */
[----:B------:R0:W5:Y:S01]  /*2ca0*/  @!P2 LDG.E.64 R58, desc[UR42][R14.64] ;  /* 0x0000002a0e3aa981 */ /* 0x000162000c1e1b00 */
        /* <DEDUP_REMOVED lines=8> */
[----:B--2---:R-:W-:-:S13]  /*2d30*/  ISETP.GE.AND P2, PT, R83, R98, PT ;  /* 0x000000625300720c */ /* 0x004fda0003f46270 */
[----:B------:R0:W5:Y:S04]  /*2d40*/  @!P2 LDG.E.64 R52, desc[UR42][R12.64+0x10] ;  /* 0x0000102a0c34a981 */ /* 0x000168000c1e1b00 */
[----:B------:R0:W5:Y:S01]  /*2d50*/  @!P2 LDG.E.64 R54, desc[UR42][R14.64+0x10] ;  /* 0x0000102a0e36a981 */ /* 0x000162000c1e1b00 */
[----:B---3--:R-:W-:-:S13]  /*2d60*/  ISETP.GE.AND P2, PT, R82, R98, PT ;  /* 0x000000625200720c */ /* 0x008fda0003f46270 */
[----:B------:R0:W5:Y:S04]  /*2d70*/  @!P2 LDG.E.64 R48, desc[UR42][R12.64+0x20] ;  /* 0x0000202a0c30a981 */ /* 0x000168000c1e1b00 */
[----:B------:R0:W5:Y:S01]  /*2d80*/  @!P2 LDG.E.64 R50, desc[UR42][R14.64+0x20] ;  /* 0x0000202a0e32a981 */ /* 0x000162000c1e1b00 */
[----:B----4-:R-:W-:-:S13]  /*2d90*/  ISETP.GE.AND P2, PT, R80, R98, PT ;  /* 0x000000625000720c */ /* 0x010fda0003f46270 */
[----:B------:R0:W5:Y:S04]  /*2da0*/  @!P2 LDG.E.64 R44, desc[UR42][R12.64+0x30] ;  /* 0x0000302a0c2ca981 */ /* 0x000168000c1e1b00 */
[----:B------:R0:W5:Y:S01]  /*2db0*/  @!P2 LDG.E.64 R46, desc[UR42][R14.64+0x30] ;  /* 0x0000302a0e2ea981 */ /* 0x000162000c1e1b00 */
[----:B------:R-:W-:-:S13]  /*2dc0*/  ISETP.GE.AND P2, PT, R63, R98, PT ;  /* 0x000000623f00720c */ /* 0x000fda0003f46270 */
[----:B------:R0:W5:Y:S04]  /*2dd0*/  @!P2 LDG.E.64 R40, desc[UR42][R12.64+0x40] ;  /* 0x0000402a0c28a981 */ /* 0x000168000c1e1b00 */
[----:B------:R0:W5:Y:S01]  /*2de0*/  @!P2 LDG.E.64 R42, desc[UR42][R14.64+0x40] ;  /* 0x0000402a0e2aa981 */ /* 0x000162000c1e1b00 */
[----:B------:R-:W-:-:S13]  /*2df0*/  ISETP.GE.AND P2, PT, R62, R98, PT ;  /* 0x000000623e00720c */ /* 0x000fda0003f46270 */
[----:B------:R0:W5:Y:S04]  /*2e00*/  @!P2 LDG.E.64 R36, desc[UR42][R12.64+0x50] ;  /* 0x0000502a0c24a981 */ /* 0x000168000c1e1b00 */
[----:B------:R0:W5:Y:S02]  /*2e10*/  @!P2 LDG.E.64 R38, desc[UR42][R14.64+0x50] ;  /* 0x0000502a0e26a981 */ /* 0x000164000c1e1b00 */
.L_x_407:
[----:B------:R-:W-:Y:S05]  /*2e20*/  BSYNC B1 ;  /* 0x0000000000017941 */ /* 0x000fea0003800000 */
.L_x_406:
[----:B-----5:R-:W-:Y:S01]  /*2e30*/  IMAD.MOV.U32 R11, RZ, RZ, R36 ;  /* 0x000000ffff0b7224 */ /* 0x020fe200078e0024 */
[----:B0-----:R-:W-:Y:S01]  /*2e40*/  MOV R13, R40 ;  /* 0x00000028000d7202 */ /* 0x001fe20000000f00 */
[----:B------:R-:W-:Y:S01]  /*2e50*/  IMAD.MOV.U32 R12, RZ, RZ, R37 ;  /* 0x000000ffff0c7224 */ /* 0x000fe200078e0025 */
[----:B------:R-:W-:Y:S01]  /*2e60*/  UISETP.NE.AND UP0, UPT, UR40, 0x3, UPT ;  /* 0x000000032800788c */ /* 0x000fe2000bf05270 */
[----:B------:R-:W-:Y:S01]  /*2e70*/  IMAD.MOV.U32 R14, RZ, RZ, R45 ;  /* 0x000000ffff0e7224 */ /* 0x000fe200078e002d */
[----:B------:R-:W-:Y:S01]  /*2e80*/  PRMT R63, R11, 0x7610, R63 ;  /* 0x000076100b3f7816 */ /* 0x000fe2000000003f */
[----:B------:R-:W-:Y:S01]  /*2e90*/  IMAD.MOV.U32 R11, RZ, RZ, R41 ;  /* 0x000000ffff0b7224 */ /* 0x000fe200078e0029 */
[----:B------:R-:W-:Y:S01]  /*2ea0*/  PRMT R62, R62, 0x5410, R12 ;  /* 0x000054103e3e7816 */ /* 0x000fe2000000000c */
[----:B------:R-:W-:Y:S01]  /*2eb0*/  IMAD.MOV.U32 R12, RZ, RZ, R44 ;  /* 0x000000ffff0c7224 */ /* 0x000fe200078e002c */
[----:B------:R-:W-:Y:S02]  /*2ec0*/  PLOP3.LUT P2, PT, PT, PT, UP0, 0x80, 0x0 ;  /* 0x000000000000781c */ /* 0x000fe40003f4f008 */
[----:B------:R-:W-:Y:S01]  /*2ed0*/  PRMT R82, R13, 0x5410, R11 ;  /* 0x000054100d527816 */ /* 0x000fe2000000000b */
[----:B------:R-:W-:Y:S01]  /*2ee0*/  IMAD.MOV.U32 R11, RZ, RZ, R48 ;  /* 0x000000ffff0b7224 */ /* 0x000fe200078e0030 */
[----:B------:R-:W-:Y:S01]  /*2ef0*/  PRMT R103, R12, 0x5410, R14 ;  /* 0x000054100c677816 */ /* 0x000fe2000000000e */
[----:B------:R-:W-:-:S05]  /*2f00*/  IMAD.MOV.U32 R12, RZ, RZ, R49 ;  /* 0x000000ffff0c7224 */ /* 0x000fca00078e0031 */
[----:B------:R-:W-:Y:S01]  /*2f10*/  PRMT R107, R12, 0x5410, R11 ;  /* 0x000054100c6b7816 */ /* 0x000fe2000000000b */
[----:B------:R-:W-:Y:S01]  /*2f20*/  IMAD.MOV.U32 R12, RZ, RZ, R53 ;  /* 0x000000ffff0c7224 */ /* 0x000fe200078e0035 */
[----:B------:R-:W-:-:S04]  /*2f30*/  MOV R11, R52 ;  /* 0x00000034000b7202 */ /* 0x000fc80000000f00 */
[----:B------:R-:W-:Y:S01]  /*2f40*/  PRMT R108, R108, 0x5410, R11 ;  /* 0x000054106c6c7816 */ /* 0x000fe2000000000b */
[----:B------:R-:W-:Y:S01]  /*2f50*/  IMAD.MOV.U32 R11, RZ, RZ, R56 ;  /* 0x000000ffff0b7224 */ /* 0x000fe200078e0038 */
[----:B------:R-:W-:Y:S01]  /*2f60*/  PRMT R109, R12, 0x7610, R109 ;  /* 0x000076100c6d7816 */ /* 0x000fe2000000006d */
[----:B------:R-:W-:-:S03]  /*2f70*/  IMAD.MOV.U32 R12, RZ, RZ, R57 ;  /* 0x000000ffff0c7224 */ /* 0x000fc600078e0039 */
[----:B------:R-:W-:Y:S01]  /*2f80*/  PRMT R109, R109, 0x5410, R11 ;  /* 0x000054106d6d7816 */ /* 0x000fe2000000000b */
[----:B------:R-:W-:Y:S01]  /*2f90*/  IMAD.MOV.U32 R11, RZ, RZ, R38 ;  /* 0x000000ffff0b7224 */ /* 0x000fe200078e0026 */
[----:B------:R-:W-:Y:S01]  /*2fa0*/  PRMT R110, R12, 0x7610, R110 ;  /* 0x000076100c6e7816 */ /* 0x000fe2000000006e */
[----:B------:R-:W-:-:S03]  /*2fb0*/  IMAD.MOV.U32 R12, RZ, RZ, R39 ;  /* 0x000000ffff0c7224 */ /* 0x000fc600078e0027 */
[----:B------:R-:W-:Y:S01]  /*2fc0*/  PRMT R62, R11, 0x7610, R62 ;  /* 0x000076100b3e7816 */ /* 0x000fe2000000003e */
[----:B------:R-:W-:Y:S01]  /*2fd0*/  IMAD.MOV.U32 R11, RZ, RZ, R43 ;  /* 0x000000ffff0b7224 */ /* 0x000fe200078e002b */
[----:B------:R-:W-:Y:S02]  /*2fe0*/  PRMT R63, R63, 0x5410, R12 ;  /* 0x000054103f3f7816 */ /* 0x000fe4000000000c */
[----:B------:R-:W-:-:S04]  /*2ff0*/  MOV R12, R42 ;  /* 0x0000002a000c7202 */ /* 0x000fc80000000f00 */
[----:B------:R-:W-:Y:S01]  /*3000*/  PRMT R83, R12, 0x5410, R11 ;  /* 0x000054100c537816 */ /* 0x000fe2000000000b */
[----:B------:R-:W-:Y:S02]  /*3010*/  IMAD.MOV.U32 R12, RZ, RZ, R46 ;  /* 0x000000ffff0c7224 */ /* 0x000fe400078e002e */
[----:B------:R-:W-:-:S05]  /*3020*/  IMAD.MOV.U32 R11, RZ, RZ, R47 ;  /* 0x000000ffff0b7224 */ /* 0x000fca00078e002f */
[----:B------:R-:W-:Y:S01]  /*3030*/  PRMT R105, R12, 0x5410, R11 ;  /* 0x000054100c697816 */ /* 0x000fe2000000000b */
[----:B------:R-:W-:Y:S02]  /*3040*/  IMAD.MOV.U32 R12, RZ, RZ, R51 ;  /* 0x000000ffff0c7224 */ /* 0x000fe400078e0033 */
        /* <DEDUP_REMOVED lines=9> */
[----:B------:R-:W-:Y:S06]  /*30e0*/  @!P2 BRA `(.L_x_408) ;  /* 0x000000000004a947 */ /* 0x000fec0003800000 */
[----:B------:R-:W-:Y:S01]  /*30f0*/  BPT.TRAP 0x1 ;  /* 0x000000040000795c */ /* 0x000fe20000300000 */
.L_x_408:
[----:B------:R-:W-:Y:S01]  /*3100*/  IMAD R31, R18, 0x8, R2 ;  /* 0x00000008121f7824 */ /* 0x000fe200078e0202 */
[----:B------:R-:W-:Y:S01]  /*3110*/  SHF.L.U32 R80, R137, 0x1f, RZ ;  /* 0x0000001f89507819 */ /* 0x000fe200000006ff */
[----:B------:R-:W-:Y:S03]  /*3120*/  BSSY B1, `(.L_x_409) ;  /* 0x0000003000017945 */ /* 0x000fe60003800000 */
[----:B------:R-:W0:Y:S02]  /*3130*/  SYNCS.PHASECHK.TRANS64.TRYWAIT P4, [R31+URZ+0x2d890], R80 ;  /* 0x02d890501f0075a7 */ /* 0x000e24000808017f */
[----:B0-----:R-:W-:Y:S05]  /*3140*/  @!P4 BRA `(.L_x_410) ;  /* 0x000001580040c947 */ /* 0x001fea0003800000 */
.L_x_659:
[----:B------:R-:W-:Y:S05]  /*3150*/  BSYNC B1 ;  /* 0x0000000000017941 */ /* 0x000fea0003800000 */
.L_x_409:
[----:B------:R-:W-:-:S03]  /*3160*/  UMOV UR4, 0xffffffff ;  /* 0xffffffff00047882 */ /* 0x000fc60000000000 */
[----:B------:R-:W-:Y:S05]  /*3170*/  BRA.DIV UR4, `(.L_x_411) ;  /* 0x0000015a04487947 */ /* 0x000fea000b800000 */
[----:B------:R-:W1:Y:S04]  /*3180*/  SHFL.IDX PT, R61, R61, RZ, 0x1e1f ;  /* 0x001e1fff3d3d7589 */ /* 0x000e6800000e0000 */
[----:B------:R-:W2:Y:S02]  /*3190*/  SHFL.IDX PT, R60, R60, RZ, 0x1e1f ;  /* 0x001e1fff3c3c7589 */ /* 0x000ea400000e0000 */
.L_x_663:
[----:B------:R-:W-:Y:S05]  /*31a0*/  @P3 BRA `(.L_x_412) ;  /* 0x0000003400b03947 */ /* 0x000fea0003800000 */
[----:B------:R-:W-:Y:S01]  /*31b0*/  ISETP.NE.AND P3, PT, R28, RZ, PT ;  /* 0x000000ff1c00720c */ /* 0x000fe20003f65270 */
[----:B------:R-:W-:-:S12]  /*31c0*/  BSSY B1, `(.L_x_413) ;  /* 0x0000036000017945 */ /* 0x000fd80003800000 */
[----:B------:R-:W-:Y:S05]  /*31d0*/  @!P3 BRA `(.L_x_414) ;  /* 0x0000000000d0b947 */ /* 0x000fea0003800000 */
[----:B------:R3:W4:Y:S01]  /*31e0*/  LDS.128 R12, [R35+0x15000] ;  /* 0x01500000230c7984 */ /* 0x0007220000000c00 */
[----:B------:R-:W-:Y:S01]  /*31f0*/  ISETP.GE.AND P3, PT, R140, R98, PT ;  /* 0x000000628c00720c */ /* 0x000fe20003f66270 */
[----:B------:R-:W-:-:S12]  /*3200*/  BSSY B2, `(.L_x_415) ;  /* 0x000002e000027945 */ /* 0x000fd80003800000 */
[----:B---3--:R-:W-:Y:S05]  /*3210*/  @P3 BRA `(.L_x_416) ;  /* 0x0000000000b03947 */ /* 0x008fea0003800000 */
[--C-:B------:R-:W-:Y:S02]  /*3220*/  SHF.R.U64 R11, R56, 0x10, R57.reuse ;  /* 0x00000010380b7819 */ /* 0x100fe40000001239 */
[----:B------:R-:W-:Y:S01]  /*3230*/  SHF.R.U32.HI R56, RZ, 0x10, R57 ;  /* 0x00000010ff387819 */ /* 0x000fe20000011639 */
[----:B----4-:R-:W-:Y:S01]  /*3240*/  IMAD.MOV.U32 R57, RZ, RZ, R13 ;  /* 0x000000ffff397224 */ /* 0x010fe200078e000d */
[--C-:B------:R-:W-:Y:S01]  /*3250*/  SHF.R.U64 R58, R58, 0x10, R59.reuse ;  /* 0x000000103a3a7819 */ /* 0x100fe2000000123b */
[----:B------:R-:W-:Y:S01]  /*3260*/  HADD2.F32 R11, -RZ, R11.H0_H0 ;  /* 0x2000000bff0b7230 */ /* 0x000fe20000004100 */
[----:B------:R-:W-:Y:S02]  /*3270*/  SHF.R.U32.HI R59, RZ, 0x10, R59 ;  /* 0x00000010ff3b7819 */ /* 0x000fe4000001163b */
[----:B------:R-:W-:Y:S02]  /*3280*/  HADD2.F32 R104, -RZ, R57.H1_H1 ;  /* 0x30000039ff687230 */ /* 0x000fe40000004100 */
[----:B------:R-:W-:-:S02]  /*3290*/  HADD2.F32 R13, -RZ, R58.H0_H0 ;  /* 0x2000003aff0d7230 */ /* 0x000fc40000004100 */
[----:B------:R-:W-:Y:S02]  /*32a0*/  HADD2.F32 R106, -RZ, R57.H0_H0 ;  /* 0x20000039ff6a7230 */ /* 0x000fe40000004100 */
[----:B------:R-:W-:Y:S02]  /*32b0*/  HADD2.F32 R59, -RZ, R59.H0_H0 ;  /* 0x2000003bff3b7230 */ /* 0x000fe40000004100 */
[-C--:B------:R-:W-:Y:S01]  /*32c0*/  FMUL.FTZ R57, R104, R13.reuse ;  /* 0x0000000d68397220 */ /* 0x080fe20000410000 */
[----:B------:R-:W-:-:S03]  /*32d0*/  FMUL.FTZ R13, R106, R13 ;  /* 0x0000000d6a0d7220 */ /* 0x000fc60000410000 */
[-C--:B------:R-:W-:Y:S01]  /*32e0*/  FFMA.FTZ R58, R106, R11.reuse, -R57 ;  /* 0x0000000b6a3a7223 */ /* 0x080fe20000010839 */
[----:B------:R-:W-:Y:S02]  /*32f0*/  HADD2.F32 R57, -RZ, R56.H0_H0 ;  /* 0x20000038ff397230 */ /* 0x000fe40000004100 */
[----:B------:R-:W-:Y:S01]  /*3300*/  FFMA.FTZ R11, R104, R11, R13 ;  /* 0x0000000b680b7223 */ /* 0x000fe2000001000d */
[--C-:B------:R-:W-:Y:S01]  /*3310*/  HADD2.F32 R104, -RZ, R15.reuse.H1_H1 ;  /* 0x3000000fff687230 */ /* 0x100fe20000004100 */
[----:B------:R-:W-:Y:S01]  /*3320*/  MOV R106, R12 ;  /* 0x0000000c006a7202 */ /* 0x000fe20000000f00 */
[----:B------:R-:W-:Y:S02]  /*3330*/  HADD2.F32 R56, -RZ, R15.H0_H0 ;  /* 0x2000000fff387230 */ /* 0x000fe40000004100 */
[----:B------:R-:W-:Y:S02]  /*3340*/  HADD2.F32 R15, -RZ, R109.H1_H1 ;  /* 0x3000006dff0f7230 */ /* 0x000fe40000004100 */
[----:B------:R-:W-:Y:S01]  /*3350*/  FMUL.FTZ R13, R104, R59 ;  /* 0x0000003b680d7220 */ /* 0x000fe20000410000 */
[----:B------:R-:W-:-:S02]  /*3360*/  HADD2.F32 R12, -RZ, R106.H1_H1 ;  /* 0x3000006aff0c7230 */ /* 0x000fc40000004100 */
[C---:B------:R-:W-:Y:S01]  /*3370*/  FMUL.FTZ R59, R56.reuse, R59 ;  /* 0x0000003b383b7220 */ /* 0x040fe20000410000 */
[----:B------:R-:W-:Y:S02]  /*3380*/  HADD2.F32 R106, -RZ, R106.H0_H0 ;  /* 0x2000006aff6a7230 */ /* 0x000fe40000004100 */
[-C--:B------:R-:W-:Y:S01]  /*3390*/  FFMA.FTZ R13, R56, R57.reuse, -R13 ;  /* 0x00000039380d7223 */ /* 0x080fe2000001080d */
[----:B------:R-:W-:Y:S01]  /*33a0*/  F2FP.F16.F32.PACK_AB R11, R11, R58 ;  /* 0x0000003a0b0b723e */ /* 0x000fe200000000ff */
[----:B------:R-:W-:Y:S01]  /*33b0*/  FFMA.FTZ R104, R104, R57, R59 ;  /* 0x0000003968687223 */ /* 0x000fe2000001003b */
[----:B------:R-:W-:-:S04]  /*33c0*/  HADD2.F32 R57, -RZ, R112.H0_H0 ;  /* 0x20000070ff397230 */ /* 0x000fc80000004100 */
[----:B------:R-:W-:Y:S01]  /*33d0*/  F2FP.F16.F32.PACK_AB R104, R104, R13 ;  /* 0x0000000d6868723e */ /* 0x000fe200000000ff */
[-C--:B------:R-:W-:Y:S01]  /*33e0*/  FMUL.FTZ R59, R12, R57.reuse ;  /* 0x000000390c3b7220 */ /* 0x080fe20000410000 */
[C---:B------:R-:W-:Y:S01]  /*33f0*/  FMUL.FTZ R57, R106.reuse, R57 ;  /* 0x000000396a397220 */ /* 0x040fe20000410000 */
[----:B------:R-:W-:Y:S02]  /*3400*/  IMAD.MOV.U32 R13, RZ, RZ, R11 ;  /* 0x000000ffff0d7224 */ /* 0x000fe400078e000b */
[-C--:B------:R-:W-:Y:S01]  /*3410*/  FFMA.FTZ R56, R106, R15.reuse, -R59 ;  /* 0x0000000f6a387223 */ /* 0x080fe2000001083b */
[----:B------:R-:W-:Y:S01]  /*3420*/  FFMA.FTZ R15, R12, R15, R57 ;  /* 0x0000000f0c0f7223 */ /* 0x000fe20000010039 */
[----:B------:R-:W-:Y:S02]  /*3430*/  HADD2.F32 R12, -RZ, R112.H1_H1 ;  /* 0x30000070ff0c7230 */ /* 0x000fe40000004100 */
[--C-:B------:R-:W-:Y:S02]  /*3440*/  HADD2.F32 R57, -RZ, R14.reuse.H1_H1 ;  /* 0x3000000eff397230 */ /* 0x100fe40000004100 */
[----:B------:R-:W-:-:S02]  /*3450*/  HADD2.F32 R59, -RZ, R14.H0_H0 ;  /* 0x2000000eff3b7230 */ /* 0x000fc40000004100 */
[----:B------:R-:W-:Y:S02]  /*3460*/  HADD2.F32 R106, -RZ, R110.H0_H0 ;  /* 0x2000006eff6a7230 */ /* 0x000fe40000004100 */
[-C--:B------:R-:W-:Y:S01]  /*3470*/  FMUL.FTZ R14, R57, R12.reuse ;  /* 0x0000000c390e7220 */ /* 0x080fe20000410000 */
[----:B------:R-:W-:-:S03]  /*3480*/  FMUL.FTZ R12, R59, R12 ;  /* 0x0000000c3b0c7220 */ /* 0x000fc60000410000 */
[-C--:B------:R-:W-:Y:S01]  /*3490*/  FFMA.FTZ R14, R59, R106.reuse, -R14 ;  /* 0x0000006a3b0e7223 */ /* 0x080fe2000001080e */
[----:B------:R-:W-:Y:S01]  /*34a0*/  FFMA.FTZ R57, R57, R106, R12 ;  /* 0x0000006a39397223 */ /* 0x000fe2000001000c */
[----:B------:R-:W-:Y:S01]  /*34b0*/  F2FP.F16.F32.PACK_AB R12, R15, R56 ;  /* 0x000000380f0c723e */ /* 0x000fe200000000ff */
[----:B------:R-:W-:-:S03]  /*34c0*/  IMAD.MOV.U32 R15, RZ, RZ, R104 ;  /* 0x000000ffff0f7224 */ /* 0x000fc600078e0068 */
[----:B------:R-:W-:-:S07]  /*34d0*/  F2FP.F16.F32.PACK_AB R14, R57, R14 ;  /* 0x0000000e390e723e */ /* 0x000fce00000000ff */
.L_x_416:
[----:B------:R-:W-:Y:S05]  /*34e0*/  BSYNC B2 ;  /* 0x0000000000027941 */ /* 0x000fea0003800000 */
.L_x_415:
[----:B--2---:R-:W-:-:S04]  /*34f0*/  LEA R56, P3, R16, R60, 0x1 ;  /* 0x0000003c10387211 */ /* 0x004fc800078608ff */
[----:B-1----:R-:W-:-:S05]  /*3500*/  LEA.HI.X R57, R16, R61, R17, 0x1, P3 ;  /* 0x0000003d10397211 */ /* 0x002fca00018f0c11 */
[----:B----4-:R3:W-:Y:S04]  /*3510*/  ST.E.128 desc[UR42][R56.64], R12 ;  /* 0x0000000c38007985 */ /* 0x0107e8000c101d2a */
.L_x_414:
[----:B------:R-:W-:Y:S05]  /*3520*/  BSYNC B1 ;  /* 0x0000000000017941 */ /* 0x000fea0003800000 */
.L_x_413:
[----:B------:R-:W-:Y:S01]  /*3530*/  ISETP.NE.AND P3, PT, R29, RZ, PT ;  /* 0x000000ff1d00720c */ /* 0x000fe20003f65270 */
[----:B------:R-:W-:-:S12]  /*3540*/  BSSY B1, `(.L_x_417) ;  /* 0x0000037000017945 */ /* 0x000fd80003800000 */
[----:B------:R-:W-:Y:S05]  /*3550*/  @!P3 BRA `(.L_x_418) ;  /* 0x0000000000d4b947 */ /* 0x000fea0003800000 */
[----:B------:R-:W4:Y:S01]  /*3560*/  LDL R11, [R1+0x20] ;  /* 0x00002000010b7983 */ /* 0x000f220000100800 */
[----:B------:R-:W-:Y:S03]  /*3570*/  BSSY B2, `(.L_x_419) ;  /* 0x000002e000027945 */ /* 0x000fe60003800000 */
[----:B---3--:R3:W0:Y:S01]  /*3580*/  LDS.128 R12, [R32+0x15000] ;  /* 0x01500000200c7984 */ /* 0x0086220000000c00 */
[----:B----4-:R-:W-:-:S13]  /*3590*/  ISETP.GE.AND P3, PT, R11, R98, PT ;  /* 0x000000620b00720c */ /* 0x010fda0003f66270 */
[----:B0--3--:R-:W-:Y:S05]  /*35a0*/  @P3 BRA `(.L_x_420) ;  /* 0x0000000000a83947 */ /* 0x009fea0003800000 */
[--C-:B------:R-:W-:Y:S01]  /*35b0*/  SHF.R.U64 R11, R52, 0x10, R53.reuse ;  /* 0x00000010340b7819 */ /* 0x100fe20000001235 */
[----:B------:R-:W-:Y:S01]  /*35c0*/  HADD2.F32 R57, -RZ, R111.H1_H1 ;  /* 0x3000006fff397230 */ /* 0x000fe20000004100 */
[----:B------:R-:W-:Y:S02]  /*35d0*/  SHF.R.U32.HI R52, RZ, 0x10, R53 ;  /* 0x00000010ff347819 */ /* 0x000fe40000011635 */
[--C-:B------:R-:W-:Y:S02]  /*35e0*/  SHF.R.U64 R53, R54, 0x10, R55.reuse ;  /* 0x0000001036357819 */ /* 0x100fe40000001237 */
[----:B------:R-:W-:Y:S01]  /*35f0*/  SHF.R.U32.HI R54, RZ, 0x10, R55 ;  /* 0x00000010ff367819 */ /* 0x000fe20000011637 */
[----:B------:R-:W-:Y:S02]  /*3600*/  IMAD.MOV.U32 R55, RZ, RZ, R13 ;  /* 0x000000ffff377224 */ /* 0x000fe400078e000d */
[----:B------:R-:W-:Y:S02]  /*3610*/  HADD2.F32 R13, -RZ, R53.H0_H0 ;  /* 0x20000035ff0d7230 */ /* 0x000fe40000004100 */
[----:B------:R-:W-:-:S02]  /*3620*/  HADD2.F32 R53, -RZ, R11.H0_H0 ;  /* 0x2000000bff357230 */ /* 0x000fc40000004100 */
[--C-:B------:R-:W-:Y:S02]  /*3630*/  HADD2.F32 R56, -RZ, R55.reuse.H1_H1 ;  /* 0x30000037ff387230 */ /* 0x100fe40000004100 */
[----:B------:R-:W-:Y:S02]  /*3640*/  HADD2.F32 R58, -RZ, R55.H0_H0 ;  /* 0x20000037ff3a7230 */ /* 0x000fe40000004100 */
[----:B------:R-:W-:Y:S02]  /*3650*/  HADD2.F32 R54, -RZ, R54.H0_H0 ;  /* 0x20000036ff367230 */ /* 0x000fe40000004100 */
[-C--:B------:R-:W-:Y:S01]  /*3660*/  FMUL.FTZ R11, R56, R13.reuse ;  /* 0x0000000d380b7220 */ /* 0x080fe20000410000 */
[----:B------:R-:W-:Y:S02]  /*3670*/  HADD2.F32 R52, -RZ, R52.H0_H0 ;  /* 0x20000034ff347230 */ /* 0x000fe40000004100 */
[----:B------:R-:W-:Y:S01]  /*3680*/  FMUL.FTZ R13, R58, R13 ;  /* 0x0000000d3a0d7220 */ /* 0x000fe20000410000 */
[----:B------:R-:W-:-:S02]  /*3690*/  HADD2.F32 R55, -RZ, R111.H0_H0 ;  /* 0x2000006fff377230 */ /* 0x000fc40000004100 */
[-C--:B------:R-:W-:Y:S01]  /*36a0*/  FFMA.FTZ R11, R58, R53.reuse, -R11 ;  /* 0x000000353a0b7223 */ /* 0x080fe2000001080b */
[----:B------:R-:W-:Y:S01]  /*36b0*/  FFMA.FTZ R56, R56, R53, R13 ;  /* 0x0000003538387223 */ /* 0x000fe2000001000d */
[--C-:B------:R-:W-:Y:S02]  /*36c0*/  HADD2.F32 R13, -RZ, R15.reuse.H1_H1 ;  /* 0x3000000fff0d7230 */ /* 0x100fe40000004100 */
[----:B------:R-:W-:Y:S02]  /*36d0*/  HADD2.F32 R53, -RZ, R15.H0_H0 ;  /* 0x2000000fff357230 */ /* 0x000fe40000004100 */
[----:B------:R-:W-:Y:S01]  /*36e0*/  F2FP.F16.F32.PACK_AB R11, R56, R11 ;  /* 0x0000000b380b723e */ /* 0x000fe200000000ff */
[-C--:B------:R-:W-:Y:S02]  /*36f0*/  FMUL.FTZ R58, R13, R54.reuse ;  /* 0x000000360d3a7220 */ /* 0x080fe40000410000 */
[C---:B------:R-:W-:Y:S02]  /*3700*/  FMUL.FTZ R54, R53.reuse, R54 ;  /* 0x0000003635367220 */ /* 0x040fe40000410000 */
[----:B------:R-:W-:Y:S01]  /*3710*/  FFMA.FTZ R15, R53, R52, -R58 ;  /* 0x00000034350f7223 */ /* 0x000fe2000001083a */
[----:B------:R-:W-:-:S02]  /*3720*/  HADD2.F32 R53, -RZ, R108.H1_H1 ;  /* 0x3000006cff357230 */ /* 0x000fc40000004100 */
[----:B------:R-:W-:Y:S01]  /*3730*/  FFMA.FTZ R52, R13, R52, R54 ;  /* 0x000000340d347223 */ /* 0x000fe20000010036 */
[--C-:B------:R-:W-:Y:S02]  /*3740*/  HADD2.F32 R54, -RZ, R12.reuse.H0_H0 ;  /* 0x2000000cff367230 */ /* 0x100fe40000004100 */
[----:B------:R-:W-:Y:S02]  /*3750*/  HADD2.F32 R12, -RZ, R12.H1_H1 ;  /* 0x3000000cff0c7230 */ /* 0x000fe40000004100 */
[----:B------:R-:W-:-:S03]  /*3760*/  F2FP.F16.F32.PACK_AB R15, R52, R15 ;  /* 0x0000000f340f723e */ /* 0x000fc600000000ff */
[-C--:B------:R-:W-:Y:S01]  /*3770*/  FMUL.FTZ R13, R12, R55.reuse ;  /* 0x000000370c0d7220 */ /* 0x080fe20000410000 */
[----:B------:R-:W-:-:S03]  /*3780*/  FMUL.FTZ R55, R54, R55 ;  /* 0x0000003736377220 */ /* 0x000fc60000410000 */
[-C--:B------:R-:W-:Y:S01]  /*3790*/  FFMA.FTZ R13, R54, R53.reuse, -R13 ;  /* 0x00000035360d7223 */ /* 0x080fe2000001080d */
[--C-:B------:R-:W-:Y:S02]  /*37a0*/  HADD2.F32 R54, -RZ, R14.reuse.H0_H0 ;  /* 0x2000000eff367230 */ /* 0x100fe40000004100 */
[----:B------:R-:W-:Y:S01]  /*37b0*/  FFMA.FTZ R12, R12, R53, R55 ;  /* 0x000000350c0c7223 */ /* 0x000fe20000010037 */
[----:B------:R-:W-:Y:S02]  /*37c0*/  HADD2.F32 R14, -RZ, R14.H1_H1 ;  /* 0x3000000eff0e7230 */ /* 0x000fe40000004100 */
[----:B------:R-:W-:Y:S02]  /*37d0*/  HADD2.F32 R53, -RZ, R109.H0_H0 ;  /* 0x2000006dff357230 */ /* 0x000fe40000004100 */
[----:B------:R-:W-:Y:S01]  /*37e0*/  F2FP.F16.F32.PACK_AB R12, R12, R13 ;  /* 0x0000000d0c0c723e */ /* 0x000fe200000000ff */
[-C--:B------:R-:W-:Y:S01]  /*37f0*/  FMUL.FTZ R55, R14, R57.reuse ;  /* 0x000000390e377220 */ /* 0x080fe20000410000 */
[----:B------:R-:W-:Y:S01]  /*3800*/  FMUL.FTZ R57, R54, R57 ;  /* 0x0000003936397220 */ /* 0x000fe20000410000 */
[----:B------:R-:W-:-:S02]  /*3810*/  IMAD.MOV.U32 R13, RZ, RZ, R11 ;  /* 0x000000ffff0d7224 */ /* 0x000fc400078e000b */
[-C--:B------:R-:W-:Y:S01]  /*3820*/  FFMA.FTZ R55, R54, R53.reuse, -R55 ;  /* 0x0000003536377223 */ /* 0x080fe20000010837 */
[----:B------:R-:W-:-:S05]  /*3830*/  FFMA.FTZ R14, R14, R53, R57 ;  /* 0x000000350e0e7223 */ /* 0x000fca0000010039 */
[----:B------:R-:W-:-:S07]  /*3840*/  F2FP.F16.F32.PACK_AB R14, R14, R55 ;  /* 0x000000370e0e723e */ /* 0x000fce00000000ff */
.L_x_420:
[----:B------:R-:W-:Y:S05]  /*3850*/  BSYNC B2 ;  /* 0x0000000000027941 */ /* 0x000fea0003800000 */
.L_x_419:
[----:B--2---:R-:W-:Y:S01]  /*3860*/  MOV R52, R60 ;  /* 0x0000003c00347202 */ /* 0x004fe20000000f00 */
[----:B------:R-:W-:Y:S02]  /*3870*/  IMAD.SHL.U32 R11, R148, 0x8, RZ ;  /* 0x00000008940b7824 */ /* 0x000fe400078e00ff */
[----:B-1----:R-:W-:Y:S02]  /*3880*/  IMAD.MOV.U32 R53, RZ, RZ, R61 ;  /* 0x000000ffff357224 */ /* 0x002fe400078e003d */
[----:B------:R-:W-:-:S05]  /*3890*/  IMAD.WIDE R52, R11, 0x2, R52 ;  /* 0x000000020b347825 */ /* 0x000fca00078e0234 */
[----:B------:R4:W-:Y:S02]  /*38a0*/  ST.E.128 desc[UR42][R52.64], R12 ;  /* 0x0000000c34007985 */ /* 0x0009e4000c101d2a */
.L_x_418:
[----:B------:R-:W-:Y:S05]  /*38b0*/  BSYNC B1 ;  /* 0x0000000000017941 */ /* 0x000fea0003800000 */
.L_x_417:
[----:B------:R-:W-:Y:S01]  /*38c0*/  ISETP.NE.AND P3, PT, R30, RZ, PT ;  /* 0x000000ff1e00720c */ /* 0x000fe20003f65270 */
[----:B------:R-:W-:-:S12]  /*38d0*/  BSSY B1, `(.L_x_421) ;  /* 0x0000037000017945 */ /* 0x000fd80003800000 */
[----:B------:R-:W-:Y:S05]  /*38e0*/  @!P3 BRA `(.L_x_422) ;  /* 0x0000000000d4b947 */ /* 0x000fea0003800000 */
[----:B------:R-:W5:Y:S01]  /*38f0*/  LDL R11, [R1+0x18] ;  /* 0x00001800010b7983 */ /* 0x000f620000100800 */
[----:B------:R-:W-:Y:S03]  /*3900*/  BSSY B2, `(.L_x_423) ;  /* 0x000002e000027945 */ /* 0x000fe60003800000 */
[----:B---34-:R3:W4:Y:S01]  /*3910*/  LDS.128 R12, [R35+0x17000] ;  /* 0x01700000230c7984 */ /* 0x0187220000000c00 */
[----:B-----5:R-:W-:-:S13]  /*3920*/  ISETP.GE.AND P3, PT, R11, R98, PT ;  /* 0x000000620b00720c */ /* 0x020fda0003f66270 */
[----:B---34-:R-:W-:Y:S05]  /*3930*/  @P3 BRA `(.L_x_424) ;  /* 0x0000000000a83947 */ /* 0x018fea0003800000 */
[----:B------:R-:W-:Y:S01]  /*3940*/  SHF.R.U64 R52, R50, 0x10, R51 ;  /* 0x0000001032347819 */ /* 0x000fe20000001233 */
[--C-:B------:R-:W-:Y:S01]  /*3950*/  HADD2.F32 R11, -RZ, R13.reuse.H1_H1 ;  /* 0x3000000dff0b7230 */ /* 0x100fe20000004100 */
[----:B------:R-:W-:Y:S01]  /*3960*/  SHF.R.U64 R48, R48, 0x10, R49 ;  /* 0x0000001030307819 */ /* 0x000fe20000001231 */
[----:B------:R-:W-:Y:S02]  /*3970*/  HADD2.F32 R13, -RZ, R13.H0_H0 ;  /* 0x2000000dff0d7230 */ /* 0x000fe40000004100 */
[----:B------:R-:W-:Y:S02]  /*3980*/  HADD2.F32 R52, -RZ, R52.H0_H0 ;  /* 0x20000034ff347230 */ /* 0x000fe40000004100 */
[----:B------:R-:W-:Y:S02]  /*3990*/  HADD2.F32 R48, -RZ, R48.H0_H0 ;  /* 0x20000030ff307230 */ /* 0x000fe40000004100 */
[----:B------:R-:W-:Y:S02]  /*39a0*/  HADD2.F32 R110, -RZ, R110.H1_H1 ;  /* 0x3000006eff6e7230 */ /* 0x000fe40000004100 */
[-C--:B------:R-:W-:Y:S01]  /*39b0*/  FMUL.FTZ R50, R11, R52.reuse ;  /* 0x000000340b327220 */ /* 0x080fe20000410000 */
[----:B------:R-:W-:-:S03]  /*39c0*/  FMUL.FTZ R52, R13, R52 ;  /* 0x000000340d347220 */ /* 0x000fc60000410000 */
[-C--:B------:R-:W-:Y:S01]  /*39d0*/  FFMA.FTZ R50, R13, R48.reuse, -R50 ;  /* 0x000000300d327223 */ /* 0x080fe20000010832 */
[----:B------:R-:W-:Y:S01]  /*39e0*/  FFMA.FTZ R11, R11, R48, R52 ;  /* 0x000000300b0b7223 */ /* 0x000fe20000010034 */
[----:B------:R-:W-:Y:S01]  /*39f0*/  SHF.R.U32.HI R52, RZ, 0x10, R51 ;  /* 0x00000010ff347819 */ /* 0x000fe20000011633 */
[--C-:B------:R-:W-:Y:S01]  /*3a00*/  HADD2.F32 R13, -RZ, R15.reuse.H1_H1 ;  /* 0x3000000fff0d7230 */ /* 0x100fe20000004100 */
[----:B------:R-:W-:Y:S01]  /*3a10*/  SHF.R.U32.HI R48, RZ, 0x10, R49 ;  /* 0x00000010ff307819 */ /* 0x000fe20000011631 */
[----:B------:R-:W-:Y:S01]  /*3a20*/  HADD2.F32 R15, -RZ, R15.H0_H0 ;  /* 0x2000000fff0f7230 */ /* 0x000fe20000004100 */
[----:B------:R-:W-:Y:S01]  /*3a30*/  F2FP.F16.F32.PACK_AB R11, R11, R50 ;  /* 0x000000320b0b723e */ /* 0x000fe200000000ff */
[----:B------:R-:W-:Y:S02]  /*3a40*/  HADD2.F32 R52, -RZ, R52.H0_H0 ;  /* 0x20000034ff347230 */ /* 0x000fe40000004100 */
[----:B------:R-:W-:Y:S02]  /*3a50*/  HADD2.F32 R48, -RZ, R48.H0_H0 ;  /* 0x20000030ff307230 */ /* 0x000fe40000004100 */
[----:B------:R-:W-:-:S02]  /*3a60*/  HADD2.F32 R49, -RZ, R107.H1_H1 ;  /* 0x3000006bff317230 */ /* 0x000fc40000004100 */
[-C--:B------:R-:W-:Y:S01]  /*3a70*/  FMUL.FTZ R54, R13, R52.reuse ;  /* 0x000000340d367220 */ /* 0x080fe20000410000 */
[C---:B------:R-:W-:Y:S01]  /*3a80*/  FMUL.FTZ R52, R15.reuse, R52 ;  /* 0x000000340f347220 */ /* 0x040fe20000410000 */
[----:B------:R-:W-:Y:S02]  /*3a90*/  HADD2.F32 R107, -RZ, R107.H0_H0 ;  /* 0x2000006bff6b7230 */ /* 0x000fe40000004100 */
[-C--:B------:R-:W-:Y:S01]  /*3aa0*/  FFMA.FTZ R54, R15, R48.reuse, -R54 ;  /* 0x000000300f367223 */ /* 0x080fe20000010836 */
[----:B------:R-:W-:Y:S01]  /*3ab0*/  FFMA.FTZ R13, R13, R48, R52 ;  /* 0x000000300d0d7223 */ /* 0x000fe20000010034 */
[--C-:B------:R-:W-:Y:S02]  /*3ac0*/  HADD2.F32 R15, -RZ, R12.reuse.H1_H1 ;  /* 0x3000000cff0f7230 */ /* 0x100fe40000004100 */
[----:B------:R-:W-:Y:S02]  /*3ad0*/  HADD2.F32 R48, -RZ, R12.H0_H0 ;  /* 0x2000000cff307230 */ /* 0x000fe40000004100 */
[----:B------:R-:W-:Y:S01]  /*3ae0*/  F2FP.F16.F32.PACK_AB R54, R13, R54 ;  /* 0x000000360d36723e */ /* 0x000fe200000000ff */
[----:B------:R-:W-:Y:S01]  /*3af0*/  FMUL.FTZ R51, R15, R110 ;  /* 0x0000006e0f337220 */ /* 0x000fe20000410000 */
[----:B------:R-:W-:-:S02]  /*3b00*/  IMAD.MOV.U32 R13, RZ, RZ, R11 ;  /* 0x000000ffff0d7224 */ /* 0x000fc400078e000b */
[C---:B------:R-:W-:Y:S01]  /*3b10*/  FMUL.FTZ R110, R48.reuse, R110 ;  /* 0x0000006e306e7220 */ /* 0x040fe20000410000 */
[-C--:B------:R-:W-:Y:S01]  /*3b20*/  FFMA.FTZ R12, R48, R49.reuse, -R51 ;  /* 0x00000031300c7223 */ /* 0x080fe20000010833 */
[--C-:B------:R-:W-:Y:S02]  /*3b30*/  HADD2.F32 R48, -RZ, R14.reuse.H0_H0 ;  /* 0x2000000eff307230 */ /* 0x100fe40000004100 */
[----:B------:R-:W-:Y:S01]  /*3b40*/  FFMA.FTZ R15, R15, R49, R110 ;  /* 0x000000310f0f7223 */ /* 0x000fe2000001006e */
[----:B------:R-:W-:Y:S02]  /*3b50*/  HADD2.F32 R14, -RZ, R14.H1_H1 ;  /* 0x3000000eff0e7230 */ /* 0x000fe40000004100 */
[----:B------:R-:W-:Y:S02]  /*3b60*/  HADD2.F32 R49, -RZ, R108.H0_H0 ;  /* 0x2000006cff317230 */ /* 0x000fe40000004100 */
[----:B------:R-:W-:Y:S01]  /*3b70*/  F2FP.F16.F32.PACK_AB R12, R15, R12 ;  /* 0x0000000c0f0c723e */ /* 0x000fe200000000ff */
[----:B------:R-:W-:-:S02]  /*3b80*/  IMAD.MOV.U32 R15, RZ, RZ, R54 ;  /* 0x000000ffff0f7224 */ /* 0x000fc400078e0036 */
[-C--:B------:R-:W-:Y:S01]  /*3b90*/  FMUL.FTZ R51, R14, R49.reuse ;  /* 0x000000310e337220 */ /* 0x080fe20000410000 */
[----:B------:R-:W-:-:S03]  /*3ba0*/  FMUL.FTZ R49, R48, R49 ;  /* 0x0000003130317220 */ /* 0x000fc60000410000 */
[-C--:B------:R-:W-:Y:S01]  /*3bb0*/  FFMA.FTZ R48, R48, R107.reuse, -R51 ;  /* 0x0000006b30307223 */ /* 0x080fe20000010833 */
[----:B------:R-:W-:-:S05]  /*3bc0*/  FFMA.FTZ R49, R14, R107, R49 ;  /* 0x0000006b0e317223 */ /* 0x000fca0000010031 */
[----:B------:R-:W-:-:S07]  /*3bd0*/  F2FP.F16.F32.PACK_AB R14, R49, R48 ;  /* 0x00000030310e723e */ /* 0x000fce00000000ff */
.L_x_424:
[----:B------:R-:W-:Y:S05]  /*3be0*/  BSYNC B2 ;  /* 0x0000000000027941 */ /* 0x000fea0003800000 */
.L_x_423:
[----:B-1----:R-:W-:Y:S01]  /*3bf0*/  MOV R49, R61 ;  /* 0x0000003d00317202 */ /* 0x002fe20000000f00 */
[----:B------:R-:W-:Y:S02]  /*3c00*/  IMAD.SHL.U32 R11, R149, 0x8, RZ ;  /* 0x00000008950b7824 */ /* 0x000fe400078e00ff */
[----:B--2---:R-:W-:-:S04]  /*3c10*/  IMAD.MOV.U32 R48, RZ, RZ, R60 ;  /* 0x000000ffff307224 */ /* 0x004fc800078e003c */
[----:B------:R-:W-:-:S05]  /*3c20*/  IMAD.WIDE R48, R11, 0x2, R48 ;  /* 0x000000020b307825 */ /* 0x000fca00078e0230 */
[----:B------:R1:W-:Y:S02]  /*3c30*/  ST.E.128 desc[UR42][R48.64], R12 ;  /* 0x0000000c30007985 */ /* 0x0003e4000c101d2a */
.L_x_422:
[----:B------:R-:W-:Y:S05]  /*3c40*/  BSYNC B1 ;  /* 0x0000000000017941 */ /* 0x000fea0003800000 */
.L_x_421:
[----:B------:R-:W-:Y:S01]  /*3c50*/  LOP3.LUT P3, RZ, R21, 0x8, RZ, 0xc0, !PT ;  /* 0x0000000815ff7812 */ /* 0x000fe2000786c0ff */
[----:B------:R-:W-:-:S12]  /*3c60*/  BSSY B1, `(.L_x_425) ;  /* 0x0000036000017945 */ /* 0x000fd80003800000 */
[----:B------:R-:W-:Y:S05]  /*3c70*/  @!P3 BRA `(.L_x_426) ;  /* 0x0000000000d0b947 */ /* 0x000fea0003800000 */
[----:B------:R-:W5:Y:S01]  /*3c80*/  LDL R11, [R1+0x1c] ;  /* 0x00001c00010b7983 */ /* 0x000f620000100800 */
[C---:B-12---:R-:W-:Y:S01]  /*3c90*/  LEA R48, P3, R22.reuse, R60, 0x1 ;  /* 0x0000003c16307211 */ /* 0x046fe200078608ff */
[----:B------:R-:W-:Y:S02]  /*3ca0*/  BSSY B2, `(.L_x_427) ;  /* 0x0000030000027945 */ /* 0x000fe40003800000 */
[----:B---34-:R1:W2:Y:S01]  /*3cb0*/  LDS.128 R12, [R32+0x17000] ;  /* 0x01700000200c7984 */ /* 0x0182a20000000c00 */
[----:B------:R-:W-:Y:S02]  /*3cc0*/  LEA.HI.X R49, R22, R61, R153, 0x1, P3 ;  /* 0x0000003d16317211 */ /* 0x000fe400018f0c99 */
[----:B-----5:R-:W-:-:S13]  /*3cd0*/  ISETP.GE.AND P3, PT, R11, R98, PT ;  /* 0x000000620b00720c */ /* 0x020fda0003f66270 */
[----:B-12---:R-:W-:Y:S05]  /*3ce0*/  @P3 BRA `(.L_x_428) ;  /* 0x0000000000ac3947 */ /* 0x006fea0003800000 */
[----:B------:R-:W-:Y:S01]  /*3cf0*/  SHF.R.U64 R46, R46, 0x10, R47 ;  /* 0x000000102e2e7819 */ /* 0x000fe2000000122f */
[--C-:B------:R-:W-:Y:S01]  /*3d00*/  HADD2.F32 R11, -RZ, R13.reuse.H1_H1 ;  /* 0x3000000dff0b7230 */ /* 0x100fe20000004100 */
[----:B------:R-:W-:Y:S01]  /*3d10*/  SHF.R.U64 R50, R44, 0x10, R45 ;  /* 0x000000102c327819 */ /* 0x000fe2000000122d */
[----:B------:R-:W-:Y:S01]  /*3d20*/  HADD2.F32 R44, -RZ, R13.H0_H0 ;  /* 0x2000000dff2c7230 */ /* 0x000fe20000004100 */
[----:B------:R-:W-:Y:S01]  /*3d30*/  SHF.R.U32.HI R47, RZ, 0x10, R47 ;  /* 0x00000010ff2f7819 */ /* 0x000fe2000001162f */
[----:B------:R-:W-:Y:S02]  /*3d40*/  HADD2.F32 R46, -RZ, R46.H0_H0 ;  /* 0x2000002eff2e7230 */ /* 0x000fe40000004100 */
[----:B------:R-:W-:Y:S02]  /*3d50*/  HADD2.F32 R13, -RZ, R50.H0_H0 ;  /* 0x20000032ff0d7230 */ /* 0x000fe40000004100 */
[----:B------:R-:W-:Y:S02]  /*3d60*/  HADD2.F32 R47, -RZ, R47.H0_H0 ;  /* 0x2000002fff2f7230 */ /* 0x000fe40000004100 */
[-C--:B------:R-:W-:Y:S01]  /*3d70*/  FMUL.FTZ R51, R11, R46.reuse ;  /* 0x0000002e0b337220 */ /* 0x080fe20000410000 */
[----:B------:R-:W-:Y:S01]  /*3d80*/  FMUL.FTZ R46, R44, R46 ;  /* 0x0000002e2c2e7220 */ /* 0x000fe20000410000 */
[----:B------:R-:W-:-:S02]  /*3d90*/  HADD2.F32 R50, -RZ, R105.H0_H0 ;  /* 0x20000069ff327230 */ /* 0x000fc40000004100 */
[-C--:B------:R-:W-:Y:S01]  /*3da0*/  FFMA.FTZ R44, R44, R13.reuse, -R51 ;  /* 0x0000000d2c2c7223 */ /* 0x080fe20000010833 */
[----:B------:R-:W-:Y:S01]  /*3db0*/  FFMA.FTZ R11, R11, R13, R46 ;  /* 0x0000000d0b0b7223 */ /* 0x000fe2000001002e */
[----:B------:R-:W-:Y:S01]  /*3dc0*/  IMAD.MOV.U32 R13, RZ, RZ, R15 ;  /* 0x000000ffff0d7224 */ /* 0x000fe200078e000f */
[----:B------:R-:W-:Y:S01]  /*3dd0*/  SHF.R.U32.HI R46, RZ, 0x10, R45 ;  /* 0x00000010ff2e7819 */ /* 0x000fe2000001162d */
[----:B------:R-:W-:Y:S02]  /*3de0*/  IMAD.MOV.U32 R45, RZ, RZ, R12 ;  /* 0x000000ffff2d7224 */ /* 0x000fe400078e000c */
[----:B------:R-:W-:Y:S01]  /*3df0*/  HADD2.F32 R51, -RZ, R14.H0_H0 ;  /* 0x2000000eff337230 */ /* 0x000fe20000004100 */
[----:B------:R-:W-:Y:S01]  /*3e00*/  F2FP.F16.F32.PACK_AB R11, R11, R44 ;  /* 0x0000002c0b0b723e */ /* 0x000fe200000000ff */
[--C-:B------:R-:W-:Y:S02]  /*3e10*/  HADD2.F32 R15, -RZ, R13.reuse.H1_H1 ;  /* 0x3000000dff0f7230 */ /* 0x100fe40000004100 */
[----:B------:R-:W-:-:S02]  /*3e20*/  HADD2.F32 R12, -RZ, R13.H0_H0 ;  /* 0x2000000dff0c7230 */ /* 0x000fc40000004100 */
[----:B------:R-:W-:Y:S02]  /*3e30*/  HADD2.F32 R46, -RZ, R46.H0_H0 ;  /* 0x2000002eff2e7230 */ /* 0x000fe40000004100 */
[CC--:B------:R-:W-:Y:S01]  /*3e40*/  FMUL.FTZ R13, R15.reuse, R47.reuse ;  /* 0x0000002f0f0d7220 */ /* 0x0c0fe20000410000 */
[C---:B------:R-:W-:Y:S01]  /*3e50*/  FMUL.FTZ R52, R12.reuse, R47 ;  /* 0x0000002f0c347220 */ /* 0x040fe20000410000 */
[--C-:B------:R-:W-:Y:S02]  /*3e60*/  HADD2.F32 R47, -RZ, R45.reuse.H0_H0 ;  /* 0x2000002dff2f7230 */ /* 0x100fe40000004100 */
[-C--:B------:R-:W-:Y:S01]  /*3e70*/  FFMA.FTZ R12, R12, R46.reuse, -R13 ;  /* 0x0000002e0c0c7223 */ /* 0x080fe2000001080d */
[----:B------:R-:W-:Y:S02]  /*3e80*/  HADD2.F32 R13, -RZ, R45.H1_H1 ;  /* 0x3000002dff0d7230 */ /* 0x000fe40000004100 */
[----:B------:R-:W-:Y:S01]  /*3e90*/  FFMA.FTZ R15, R15, R46, R52 ;  /* 0x0000002e0f0f7223 */ /* 0x000fe20000010034 */
[----:B------:R-:W-:-:S02]  /*3ea0*/  HADD2.F32 R46, -RZ, R103.H0_H0 ;  /* 0x20000067ff2e7230 */ /* 0x000fc40000004100 */
[-C--:B------:R-:W-:Y:S01]  /*3eb0*/  FMUL.FTZ R56, R47, R50.reuse ;  /* 0x000000322f387220 */ /* 0x080fe20000410000 */
[----:B------:R-:W-:Y:S02]  /*3ec0*/  HADD2.F32 R52, -RZ, R105.H1_H1 ;  /* 0x30000069ff347230 */ /* 0x000fe40000004100 */
[C---:B------:R-:W-:Y:S01]  /*3ed0*/  FMUL.FTZ R54, R13.reuse, R50 ;  /* 0x000000320d367220 */ /* 0x040fe20000410000 */
[----:B------:R-:W-:Y:S02]  /*3ee0*/  HADD2.F32 R45, -RZ, R14.H1_H1 ;  /* 0x3000000eff2d7230 */ /* 0x000fe40000004100 */
[-C--:B------:R-:W-:Y:S01]  /*3ef0*/  FFMA.FTZ R13, R13, R46.reuse, R56 ;  /* 0x0000002e0d0d7223 */ /* 0x080fe20000010038 */
[----:B------:R-:W-:Y:S02]  /*3f00*/  HADD2.F32 R50, -RZ, R103.H1_H1 ;  /* 0x30000067ff327230 */ /* 0x000fe40000004100 */
[----:B------:R-:W-:Y:S01]  /*3f10*/  FFMA.FTZ R14, R47, R46, -R54 ;  /* 0x0000002e2f0e7223 */ /* 0x000fe20000010836 */
[----:B------:R-:W-:Y:S01]  /*3f20*/  F2FP.F16.F32.PACK_AB R15, R15, R12 ;  /* 0x0000000c0f0f723e */ /* 0x000fe200000000ff */
[-C--:B------:R-:W-:Y:S01]  /*3f30*/  FMUL.FTZ R54, R45, R52.reuse ;  /* 0x000000342d367220 */ /* 0x080fe20000410000 */
[----:B------:R-:W-:-:S02]  /*3f40*/  FMUL.FTZ R52, R51, R52 ;  /* 0x0000003433347220 */ /* 0x000fc40000410000 */
[----:B------:R-:W-:Y:S01]  /*3f50*/  F2FP.F16.F32.PACK_AB R12, R13, R14 ;  /* 0x0000000e0d0c723e */ /* 0x000fe200000000ff */
[-C--:B------:R-:W-:Y:S01]  /*3f60*/  FFMA.FTZ R54, R51, R50.reuse, -R54 ;  /* 0x0000003233367223 */ /* 0x080fe20000010836 */
[----:B------:R-:W-:Y:S01]  /*3f70*/  FFMA.FTZ R45, R45, R50, R52 ;  /* 0x000000322d2d7223 */ /* 0x000fe20000010034 */
[----:B------:R-:W-:-:S04]  /*3f80*/  IMAD.MOV.U32 R13, RZ, RZ, R11 ;  /* 0x000000ffff0d7224 */ /* 0x000fc800078e000b */
[----:B------:R-:W-:-:S07]  /*3f90*/  F2FP.F16.F32.PACK_AB R14, R45, R54 ;  /* 0x000000362d0e723e */ /* 0x000fce00000000ff */
.L_x_428:
[----:B------:R-:W-:Y:S05]  /*3fa0*/  BSYNC B2 ;  /* 0x0000000000027941 */ /* 0x000fea0003800000 */
.L_x_427:
[----:B------:R1:W-:Y:S02]  /*3fb0*/  ST.E.128 desc[UR42][R48.64], R12 ;  /* 0x0000000c30007985 */ /* 0x0003e4000c101d2a */
.L_x_426:
[----:B------:R-:W-:Y:S05]  /*3fc0*/  BSYNC B1 ;  /* 0x0000000000017941 */ /* 0x000fea0003800000 */
.L_x_425:
[----:B------:R-:W-:Y:S01]  /*3fd0*/  LOP3.LUT P3, RZ, R21, 0x10, RZ, 0xc0, !PT ;  /* 0x0000001015ff7812 */ /* 0x000fe2000786c0ff */
[----:B------:R-:W-:-:S12]  /*3fe0*/  BSSY B1, `(.L_x_429) ;  /* 0x0000035000017945 */ /* 0x000fd80003800000 */
[----:B------:R-:W-:Y:S05]  /*3ff0*/  @!P3 BRA `(.L_x_430) ;  /* 0x0000000000ccb947 */ /* 0x000fea0003800000 */
[----:B------:R-:W5:Y:S01]  /*4000*/  LDL R11, [R1+0x24] ;  /* 0x00002400010b7983 */ /* 0x000f620000100800 */
[C---:B--2---:R-:W-:Y:S01]  /*4010*/  LEA R44, P3, R19.reuse, R60, 0x1 ;  /* 0x0000003c132c7211 */ /* 0x044fe200078608ff */
[----:B------:R-:W-:Y:S02]  /*4020*/  BSSY B2, `(.L_x_431) ;  /* 0x000002f000027945 */ /* 0x000fe40003800000 */
[----:B-1-34-:R1:W2:Y:S01]  /*4030*/  LDS.128 R12, [R35+0x19000] ;  /* 0x01900000230c7984 */ /* 0x01a2a20000000c00 */
[----:B------:R-:W-:Y:S02]  /*4040*/  LEA.HI.X R45, R19, R61, R152, 0x1, P3 ;  /* 0x0000003d132d7211 */ /* 0x000fe400018f0c98 */
[----:B-----5:R-:W-:-:S13]  /*4050*/  ISETP.GE.AND P3, PT, R11, R98, PT ;  /* 0x000000620b00720c */ /* 0x020fda0003f66270 */
[----:B-12---:R-:W-:Y:S05]  /*4060*/  @P3 BRA `(.L_x_432) ;  /* 0x0000000000a83947 */ /* 0x006fea0003800000 */
[--C-:B------:R-:W-:Y:S02]  /*4070*/  SHF.R.U64 R11, R42, 0x10, R43.reuse ;  /* 0x000000102a0b7819 */ /* 0x100fe4000000122b */
[----:B------:R-:W-:Y:S02]  /*4080*/  SHF.R.U32.HI R48, RZ, 0x10, R43 ;  /* 0x00000010ff307819 */ /* 0x000fe4000001162b */
[--C-:B------:R-:W-:Y:S01]  /*4090*/  SHF.R.U64 R47, R40, 0x10, R41.reuse ;  /* 0x00000010282f7819 */ /* 0x100fe20000001229 */
[----:B------:R-:W-:Y:S01]  /*40a0*/  IMAD.MOV.U32 R40, RZ, RZ, R12 ;  /* 0x000000ffff287224 */ /* 0x000fe200078e000c */
[----:B------:R-:W-:Y:S01]  /*40b0*/  SHF.R.U32.HI R46, RZ, 0x10, R41 ;  /* 0x00000010ff2e7819 */ /* 0x000fe20000011629 */
[----:B------:R-:W-:Y:S02]  /*40c0*/  HADD2.F32 R43, -RZ, R11.H0_H0 ;  /* 0x2000000bff2b7230 */ /* 0x000fe40000004100 */
[----:B------:R-:W-:Y:S02]  /*40d0*/  HADD2.F32 R48, -RZ, R48.H0_H0 ;  /* 0x20000030ff307230 */ /* 0x000fe40000004100 */
[----:B------:R-:W-:-:S02]  /*40e0*/  HADD2.F32 R12, -RZ, R13.H1_H1 ;  /* 0x3000000dff0c7230 */ /* 0x000fc40000004100 */
[----:B------:R-:W-:Y:S02]  /*40f0*/  HADD2.F32 R11, -RZ, R13.H0_H0 ;  /* 0x2000000dff0b7230 */ /* 0x000fe40000004100 */
[--C-:B------:R-:W-:Y:S02]  /*4100*/  HADD2.F32 R41, -RZ, R15.reuse.H1_H1 ;  /* 0x3000000fff297230 */ /* 0x100fe40000004100 */
[-C--:B------:R-:W-:Y:S01]  /*4110*/  FMUL.FTZ R50, R12, R43.reuse ;  /* 0x0000002b0c327220 */ /* 0x080fe20000410000 */
[----:B------:R-:W-:Y:S02]  /*4120*/  HADD2.F32 R13, -RZ, R15.H0_H0 ;  /* 0x2000000fff0d7230 */ /* 0x000fe40000004100 */
[----:B------:R-:W-:Y:S01]  /*4130*/  FMUL.FTZ R43, R11, R43 ;  /* 0x0000002b0b2b7220 */ /* 0x000fe20000410000 */
[----:B------:R-:W-:Y:S02]  /*4140*/  HADD2.F32 R42, -RZ, R47.H0_H0 ;  /* 0x2000002fff2a7230 */ /* 0x000fe40000004100 */
[----:B------:R-:W-:Y:S01]  /*4150*/  FMUL.FTZ R52, R41, R48 ;  /* 0x0000003029347220 */ /* 0x000fe20000410000 */
[----:B------:R-:W-:-:S02]  /*4160*/  HADD2.F32 R46, -RZ, R46.H0_H0 ;  /* 0x2000002eff2e7230 */ /* 0x000fc40000004100 */
[----:B------:R-:W-:Y:S01]  /*4170*/  FMUL.FTZ R48, R13, R48 ;  /* 0x000000300d307220 */ /* 0x000fe20000410000 */
[--C-:B------:R-:W-:Y:S02]  /*4180*/  HADD2.F32 R15, -RZ, R40.reuse.H1_H1 ;  /* 0x30000028ff0f7230 */ /* 0x100fe40000004100 */
[-C--:B------:R-:W-:Y:S01]  /*4190*/  FFMA.FTZ R11, R11, R42.reuse, -R50 ;  /* 0x0000002a0b0b7223 */ /* 0x080fe20000010832 */
[----:B------:R-:W-:Y:S01]  /*41a0*/  FFMA.FTZ R12, R12, R42, R43 ;  /* 0x0000002a0c0c7223 */ /* 0x000fe2000001002b */
[-C--:B------:R-:W-:Y:S01]  /*41b0*/  FFMA.FTZ R50, R41, R46.reuse, R48 ;  /* 0x0000002e29327223 */ /* 0x080fe20000010030 */
[----:B------:R-:W-:Y:S02]  /*41c0*/  HADD2.F32 R43, -RZ, R83.H0_H0 ;  /* 0x20000053ff2b7230 */ /* 0x000fe40000004100 */
[----:B------:R-:W-:Y:S01]  /*41d0*/  FFMA.FTZ R13, R13, R46, -R52 ;  /* 0x0000002e0d0d7223 */ /* 0x000fe20000010834 */
[----:B------:R-:W-:Y:S01]  /*41e0*/  HADD2.F32 R40, -RZ, R40.H0_H0 ;  /* 0x20000028ff287230 */ /* 0x000fe20000004100 */
[----:B------:R-:W-:Y:S01]  /*41f0*/  F2FP.F16.F32.PACK_AB R11, R12, R11 ;  /* 0x0000000b0c0b723e */ /* 0x000fe200000000ff */
[----:B------:R-:W-:-:S02]  /*4200*/  HADD2.F32 R41, -RZ, R14.H1_H1 ;  /* 0x3000000eff297230 */ /* 0x000fc40000004100 */
[-C--:B------:R-:W-:Y:S01]  /*4210*/  FMUL.FTZ R47, R15, R43.reuse ;  /* 0x0000002b0f2f7220 */ /* 0x080fe20000410000 */
[----:B------:R-:W-:Y:S02]  /*4220*/  HADD2.F32 R83, -RZ, R83.H1_H1 ;  /* 0x30000053ff537230 */ /* 0x000fe40000004100 */
[----:B------:R-:W-:Y:S01]  /*4230*/  FMUL.FTZ R46, R40, R43 ;  /* 0x0000002b282e7220 */ /* 0x000fe20000410000 */
[----:B------:R-:W-:Y:S02]  /*4240*/  HADD2.F32 R14, -RZ, R14.H0_H0 ;  /* 0x2000000eff0e7230 */ /* 0x000fe40000004100 */
[--C-:B------:R-:W-:Y:S02]  /*4250*/  HADD2.F32 R42, -RZ, R82.reuse.H0_H0 ;  /* 0x20000052ff2a7230 */ /* 0x100fe40000004100 */
[-C--:B------:R-:W-:Y:S01]  /*4260*/  FMUL.FTZ R43, R41, R83.reuse ;  /* 0x00000053292b7220 */ /* 0x080fe20000410000 */
[----:B------:R-:W-:Y:S02]  /*4270*/  HADD2.F32 R82, -RZ, R82.H1_H1 ;  /* 0x30000052ff527230 */ /* 0x000fe40000004100 */
[----:B------:R-:W-:Y:S01]  /*4280*/  FMUL.FTZ R48, R14, R83 ;  /* 0x000000530e307220 */ /* 0x000fe20000410000 */
[-C--:B------:R-:W-:Y:S01]  /*4290*/  FFMA.FTZ R47, R40, R42.reuse, -R47 ;  /* 0x0000002a282f7223 */ /* 0x080fe2000001082f */
[----:B------:R-:W-:Y:S01]  /*42a0*/  FFMA.FTZ R46, R15, R42, R46 ;  /* 0x0000002a0f2e7223 */ /* 0x000fe2000001002e */
[-C--:B------:R-:W-:Y:S01]  /*42b0*/  FFMA.FTZ R43, R14, R82.reuse, -R43 ;  /* 0x000000520e2b7223 */ /* 0x080fe2000001082b */
[----:B------:R-:W-:Y:S01]  /*42c0*/  FFMA.FTZ R48, R41, R82, R48 ;  /* 0x0000005229307223 */ /* 0x000fe20000010030 */
[----:B------:R-:W-:Y:S01]  /*42d0*/  F2FP.F16.F32.PACK_AB R15, R50, R13 ;  /* 0x0000000d320f723e */ /* 0x000fe200000000ff */
[----:B------:R-:W-:Y:S01]  /*42e0*/  IMAD.MOV.U32 R13, RZ, RZ, R11 ;  /* 0x000000ffff0d7224 */ /* 0x000fe200078e000b */
[----:B------:R-:W-:-:S02]  /*42f0*/  F2FP.F16.F32.PACK_AB R12, R46, R47 ;  /* 0x0000002f2e0c723e */ /* 0x000fc400000000ff */
[----:B------:R-:W-:-:S07]  /*4300*/  F2FP.F16.F32.PACK_AB R14, R48, R43 ;  /* 0x0000002b300e723e */ /* 0x000fce00000000ff */
.L_x_432:
[----:B------:R-:W-:Y:S05]  /*4310*/  BSYNC B2 ;  /* 0x0000000000027941 */ /* 0x000fea0003800000 */
.L_x_431:
[----:B------:R1:W-:Y:S02]  /*4320*/  ST.E.128 desc[UR42][R44.64], R12 ;  /* 0x0000000c2c007985 */ /* 0x0003e4000c101d2a */
.L_x_430:
[----:B------:R-:W-:Y:S05]  /*4330*/  BSYNC B1 ;  /* 0x0000000000017941 */ /* 0x000fea0003800000 */
.L_x_429:
[----:B------:R-:W-:-:S13]  /*4340*/  LOP3.LUT P3, RZ, R21, 0x20, RZ, 0xc0, !PT ;  /* 0x0000002015ff7812 */ /* 0x000fda000786c0ff */
        /* <DEDUP_REMOVED lines=8> */
[----:B------:R-:W-:Y:S01]  /*43d0*/  SHF.R.U64 R11, R36, 0x10, R37 ;  /* 0x00000010240b7819 */ /* 0x000fe20000001225 */
[--C-:B------:R-:W-:Y:S01]  /*43e0*/  HADD2.F32 R36, -RZ, R15.reuse.H1_H1 ;  /* 0x3000000fff247230 */ /* 0x100fe20000004100 */
[--C-:B------:R-:W-:Y:S01]  /*43f0*/  SHF.R.U64 R42, R38, 0x10, R39.reuse ;  /* 0x00000010262a7819 */ /* 0x100fe20000001227 */
[----:B------:R-:W-:Y:S01]  /*4400*/  HADD2.F32 R15, -RZ, R15.H0_H0 ;  /* 0x2000000fff0f7230 */ /* 0x000fe20000004100 */
[----:B------:R-:W-:Y:S01]  /*4410*/  SHF.R.U32.HI R39, RZ, 0x10, R39 ;  /* 0x00000010ff277819 */ /* 0x000fe20000011627 */
[----:B------:R-:W-:Y:S01]  /*4420*/  HADD2.F32 R38, -RZ, R11.H0_H0 ;  /* 0x2000000bff267230 */ /* 0x000fe20000004100 */
[----:B------:R-:W-:Y:S01]  /*4430*/  SHF.R.U32.HI R37, RZ, 0x10, R37 ;  /* 0x00000010ff257819 */ /* 0x000fe20000011625 */
[----:B------:R-:W-:Y:S02]  /*4440*/  HADD2.F32 R42, -RZ, R42.H0_H0 ;  /* 0x2000002aff2a7230 */ /* 0x000fe40000004100 */
[----:B------:R-:W-:Y:S02]  /*4450*/  HADD2.F32 R11, -RZ, R13.H1_H1 ;  /* 0x3000000dff0b7230 */ /* 0x000fe40000004100 */
[----:B------:R-:W-:-:S02]  /*4460*/  HADD2.F32 R39, -RZ, R39.H0_H0 ;  /* 0x20000027ff277230 */ /* 0x000fc40000004100 */
[----:B------:R-:W-:Y:S02]  /*4470*/  HADD2.F32 R13, -RZ, R13.H0_H0 ;  /* 0x2000000dff0d7230 */ /* 0x000fe40000004100 */
[-C--:B------:R-:W-:Y:S01]  /*4480*/  FMUL.FTZ R44, R11, R42.reuse ;  /* 0x0000002a0b2c7220 */ /* 0x080fe20000410000 */
[----:B------:R-:W-:Y:S02]  /*4490*/  HADD2.F32 R37, -RZ, R37.H0_H0 ;  /* 0x20000025ff257230 */ /* 0x000fe40000004100 */
[CC--:B------:R-:W-:Y:S01]  /*44a0*/  FMUL.FTZ R46, R36.reuse, R39.reuse ;  /* 0x00000027242e7220 */ /* 0x0c0fe20000410000 */
[----:B------:R-:W-:Y:S01]  /*44b0*/  FMUL.FTZ R43, R15, R39 ;  /* 0x000000270f2b7220 */ /* 0x000fe20000410000 */
[C---:B------:R-:W-:Y:S01]  /*44c0*/  FMUL.FTZ R42, R13.reuse, R42 ;  /* 0x0000002a0d2a7220 */ /* 0x040fe20000410000 */
[-C--:B------:R-:W-:Y:S01]  /*44d0*/  FFMA.FTZ R44, R13, R38.reuse, -R44 ;  /* 0x000000260d2c7223 */ /* 0x080fe2000001082c */
[-C--:B------:R-:W-:Y:S01]  /*44e0*/  FFMA.FTZ R46, R15, R37.reuse, -R46 ;  /* 0x000000250f2e7223 */ /* 0x080fe2000001082e */
[----:B------:R-:W-:Y:S01]  /*44f0*/  FFMA.FTZ R45, R36, R37, R43 ;  /* 0x00000025242d7223 */ /* 0x000fe2000001002b */
[----:B------:R-:W-:Y:S01]  /*4500*/  FFMA.FTZ R39, R11, R38, R42 ;  /* 0x000000260b277223 */ /* 0x000fe2000001002a */
[----:B------:R-:W-:-:S02]  /*4510*/  HADD2.F32 R15, -RZ, R63.H0_H0 ;  /* 0x2000003fff0f7230 */ /* 0x000fc40000004100 */
[----:B------:R-:W-:Y:S02]  /*4520*/  HADD2.F32 R36, -RZ, R62.H0_H0 ;  /* 0x2000003eff247230 */ /* 0x000fe40000004100 */
[----:B------:R-:W-:Y:S02]  /*4530*/  HADD2.F32 R11, -RZ, R12.H1_H1 ;  /* 0x3000000cff0b7230 */ /* 0x000fe40000004100 */
[----:B------:R-:W-:Y:S02]  /*4540*/  HADD2.F32 R13, -RZ, R14.H1_H1 ;  /* 0x3000000eff0d7230 */ /* 0x000fe40000004100 */
[----:B------:R-:W-:Y:S02]  /*4550*/  HADD2.F32 R63, -RZ, R63.H1_H1 ;  /* 0x3000003fff3f7230 */ /* 0x000fe40000004100 */
[----:B------:R-:W-:Y:S01]  /*4560*/  FMUL.FTZ R37, R11, R36 ;  /* 0x000000240b257220 */ /* 0x000fe20000410000 */
[----:B------:R-:W-:Y:S02]  /*4570*/  HADD2.F32 R12, -RZ, R12.H0_H0 ;  /* 0x2000000cff0c7230 */ /* 0x000fe40000004100 */
[----:B------:R-:W-:-:S02]  /*4580*/  HADD2.F32 R14, -RZ, R14.H0_H0 ;  /* 0x2000000eff0e7230 */ /* 0x000fc40000004100 */
[----:B------:R-:W-:Y:S01]  /*4590*/  FMUL.FTZ R43, R13, R63 ;  /* 0x0000003f0d2b7220 */ /* 0x000fe20000410000 */
[----:B------:R-:W-:Y:S02]  /*45a0*/  HADD2.F32 R62, -RZ, R62.H1_H1 ;  /* 0x3000003eff3e7230 */ /* 0x000fe40000004100 */
[C---:B------:R-:W-:Y:S01]  /*45b0*/  FMUL.FTZ R36, R12.reuse, R36 ;  /* 0x000000240c247220 */ /* 0x040fe20000410000 */
[----:B------:R-:W-:Y:S01]  /*45c0*/  FFMA.FTZ R37, R12, R15, -R37 ;  /* 0x0000000f0c257223 */ /* 0x000fe20000010825 */
[C---:B------:R-:W-:Y:S02]  /*45d0*/  FMUL.FTZ R38, R14.reuse, R63 ;  /* 0x0000003f0e267220 */ /* 0x040fe40000410000 */
[----:B------:R-:W-:Y:S01]  /*45e0*/  FFMA.FTZ R36, R11, R15, R36 ;  /* 0x0000000f0b247223 */ /* 0x000fe20000010024 */
[-C--:B------:R-:W-:Y:S01]  /*45f0*/  FFMA.FTZ R43, R14, R62.reuse, -R43 ;  /* 0x0000003e0e2b7223 */ /* 0x080fe2000001082b */
[----:B------:R-:W-:Y:S01]  /*4600*/  FFMA.FTZ R38, R13, R62, R38 ;  /* 0x0000003e0d267223 */ /* 0x000fe20000010026 */
[----:B------:R-:W-:-:S02]  /*4610*/  F2FP.F16.F32.PACK_AB R13, R39, R44 ;  /* 0x0000002c270d723e */ /* 0x000fc400000000ff */
[----:B------:R-:W-:Y:S02]  /*4620*/  F2FP.F16.F32.PACK_AB R15, R45, R46 ;  /* 0x0000002e2d0f723e */ /* 0x000fe400000000ff */
[----:B------:R-:W-:Y:S02]  /*4630*/  F2FP.F16.F32.PACK_AB R12, R36, R37 ;  /* 0x00000025240c723e */ /* 0x000fe400000000ff */
[----:B------:R-:W-:-:S07]  /*4640*/  F2FP.F16.F32.PACK_AB R14, R38, R43 ;  /* 0x0000002b260e723e */ /* 0x000fce00000000ff */
.L_x_434:
[----:B------:R-:W-:Y:S05]  /*4650*/  BSYNC B1 ;  /* 0x0000000000017941 */ /* 0x000fea0003800000 */
.L_x_433:
[----:B------:R1:W-:Y:S01]  /*4660*/  ST.E.128 desc[UR42][R40.64], R12 ;  /* 0x0000000c28007985 */ /* 0x0003e2000c101d2a */
[----:B------:R-:W-:Y:S05]  /*4670*/  BRA `(.L_x_412) ;  /* 0x00000020007c7947 */ /* 0x000fea0003800000 */
.L_x_405:
        /* <DEDUP_REMOVED lines=15> */
[----:B------:R-:W-:Y:S01]  /*4770*/  IADD3 R14, P2, R66, R14, RZ ;  /* 0x0000000e420e7210 */ /* 0x000fe20007f5e0ff */
[----:B------:R-:W-:Y:S01]  /*4780*/  ULDC.64 UR4, c[0x0][0x3e8] ;  /* 0x0000fa0000047ab9 */ /* 0x000fe20000000a00 */
[----:B------:R-:W-:Y:S02]  /*4790*/  CS2R R46, SRZ ;  /* 0x00000000002e7805 */ /* 0x000fe4000001ff00 */
[----:B------:R-:W-:Y:S02]  /*47a0*/  CS2R R44, SRZ ;  /* 0x00000000002c7805 */ /* 0x000fe4000001ff00 */
[----:B------:R-:W-:Y:S02]  /*47b0*/  IADD3.X R13, R11, R85, RZ, P2, !PT ;  /* 0x000000550b0d7210 */ /* 0x000fe400017fe4ff */
[----:B------:R-:W-:Y:S02]  /*47c0*/  CS2R R58, SRZ ;  /* 0x00000000003a7805 */ /* 0x000fe4000001ff00 */
[----:B------:R-:W-:-:S02]  /*47d0*/  IADD3 R11, P2, R70, R12, RZ ;  /* 0x0000000c460b7210 */ /* 0x000fc40007f5e0ff */
[----:B------:R-:W-:-:S03]  /*47e0*/  CS2R R56, SRZ ;  /* 0x0000000000387805 */ /* 0x000fc6000001ff00 */
        /* <DEDUP_REMOVED lines=8> */
[----:B------:R-:W-:Y:S02]  /*4870*/  CS2R R40, SRZ ;  /* 0x0000000000287805 */ /* 0x000fe4000001ff00 */
[----:B------:R-:W-:Y:S02]  /*4880*/  CS2R R54, SRZ ;  /* 0x0000000000367805 */ /* 0x000fe4000001ff00 */
[----:B------:R-:W-:-:S05]  /*4890*/  CS2R R52, SRZ ;  /* 0x0000000000347805 */ /* 0x000fca000001ff00 */
[----:B------:R0:W5:Y:S04]  /*48a0*/  @!P2 LDG.E.128 R44, desc[UR42][R12.64] ;  /* 0x0000002a0c2ca981 */ /* 0x000168000c1e1d00 */
[----:B------:R0:W5:Y:S01]  /*48b0*/  @!P2 LDG.E.128 R56, desc[UR42][R14.64] ;  /* 0x0000002a0e38a981 */ /* 0x000162000c1e1d00 */
[----:B------:R-:W-:Y:S02]  /*48c0*/  ISETP.GE.AND P2, PT, R0, R98, PT ;  /* 0x000000620000720c */ /* 0x000fe40003f46270 */
[----:B------:R-:W-:Y:S02]  /*48d0*/  CS2R R38, SRZ ;  /* 0x0000000000267805 */ /* 0x000fe4000001ff00 */
[----:B------:R-:W-:Y:S02]  /*48e0*/  CS2R R36, SRZ ;  /* 0x0000000000247805 */ /* 0x000fe4000001ff00 */
[----:B------:R-:W-:-:S02]  /*48f0*/  CS2R R50, SRZ ;  /* 0x0000000000327805 */ /* 0x000fc4000001ff00 */
[----:B------:R-:W-:-:S05]  /*4900*/  CS2R R48, SRZ ;  /* 0x0000000000307805 */ /* 0x000fca000001ff00 */
[----:B------:R0:W5:Y:S04]  /*4910*/  @!P2 LDG.E.128 R40, desc[UR42][R12.64+0x20] ;  /* 0x0000202a0c28a981 */ /* 0x000168000c1e1d00 */
[----:B------:R0:W5:Y:S01]  /*4920*/  @!P2 LDG.E.128 R52, desc[UR42][R14.64+0x20] ;  /* 0x0000202a0e34a981 */ /* 0x000162000c1e1d00 */
[----:B------:R-:W-:-:S13]  /*4930*/  ISETP.GE.AND P2, PT, R3, R98, PT ;  /* 0x000000620300720c */ /* 0x000fda0003f46270 */
[----:B------:R0:W5:Y:S04]  /*4940*/  @!P2 LDG.E.128 R36, desc[UR42][R12.64+0x40] ;  /* 0x0000402a0c24a981 */ /* 0x000168000c1e1d00 */
[----:B------:R0:W5:Y:S02]  /*4950*/  @!P2 LDG.E.128 R48, desc[UR42][R14.64+0x40] ;  /* 0x0000402a0e30a981 */ /* 0x000164000c1e1d00 */
.L_x_436:
[----:B------:R-:W-:Y:S05]  /*4960*/  BSYNC B1 ;  /* 0x0000000000017941 */ /* 0x000fea0003800000 */
.L_x_435:
[----:B-----5:R-:W-:Y:S01]  /*4970*/  IMAD.MOV.U32 R11, RZ, RZ, R38 ;  /* 0x000000ffff0b7224 */ /* 0x020fe200078e0026 */
[----:B------:R-:W-:Y:S01]  /*4980*/  UISETP.NE.AND UP0, UPT, UR40, 0x3, UPT ;  /* 0x000000032800788c */ /* 0x000fe2000bf05270 */
[----:B0-----:R-:W-:Y:S02]  /*4990*/  IMAD.MOV.U32 R12, RZ, RZ, R39 ;  /* 0x000000ffff0c7224 */ /* 0x001fe400078e0027 */
[----:B------:R-:W-:Y:S02]  /*49a0*/  IMAD.MOV.U32 R13, RZ, RZ, R36 ;  /* 0x000000ffff0d7224 */ /* 0x000fe400078e0024 */
[----:B------:R-:W-:Y:S01]  /*49b0*/  IMAD.MOV.U32 R14, RZ, RZ, R43 ;  /* 0x000000ffff0e7224 */ /* 0x000fe200078e002b */
[----:B------:R-:W-:Y:S01]  /*49c0*/  PRMT R110, R11, 0x5410, R12 ;  /* 0x000054100b6e7816 */ /* 0x000fe2000000000c */
[----:B------:R-:W-:Y:S01]  /*49d0*/  IMAD.MOV.U32 R11, RZ, RZ, R37 ;  /* 0x000000ffff0b7224 */ /* 0x000fe200078e0025 */
[----:B------:R-:W-:Y:S02]  /*49e0*/  MOV R12, R42 ;  /* 0x0000002a000c7202 */ /* 0x000fe40000000f00 */
[----:B------:R-:W-:-:S02]  /*49f0*/  PRMT R116, R14, 0x7610, R116 ;  /* 0x000076100e747816 */ /* 0x000fc40000000074 */
        /* <DEDUP_REMOVED lines=15> */
[----:B------:R-:W-:-:S05]  /*4af0*/  IMAD.MOV.U32 R12, RZ, RZ, R51 ;  /* 0x000000ffff0c7224 */ /* 0x000fca00078e0033 */
[----:B------:R-:W-:Y:S01]  /*4b00*/  PRMT R112, R11, 0x5410, R12 ;  /* 0x000054100b707816 */ /* 0x000fe2000000000c */
[----:B------:R-:W-:Y:S02]  /*4b10*/  IMAD.MOV.U32 R12, RZ, RZ, R48 ;  /* 0x000000ffff0c7224 */ /* 0x000fe400078e0030 */
        /* <DEDUP_REMOVED lines=15> */
[----:B------:R-:W-:Y:S02]  /*4c10*/  MOV R11, R56 ;  /* 0x00000038000b7202 */ /* 0x000fe40000000f00 */
[----:B------:R-:W-:Y:S02]  /*4c20*/  PRMT R107, R12, 0x7610, R107 ;  /* 0x000076100c6b7816 */ /* 0x000fe4000000006b */
[----:B------:R-:W-:Y:S01]  /*4c30*/  PRMT R120, R120, 0x5410, R11 ;  /* 0x0000541078787816 */ /* 0x000fe2000000000b */
[----:B------:R-:W-:Y:S06]  /*4c40*/  @!P2 BRA `(.L_x_437) ;  /* 0x000000000004a947 */ /* 0x000fec0003800000 */
[----:B------:R-:W-:Y:S01]  /*4c50*/  BPT.TRAP 0x1 ;  /* 0x000000040000795c */ /* 0x000fe20000300000 */
.L_x_437:
[----:B------:R-:W-:Y:S01]  /*4c60*/  IMAD R31, R18, 0x8, R2 ;  /* 0x00000008121f7824 */ /* 0x000fe200078e0202 */
[----:B------:R-:W-:Y:S01]  /*4c70*/  SHF.L.U32 R80, R137, 0x1f, RZ ;  /* 0x0000001f89507819 */ /* 0x000fe200000006ff */
[----:B------:R-:W-:Y:S03]  /*4c80*/  BSSY B1, `(.L_x_438) ;  /* 0x0000003000017945 */ /* 0x000fe60003800000 */
[----:B------:R-:W0:Y:S02]  /*4c90*/  SYNCS.PHASECHK.TRANS64.TRYWAIT P4, [R31+URZ+0x2d890], R80 ;  /* 0x02d890501f0075a7 */ /* 0x000e24000808017f */
[----:B0-----:R-:W-:Y:S05]  /*4ca0*/  @!P4 BRA `(.L_x_439) ;  /* 0x0000013c00c8c947 */ /* 0x001fea0003800000 */
.L_x_664:
[----:B------:R-:W-:Y:S05]  /*4cb0*/  BSYNC B1 ;  /* 0x0000000000017941 */ /* 0x000fea0003800000 */
.L_x_438:
[----:B------:R-:W-:-:S03]  /*4cc0*/  UMOV UR4, 0xffffffff ;  /* 0xffffffff00047882 */ /* 0x000fc60000000000 */
[----:B------:R-:W-:Y:S05]  /*4cd0*/  BRA.DIV UR4, `(.L_x_440) ;  /* 0x0000013e04d07947 */ /* 0x000fea000b800000 */
[----:B------:R1:W2:Y:S04]  /*4ce0*/  SHFL.IDX PT, R83, R61, RZ, 0x1e1f ;  /* 0x001e1fff3d537589 */ /* 0x0002a800000e0000 */
[----:B------:R1:W3:Y:S02]  /*4cf0*/  SHFL.IDX PT, R82, R60, RZ, 0x1e1f ;  /* 0x001e1fff3c527589 */ /* 0x0002e400000e0000 */
.L_x_668:
[----:B------:R-:W-:Y:S05]  /*4d00*/  @P3 BRA `(.L_x_412) ;  /* 0x0000001800d83947 */ /* 0x000fea0003800000 */
[----:B------:R-:W4:Y:S01]  /*4d10*/  LDC R11, c[0x0][0x2f4] ;  /* 0x0000bd00ff0b7b82 */ /* 0x000f220000000800 */
[----:B------:R-:W-:Y:S01]  /*4d20*/  ISETP.NE.AND P3, PT, R28, RZ, PT ;  /* 0x000000ff1c00720c */ /* 0x000fe20003f65270 */
[----:B------:R-:W-:Y:S01]  /*4d30*/  BSSY B1, `(.L_x_441) ;  /* 0x0000079000017945 */ /* 0x000fe20003800000 */
[----:B----4-:R-:W-:-:S11]  /*4d40*/  IMAD.IADD R103, R11, 0x1, -R99 ;  /* 0x000000010b677824 */ /* 0x010fd600078e0a63 */
[----:B------:R-:W-:Y:S05]  /*4d50*/  @!P3 BRA `(.L_x_442) ;  /* 0x0000000400d8b947 */ /* 0x000fea0003800000 */
[----:B------:R-:W-:Y:S01]  /*4d60*/  SEL R12, R99, R103, !P0 ;  /* 0x00000067630c7207 */ /* 0x000fe20004000000 */
[----:B------:R-:W-:Y:S01]  /*4d70*/  BSSY B2, `(.L_x_443) ;  /* 0x000006e000027945 */ /* 0x000fe20003800000 */
[----:B------:R-:W-:Y:S02]  /*4d80*/  ISETP.GE.AND P3, PT, R16, R98, PT ;  /* 0x000000621000720c */ /* 0x000fe40003f66270 */
[----:B------:R-:W-:-:S04]  /*4d90*/  SHF.R.S32.HI R13, RZ, 0x1f, R12 ;  /* 0x0000001fff0d7819 */ /* 0x000fc8000001140c */
[----:B------:R-:W-:-:S04]  /*4da0*/  LEA.HI R13, R13, R12, RZ, 0x4 ;  /* 0x0000000c0d0d7211 */ /* 0x000fc800078f20ff */
[----:B------:R-:W-:-:S04]  /*4db0*/  SHF.R.S32.HI R13, RZ, 0x4, R13 ;  /* 0x00000004ff0d7819 */ /* 0x000fc8000001140d */
[----:B------:R-:W-:-:S04]  /*4dc0*/  LEA.HI.SX32 R104, R73, R13, 0x1d ;  /* 0x0000000d49687211 */ /* 0x000fc800078feaff */
[----:B------:R-:W-:-:S04]  /*4dd0*/  SHF.R.S32.HI R12, RZ, 0x1f, R104 ;  /* 0x0000001fff0c7819 */ /* 0x000fc80000011468 */
[----:B------:R-:W-:Y:S01]  /*4de0*/  LEA.HI R12, R12, R104, RZ, 0x2 ;  /* 0x000000680c0c7211 */ /* 0x000fe200078f10ff */
[----:B------:R-:W-:-:S04]  /*4df0*/  IMAD.SHL.U32 R104, R104, 0x8, RZ ;  /* 0x0000000868687824 */ /* 0x000fc800078e00ff */
[----:B------:R-:W-:Y:S01]  /*4e00*/  IMAD.SHL.U32 R12, R12, 0x400, RZ ;  /* 0x000004000c0c7824 */ /* 0x000fe200078e00ff */
[----:B------:R-:W-:-:S04]  /*4e10*/  LOP3.LUT R13, R143, 0x18, R104, 0xf8, !PT ;  /* 0x000000188f0d7812 */ /* 0x000fc800078ef868 */
[----:B------:R-:W-:Y:S02]  /*4e20*/  LOP3.LUT R13, R13, R144, RZ, 0x3c, !PT ;  /* 0x000000900d0d7212 */ /* 0x000fe400078e3cff */
[----:B------:R-:W-:-:S04]  /*4e30*/  LOP3.LUT R12, R12, 0x7ffff000, RZ, 0xc0, !PT ;  /* 0x7ffff0000c0c7812 */ /* 0x000fc800078ec0ff */
[----:B------:R-:W-:-:S05]  /*4e40*/  IADD3 R12, R13, R12, R145 ;  /* 0x0000000c0d0c7210 */ /* 0x000fca0007ffe091 */
[C---:B-1----:R-:W-:Y:S02]  /*4e50*/  IMAD R60, R18.reuse, 0x3000, R12 ;  /* 0x00003000123c7824 */ /* 0x042fe400078e020c */
[----:B------:R-:W-:Y:S02]  /*4e60*/  IMAD R12, R18, 0x3000, R96 ;  /* 0x00003000120c7824 */ /* 0x000fe400078e0260 */
[----:B------:R-:W-:-:S03]  /*4e70*/  IMAD R60, R60, 0x2, R2 ;  /* 0x000000023c3c7824 */ /* 0x000fc600078e0202 */
[----:B------:R-:W-:-:S03]  /*4e80*/  LEA R12, R12, R2, 0x1 ;  /* 0x000000020c0c7211 */ /* 0x000fc600078e08ff */
[----:B------:R-:W1:Y:S04]  /*4e90*/  LDS.128 R60, [R60+0x15400] ;  /* 0x015400003c3c7984 */ /* 0x000e680000000c00 */
[----:B------:R-:W4:Y:S01]  /*4ea0*/  LDS.128 R12, [R12+0x15400] ;  /* 0x015400000c0c7984 */ /* 0x000f220000000c00 */
[----:B------:R-:W-:Y:S05]  /*4eb0*/  @P3 BRA `(.L_x_444) ;  /* 0x0000000400643947 */ /* 0x000fea0003800000 */
[----:B-1----:R-:W-:Y:S01]  /*4ec0*/  IMAD.MOV.U32 R106, RZ, RZ, R61 ;  /* 0x000000ffff6a7224 */ /* 0x002fe200078e003d */
[----:B------:R-:W-:Y:S01]  /*4ed0*/  SHF.R.U64 R44, R44, 0x10, R45 ;  /* 0x000000102c2c7819 */ /* 0x000fe2000000122d */
[----:B----4-:R-:W-:Y:S01]  /*4ee0*/  IMAD.MOV.U32 R105, RZ, RZ, R13 ;  /* 0x000000ffff697224 */ /* 0x010fe200078e000d */
[----:B------:R-:W-:Y:S01]  /*4ef0*/  SHF.R.U32.HI R45, RZ, 0x10, R45 ;  /* 0x00000010ff2d7819 */ /* 0x000fe2000001162d */
[----:B------:R-:W-:Y:S01]  /*4f00*/  HADD2.F32 R107, -RZ, R107.H0_H0 ;  /* 0x2000006bff6b7230 */ /* 0x000fe20000004100 */
[----:B------:R-:W-:Y:S01]  /*4f10*/  SHF.R.U64 R46, R46, 0x10, R47 ;  /* 0x000000102e2e7819 */ /* 0x000fe2000000122f */
[----:B------:R-:W-:Y:S02]  /*4f20*/  HADD2.F32 R13, -RZ, R106.H0_H0 ;  /* 0x2000006aff0d7230 */ /* 0x000fe40000004100 */
[----:B------:R-:W-:Y:S02]  /*4f30*/  HADD2.F32 R109, -RZ, R105.H0_H0 ;  /* 0x20000069ff6d7230 */ /* 0x000fe40000004100 */
[----:B------:R-:W-:-:S02]  /*4f40*/  HADD2.F32 R108, -RZ, R108.H0_H0 ;  /* 0x2000006cff6c7230 */ /* 0x000fc40000004100 */
[-C--:B------:R-:W-:Y:S01]  /*4f50*/  FMUL.FTZ R61, R13, R107.reuse ;  /* 0x0000006b0d3d7220 */ /* 0x080fe20000410000 */
[----:B------:R-:W-:Y:S02]  /*4f60*/  HADD2.F32 R106, -RZ, R106.H1_H1 ;  /* 0x3000006aff6a7230 */ /* 0x000fe40000004100 */
[C---:B------:R-:W-:Y:S01]  /*4f70*/  FMUL.FTZ R107, R109.reuse, R107 ;  /* 0x0000006b6d6b7220 */ /* 0x040fe20000410000 */
[----:B------:R-:W-:Y:S02]  /*4f80*/  HADD2.F32 R45, -RZ, R45.H0_H0 ;  /* 0x2000002dff2d7230 */ /* 0x000fe40000004100 */
[-C--:B------:R-:W-:Y:S01]  /*4f90*/  FFMA.FTZ R61, R109, R108.reuse, -R61 ;  /* 0x0000006c6d3d7223 */ /* 0x080fe2000001083d */
[----:B------:R-:W-:Y:S02]  /*4fa0*/  HADD2.F32 R44, -RZ, R44.H0_H0 ;  /* 0x2000002cff2c7230 */ /* 0x000fe40000004100 */
[----:B------:R-:W-:Y:S01]  /*4fb0*/  FFMA.FTZ R13, R13, R108, R107 ;  /* 0x0000006c0d0d7223 */ /* 0x000fe2000001006b */
[--C-:B------:R-:W-:Y:S01]  /*4fc0*/  SHF.R.U32.HI R107, RZ, 0x10, R57.reuse ;  /* 0x00000010ff6b7819 */ /* 0x100fe20000011639 */
[----:B------:R-:W-:Y:S01]  /*4fd0*/  HADD2.F32 R108, -RZ, R120.H0_H0 ;  /* 0x20000078ff6c7230 */ /* 0x000fe20000004100 */
[----:B------:R-:W-:Y:S01]  /*4fe0*/  SHF.R.U64 R57, R56, 0x10, R57 ;  /* 0x0000001038397819 */ /* 0x000fe20000001239 */
[----:B------:R-:W-:-:S02]  /*4ff0*/  HADD2.F32 R56, -RZ, R105.H1_H1 ;  /* 0x30000069ff387230 */ /* 0x000fc40000004100 */
[----:B------:R-:W-:Y:S02]  /*5000*/  HADD2.F32 R107, -RZ, R107.H0_H0 ;  /* 0x2000006bff6b7230 */ /* 0x000fe40000004100 */
[----:B------:R-:W-:Y:S02]  /*5010*/  HADD2.F32 R57, -RZ, R57.H0_H0 ;  /* 0x20000039ff397230 */ /* 0x000fe40000004100 */
[----:B------:R-:W-:Y:S02]  /*5020*/  HADD2.F32 R46, -RZ, R46.H0_H0 ;  /* 0x2000002eff2e7230 */ /* 0x000fe40000004100 */
[-C--:B------:R-:W-:Y:S01]  /*5030*/  FMUL.FTZ R105, R106, R107.reuse ;  /* 0x0000006b6a697220 */ /* 0x080fe20000410000 */
[----:B------:R-:W-:-:S03]  /*5040*/  FMUL.FTZ R107, R56, R107 ;  /* 0x0000006b386b7220 */ /* 0x000fc60000410000 */
[-C--:B------:R-:W-:Y:S01]  /*5050*/  FFMA.FTZ R56, R56, R45.reuse, -R105 ;  /* 0x0000002d38387223 */ /* 0x080fe20000010869 */
[----:B------:R-:W-:Y:S02]  /*5060*/  HADD2.F32 R105, -RZ, R63.H0_H0 ;  /* 0x2000003fff697230 */ /* 0x000fe40000004100 */
[----:B------:R-:W-:Y:S01]  /*5070*/  FFMA.FTZ R45, R106, R45, R107 ;  /* 0x0000002d6a2d7223 */ /* 0x000fe2000001006b */
[----:B------:R-:W-:Y:S02]  /*5080*/  HADD2.F32 R106, -RZ, R118.H1_H1 ;  /* 0x30000076ff6a7230 */ /* 0x000fe40000004100 */
[--C-:B------:R-:W-:Y:S02]  /*5090*/  HADD2.F32 R107, -RZ, R15.reuse.H0_H0 ;  /* 0x2000000fff6b7230 */ /* 0x100fe40000004100 */
[----:B------:R-:W-:Y:S01]  /*50a0*/  FMUL.FTZ R109, R105, R108 ;  /* 0x0000006c696d7220 */ /* 0x000fe20000410000 */
[----:B------:R-:W-:Y:S01]  /*50b0*/  HADD2.F32 R15, -RZ, R15.H1_H1 ;  /* 0x3000000fff0f7230 */ /* 0x000fe20000004100 */
[----:B------:R-:W-:-:S02]  /*50c0*/  F2FP.F16.F32.PACK_AB R56, R56, R61 ;  /* 0x0000003d3838723e */ /* 0x000fc400000000ff */
[C---:B------:R-:W-:Y:S01]  /*50d0*/  FFMA.FTZ R109, R107.reuse, R106, -R109 ;  /* 0x0000006a6b6d7223 */ /* 0x040fe2000001086d */
[----:B------:R-:W-:Y:S01]  /*50e0*/  FMUL.FTZ R107, R107, R108 ;  /* 0x0000006c6b6b7220 */ /* 0x000fe20000410000 */
[----:B------:R-:W-:Y:S01]  /*50f0*/  HADD2.F32 R108, -RZ, R120.H1_H1 ;  /* 0x30000078ff6c7230 */ /* 0x000fe20000004100 */
[----:B------:R-:W-:Y:S01]  /*5100*/  F2FP.F16.F32.PACK_AB R45, R45, R13 ;  /* 0x0000000d2d2d723e */ /* 0x000fe200000000ff */
[----:B------:R-:W-:Y:S02]  /*5110*/  IMAD.MOV.U32 R13, RZ, RZ, R56 ;  /* 0x000000ffff0d7224 */ /* 0x000fe400078e0038 */
[----:B------:R-:W-:Y:S01]  /*5120*/  FFMA.FTZ R107, R105, R106, R107 ;  /* 0x0000006a696b7223 */ /* 0x000fe2000001006b */
[----:B------:R-:W-:Y:S02]  /*5130*/  SHF.R.U32.HI R105, RZ, 0x10, R47 ;  /* 0x00000010ff697819 */ /* 0x000fe4000001162f */
[--C-:B------:R-:W-:Y:S01]  /*5140*/  SHF.R.U64 R47, R58, 0x10, R59.reuse ;  /* 0x000000103a2f7819 */ /* 0x100fe2000000123b */
[----:B------:R-:W-:Y:S01]  /*5150*/  HADD2.F32 R58, -RZ, R63.H1_H1 ;  /* 0x3000003fff3a7230 */ /* 0x000fe20000004100 */
[----:B------:R-:W-:Y:S01]  /*5160*/  SHF.R.U32.HI R59, RZ, 0x10, R59 ;  /* 0x00000010ff3b7819 */ /* 0x000fe2000001163b */
[----:B------:R-:W-:Y:S01]  /*5170*/  HADD2.F32 R105, -RZ, R105.H0_H0 ;  /* 0x20000069ff697230 */ /* 0x000fe20000004100 */
[----:B------:R-:W-:Y:S01]  /*5180*/  MOV R61, R45 ;  /* 0x0000002d003d7202 */ /* 0x000fe20000000f00 */
[----:B------:R-:W-:-:S02]  /*5190*/  HADD2.F32 R47, -RZ, R47.H0_H0 ;  /* 0x2000002fff2f7230 */ /* 0x000fc40000004100 */
[----:B------:R-:W-:-:S05]  /*51a0*/  HADD2.F32 R59, -RZ, R59.H0_H0 ;  /* 0x2000003bff3b7230 */ /* 0x000fca0000004100 */
[----:B------:R-:W-:-:S04]  /*51b0*/  FMUL.FTZ R63, R58, R59 ;  /* 0x0000003b3a3f7220 */ /* 0x000fc80000410000 */
[C---:B------:R-:W-:Y:S01]  /*51c0*/  FFMA.FTZ R63, R15.reuse, R105, -R63 ;  /* 0x000000690f3f7223 */ /* 0x040fe2000001083f */
[----:B------:R-:W-:Y:S01]  /*51d0*/  FMUL.FTZ R15, R15, R59 ;  /* 0x0000003b0f0f7220 */ /* 0x000fe20000410000 */
[----:B------:R-:W-:-:S03]  /*51e0*/  HADD2.F32 R59, -RZ, R119.H0_H0 ;  /* 0x20000077ff3b7230 */ /* 0x000fc60000004100 */
[----:B------:R-:W-:Y:S01]  /*51f0*/  FFMA.FTZ R15, R58, R105, R15 ;  /* 0x000000693a0f7223 */ /* 0x000fe2000001000f */
[----:B------:R-:W-:Y:S01]  /*5200*/  HADD2.F32 R58, -RZ, R60.H0_H0 ;  /* 0x2000003cff3a7230 */ /* 0x000fe20000004100 */
[----:B------:R-:W-:Y:S01]  /*5210*/  F2FP.F16.F32.PACK_AB R63, R63, R109 ;  /* 0x0000006d3f3f723e */ /* 0x000fe200000000ff */
[----:B------:R-:W-:Y:S02]  /*5220*/  HADD2.F32 R105, -RZ, R12.H0_H0 ;  /* 0x2000000cff697230 */ /* 0x000fe40000004100 */
[----:B------:R-:W-:Y:S02]  /*5230*/  HADD2.F32 R60, -RZ, R60.H1_H1 ;  /* 0x3000003cff3c7230 */ /* 0x000fe40000004100 */
[-C--:B------:R-:W-:Y:S01]  /*5240*/  FMUL.FTZ R106, R58, R108.reuse ;  /* 0x0000006c3a6a7220 */ /* 0x080fe20000410000 */
[----:B------:R-:W-:Y:S02]  /*5250*/  HADD2.F32 R12, -RZ, R12.H1_H1 ;  /* 0x3000000cff0c7230 */ /* 0x000fe40000004100 */
[----:B------:R-:W-:Y:S01]  /*5260*/  FMUL.FTZ R108, R105, R108 ;  /* 0x0000006c696c7220 */ /* 0x000fe20000410000 */
[----:B------:R-:W-:Y:S01]  /*5270*/  F2FP.F16.F32.PACK_AB R107, R15, R107 ;  /* 0x0000006b0f6b723e */ /* 0x000fe200000000ff */
[----:B------:R-:W-:Y:S01]  /*5280*/  FFMA.FTZ R106, R105, R59, -R106 ;  /* 0x0000003b696a7223 */ /* 0x000fe2000001086a */
[----:B------:R-:W-:-:S02]  /*5290*/  HADD2.F32 R105, -RZ, R119.H1_H1 ;  /* 0x30000077ff697230 */ /* 0x000fc40000004100 */
[----:B------:R-:W-:Y:S01]  /*52a0*/  FFMA.FTZ R108, R58, R59, R108 ;  /* 0x0000003b3a6c7223 */ /* 0x000fe2000001006c */
[-C--:B------:R-:W-:Y:S01]  /*52b0*/  FMUL.FTZ R58, R60, R57.reuse ;  /* 0x000000393c3a7220 */ /* 0x080fe20000410000 */
[C---:B------:R-:W-:Y:S01]  /*52c0*/  FMUL.FTZ R57, R12.reuse, R57 ;  /* 0x000000390c397220 */ /* 0x040fe20000410000 */
[----:B------:R-:W-:Y:S02]  /*52d0*/  HADD2.F32 R59, -RZ, R14.H0_H0 ;  /* 0x2000000eff3b7230 */ /* 0x000fe40000004100 */
[-C--:B------:R-:W-:Y:S01]  /*52e0*/  FFMA.FTZ R12, R12, R44.reuse, -R58 ;  /* 0x0000002c0c0c7223 */ /* 0x080fe2000001083a */
[----:B------:R-:W-:Y:S01]  /*52f0*/  FFMA.FTZ R44, R60, R44, R57 ;  /* 0x0000002c3c2c7223 */ /* 0x000fe20000010039 */
[----:B------:R-:W-:Y:S02]  /*5300*/  HADD2.F32 R57, -RZ, R62.H0_H0 ;  /* 0x2000003eff397230 */ /* 0x000fe40000004100 */
[----:B------:R-:W-:Y:S01]  /*5310*/  HADD2.F32 R58, -RZ, R118.H0_H0 ;  /* 0x20000076ff3a7230 */ /* 0x000fe20000004100 */
[----:B------:R-:W-:Y:S01]  /*5320*/  F2FP.F16.F32.PACK_AB R12, R12, R106 ;  /* 0x0000006a0c0c723e */ /* 0x000fe200000000ff */
[----:B------:R-:W-:-:S02]  /*5330*/  HADD2.F32 R62, -RZ, R62.H1_H1 ;  /* 0x3000003eff3e7230 */ /* 0x000fc40000004100 */
[-C--:B------:R-:W-:Y:S01]  /*5340*/  FMUL.FTZ R60, R57, R105.reuse ;  /* 0x00000069393c7220 */ /* 0x080fe20000410000 */
[C---:B------:R-:W-:Y:S01]  /*5350*/  FMUL.FTZ R105, R59.reuse, R105 ;  /* 0x000000693b697220 */ /* 0x040fe20000410000 */
[----:B------:R-:W-:Y:S01]  /*5360*/  HADD2.F32 R14, -RZ, R14.H1_H1 ;  /* 0x3000000eff0e7230 */ /* 0x000fe20000004100 */
[----:B------:R-:W-:Y:S01]  /*5370*/  F2FP.F16.F32.PACK_AB R44, R44, R108 ;  /* 0x0000006c2c2c723e */ /* 0x000fe200000000ff */
[-C--:B------:R-:W-:Y:S01]  /*5380*/  FFMA.FTZ R60, R59, R58.reuse, -R60 ;  /* 0x0000003a3b3c7223 */ /* 0x080fe2000001083c */
[----:B------:R-:W-:Y:S01]  /*5390*/  FFMA.FTZ R105, R57, R58, R105 ;  /* 0x0000003a39697223 */ /* 0x000fe20000010069 */
[-C--:B------:R-:W-:Y:S01]  /*53a0*/  FMUL.FTZ R57, R62, R47.reuse ;  /* 0x0000002f3e397220 */ /* 0x080fe20000410000 */
[C---:B------:R-:W-:Y:S01]  /*53b0*/  FMUL.FTZ R47, R14.reuse, R47 ;  /* 0x0000002f0e2f7220 */ /* 0x040fe20000410000 */
[----:B------:R-:W-:Y:S02]  /*53c0*/  IMAD.MOV.U32 R15, RZ, RZ, R63 ;  /* 0x000000ffff0f7224 */ /* 0x000fe400078e003f */
[-C--:B------:R-:W-:Y:S01]  /*53d0*/  FFMA.FTZ R57, R14, R46.reuse, -R57 ;  /* 0x0000002e0e397223 */ /* 0x080fe20000010839 */
[----:B------:R-:W-:Y:S01]  /*53e0*/  FFMA.FTZ R47, R62, R46, R47 ;  /* 0x0000002e3e2f7223 */ /* 0x000fe2000001002f */
[----:B------:R-:W-:-:S03]  /*53f0*/  IMAD.MOV.U32 R63, RZ, RZ, R107 ;  /* 0x000000ffff3f7224 */ /* 0x000fc600078e006b */
[----:B------:R-:W-:Y:S01]  /*5400*/  F2FP.F16.F32.PACK_AB R57, R57, R60 ;  /* 0x0000003c3939723e */ /* 0x000fe200000000ff */
[----:B------:R-:W-:Y:S01]  /*5410*/  IMAD.MOV.U32 R60, RZ, RZ, R44 ;  /* 0x000000ffff3c7224 */ /* 0x000fe200078e002c */
[----:B------:R-:W-:-:S03]  /*5420*/  F2FP.F16.F32.PACK_AB R47, R47, R105 ;  /* 0x000000692f2f723e */ /* 0x000fc600000000ff */
[----:B------:R-:W-:Y:S02]  /*5430*/  IMAD.MOV.U32 R14, RZ, RZ, R57 ;  /* 0x000000ffff0e7224 */ /* 0x000fe400078e0039 */
[----:B------:R-:W-:-:S07]  /*5440*/  IMAD.MOV.U32 R62, RZ, RZ, R47 ;  /* 0x000000ffff3e7224 */ /* 0x000fce00078e002f */
.L_x_444:
[----:B------:R-:W-:Y:S05]  /*5450*/  BSYNC B2 ;  /* 0x0000000000027941 */ /* 0x000fea0003800000 */
.L_x_443:
[----:B---3--:R-:W-:-:S04]  /*5460*/  LEA R44, P3, R9, R82, 0x1 ;  /* 0x00000052092c7211 */ /* 0x008fc800078608ff */
[----:B--2---:R-:W-:Y:S02]  /*5470*/  LEA.HI.X R45, R9, R83, R93, 0x1, P3 ;  /* 0x00000053092d7211 */ /* 0x004fe400018f0c5d */
[----:B------:R-:W-:-:S03]  /*5480*/  ISETP.GE.AND P3, PT, R104, R11, PT ;  /* 0x0000000b6800720c */ /* 0x000fc60003f66270 */
[----:B----4-:R2:W-:Y:S10]  /*5490*/  ST.E.128 desc[UR42][R44.64], R12 ;  /* 0x0000000c2c007985 */ /* 0x0105f4000c101d2a */
[----:B--2---:R-:W-:-:S05]  /*54a0*/  @!P3 IMAD.WIDE R12, R104, 0x2, R82 ;  /* 0x00000002680cb825 */ /* 0x004fca00078e0252 */
[----:B-1----:R4:W-:Y:S02]  /*54b0*/  @!P3 ST.E.128 desc[UR42][R12.64], R60 ;  /* 0x0000003c0c00b985 */ /* 0x0029e4000c101d2a */
.L_x_442:
[----:B------:R-:W-:Y:S05]  /*54c0*/  BSYNC B1 ;  /* 0x0000000000017941 */ /* 0x000fea0003800000 */
.L_x_441:
[----:B------:R-:W-:Y:S01]  /*54d0*/  ISETP.NE.AND P3, PT, R29, RZ, PT ;  /* 0x000000ff1d00720c */ /* 0x000fe20003f65270 */
[----:B------:R-:W-:-:S12]  /*54e0*/  BSSY B1, `(.L_x_445) ;  /* 0x0000078000017945 */ /* 0x000fd80003800000 */
[----:B------:R-:W-:Y:S05]  /*54f0*/  @!P3 BRA `(.L_x_446) ;  /* 0x0000000400d8b947 */ /* 0x000fea0003800000 */
[----:B------:R-:W-:Y:S01]  /*5500*/  LOP3.LUT P4, RZ, R23, 0x1, RZ, 0xc0, !PT ;  /* 0x0000000117ff7812 */ /* 0x000fe2000788c0ff */
[----:B------:R-:W-:Y:S01]  /*5510*/  BSSY B2, `(.L_x_447) ;  /* 0x000006e000027945 */ /* 0x000fe20003800000 */
[----:B------:R-:W-:Y:S02]  /*5520*/  ISETP.GE.AND P3, PT, R0, R98, PT ;  /* 0x000000620000720c */ /* 0x000fe40003f66270 */
[----:B----4-:R-:W-:-:S04]  /*5530*/  SEL R12, R99, R103, !P4 ;  /* 0x00000067630c7207 */ /* 0x010fc80006000000 */
[----:B------:R-:W-:-:S04]  /*5540*/  SHF.R.S32.HI R13, RZ, 0x1f, R12 ;  /* 0x0000001fff0d7819 */ /* 0x000fc8000001140c */
[----:B------:R-:W-:-:S04]  /*5550*/  LEA.HI R13, R13, R12, RZ, 0x4 ;  /* 0x0000000c0d0d7211 */ /* 0x000fc800078f20ff */
[----:B------:R-:W-:-:S04]  /*5560*/  SHF.R.S32.HI R13, RZ, 0x4, R13 ;  /* 0x00000004ff0d7819 */ /* 0x000fc8000001140d */
[----:B------:R-:W-:-:S04]  /*5570*/  LEA.HI.SX32 R56, R72, R13, 0x1d ;  /* 0x0000000d48387211 */ /* 0x000fc800078feaff */
[----:B------:R-:W-:-:S04]  /*5580*/  SHF.R.S32.HI R12, RZ, 0x1f, R56 ;  /* 0x0000001fff0c7819 */ /* 0x000fc80000011438 */
[----:B------:R-:W-:Y:S02]  /*5590*/  LEA.HI R12, R12, R56, RZ, 0x2 ;  /* 0x000000380c0c7211 */ /* 0x000fe400078f10ff */
[----:B------:R-:W-:-:S03]  /*55a0*/  SHF.L.U32 R56, R56, 0x3, RZ ;  /* 0x0000000338387819 */ /* 0x000fc600000006ff */
[----:B------:R-:W-:Y:S01]  /*55b0*/  IMAD.SHL.U32 R12, R12, 0x400, RZ ;  /* 0x000004000c0c7824 */ /* 0x000fe200078e00ff */
[----:B------:R-:W-:-:S04]  /*55c0*/  LOP3.LUT R13, R143, 0x18, R56, 0xf8, !PT ;  /* 0x000000188f0d7812 */ /* 0x000fc800078ef838 */
[----:B------:R-:W-:Y:S02]  /*55d0*/  LOP3.LUT R13, R13, R144, RZ, 0x3c, !PT ;  /* 0x000000900d0d7212 */ /* 0x000fe400078e3cff */
[----:B------:R-:W-:-:S04]  /*55e0*/  LOP3.LUT R12, R12, 0x7ffff000, RZ, 0xc0, !PT ;  /* 0x7ffff0000c0c7812 */ /* 0x000fc800078ec0ff */
[----:B------:R-:W-:-:S05]  /*55f0*/  IADD3 R12, R13, R12, R145 ;  /* 0x0000000c0d0c7210 */ /* 0x000fca0007ffe091 */
[C---:B------:R-:W-:Y:S02]  /*5600*/  IMAD R44, R18.reuse, 0x3000, R12 ;  /* 0x00003000122c7824 */ /* 0x040fe400078e020c */
[----:B------:R-:W-:Y:S02]  /*5610*/  IMAD R12, R18, 0x3000, R95 ;  /* 0x00003000120c7824 */ /* 0x000fe400078e025f */
[--C-:B------:R-:W-:Y:S02]  /*5620*/  IMAD R44, R44, 0x2, R2.reuse ;  /* 0x000000022c2c7824 */ /* 0x100fe400078e0202 */
[----:B------:R-:W-:-:S04]  /*5630*/  IMAD R12, R12, 0x2, R2 ;  /* 0x000000020c0c7824 */ /* 0x000fc800078e0202 */
[----:B------:R-:W4:Y:S04]  /*5640*/  LDS.128 R44, [R44+0x15400] ;  /* 0x015400002c2c7984 */ /* 0x000f280000000c00 */
[----:B------:R-:W0:Y:S01]  /*5650*/  LDS.128 R12, [R12+0x15400] ;  /* 0x015400000c0c7984 */ /* 0x000e220000000c00 */
[----:B------:R-:W-:Y:S05]  /*5660*/  @P3 BRA `(.L_x_448) ;  /* 0x0000000400603947 */ /* 0x000fea0003800000 */
[----:B----4-:R-:W-:Y:S01]  /*5670*/  IMAD.MOV.U32 R58, RZ, RZ, R45 ;  /* 0x000000ffff3a7224 */ /* 0x010fe200078e002d */
[----:B0-----:R-:W-:Y:S01]  /*5680*/  MOV R57, R13 ;  /* 0x0000000d00397202 */ /* 0x001fe20000000f00 */
[--C-:B------:R-:W-:Y:S01]  /*5690*/  HADD2.F32 R59, -RZ, R117.reuse.H1_H1 ;  /* 0x30000075ff3b7230 */ /* 0x100fe20000004100 */
[--C-:B------:R-:W-:Y:S01]  /*56a0*/  SHF.R.U64 R40, R40, 0x10, R41.reuse ;  /* 0x0000001028287819 */ /* 0x100fe20000001229 */
[----:B-1----:R-:W-:Y:S01]  /*56b0*/  HADD2.F32 R60, -RZ, R117.H0_H0 ;  /* 0x20000075ff3c7230 */ /* 0x002fe20000004100 */
[----:B------:R-:W-:Y:S01]  /*56c0*/  SHF.R.U32.HI R41, RZ, 0x10, R41 ;  /* 0x00000010ff297819 */ /* 0x000fe20000011629 */
[--C-:B------:R-:W-:Y:S01]  /*56d0*/  HADD2.F32 R13, -RZ, R58.reuse.H0_H0 ;  /* 0x2000003aff0d7230 */ /* 0x100fe20000004100 */
[----:B------:R-:W-:Y:S01]  /*56e0*/  SHF.R.U64 R42, R42, 0x10, R43 ;  /* 0x000000102a2a7819 */ /* 0x000fe2000000122b */
[----:B------:R-:W-:Y:S02]  /*56f0*/  HADD2.F32 R61, -RZ, R57.H0_H0 ;  /* 0x20000039ff3d7230 */ /* 0x000fe40000004100 */
[----:B------:R-:W-:-:S02]  /*5700*/  HADD2.F32 R58, -RZ, R58.H1_H1 ;  /* 0x3000003aff3a7230 */ /* 0x000fc40000004100 */
[-C--:B------:R-:W-:Y:S01]  /*5710*/  FMUL.FTZ R45, R13, R59.reuse ;  /* 0x0000003b0d2d7220 */ /* 0x080fe20000410000 */
[----:B------:R-:W-:Y:S02]  /*5720*/  HADD2.F32 R41, -RZ, R41.H0_H0 ;  /* 0x20000029ff297230 */ /* 0x000fe40000004100 */
[C---:B------:R-:W-:Y:S01]  /*5730*/  FMUL.FTZ R59, R61.reuse, R59 ;  /* 0x0000003b3d3b7220 */ /* 0x040fe20000410000 */
[----:B------:R-:W-:Y:S02]  /*5740*/  HADD2.F32 R40, -RZ, R40.H0_H0 ;  /* 0x20000028ff287230 */ /* 0x000fe40000004100 */
[-C--:B------:R-:W-:Y:S01]  /*5750*/  FFMA.FTZ R45, R61, R60.reuse, -R45 ;  /* 0x0000003c3d2d7223 */ /* 0x080fe2000001082d */
[----:B------:R-:W-:Y:S02]  /*5760*/  HADD2.F32 R42, -RZ, R42.H0_H0 ;  /* 0x2000002aff2a7230 */ /* 0x000fe40000004100 */
[----:B------:R-:W-:Y:S01]  /*5770*/  FFMA.FTZ R13, R13, R60, R59 ;  /* 0x0000003c0d0d7223 */ /* 0x000fe2000001003b */
[--C-:B------:R-:W-:Y:S01]  /*5780*/  SHF.R.U32.HI R59, RZ, 0x10, R53.reuse ;  /* 0x00000010ff3b7819 */ /* 0x100fe20000011635 */
[----:B------:R-:W-:Y:S01]  /*5790*/  HADD2.F32 R60, -RZ, R116.H1_H1 ;  /* 0x30000074ff3c7230 */ /* 0x000fe20000004100 */
[----:B------:R-:W-:Y:S01]  /*57a0*/  SHF.R.U64 R53, R52, 0x10, R53 ;  /* 0x0000001034357819 */ /* 0x000fe20000001235 */
[----:B------:R-:W-:-:S02]  /*57b0*/  HADD2.F32 R52, -RZ, R57.H1_H1 ;  /* 0x30000039ff347230 */ /* 0x000fc40000004100 */
[----:B------:R-:W-:Y:S02]  /*57c0*/  HADD2.F32 R59, -RZ, R59.H0_H0 ;  /* 0x2000003bff3b7230 */ /* 0x000fe40000004100 */
[----:B------:R-:W-:-:S03]  /*57d0*/  HADD2.F32 R53, -RZ, R53.H0_H0 ;  /* 0x20000035ff357230 */ /* 0x000fc60000004100 */
[-C--:B------:R-:W-:Y:S01]  /*57e0*/  FMUL.FTZ R57, R58, R59.reuse ;  /* 0x0000003b3a397220 */ /* 0x080fe20000410000 */
[----:B------:R-:W-:-:S03]  /*57f0*/  FMUL.FTZ R59, R52, R59 ;  /* 0x0000003b343b7220 */ /* 0x000fc60000410000 */
[-C--:B------:R-:W-:Y:S01]  /*5800*/  FFMA.FTZ R52, R52, R41.reuse, -R57 ;  /* 0x0000002934347223 */ /* 0x080fe20000010839 */
[----:B------:R-:W-:Y:S02]  /*5810*/  HADD2.F32 R57, -RZ, R47.H0_H0 ;  /* 0x2000002fff397230 */ /* 0x000fe40000004100 */
[----:B------:R-:W-:Y:S01]  /*5820*/  FFMA.FTZ R41, R58, R41, R59 ;  /* 0x000000293a297223 */ /* 0x000fe2000001003b */
[----:B------:R-:W-:Y:S02]  /*5830*/  HADD2.F32 R58, -RZ, R116.H0_H0 ;  /* 0x20000074ff3a7230 */ /* 0x000fe40000004100 */
[--C-:B------:R-:W-:Y:S02]  /*5840*/  HADD2.F32 R59, -RZ, R15.reuse.H0_H0 ;  /* 0x2000000fff3b7230 */ /* 0x100fe40000004100 */
[----:B------:R-:W-:Y:S01]  /*5850*/  FMUL.FTZ R61, R57, R60 ;  /* 0x0000003c393d7220 */ /* 0x000fe20000410000 */
[----:B------:R-:W-:Y:S01]  /*5860*/  HADD2.F32 R15, -RZ, R15.H1_H1 ;  /* 0x3000000fff0f7230 */ /* 0x000fe20000004100 */
[----:B------:R-:W-:-:S02]  /*5870*/  F2FP.F16.F32.PACK_AB R45, R52, R45 ;  /* 0x0000002d342d723e */ /* 0x000fc400000000ff */
[C---:B------:R-:W-:Y:S01]  /*5880*/  FFMA.FTZ R61, R59.reuse, R58, -R61 ;  /* 0x0000003a3b3d7223 */ /* 0x040fe2000001083d */
[----:B------:R-:W-:Y:S01]  /*5890*/  FMUL.FTZ R59, R59, R60 ;  /* 0x0000003c3b3b7220 */ /* 0x000fe20000410000 */
[----:B------:R-:W-:Y:S01]  /*58a0*/  F2FP.F16.F32.PACK_AB R41, R41, R13 ;  /* 0x0000000d2929723e */ /* 0x000fe200000000ff */
[----:B------:R-:W-:Y:S02]  /*58b0*/  IMAD.MOV.U32 R13, RZ, RZ, R45 ;  /* 0x000000ffff0d7224 */ /* 0x000fe400078e002d */
[----:B------:R-:W-:Y:S01]  /*58c0*/  FFMA.FTZ R59, R57, R58, R59 ;  /* 0x0000003a393b7223 */ /* 0x000fe2000001003b */
[----:B------:R-:W-:Y:S01]  /*58d0*/  SHF.R.U32.HI R57, RZ, 0x10, R43 ;  /* 0x00000010ff397819 */ /* 0x000fe2000001162b */
[----:B------:R-:W-:Y:S01]  /*58e0*/  IMAD.MOV.U32 R45, RZ, RZ, R41 ;  /* 0x000000ffff2d7224 */ /* 0x000fe200078e0029 */
[--C-:B------:R-:W-:Y:S01]  /*58f0*/  SHF.R.U64 R43, R54, 0x10, R55.reuse ;  /* 0x00000010362b7819 */ /* 0x100fe20000001237 */
[----:B------:R-:W-:Y:S01]  /*5900*/  HADD2.F32 R54, -RZ, R47.H1_H1 ;  /* 0x3000002fff367230 */ /* 0x000fe20000004100 */
[----:B------:R-:W-:Y:S01]  /*5910*/  SHF.R.U32.HI R55, RZ, 0x10, R55 ;  /* 0x00000010ff377819 */ /* 0x000fe20000011637 */
[----:B------:R-:W-:-:S02]  /*5920*/  HADD2.F32 R57, -RZ, R57.H0_H0 ;  /* 0x20000039ff397230 */ /* 0x000fc40000004100 */
[----:B------:R-:W-:Y:S02]  /*5930*/  HADD2.F32 R43, -RZ, R43.H0_H0 ;  /* 0x2000002bff2b7230 */ /* 0x000fe40000004100 */
[----:B------:R-:W-:-:S05]  /*5940*/  HADD2.F32 R47, -RZ, R55.H0_H0 ;  /* 0x20000037ff2f7230 */ /* 0x000fca0000004100 */
[----:B------:R-:W-:-:S04]  /*5950*/  FMUL.FTZ R55, R54, R47 ;  /* 0x0000002f36377220 */ /* 0x000fc80000410000 */
[C---:B------:R-:W-:Y:S01]  /*5960*/  FFMA.FTZ R55, R15.reuse, R57, -R55 ;  /* 0x000000390f377223 */ /* 0x040fe20000010837 */
[----:B------:R-:W-:Y:S01]  /*5970*/  FMUL.FTZ R15, R15, R47 ;  /* 0x0000002f0f0f7220 */ /* 0x000fe20000410000 */
[--C-:B------:R-:W-:Y:S02]  /*5980*/  HADD2.F32 R47, -RZ, R44.reuse.H0_H0 ;  /* 0x2000002cff2f7230 */ /* 0x100fe40000004100 */
[----:B------:R-:W-:Y:S02]  /*5990*/  HADD2.F32 R44, -RZ, R44.H1_H1 ;  /* 0x3000002cff2c7230 */ /* 0x000fe40000004100 */
[----:B------:R-:W-:Y:S01]  /*59a0*/  FFMA.FTZ R15, R54, R57, R15 ;  /* 0x00000039360f7223 */ /* 0x000fe2000001000f */
[--C-:B------:R-:W-:Y:S01]  /*59b0*/  HADD2.F32 R57, -RZ, R115.reuse.H1_H1 ;  /* 0x30000073ff397230 */ /* 0x100fe20000004100 */
[----:B------:R-:W-:Y:S01]  /*59c0*/  F2FP.F16.F32.PACK_AB R55, R55, R61 ;  /* 0x0000003d3737723e */ /* 0x000fe200000000ff */
[----:B------:R-:W-:Y:S02]  /*59d0*/  HADD2.F32 R54, -RZ, R12.H0_H0 ;  /* 0x2000000cff367230 */ /* 0x000fe40000004100 */
[----:B------:R-:W-:-:S02]  /*59e0*/  HADD2.F32 R115, -RZ, R115.H0_H0 ;  /* 0x20000073ff737230 */ /* 0x000fc40000004100 */
[-C--:B------:R-:W-:Y:S01]  /*59f0*/  FMUL.FTZ R58, R47, R57.reuse ;  /* 0x000000392f3a7220 */ /* 0x080fe20000410000 */
[----:B------:R-:W-:Y:S02]  /*5a00*/  HADD2.F32 R12, -RZ, R12.H1_H1 ;  /* 0x3000000cff0c7230 */ /* 0x000fe40000004100 */
[C---:B------:R-:W-:Y:S01]  /*5a10*/  FMUL.FTZ R57, R54.reuse, R57 ;  /* 0x0000003936397220 */ /* 0x040fe20000410000 */
[----:B------:R-:W-:Y:S01]  /*5a20*/  F2FP.F16.F32.PACK_AB R59, R15, R59 ;  /* 0x0000003b0f3b723e */ /* 0x000fe200000000ff */
[----:B------:R-:W-:Y:S01]  /*5a30*/  FFMA.FTZ R58, R54, R115, -R58 ;  /* 0x00000073363a7223 */ /* 0x000fe2000001083a */
[----:B------:R-:W-:Y:S01]  /*5a40*/  MOV R15, R55 ;  /* 0x00000037000f7202 */ /* 0x000fe20000000f00 */
[----:B------:R-:W-:Y:S01]  /*5a50*/  FFMA.FTZ R57, R47, R115, R57 ;  /* 0x000000732f397223 */ /* 0x000fe20000010039 */
[-C--:B------:R-:W-:Y:S01]  /*5a60*/  FMUL.FTZ R47, R44, R53.reuse ;  /* 0x000000352c2f7220 */ /* 0x080fe20000410000 */
[----:B------:R-:W-:-:S03]  /*5a70*/  FMUL.FTZ R53, R12, R53 ;  /* 0x000000350c357220 */ /* 0x000fc60000410000 */
[-C--:B------:R-:W-:Y:S01]  /*5a80*/  FFMA.FTZ R47, R12, R40.reuse, -R47 ;  /* 0x000000280c2f7223 */ /* 0x080fe2000001082f */
[----:B------:R-:W-:Y:S01]  /*5a90*/  FFMA.FTZ R53, R44, R40, R53 ;  /* 0x000000282c357223 */ /* 0x000fe20000010035 */
[----:B------:R-:W-:Y:S02]  /*5aa0*/  HADD2.F32 R44, -RZ, R114.H0_H0 ;  /* 0x20000072ff2c7230 */ /* 0x000fe40000004100 */
[----:B------:R-:W-:Y:S01]  /*5ab0*/  HADD2.F32 R12, -RZ, R46.H0_H0 ;  /* 0x2000002eff0c7230 */ /* 0x000fe20000004100 */
[----:B------:R-:W-:Y:S01]  /*5ac0*/  F2FP.F16.F32.PACK_AB R58, R47, R58 ;  /* 0x0000003a2f3a723e */ /* 0x000fe200000000ff */
[----:B------:R-:W-:Y:S02]  /*5ad0*/  HADD2.F32 R40, -RZ, R14.H0_H0 ;  /* 0x2000000eff287230 */ /* 0x000fe40000004100 */
[----:B------:R-:W-:Y:S02]  /*5ae0*/  HADD2.F32 R114, -RZ, R114.H1_H1 ;  /* 0x30000072ff727230 */ /* 0x000fe40000004100 */
[----:B------:R-:W-:Y:S01]  /*5af0*/  FMUL.FTZ R54, R12, R44 ;  /* 0x0000002c0c367220 */ /* 0x000fe20000410000 */
[----:B------:R-:W-:-:S02]  /*5b00*/  HADD2.F32 R46, -RZ, R46.H1_H1 ;  /* 0x3000002eff2e7230 */ /* 0x000fc40000004100 */
[C---:B------:R-:W-:Y:S01]  /*5b10*/  FMUL.FTZ R44, R40.reuse, R44 ;  /* 0x0000002c282c7220 */ /* 0x040fe20000410000 */
[----:B------:R-:W-:Y:S02]  /*5b20*/  HADD2.F32 R14, -RZ, R14.H1_H1 ;  /* 0x3000000eff0e7230 */ /* 0x000fe40000004100 */
[-C--:B------:R-:W-:Y:S01]  /*5b30*/  FFMA.FTZ R54, R40, R114.reuse, -R54 ;  /* 0x0000007228367223 */ /* 0x080fe20000010836 */
[----:B------:R-:W-:Y:S01]  /*5b40*/  F2FP.F16.F32.PACK_AB R40, R53, R57 ;  /* 0x000000393528723e */ /* 0x000fe200000000ff */
[----:B------:R-:W-:Y:S01]  /*5b50*/  FFMA.FTZ R44, R12, R114, R44 ;  /* 0x000000720c2c7223 */ /* 0x000fe2000001002c */
[-C--:B------:R-:W-:Y:S01]  /*5b60*/  FMUL.FTZ R12, R46, R43.reuse ;  /* 0x0000002b2e0c7220 */ /* 0x080fe20000410000 */
[C---:B------:R-:W-:Y:S01]  /*5b70*/  FMUL.FTZ R43, R14.reuse, R43 ;  /* 0x0000002b0e2b7220 */ /* 0x040fe20000410000 */
[----:B------:R-:W-:Y:S02]  /*5b80*/  IMAD.MOV.U32 R47, RZ, RZ, R59 ;  /* 0x000000ffff2f7224 */ /* 0x000fe400078e003b */
[-C--:B------:R-:W-:Y:S01]  /*5b90*/  FFMA.FTZ R12, R14, R42.reuse, -R12 ;  /* 0x0000002a0e0c7223 */ /* 0x080fe2000001080c */
[----:B------:R-:W-:-:S04]  /*5ba0*/  FFMA.FTZ R43, R46, R42, R43 ;  /* 0x0000002a2e2b7223 */ /* 0x000fc8000001002b */
[----:B------:R-:W-:Y:S01]  /*5bb0*/  F2FP.F16.F32.PACK_AB R14, R12, R54 ;  /* 0x000000360c0e723e */ /* 0x000fe200000000ff */
[----:B------:R-:W-:Y:S01]  /*5bc0*/  IMAD.MOV.U32 R12, RZ, RZ, R58 ;  /* 0x000000ffff0c7224 */ /* 0x000fe200078e003a */
[----:B------:R-:W-:Y:S01]  /*5bd0*/  F2FP.F16.F32.PACK_AB R46, R43, R44 ;  /* 0x0000002c2b2e723e */ /* 0x000fe200000000ff */
[----:B------:R-:W-:-:S07]  /*5be0*/  IMAD.MOV.U32 R44, RZ, RZ, R40 ;  /* 0x000000ffff2c7224 */ /* 0x000fce00078e0028 */
.L_x_448:
[----:B------:R-:W-:Y:S05]  /*5bf0*/  BSYNC B2 ;  /* 0x0000000000027941 */ /* 0x000fea0003800000 */
.L_x_447:
[----:B---3--:R-:W-:-:S04]  /*5c00*/  LEA R40, P3, R10, R82, 0x1 ;  /* 0x000000520a287211 */ /* 0x008fc800078608ff */
[----:B--2---:R-:W-:Y:S02]  /*5c10*/  LEA.HI.X R41, R10, R83, R92, 0x1, P3 ;  /* 0x000000530a297211 */ /* 0x004fe400018f0c5c */
[----:B------:R-:W-:-:S03]  /*5c20*/  ISETP.GE.AND P3, PT, R56, R11, PT ;  /* 0x0000000b3800720c */ /* 0x000fc60003f66270 */
[----:B0-----:R0:W-:Y:S10]  /*5c30*/  ST.E.128 desc[UR42][R40.64], R12 ;  /* 0x0000000c28007985 */ /* 0x0011f4000c101d2a */
[----:B------:R-:W-:-:S05]  /*5c40*/  @!P3 IMAD.WIDE R42, R56, 0x2, R82 ;  /* 0x00000002382ab825 */ /* 0x000fca00078e0252 */
[----:B----4-:R0:W-:Y:S02]  /*5c50*/  @!P3 ST.E.128 desc[UR42][R42.64], R44 ;  /* 0x0000002c2a00b985 */ /* 0x0101e4000c101d2a */
.L_x_446:
[----:B------:R-:W-:Y:S05]  /*5c60*/  BSYNC B1 ;  /* 0x0000000000017941 */ /* 0x000fea0003800000 */
.L_x_445:
[----:B------:R-:W-:-:S13]  /*5c70*/  ISETP.NE.AND P3, PT, R30, RZ, PT ;  /* 0x000000ff1e00720c */ /* 0x000fda0003f65270 */
[----:B------:R-:W-:Y:S05]  /*5c80*/  @!P3 BRA `(.L_x_412) ;  /* 0x0000000800f8b947 */ /* 0x000fea0003800000 */
[----:B------:R-:W-:Y:S01]  /*5c90*/  LOP3.LUT P4, RZ, R23, 0x2, RZ, 0xc0, !PT ;  /* 0x0000000217ff7812 */ /* 0x000fe2000788c0ff */
[----:B------:R-:W-:Y:S01]  /*5ca0*/  BSSY B1, `(.L_x_449) ;  /* 0x000006d000017945 */ /* 0x000fe20003800000 */
[C---:B0--3--:R-:W-:Y:S02]  /*5cb0*/  LEA R44, P3, R20.reuse, R82, 0x1 ;  /* 0x00000052142c7211 */ /* 0x049fe400078608ff */
[----:B------:R-:W-:Y:S02]  /*5cc0*/  SEL R103, R99, R103, !P4 ;  /* 0x0000006763677207 */ /* 0x000fe40006000000 */
[----:B--2---:R-:W-:Y:S02]  /*5cd0*/  LEA.HI.X R45, R20, R83, R91, 0x1, P3 ;  /* 0x00000053142d7211 */ /* 0x004fe400018f0c5b */
[----:B----4-:R-:W-:Y:S02]  /*5ce0*/  SHF.R.S32.HI R12, RZ, 0x1f, R103 ;  /* 0x0000001fff0c7819 */ /* 0x010fe40000011467 */
[----:B------:R-:W-:-:S02]  /*5cf0*/  ISETP.GE.AND P3, PT, R3, R98, PT ;  /* 0x000000620300720c */ /* 0x000fc40003f66270 */
[----:B------:R-:W-:-:S04]  /*5d00*/  LEA.HI R12, R12, R103, RZ, 0x4 ;  /* 0x000000670c0c7211 */ /* 0x000fc800078f20ff */
[----:B------:R-:W-:-:S04]  /*5d10*/  SHF.R.S32.HI R13, RZ, 0x4, R12 ;  /* 0x00000004ff0d7819 */ /* 0x000fc8000001140c */
[----:B------:R-:W-:-:S04]  /*5d20*/  LEA.HI.SX32 R13, R4, R13, 0x1d ;  /* 0x0000000d040d7211 */ /* 0x000fc800078feaff */
[----:B------:R-:W-:Y:S01]  /*5d30*/  SHF.R.S32.HI R12, RZ, 0x1f, R13 ;  /* 0x0000001fff0c7819 */ /* 0x000fe2000001140d */
[----:B------:R-:W-:-:S03]  /*5d40*/  IMAD.SHL.U32 R46, R13, 0x8, RZ ;  /* 0x000000080d2e7824 */ /* 0x000fc600078e00ff */
[----:B------:R-:W-:Y:S02]  /*5d50*/  LEA.HI R12, R12, R13, RZ, 0x2 ;  /* 0x0000000d0c0c7211 */ /* 0x000fe400078f10ff */
[----:B------:R-:W-:-:S03]  /*5d60*/  LOP3.LUT R13, R143, 0x18, R46, 0xf8, !PT ;  /* 0x000000188f0d7812 */ /* 0x000fc600078ef82e */
[----:B------:R-:W-:Y:S01]  /*5d70*/  IMAD.SHL.U32 R12, R12, 0x400, RZ ;  /* 0x000004000c0c7824 */ /* 0x000fe200078e00ff */
[----:B------:R-:W-:-:S04]  /*5d80*/  LOP3.LUT R13, R13, R144, RZ, 0x3c, !PT ;  /* 0x000000900d0d7212 */ /* 0x000fc800078e3cff */
[----:B------:R-:W-:-:S04]  /*5d90*/  LOP3.LUT R12, R12, 0x7ffff000, RZ, 0xc0, !PT ;  /* 0x7ffff0000c0c7812 */ /* 0x000fc800078ec0ff */
[----:B------:R-:W-:Y:S01]  /*5da0*/  IADD3 R15, R13, R12, R145 ;  /* 0x0000000c0d0f7210 */ /* 0x000fe20007ffe091 */
[----:B------:R-:W-:-:S04]  /*5db0*/  IMAD R13, R18, 0x3000, R94 ;  /* 0x00003000120d7824 */ /* 0x000fc800078e025e */
[----:B------:R-:W-:Y:S02]  /*5dc0*/  IMAD R15, R18, 0x3000, R15 ;  /* 0x00003000120f7824 */ /* 0x000fe400078e020f */
[----:B------:R-:W-:-:S03]  /*5dd0*/  IMAD R13, R13, 0x2, R2 ;  /* 0x000000020d0d7824 */ /* 0x000fc600078e0202 */
[----:B------:R-:W-:-:S03]  /*5de0*/  LEA R40, R15, R2, 0x1 ;  /* 0x000000020f287211 */ /* 0x000fc600078e08ff */
[----:B------:R-:W0:Y:S04]  /*5df0*/  LDS.128 R12, [R13+0x15400] ;  /* 0x015400000d0c7984 */ /* 0x000e280000000c00 */
[----:B------:R-:W2:Y:S01]  /*5e00*/  LDS.128 R40, [R40+0x15400] ;  /* 0x0154000028287984 */ /* 0x000ea20000000c00 */
[----:B------:R-:W-:Y:S05]  /*5e10*/  @P3 BRA `(.L_x_450) ;  /* 0x0000000400543947 */ /* 0x000fea0003800000 */
[----:B------:R-:W-:Y:S01]  /*5e20*/  SHF.R.U64 R36, R36, 0x10, R37 ;  /* 0x0000001024247819 */ /* 0x000fe20000001225 */
[----:B--2---:R-:W-:Y:S01]  /*5e30*/  IMAD.MOV.U32 R52, RZ, RZ, R41 ;  /* 0x000000ffff347224 */ /* 0x004fe200078e0029 */
[----:B------:R-:W-:Y:S01]  /*5e40*/  SHF.R.U32.HI R47, RZ, 0x10, R37 ;  /* 0x00000010ff2f7819 */ /* 0x000fe20000011625 */
[----:B------:R-:W-:Y:S01]  /*5e50*/  HADD2.F32 R54, -RZ, R113.H1_H1 ;  /* 0x30000071ff367230 */ /* 0x000fe20000004100 */
[----:B------:R-:W-:Y:S01]  /*5e60*/  SHF.R.U64 R37, R48, 0x10, R49 ;  /* 0x0000001030257819 */ /* 0x000fe20000001231 */
[----:B------:R-:W-:Y:S01]  /*5e70*/  HADD2.F32 R56, -RZ, R111.H1_H1 ;  /* 0x3000006fff387230 */ /* 0x000fe20000004100 */
[--C-:B------:R-:W-:Y:S01]  /*5e80*/  SHF.R.U64 R38, R38, 0x10, R39.reuse ;  /* 0x0000001026267819 */ /* 0x100fe20000001227 */
[----:B------:R-:W-:Y:S01]  /*5e90*/  HADD2.F32 R53, -RZ, R52.H0_H0 ;  /* 0x20000034ff357230 */ /* 0x000fe20000004100 */
[----:B------:R-:W-:Y:S01]  /*5ea0*/  SHF.R.U32.HI R48, RZ, 0x10, R39 ;  /* 0x00000010ff307819 */ /* 0x000fe20000011627 */
[----:B0-----:R-:W-:Y:S01]  /*5eb0*/  IMAD.MOV.U32 R41, RZ, RZ, R15 ;  /* 0x000000ffff297224 */ /* 0x001fe200078e000f */
[--C-:B------:R-:W-:Y:S01]  /*5ec0*/  SHF.R.U64 R39, R50, 0x10, R51.reuse ;  /* 0x0000001032277819 */ /* 0x100fe20000001233 */
[----:B------:R-:W-:Y:S01]  /*5ed0*/  HADD2.F32 R47, -RZ, R47.H0_H0 ;  /* 0x2000002fff2f7230 */ /* 0x000fe20000004100 */
[----:B------:R-:W-:Y:S01]  /*5ee0*/  SHF.R.U32.HI R50, RZ, 0x10, R51 ;  /* 0x00000010ff327819 */ /* 0x000fe20000011633 */
[----:B------:R-:W-:Y:S01]  /*5ef0*/  IMAD.MOV.U32 R51, RZ, RZ, R13 ;  /* 0x000000ffff337224 */ /* 0x000fe200078e000d */
[----:B------:R-:W-:Y:S01]  /*5f00*/  SHF.R.U32.HI R49, RZ, 0x10, R49 ;  /* 0x00000010ff317819 */ /* 0x000fe20000011631 */
[----:B------:R-:W-:-:S03]  /*5f10*/  FMUL.FTZ R58, R53, R54 ;  /* 0x00000036353a7220 */ /* 0x000fc60000410000 */
[--C-:B------:R-:W-:Y:S02]  /*5f20*/  HADD2.F32 R13, -RZ, R51.reuse.H0_H0 ;  /* 0x20000033ff0d7230 */ /* 0x100fe40000004100 */
[----:B------:R-:W-:-:S03]  /*5f30*/  HADD2.F32 R51, -RZ, R51.H1_H1 ;  /* 0x30000033ff337230 */ /* 0x000fc60000004100 */
[C---:B-1----:R-:W-:Y:S01]  /*5f40*/  FMUL.FTZ R60, R13.reuse, R54 ;  /* 0x000000360d3c7220 */ /* 0x042fe20000410000 */
[----:B------:R-:W-:Y:S02]  /*5f50*/  HADD2.F32 R54, -RZ, R52.H1_H1 ;  /* 0x30000034ff367230 */ /* 0x000fe40000004100 */
[-C--:B------:R-:W-:Y:S01]  /*5f60*/  FFMA.FTZ R13, R13, R56.reuse, -R58 ;  /* 0x000000380d0d7223 */ /* 0x080fe2000001083a */
[----:B------:R-:W-:Y:S02]  /*5f70*/  HADD2.F32 R52, -RZ, R49.H0_H0 ;  /* 0x20000031ff347230 */ /* 0x000fe40000004100 */
[----:B------:R-:W-:Y:S01]  /*5f80*/  FFMA.FTZ R15, R53, R56, R60 ;  /* 0x00000038350f7223 */ /* 0x000fe2000001003c */
[----:B------:R-:W-:Y:S02]  /*5f90*/  IMAD.MOV.U32 R49, RZ, RZ, R43 ;  /* 0x000000ffff317224 */ /* 0x000fe400078e002b */
[----:B------:R-:W-:Y:S02]  /*5fa0*/  HADD2.F32 R58, -RZ, R112.H1_H1 ;  /* 0x30000070ff3a7230 */ /* 0x000fe40000004100 */
[-C--:B------:R-:W-:Y:S01]  /*5fb0*/  FMUL.FTZ R56, R54, R52.reuse ;  /* 0x0000003436387220 */ /* 0x080fe20000410000 */
[----:B------:R-:W-:Y:S01]  /*5fc0*/  FMUL.FTZ R53, R51, R52 ;  /* 0x0000003433357220 */ /* 0x000fe20000410000 */
[----:B------:R-:W-:-:S02]  /*5fd0*/  HADD2.F32 R43, -RZ, R49.H0_H0 ;  /* 0x20000031ff2b7230 */ /* 0x000fc40000004100 */
[-C--:B------:R-:W-:Y:S01]  /*5fe0*/  FFMA.FTZ R52, R51, R47.reuse, -R56 ;  /* 0x0000002f33347223 */ /* 0x080fe20000010838 */
[----:B------:R-:W-:Y:S01]  /*5ff0*/  FFMA.FTZ R54, R54, R47, R53 ;  /* 0x0000002f36367223 */ /* 0x000fe20000010035 */
[----:B------:R-:W-:Y:S02]  /*6000*/  HADD2.F32 R47, -RZ, R41.H0_H0 ;  /* 0x20000029ff2f7230 */ /* 0x000fe40000004100 */
[-C--:B------:R-:W-:Y:S01]  /*6010*/  FMUL.FTZ R62, R43, R58.reuse ;  /* 0x0000003a2b3e7220 */ /* 0x080fe20000410000 */
[----:B------:R-:W-:Y:S01]  /*6020*/  HADD2.F32 R51, -RZ, R49.H1_H1 ;  /* 0x30000031ff337230 */ /* 0x000fe20000004100 */
[----:B------:R-:W-:Y:S01]  /*6030*/  F2FP.F16.F32.PACK_AB R13, R52, R13 ;  /* 0x0000000d340d723e */ /* 0x000fe200000000ff */
[----:B------:R-:W-:Y:S02]  /*6040*/  HADD2.F32 R60, -RZ, R50.H0_H0 ;  /* 0x20000032ff3c7230 */ /* 0x000fe40000004100 */
[----:B------:R-:W-:Y:S01]  /*6050*/  FMUL.FTZ R58, R47, R58 ;  /* 0x0000003a2f3a7220 */ /* 0x000fe20000410000 */
[----:B------:R-:W-:-:S02]  /*6060*/  HADD2.F32 R56, -RZ, R110.H1_H1 ;  /* 0x3000006eff387230 */ /* 0x000fc40000004100 */
[----:B------:R-:W-:Y:S02]  /*6070*/  HADD2.F32 R49, -RZ, R41.H1_H1 ;  /* 0x30000029ff317230 */ /* 0x000fe40000004100 */
[----:B------:R-:W-:Y:S02]  /*6080*/  HADD2.F32 R50, -RZ, R48.H0_H0 ;  /* 0x20000030ff327230 */ /* 0x000fe40000004100 */
[----:B------:R-:W-:Y:S01]  /*6090*/  FMUL.FTZ R48, R51, R60 ;  /* 0x0000003c33307220 */ /* 0x000fe20000410000 */
[----:B------:R-:W-:Y:S01]  /*60a0*/  FFMA.FTZ R41, R47, R56, -R62 ;  /* 0x000000382f297223 */ /* 0x000fe2000001083e */
[----:B------:R-:W-:Y:S01]  /*60b0*/  FMUL.FTZ R60, R49, R60 ;  /* 0x0000003c313c7220 */ /* 0x000fe20000410000 */
[----:B------:R-:W-:Y:S01]  /*60c0*/  FFMA.FTZ R43, R43, R56, R58 ;  /* 0x000000382b2b7223 */ /* 0x000fe2000001003a */
[-C--:B------:R-:W-:Y:S01]  /*60d0*/  FFMA.FTZ R48, R49, R50.reuse, -R48 ;  /* 0x0000003231307223 */ /* 0x080fe20000010830 */
[----:B------:R-:W-:Y:S02]  /*60e0*/  HADD2.F32 R53, -RZ, R37.H0_H0 ;  /* 0x20000025ff357230 */ /* 0x000fe40000004100 */
[----:B------:R-:W-:Y:S01]  /*60f0*/  FFMA.FTZ R50, R51, R50, R60 ;  /* 0x0000003233327223 */ /* 0x000fe2000001003c */
[----:B------:R-:W-:-:S02]  /*6100*/  HADD2.F32 R58, -RZ, R113.H0_H0 ;  /* 0x20000071ff3a7230 */ /* 0x000fc40000004100 */
[----:B------:R-:W-:Y:S01]  /*6110*/  HADD2.F32 R47, -RZ, R40.H0_H0 ;  /* 0x20000028ff2f7230 */ /* 0x000fe20000004100 */
[----:B------:R-:W-:Y:S01]  /*6120*/  F2FP.F16.F32.PACK_AB R48, R48, R41 ;  /* 0x000000293030723e */ /* 0x000fe200000000ff */
[----:B------:R-:W-:Y:S01]  /*6130*/  HADD2.F32 R37, -RZ, R12.H0_H0 ;  /* 0x2000000cff257230 */ /* 0x000fe20000004100 */
[----:B------:R-:W-:Y:S01]  /*6140*/  F2FP.F16.F32.PACK_AB R41, R54, R15 ;  /* 0x0000000f3629723e */ /* 0x000fe200000000ff */
[----:B------:R-:W-:Y:S01]  /*6150*/  HADD2.F32 R49, -RZ, R40.H1_H1 ;  /* 0x30000028ff317230 */ /* 0x000fe20000004100 */
[----:B------:R-:W-:Y:S01]  /*6160*/  F2FP.F16.F32.PACK_AB R43, R50, R43 ;  /* 0x0000002b322b723e */ /* 0x000fe200000000ff */
[----:B------:R-:W-:Y:S02]  /*6170*/  HADD2.F32 R40, -RZ, R12.H1_H1 ;  /* 0x3000000cff287230 */ /* 0x000fe40000004100 */
[----:B------:R-:W-:Y:S01]  /*6180*/  FMUL.FTZ R12, R47, R58 ;  /* 0x0000003a2f0c7220 */ /* 0x000fe20000410000 */
[----:B------:R-:W-:Y:S02]  /*6190*/  HADD2.F32 R56, -RZ, R111.H0_H0 ;  /* 0x2000006fff387230 */ /* 0x000fe40000004100 */
[----:B------:R-:W-:Y:S01]  /*61a0*/  FMUL.FTZ R55, R49, R53 ;  /* 0x0000003531377220 */ /* 0x000fe20000410000 */
[----:B------:R-:W-:-:S02]  /*61b0*/  HADD2.F32 R51, -RZ, R36.H0_H0 ;  /* 0x20000024ff337230 */ /* 0x000fc40000004100 */
[C---:B------:R-:W-:Y:S01]  /*61c0*/  FMUL.FTZ R36, R37.reuse, R58 ;  /* 0x0000003a25247220 */ /* 0x040fe20000410000 */
[C---:B------:R-:W-:Y:S01]  /*61d0*/  FMUL.FTZ R58, R40.reuse, R53 ;  /* 0x00000035283a7220 */ /* 0x040fe20000410000 */
[-C--:B------:R-:W-:Y:S01]  /*61e0*/  FFMA.FTZ R12, R37, R56.reuse, -R12 ;  /* 0x00000038250c7223 */ /* 0x080fe2000001080c */
[----:B------:R-:W-:Y:S02]  /*61f0*/  HADD2.F32 R112, -RZ, R112.H0_H0 ;  /* 0x20000070ff707230 */ /* 0x000fe40000004100 */
[----:B------:R-:W-:Y:S01]  /*6200*/  FFMA.FTZ R36, R47, R56, R36 ;  /* 0x000000382f247223 */ /* 0x000fe20000010024 */
[-C--:B------:R-:W-:Y:S01]  /*6210*/  FFMA.FTZ R37, R40, R51.reuse, -R55 ;  /* 0x0000003328257223 */ /* 0x080fe20000010837 */
[----:B------:R-:W-:Y:S01]  /*6220*/  FFMA.FTZ R47, R49, R51, R58 ;  /* 0x00000033312f7223 */ /* 0x000fe2000001003a */
[----:B------:R-:W-:Y:S01]  /*6230*/  HADD2.F32 R51, -RZ, R39.H0_H0 ;  /* 0x20000027ff337230 */ /* 0x000fe20000004100 */
[----:B------:R-:W-:Y:S01]  /*6240*/  MOV R15, R48 ;  /* 0x00000030000f7202 */ /* 0x000fe20000000f00 */
[----:B------:R-:W-:Y:S01]  /*6250*/  HADD2.F32 R40, -RZ, R42.H0_H0 ;  /* 0x2000002aff287230 */ /* 0x000fe20000004100 */
[----:B------:R-:W-:Y:S01]  /*6260*/  F2FP.F16.F32.PACK_AB R12, R37, R12 ;  /* 0x0000000c250c723e */ /* 0x000fe200000000ff */
[----:B------:R-:W-:-:S02]  /*6270*/  HADD2.F32 R39, -RZ, R14.H0_H0 ;  /* 0x2000000eff277230 */ /* 0x000fc40000004100 */
[----:B------:R-:W-:Y:S02]  /*6280*/  HADD2.F32 R42, -RZ, R42.H1_H1 ;  /* 0x3000002aff2a7230 */ /* 0x000fe40000004100 */
[----:B------:R-:W-:Y:S02]  /*6290*/  HADD2.F32 R14, -RZ, R14.H1_H1 ;  /* 0x3000000eff0e7230 */ /* 0x000fe40000004100 */
[-C--:B------:R-:W-:Y:S01]  /*62a0*/  FMUL.FTZ R53, R39, R112.reuse ;  /* 0x0000007027357220 */ /* 0x080fe20000410000 */
[----:B------:R-:W-:Y:S02]  /*62b0*/  HADD2.F32 R110, -RZ, R110.H0_H0 ;  /* 0x2000006eff6e7230 */ /* 0x000fe40000004100 */
[-C--:B------:R-:W-:Y:S01]  /*62c0*/  FMUL.FTZ R55, R42, R51.reuse ;  /* 0x000000332a377220 */ /* 0x080fe20000410000 */
[----:B------:R-:W-:Y:S02]  /*62d0*/  HADD2.F32 R49, -RZ, R38.H0_H0 ;  /* 0x20000026ff317230 */ /* 0x000fe40000004100 */
[----:B------:R-:W-:Y:S01]  /*62e0*/  FMUL.FTZ R38, R40, R112 ;  /* 0x0000007028267220 */ /* 0x000fe20000410000 */
[----:B------:R-:W-:Y:S01]  /*62f0*/  FMUL.FTZ R51, R14, R51 ;  /* 0x000000330e337220 */ /* 0x000fe20000410000 */
[----:B------:R-:W-:Y:S01]  /*6300*/  FFMA.FTZ R53, R40, R110, R53 ;  /* 0x0000006e28357223 */ /* 0x000fe20000010035 */
[----:B------:R-:W-:Y:S01]  /*6310*/  F2FP.F16.F32.PACK_AB R40, R47, R36 ;  /* 0x000000242f28723e */ /* 0x000fe200000000ff */
[----:B------:R-:W-:Y:S01]  /*6320*/  FFMA.FTZ R38, R39, R110, -R38 ;  /* 0x0000006e27267223 */ /* 0x000fe20000010826 */
[-C--:B------:R-:W-:Y:S01]  /*6330*/  FFMA.FTZ R55, R14, R49.reuse, -R55 ;  /* 0x000000310e377223 */ /* 0x080fe20000010837 */
[----:B------:R-:W-:-:S04]  /*6340*/  FFMA.FTZ R42, R42, R49, R51 ;  /* 0x000000312a2a7223 */ /* 0x000fc80000010033 */
[----:B------:R-:W-:Y:S02]  /*6350*/  F2FP.F16.F32.PACK_AB R14, R55, R38 ;  /* 0x00000026370e723e */ /* 0x000fe400000000ff */
[----:B------:R-:W-:-:S07]  /*6360*/  F2FP.F16.F32.PACK_AB R42, R42, R53 ;  /* 0x000000352a2a723e */ /* 0x000fce00000000ff */
.L_x_450:
[----:B------:R-:W-:Y:S05]  /*6370*/  BSYNC B1 ;  /* 0x0000000000017941 */ /* 0x000fea0003800000 */
.L_x_449:
[----:B0-----:R0:W-:Y:S01]  /*6380*/  ST.E.128 desc[UR42][R44.64], R12 ;  /* 0x0000000c2c007985 */ /* 0x0011e2000c101d2a */
[----:B------:R-:W-:-:S13]  /*6390*/  ISETP.GE.AND P3, PT, R46, R11, PT ;  /* 0x0000000b2e00720c */ /* 0x000fda0003f66270 */
[----:B------:R-:W-:Y:S05]  /*63a0*/  @P3 BRA `(.L_x_412) ;  /* 0x0000000400303947 */ /* 0x000fea0003800000 */
[----:B------:R-:W-:-:S05]  /*63b0*/  IMAD.WIDE R82, R46, 0x2, R82 ;  /* 0x000000022e527825 */ /* 0x000fca00078e0252 */
[----:B--2---:R2:W-:Y:S01]  /*63c0*/  ST.E.128 desc[UR42][R82.64], R40 ;  /* 0x0000002852007985 */ /* 0x0045e2000c101d2a */
[----:B------:R-:W-:Y:S05]  /*63d0*/  BRA `(.L_x_412) ;  /* 0x0000000400247947 */ /* 0x000fea0003800000 */
.L_x_404:
[----:B------:R-:W-:-:S06]  /*63e0*/  UISETP.NE.AND UP0, UPT, UR40, 0x3, UPT ;  /* 0x000000032800788c */ /* 0x000fcc000bf05270 */
[----:B------:R-:W-:-:S13]  /*63f0*/  PLOP3.LUT P2, PT, PT, PT, UP0, 0x80, 0x0 ;  /* 0x000000000000781c */ /* 0x000fda0003f4f008 */
[----:B------:R-:W-:Y:S05]  /*6400*/  @!P2 BRA `(.L_x_451) ;  /* 0x000000000004a947 */ /* 0x000fea0003800000 */
[----:B------:R-:W-:Y:S01]  /*6410*/  BPT.TRAP 0x1 ;  /* 0x000000040000795c */ /* 0x000fe20000300000 */
.L_x_451:
[----:B------:R-:W-:Y:S01]  /*6420*/  IMAD R31, R18, 0x8, R2 ;  /* 0x00000008121f7824 */ /* 0x000fe200078e0202 */
[----:B------:R-:W-:Y:S01]  /*6430*/  SHF.L.U32 R80, R137, 0x1f, RZ ;  /* 0x0000001f89507819 */ /* 0x000fe200000006ff */
[----:B------:R-:W-:Y:S01]  /*6440*/  BSSY B1, `(.L_x_452) ;  /* 0x0000004000017945 */ /* 0x000fe20003800000 */
[----:B------:R-:W-:Y:S02]  /*6450*/  SHF.R.S32.HI R77, RZ, 0x1f, R76 ;  /* 0x0000001fff4d7819 */ /* 0x000fe4000001144c */
[----:B------:R-:W0:Y:S02]  /*6460*/  SYNCS.PHASECHK.TRANS64.TRYWAIT P3, [R31+URZ+0x2d890], R80 ;  /* 0x02d890501f0075a7 */ /* 0x000e24000806017f */
[----:B0-----:R-:W-:Y:S05]  /*6470*/  @!P3 BRA `(.L_x_453) ;  /* 0x000001280034b947 */ /* 0x001fea0003800000 */
.L_x_669:
[----:B------:R-:W-:Y:S05]  /*6480*/  BSYNC B1 ;  /* 0x0000000000017941 */ /* 0x000fea0003800000 */
.L_x_452:
[----:B------:R-:W-:Y:S01]  /*6490*/  ULDC.64 UR4, c[0x0][0x300] ;  /* 0x0000c00000047ab9 */ /* 0x000fe20000000a00 */
[----:B-----5:R-:W-:Y:S01]  /*64a0*/  SHF.R.S32.HI R78, RZ, 0x1f, R75 ;  /* 0x0000001fff4e7819 */ /* 0x020fe2000001144b */
[----:B------:R-:W-:Y:S02]  /*64b0*/  IMAD R11, R77, UR4, RZ ;  /* 0x000000044d0b7c24 */ /* 0x000fe4000f8e02ff */
[----:B------:R-:W-:-:S04]  /*64c0*/  IMAD.WIDE.U32 R12, R76, UR4, RZ ;  /* 0x000000044c0c7c25 */ /* 0x000fc8000f8e00ff */
[----:B------:R-:W-:Y:S01]  /*64d0*/  IMAD R11, R76, UR5, R11 ;  /* 0x000000054c0b7c24 */ /* 0x000fe2000f8e020b */
[----:B------:R-:W-:Y:S01]  /*64e0*/  ULDC.64 UR4, c[0x0][0x310] ;  /* 0x0000c40000047ab9 */ /* 0x000fe20000000a00 */
[----:B------:R-:W-:Y:S02]  /*64f0*/  IMAD R79, R26, -0x80, R24 ;  /* 0xffffff801a4f7824 */ /* 0x000fe400078e0218 */
[----:B------:R-:W-:Y:S02]  /*6500*/  IMAD R14, R78, UR4, RZ ;  /* 0x000000044e0e7c24 */ /* 0x000fe4000f8e02ff */
[----:B------:R-:W-:Y:S01]  /*6510*/  IMAD.IADD R13, R13, 0x1, R11 ;  /* 0x000000010d0d7824 */ /* 0x000fe200078e020b */
[----:B------:R-:W-:Y:S01]  /*6520*/  VIMNMX R79, R79, 0x80, PT ;  /* 0x000000804f4f7848 */ /* 0x000fe20003fe0100 */
[C---:B------:R-:W-:Y:S02]  /*6530*/  IMAD R11, R75.reuse, UR5, R14 ;  /* 0x000000054b0b7c24 */ /* 0x040fe4000f8e020e */
[----:B------:R-:W-:Y:S01]  /*6540*/  IMAD.WIDE.U32 R12, R75, UR4, R12 ;  /* 0x000000044b0c7c25 */ /* 0x000fe2000f8e000c */
[----:B------:R-:W-:-:S03]  /*6550*/  ULDC.64 UR4, c[0x0][0x308] ;  /* 0x0000c20000047ab9 */ /* 0x000fc60000000a00 */
[----:B------:R-:W-:Y:S02]  /*6560*/  IMAD R15, R7, UR4, RZ ;  /* 0x00000004070f7c24 */ /* 0x000fe4000f8e02ff */
[----:B------:R-:W-:Y:S02]  /*6570*/  IMAD.IADD R13, R13, 0x1, R11 ;  /* 0x000000010d0d7824 */ /* 0x000fe400078e020b */
[C---:B------:R-:W-:Y:S02]  /*6580*/  IMAD R15, R34.reuse, UR5, R15 ;  /* 0x00000005220f7c24 */ /* 0x040fe4000f8e020f */
[----:B------:R-:W-:Y:S01]  /*6590*/  IMAD.WIDE.U32 R12, R34, UR4, R12 ;  /* 0x00000004220c7c25 */ /* 0x000fe2000f8e000c */
[----:B------:R-:W-:-:S03]  /*65a0*/  ULDC.64 UR4, c[0x0][0x2e8] ;  /* 0x0000ba0000047ab9 */ /* 0x000fc60000000a00 */
[----:B------:R-:W-:Y:S01]  /*65b0*/  IMAD.IADD R13, R13, 0x1, R15 ;  /* 0x000000010d0d7824 */ /* 0x000fe200078e020f */
[----:B------:R-:W-:Y:S01]  /*65c0*/  LEA R42, P3, R12, UR4, 0x1 ;  /* 0x000000040c2a7c11 */ /* 0x000fe2000f8608ff */
[----:B------:R-:W-:-:S03]  /*65d0*/  UMOV UR4, 0xffffffff ;  /* 0xffffffff00047882 */ /* 0x000fc60000000000 */
[----:B------:R-:W-:Y:S02]  /*65e0*/  LEA.HI.X R13, R12, UR5, R13, 0x1, P3 ;  /* 0x000000050c0d7c11 */ /* 0x000fe400098f0c0d */
[----:B------:R-:W-:Y:S01]  /*65f0*/  ISETP.GT.AND P3, PT, R79, R138, PT ;  /* 0x0000008a4f00720c */ /* 0x000fe20003f64270 */
[----:B------:R-:W-:-:S12]  /*6600*/  BRA.DIV UR4, `(.L_x_454) ;  /* 0x0000012604e47947 */ /* 0x000fd8000b800000 */
[----:B------:R1:W2:Y:S04]  /*6610*/  SHFL.IDX PT, R43, R13, RZ, 0x1e1f ;  /* 0x001e1fff0d2b7589 */ /* 0x0002a800000e0000 */
[----:B------:R-:W3:Y:S02]  /*6620*/  SHFL.IDX PT, R42, R42, RZ, 0x1e1f ;  /* 0x001e1fff2a2a7589 */ /* 0x000ee400000e0000 */
.L_x_673:
[----:B------:R-:W-:Y:S05]  /*6630*/  @!P3 BRA `(.L_x_412) ;  /* 0x00000000008cb947 */ /* 0x000fea0003800000 */
[----:B------:R-:W-:Y:S02]  /*6640*/  ULDC UR4, c[0x0][0x2f4] ;  /* 0x0000bd0000047ab9 */ /* 0x000fe40000000800 */
[----:B------:R-:W-:Y:S02]  /*6650*/  ISETP.GE.AND P5, PT, R16, UR4, PT ;  /* 0x0000000410007c0c */ /* 0x000fe4000bfa6270 */
[----:B------:R-:W-:-:S11]  /*6660*/  ISETP.GE.AND P4, PT, R22, UR4, PT ;  /* 0x0000000416007c0c */ /* 0x000fd6000bf86270 */
[----:B-1----:R-:W1:Y:S01]  /*6670*/  @!P5 LDS.128 R12, [R35+0x15000] ;  /* 0x01500000230cd984 */ /* 0x002e620000000c00 */
[----:B---3--:R-:W-:-:S04]  /*6680*/  @!P5 LEA R40, P3, R16, R42, 0x1 ;  /* 0x0000002a1028d211 */ /* 0x008fc800078608ff */
[----:B--2---:R-:W-:Y:S02]  /*6690*/  @!P5 LEA.HI.X R41, R16, R43, R17, 0x1, P3 ;  /* 0x0000002b1029d211 */ /* 0x004fe400018f0c11 */
[----:B------:R-:W-:-:S04]  /*66a0*/  @!P4 LEA R38, P3, R22, R42, 0x1 ;  /* 0x0000002a1626c211 */ /* 0x000fc800078608ff */
[----:B------:R-:W-:Y:S02]  /*66b0*/  @!P4 LEA.HI.X R39, R22, R43, R153, 0x1, P3 ;  /* 0x0000002b1627c211 */ /* 0x000fe400018f0c99 */
[----:B------:R-:W-:-:S13]  /*66c0*/  ISETP.GE.AND P3, PT, R19, UR4, PT ;  /* 0x0000000413007c0c */ /* 0x000fda000bf66270 */
[----:B------:R-:W-:-:S04]  /*66d0*/  @!P3 LEA R36, P6, R19, R42, 0x1 ;  /* 0x0000002a1324b211 */ /* 0x000fc800078c08ff */
[----:B------:R-:W-:Y:S01]  /*66e0*/  @!P3 LEA.HI.X R37, R19, R43, R152, 0x1, P6 ;  /* 0x0000002b1325b211 */ /* 0x000fe200030f0c98 */
[----:B-1----:R1:W-:Y:S01]  /*66f0*/  @!P5 ST.E.128 desc[UR42][R40.64], R12 ;  /* 0x0000000c2800d985 */ /* 0x0023e2000c101d2a */
[----:B------:R-:W-:-:S13]  /*6700*/  ISETP.GE.AND P5, PT, R0, UR4, PT ;  /* 0x0000000400007c0c */ /* 0x000fda000bfa6270 */
[----:B------:R-:W2:Y:S01]  /*6710*/  @!P5 LDS.128 R12, [R32+0x15000] ;  /* 0x01500000200cd984 */ /* 0x000ea20000000c00 */
[----:B------:R-:W-:Y:S01]  /*6720*/  @!P5 SHF.L.U32 R11, R148, 0x3, RZ ;  /* 0x00000003940bd819 */ /* 0x000fe200000006ff */
[----:B-1----:R-:W-:Y:S02]  /*6730*/  @!P5 IMAD.MOV.U32 R40, RZ, RZ, R42 ;  /* 0x000000ffff28d224 */ /* 0x002fe400078e002a */
[----:B------:R-:W-:Y:S02]  /*6740*/  @!P5 IMAD.MOV.U32 R41, RZ, RZ, R43 ;  /* 0x000000ffff29d224 */ /* 0x000fe400078e002b */
[----:B------:R-:W-:-:S05]  /*6750*/  @!P5 IMAD.WIDE R40, R11, 0x2, R40 ;  /* 0x000000020b28d825 */ /* 0x000fca00078e0228 */
[----:B--2---:R1:W-:Y:S01]  /*6760*/  @!P5 ST.E.128 desc[UR42][R40.64], R12 ;  /* 0x0000000c2800d985 */ /* 0x0043e2000c101d2a */
[----:B------:R-:W-:-:S13]  /*6770*/  ISETP.GE.AND P5, PT, R3, UR4, PT ;  /* 0x0000000403007c0c */ /* 0x000fda000bfa6270 */
[----:B------:R-:W2:Y:S01]  /*6780*/  @!P5 LDS.128 R12, [R35+0x17000] ;  /* 0x01700000230cd984 */ /* 0x000ea20000000c00 */
[----:B------:R-:W-:Y:S01]  /*6790*/  @!P5 IMAD.SHL.U32 R11, R149, 0x8, RZ ;  /* 0x00000008950bd824 */ /* 0x000fe200078e00ff */
[----:B-1----:R-:W-:Y:S01]  /*67a0*/  @!P5 MOV R41, R43 ;  /* 0x0000002b0029d202 */ /* 0x002fe20000000f00 */
[----:B------:R-:W-:-:S04]  /*67b0*/  @!P5 IMAD.MOV.U32 R40, RZ, RZ, R42 ;  /* 0x000000ffff28d224 */ /* 0x000fc800078e002a */
[----:B------:R-:W-:-:S05]  /*67c0*/  @!P5 IMAD.WIDE R40, R11, 0x2, R40 ;  /* 0x000000020b28d825 */ /* 0x000fca00078e0228 */
[----:B--2---:R1:W-:Y:S01]  /*67d0*/  @!P5 ST.E.128 desc[UR42][R40.64], R12 ;  /* 0x0000000c2800d985 */ /* 0x0043e2000c101d2a */
[----:B------:R-:W-:-:S03]  /*67e0*/  ISETP.GE.AND P5, PT, R136, UR4, PT ;  /* 0x0000000488007c0c */ /* 0x000fc6000bfa6270 */
[----:B------:R-:W2:Y:S10]  /*67f0*/  @!P4 LDS.128 R12, [R32+0x17000] ;  /* 0x01700000200cc984 */ /* 0x000eb40000000c00 */
[----:B-1----:R-:W-:-:S04]  /*6800*/  @!P5 LEA R40, P6, R136, R42, 0x1 ;  /* 0x0000002a8828d211 */ /* 0x002fc800078c08ff */
[----:B------:R-:W-:Y:S01]  /*6810*/  @!P5 LEA.HI.X R41, R136, R43, R151, 0x1, P6 ;  /* 0x0000002b8829d211 */ /* 0x000fe200030f0c97 */
[----:B--2---:R-:W-:Y:S04]  /*6820*/  @!P4 ST.E.128 desc[UR42][R38.64], R12 ;  /* 0x0000000c2600c985 */ /* 0x004fe8000c101d2a */
[----:B------:R-:W1:Y:S04]  /*6830*/  @!P3 LDS.128 R12, [R35+0x19000] ;  /* 0x01900000230cb984 */ /* 0x000e680000000c00 */
[----:B-1----:R-:W-:Y:S04]  /*6840*/  @!P3 ST.E.128 desc[UR42][R36.64], R12 ;  /* 0x0000000c2400b985 */ /* 0x002fe8000c101d2a */
[----:B------:R-:W1:Y:S04]  /*6850*/  @!P5 LDS.128 R12, [R32+0x19000] ;  /* 0x01900000200cd984 */ /* 0x000e680000000c00 */
[----:B-1----:R4:W-:Y:S02]  /*6860*/  @!P5 ST.E.128 desc[UR42][R40.64], R12 ;  /* 0x0000000c2800d985 */ /* 0x0029e4000c101d2a */
.L_x_412:
[----:B------:R-:W-:Y:S05]  /*6870*/  BSYNC B0 ;  /* 0x0000000000007941 */ /* 0x000fea0003800000 */
.L_x_403:
[----:B------:R-:W5:Y:S01]  /*6880*/  S2R R11, SR_TID.X ;  /* 0x00000000000b7919 */ /* 0x000f620000002100 */
[----:B------:R-:W-:Y:S01]  /*6890*/  @!PT LDS RZ, [RZ] ;  /* 0x00000000fffff984 */ /* 0x000fe20000000800 */
[----:B------:R-:W-:Y:S01]  /*68a0*/  @!PT LDS RZ, [RZ] ;  /* 0x00000000fffff984 */ /* 0x000fe20000000800 */
[----:B------:R-:W-:Y:S01]  /*68b0*/  @!PT LDS RZ, [RZ] ;  /* 0x00000000fffff984 */ /* 0x000fe20000000800 */
[----:B------:R-:W-:Y:S01]  /*68c0*/  @!PT LDS RZ, [RZ] ;  /* 0x00000000fffff984 */ /* 0x000fe20000000800 */
[----:B------:R0:W-:Y:S06]  /*68d0*/  MEMBAR.ALL.CTA ;  /* 0x0000000000007992 */ /* 0x0001ec0000008000 */
[----:B0-----:R-:W0:Y:S01]  /*68e0*/  FENCE.VIEW.ASYNC.S ;  /* 0x00000000000073c6 */ /* 0x001e220000000000 */
[----:B------:R-:W-:Y:S05]  /*68f0*/  WARPSYNC.ALL ;  /* 0x0000000000007948 */ /* 0x000fea0003800000 */
[----:B------:R-:W-:Y:S01]  /*6900*/  BSSY B0, `(.L_x_455) ;  /* 0x0000008000007945 */ /* 0x000fe20003800000 */
[----:B0-----:R0:W-:Y:S01]  /*6910*/  BAR.SYNC.DEFER_BLOCKING R102, 0x80 ;  /* 0x000200660000751d */ /* 0x0011e20000010000 */
[----:B-----5:R-:W-:-:S13]  /*6920*/  LOP3.LUT P3, RZ, R11, 0x7f, RZ, 0xc0, !PT ;  /* 0x0000007f0bff7812 */ /* 0x020fda000786c0ff */
[----:B------:R-:W-:-:S05]  /*6930*/  @!P3 VIADD R11, R31, 0x2d8a0 ;  /* 0x0002d8a01f0bb836 */ /* 0x000fca0000000000 */
[----:B------:R-:W-:-:S04]  /*6940*/  @!P3 PRMT R11, RZ, 0x654, R11 ;  /* 0x00000654ff0bb816 */ /* 0x000fc8000000000b */
[----:B------:R0:W-:Y:S01]  /*6950*/  @!P3 SYNCS.ARRIVE.TRANS64.RED.A1T0 RZ, [R11+URZ], RZ ;  /* 0x000000ff0bffb9a7 */ /* 0x0001e2000810043f */
[----:B------:R-:W-:Y:S05]  /*6960*/  @!P2 BRA `(.L_x_456) ;  /* 0x000000000004a947 */ /* 0x000fea0003800000 */
[----:B------:R-:W-:Y:S01]  /*6970*/  BPT.TRAP 0x1 ;  /* 0x000000040000795c */ /* 0x000fe20000300000 */
.L_x_456:
[----:B------:R-:W-:Y:S05]  /*6980*/  BSYNC B0 ;  /* 0x0000000000007941 */ /* 0x000fea0003800000 */
.L_x_455:
[----:B------:R-:W5:Y:S01]  /*6990*/  SYNCS.PHASECHK.TRANS64.TRYWAIT P2, [R31+URZ+0x2d8b0], R80 ;  /* 0x02d8b0501f0075a7 */ /* 0x000f62000804017f */
[----:B------:R-:W-:Y:S04]  /*69a0*/  BSSY B0, `(.L_x_457) ;  /* 0x0000002000007945 */ /* 0x000fe80003800000 */
[----:B-----5:R-:W-:Y:S05]  /*69b0*/  @!P2 BRA `(.L_x_458) ;  /* 0x000001240040a947 */ /* 0x020fea0003800000 */
.L_x_674:
[----:B------:R-:W-:Y:S05]  /*69c0*/  BSYNC B0 ;  /* 0x0000000000007941 */ /* 0x000fea0003800000 */
.L_x_457:
[----:B------:R-:W-:Y:S01]  /*69d0*/  ULDC.64 UR4, c[0x0][0x328] ;  /* 0x0000ca0000047ab9 */ /* 0x000fe20000000a00 */
[----:B------:R-:W-:Y:S01]  /*69e0*/  BSSY B0, `(.L_x_459) ;  /* 0x0000037000007945 */ /* 0x000fe20003800000 */
[----:B------:R-:W-:Y:S02]  /*69f0*/  IMAD R77, R77, UR4, RZ ;  /* 0x000000044d4d7c24 */ /* 0x000fe4000f8e02ff */
[----:B-1-34-:R-:W-:-:S04]  /*6a00*/  IMAD.WIDE.U32 R12, R76, UR4, RZ ;  /* 0x000000044c0c7c25 */ /* 0x01afc8000f8e00ff */
[----:B------:R-:W-:Y:S01]  /*6a10*/  IMAD R77, R76, UR5, R77 ;  /* 0x000000054c4d7c24 */ /* 0x000fe2000f8e024d */
[----:B------:R-:W-:Y:S02]  /*6a20*/  ULDC.64 UR4, c[0x0][0x338] ;  /* 0x0000ce0000047ab9 */ /* 0x000fe40000000a00 */
[----:B------:R-:W-:Y:S02]  /*6a30*/  IMAD R78, R78, UR4, RZ ;  /* 0x000000044e4e7c24 */ /* 0x000fe4000f8e02ff */
[----:B------:R-:W-:Y:S02]  /*6a40*/  IMAD.IADD R13, R13, 0x1, R77 ;  /* 0x000000010d0d7824 */ /* 0x000fe400078e024d */
[C---:B0-----:R-:W-:Y:S02]  /*6a50*/  IMAD R11, R75.reuse, UR5, R78 ;  /* 0x000000054b0b7c24 */ /* 0x041fe4000f8e024e */
        /* <DEDUP_REMOVED lines=8> */
[----:B------:R-:W-:-:S04]  /*6ae0*/  LEA R11, P2, R12, UR4, 0x1 ;  /* 0x000000040c0b7c11 */ /* 0x000fc8000f8408ff */
[----:B------:R-:W-:Y:S01]  /*6af0*/  LEA.HI.X R12, R12, UR5, R13, 0x1, P2 ;  /* 0x000000050c0c7c11 */ /* 0x000fe200090f0c0d */
[----:B--2---:R0:W1:Y:S01]  /*6b00*/  SHFL.IDX PT, R40, R11, RZ, 0x1e1f ;  /* 0x001e1fff0b287589 */ /* 0x00406200000e0000 */
[----:B------:R-:W-:-:S03]  /*6b10*/  ISETP.GT.AND P2, PT, R79, R138, PT ;  /* 0x0000008a4f00720c */ /* 0x000fc60003f44270 */
[----:B------:R0:W2:Y:S10]  /*6b20*/  SHFL.IDX PT, R41, R12, RZ, 0x1e1f ;  /* 0x001e1fff0c297589 */ /* 0x0000b400000e0000 */
[----:B0-----:R-:W-:Y:S05]  /*6b30*/  @!P2 BRA `(.L_x_460) ;  /* 0x000000000084a947 */ /* 0x001fea0003800000 */
[----:B------:R-:W-:Y:S02]  /*6b40*/  ULDC UR4, c[0x0][0x2f4] ;  /* 0x0000bd0000047ab9 */ /* 0x000fe40000000800 */
[----:B------:R-:W-:Y:S02]  /*6b50*/  ISETP.GE.AND P5, PT, R16, UR4, PT ;  /* 0x0000000410007c0c */ /* 0x000fe4000bfa6270 */
[----:B------:R-:W-:-:S11]  /*6b60*/  ISETP.GE.AND P4, PT, R22, UR4, PT ;  /* 0x0000000416007c0c */ /* 0x000fd6000bf86270 */
[----:B------:R-:W0:Y:S01]  /*6b70*/  @!P5 LDS.128 R12, [R35] ;  /* 0x00000000230cd984 */ /* 0x000e220000000c00 */
[----:B-1----:R-:W-:-:S04]  /*6b80*/  @!P5 LEA R42, P2, R16, R40, 0x1 ;  /* 0x00000028102ad211 */ /* 0x002fc800078408ff */
[----:B--2---:R-:W-:Y:S02]  /*6b90*/  @!P5 LEA.HI.X R43, R16, R41, R17, 0x1, P2 ;  /* 0x00000029102bd211 */ /* 0x004fe400010f0c11 */
[----:B------:R-:W-:-:S04]  /*6ba0*/  @!P4 LEA R38, P2, R22, R40, 0x1 ;  /* 0x000000281626c211 */ /* 0x000fc800078408ff */
[----:B------:R-:W-:Y:S02]  /*6bb0*/  @!P4 LEA.HI.X R39, R22, R41, R153, 0x1, P2 ;  /* 0x000000291627c211 */ /* 0x000fe400010f0c99 */
[----:B------:R-:W-:-:S13]  /*6bc0*/  ISETP.GE.AND P2, PT, R19, UR4, PT ;  /* 0x0000000413007c0c */ /* 0x000fda000bf46270 */
[----:B------:R-:W-:-:S04]  /*6bd0*/  @!P2 LEA R36, P6, R19, R40, 0x1 ;  /* 0x000000281324a211 */ /* 0x000fc800078c08ff */
[----:B------:R-:W-:Y:S01]  /*6be0*/  @!P2 LEA.HI.X R37, R19, R41, R152, 0x1, P6 ;  /* 0x000000291325a211 */ /* 0x000fe200030f0c98 */
[----:B0-----:R0:W-:Y:S01]  /*6bf0*/  @!P5 ST.E.128 desc[UR42][R42.64], R12 ;  /* 0x0000000c2a00d985 */ /* 0x0011e2000c101d2a */
[----:B------:R-:W-:-:S13]  /*6c00*/  ISETP.GE.AND P5, PT, R0, UR4, PT ;  /* 0x0000000400007c0c */ /* 0x000fda000bfa6270 */
[----:B------:R-:W1:Y:S01]  /*6c10*/  @!P5 LDS.128 R12, [R32] ;  /* 0x00000000200cd984 */ /* 0x000e620000000c00 */
[----:B------:R-:W-:-:S05]  /*6c20*/  @!P5 SHF.L.U32 R11, R148, 0x3, RZ ;  /* 0x00000003940bd819 */ /* 0x000fca00000006ff */
[----:B0-----:R-:W-:-:S05]  /*6c30*/  @!P5 IMAD.WIDE R42, R11, 0x2, R40 ;  /* 0x000000020b2ad825 */ /* 0x001fca00078e0228 */
[----:B-1----:R0:W-:Y:S01]  /*6c40*/  @!P5 ST.E.128 desc[UR42][R42.64], R12 ;  /* 0x0000000c2a00d985 */ /* 0x0021e2000c101d2a */
[----:B------:R-:W-:-:S13]  /*6c50*/  ISETP.GE.AND P5, PT, R3, UR4, PT ;  /* 0x0000000403007c0c */ /* 0x000fda000bfa6270 */
[----:B------:R-:W1:Y:S01]  /*6c60*/  @!P5 LDS.128 R12, [R35+0x2000] ;  /* 0x00200000230cd984 */ /* 0x000e620000000c00 */
[----:B------:R-:W-:Y:S02]  /*6c70*/  @!P5 IMAD.SHL.U32 R11, R149, 0x8, RZ ;  /* 0x00000008950bd824 */ /* 0x000fe400078e00ff */
[----:B0-----:R-:W-:Y:S02]  /*6c80*/  @!P5 IMAD.MOV.U32 R42, RZ, RZ, R40 ;  /* 0x000000ffff2ad224 */ /* 0x001fe400078e0028 */
[----:B------:R-:W-:Y:S02]  /*6c90*/  @!P5 IMAD.MOV.U32 R43, RZ, RZ, R41 ;  /* 0x000000ffff2bd224 */ /* 0x000fe400078e0029 */
[----:B------:R-:W-:-:S05]  /*6ca0*/  @!P5 IMAD.WIDE R42, R11, 0x2, R42 ;  /* 0x000000020b2ad825 */ /* 0x000fca00078e022a */
[----:B-1----:R-:W-:Y:S01]  /*6cb0*/  @!P5 ST.E.128 desc[UR42][R42.64], R12 ;  /* 0x0000000c2a00d985 */ /* 0x002fe2000c101d2a */
[----:B------:R-:W-:-:S03]  /*6cc0*/  ISETP.GE.AND P5, PT, R136, UR4, PT ;  /* 0x0000000488007c0c */ /* 0x000fc6000bfa6270 */
[----:B------:R-:W0:Y:S10]  /*6cd0*/  @!P4 LDS.128 R12, [R32+0x2000] ;  /* 0x00200000200cc984 */ /* 0x000e340000000c00 */
[----:B------:R-:W-:-:S04]  /*6ce0*/  @!P5 LEA R40, P6, R136, R40, 0x1 ;  /* 0x000000288828d211 */ /* 0x000fc800078c08ff */
[----:B------:R-:W-:Y:S01]  /*6cf0*/  @!P5 LEA.HI.X R41, R136, R41, R151, 0x1, P6 ;  /* 0x000000298829d211 */ /* 0x000fe200030f0c97 */
[----:B0-----:R-:W-:Y:S04]  /*6d00*/  @!P4 ST.E.128 desc[UR42][R38.64], R12 ;  /* 0x0000000c2600c985 */ /* 0x001fe8000c101d2a */
[----:B------:R-:W0:Y:S04]  /*6d10*/  @!P2 LDS.128 R12, [R35+0x4000] ;  /* 0x00400000230ca984 */ /* 0x000e280000000c00 */
[----:B0-----:R-:W-:Y:S04]  /*6d20*/  @!P2 ST.E.128 desc[UR42][R36.64], R12 ;  /* 0x0000000c2400a985 */ /* 0x001fe8000c101d2a */
[----:B------:R-:W0:Y:S04]  /*6d30*/  @!P5 LDS.128 R12, [R32+0x4000] ;  /* 0x00400000200cd984 */ /* 0x000e280000000c00 */
[----:B0-----:R0:W-:Y:S02]  /*6d40*/  @!P5 ST.E.128 desc[UR42][R40.64], R12 ;  /* 0x0000000c2800d985 */ /* 0x0011e4000c101d2a */
.L_x_460:
[----:B------:R-:W-:Y:S05]  /*6d50*/  BSYNC B0 ;  /* 0x0000000000007941 */ /* 0x000fea0003800000 */
.L_x_459:
[----:B------:R-:W-:Y:S01]  /*6d60*/  @!PT LDS RZ, [RZ] ;  /* 0x00000000fffff984 */ /* 0x000fe20000000800 */
[----:B------:R-:W-:Y:S01]  /*6d70*/  @!PT LDS RZ, [RZ] ;  /* 0x00000000fffff984 */ /* 0x000fe20000000800 */
[----:B------:R-:W-:Y:S01]  /*6d80*/  @!PT LDS RZ, [RZ] ;  /* 0x00000000fffff984 */ /* 0x000fe20000000800 */
[----:B------:R-:W-:Y:S01]  /*6d90*/  @!PT LDS RZ, [RZ] ;  /* 0x00000000fffff984 */ /* 0x000fe20000000800 */
[----:B------:R3:W-:Y:S06]  /*6da0*/  MEMBAR.ALL.CTA ;  /* 0x0000000000007992 */ /* 0x0007ec0000008000 */
[----:B---3--:R-:W3:Y:S01]  /*6db0*/  FENCE.VIEW.ASYNC.S ;  /* 0x00000000000073c6 */ /* 0x008ee20000000000 */
[----:B------:R-:W-:Y:S01]  /*6dc0*/  @!P3 VIADD R31, R31, 0x2d8c0 ;  /* 0x0002d8c01f1fb836 */ /* 0x000fe20000000000 */
[----:B------:R-:W-:Y:S01]  /*6dd0*/  IADD3 R18, R18, 0x1, RZ ;  /* 0x0000000112127810 */ /* 0x000fe20007ffe0ff */
[----:B---3--:R3:W-:Y:S03]  /*6de0*/  BAR.SYNC.DEFER_BLOCKING R102, 0x80 ;  /* 0x000200660000751d */ /* 0x0087e60000010000 */
[----:B------:R-:W-:-:S02]  /*6df0*/  ISETP.NE.AND P2, PT, R18, 0x2, PT ;  /* 0x000000021200780c */ /* 0x000fc40003f45270 */
[----:B------:R-:W-:Y:S02]  /*6e00*/  @!P3 PRMT R31, RZ, 0x654, R31 ;  /* 0x00000654ff1fb816 */ /* 0x000fe4000000001f */
[----:B0-----:R-:W-:Y:S02]  /*6e10*/  SEL R12, RZ, 0x1, P2 ;  /* 0x00000001ff0c7807 */ /* 0x001fe40001000000 */
[----:B------:R-:W-:Y:S02]  /*6e20*/  SEL R18, R18, RZ, P2 ;  /* 0x000000ff12127207 */ /* 0x000fe40001000000 */
[----:B------:R-:W-:Y:S01]  /*6e30*/  LOP3.LUT R137, R137, R12, RZ, 0x3c, !PT ;  /* 0x0000000c89897212 */ /* 0x000fe200078e3cff */
[----:B------:R3:W-:Y:S01]  /*6e40*/  @!P3 SYNCS.ARRIVE.TRANS64.RED.A1T0 RZ, [R31+URZ], RZ ;  /* 0x000000ff1fffb9a7 */ /* 0x0007e2000810043f */
[----:B------:R-:W-:Y:S05]  /*6e50*/  @P1 BRA `(.L_x_461) ;  /* 0xffffffb400dc1947 */ /* 0x000fea000383ffff */
[----:B------:R-:W0:Y:S01]  /*6e60*/  S2R R11, SR_TID.X ;  /* 0x00000000000b7919 */ /* 0x000e220000002100 */
[----:B------:R-:W-:Y:S02]  /*6e70*/  PLOP3.LUT P0, PT, PT, PT, PT, 0x8, 0x0 ;  /* 0x000000000000781c */ /* 0x000fe40003f0e170 */
[----:B0-----:R-:W-:-:S04]  /*6e80*/  SHF.R.U32.HI R11, RZ, 0x7, R11 ;  /* 0x00000007ff0b7819 */ /* 0x001fc8000001160b */
[----:B------:R-:W-:-:S13]  /*6e90*/  ISETP.NE.AND P4, PT, R11, 0x1, PT ;  /* 0x000000010b00780c */ /* 0x000fda0003f85270 */
[----:B------:R-:W-:Y:S06]  /*6ea0*/  @!P4 BAR.ARV 0x9, 0x100 ;  /* 0x024400000000cb1d */ /* 0x000fec0000002000 */
.L_x_398:
[----:B------:R-:W-:Y:S02]  /*6eb0*/  ISETP.GE.AND P2, PT, R101, 0x1, PT ;  /* 0x000000016500780c */ /* 0x000fe40003f46270 */
[----:B-12---:R-:W-:Y:S02]  /*6ec0*/  CS2R R40, SRZ ;  /* 0x0000000000287805 */ /* 0x006fe4000001ff00 */
[----:B------:R-:W-:Y:S01]  /*6ed0*/  PLOP3.LUT P1, PT, PT, PT, PT, 0x80, 0x0 ;  /* 0x000000000000781c */ /* 0x000fe20003f2f070 */
[----:B------:R-:W-:Y:S01]  /*6ee0*/  IMAD.MOV.U32 R135, RZ, RZ, RZ ;  /* 0x000000ffff877224 */ /* 0x000fe200078e00ff */
[----:B------:R-:W-:Y:S02]  /*6ef0*/  CS2R R52, SRZ ;  /* 0x0000000000347805 */ /* 0x000fe4000001ff00 */
[----:B------:R-:W-:Y:S01]  /*6f00*/  CS2R R38, SRZ ;  /* 0x0000000000267805 */ /* 0x000fe2000001ff00 */
        /* <DEDUP_REMOVED lines=10> */
[----:B---3--:R-:W-:Y:S02]  /*6fb0*/  CS2R R30, SRZ ;  /* 0x00000000001e7805 */ /* 0x008fe4000001ff00 */
[----:B------:R-:W-:Y:S02]  /*6fc0*/  CS2R R66, SRZ ;  /* 0x0000000000427805 */ /* 0x000fe4000001ff00 */
[----:B------:R-:W-:Y:S02]  /*6fd0*/  CS2R R58, SRZ ;  /* 0x00000000003a7805 */ /* 0x000fe4000001ff00 */
[----:B------:R-:W-:Y:S02]  /*6fe0*/  CS2R R72, SRZ ;  /* 0x0000000000487805 */ /* 0x000fe4000001ff00 */
[----:B------:R-:W-:Y:S02]  /*6ff0*/  CS2R R46, SRZ ;  /* 0x00000000002e7805 */ /* 0x000fe4000001ff00 */
[----:B------:R-:W-:-:S02]  /*7000*/  CS2R R26, SRZ ;  /* 0x00000000001a7805 */ /* 0x000fc4000001ff00 */
[----:B------:R-:W-:Y:S01]  /*7010*/  CS2R R60, SRZ ;  /* 0x00000000003c7805 */ /* 0x000fe2000001ff00 */
[----:B------:R-:W-:Y:S01]  /*7020*/  IMAD.MOV.U32 R74, RZ, RZ, RZ ;  /* 0x000000ffff4a7224 */ /* 0x000fe200078e00ff */
[----:B------:R-:W-:Y:S02]  /*7030*/  CS2R R48, SRZ ;  /* 0x0000000000307805 */ /* 0x000fe4000001ff00 */
[----:B------:R-:W-:Y:S02]  /*7040*/  CS2R R36, SRZ ;  /* 0x0000000000247805 */ /* 0x000fe4000001ff00 */
[----:B------:R-:W-:Y:S02]  /*7050*/  CS2R R62, SRZ ;  /* 0x00000000003e7805 */ /* 0x000fe4000001ff00 */
[----:B------:R-:W-:Y:S01]  /*7060*/  MOV R51, RZ ;  /* 0x000000ff00337202 */ /* 0x000fe20000000f00 */
[----:B------:R-:W-:Y:S01]  /*7070*/  IMAD.MOV.U32 R6, RZ, RZ, RZ ;  /* 0x000000ffff067224 */ /* 0x000fe200078e00ff */
[----:B------:R-:W-:Y:S06]  /*7080*/  @P0 BRA `(.L_x_462) ;  /* 0x00000000000c0947 */ /* 0x000fec0003800000 */
[----:B------:R-:W0:Y:S01]  /*7090*/  FENCE.VIEW.ASYNC.G ;  /* 0x00000000000073c6 */ /* 0x000e220000000100 */
[----:B------:R-:W-:Y:S05]  /*70a0*/  WARPSYNC.ALL ;  /* 0x0000000000007948 */ /* 0x000fea0003800000 */
[----:B0-----:R-:W-:Y:S06]  /*70b0*/  BAR.ARV 0xc, 0x200 ;  /* 0x0308000000007b1d */ /* 0x001fec0000002000 */
.L_x_462:
[----:B------:R-:W-:Y:S02]  /*70c0*/  IMAD.MOV.U32 R50, RZ, RZ, RZ ;  /* 0x000000ffff327224 */ /* 0x000fe400078e00ff */
[----:B------:R-:W-:Y:S01]  /*70d0*/  IMAD.MOV.U32 R7, RZ, RZ, RZ ;  /* 0x000000ffff077224 */ /* 0x000fe200078e00ff */
[----:B------:R-:W-:Y:S06]  /*70e0*/  @!P2 BRA `(.L_x_463) ;  /* 0x0000009000a0a947 */ /* 0x000fec0003800000 */
[----:B------:R-:W-:-:S03]  /*70f0*/  UMOV UR4, 0xffffffff ;  /* 0xffffffff00047882 */ /* 0x000fc60000000000 */
[----:B------:R-:W-:Y:S05]  /*7100*/  BRA.DIV UR4, `(.L_x_464) ;  /* 0x0000011e04807947 */ /* 0x000fea000b800000 */
[----:B------:R-:W0:Y:S02]  /*7110*/  S2R R0, SR_TID.X ;  /* 0x0000000000007919 */ /* 0x000e240000002100 */
[----:B0-----:R-:W-:-:S05]  /*7120*/  VIADD R3, R0, 0xffffff80 ;  /* 0xffffff8000037836 */ /* 0x001fca0000000000 */
[----:B------:R-:W-:-:S04]  /*7130*/  SHF.R.S32.HI R0, RZ, 0x1f, R3 ;  /* 0x0000001fff007819 */ /* 0x000fc80000011403 */
[----:B------:R-:W-:-:S04]  /*7140*/  LEA.HI R0, R0, R3, RZ, 0x7 ;  /* 0x0000000300007211 */ /* 0x000fc800078f38ff */
[----:B------:R-:W-:-:S06]  /*7150*/  SHF.R.S32.HI R0, RZ, 0x7, R0 ;  /* 0x00000007ff007819 */ /* 0x000fcc0000011400 */
[----:B------:R-:W0:Y:S04]  /*7160*/  SHFL.IDX PT, R0, R0, RZ, 0x1f ;  /* 0x00001fff00007589 */ /* 0x000e2800000e0000 */
[----:B0-----:R1:W-:Y:S02]  /*7170*/  STL [R1+0x38], R0 ;  /* 0x0000380001007387 */ /* 0x0013e40000100800 */
.L_x_677:
[----:B------:R-:W1:Y:S01]  /*7180*/  LDL R3, [R1+0x38] ;  /* 0x0000380001037983 */ /* 0x000e620000100800 */
[----:B------:R-:W-:Y:S01]  /*7190*/  BSSY B6, `(.L_x_465) ;  /* 0x000001b000067945 */ /* 0x000fe20003800000 */
[----:B-1----:R-:W-:-:S05]  /*71a0*/  IMAD.HI R0, R3, 0x55555556, RZ ;  /* 0x5555555603007827 */ /* 0x002fca00078e02ff */
[----:B------:R-:W-:-:S05]  /*71b0*/  LEA.HI R44, R0, R0, RZ, 0x1 ;  /* 0x00000000002c7211 */ /* 0x000fca00078f08ff */
[----:B------:R-:W-:Y:S01]  /*71c0*/  IMAD R44, R44, -0x3, R3 ;  /* 0xfffffffd2c2c7824 */ /* 0x000fe200078e0203 */
[----:B------:R-:W-:-:S04]  /*71d0*/  IADD3 R3, R2, 0x21800, RZ ;  /* 0x0002180002037810 */ /* 0x000fc80007ffe0ff */
[----:B------:R-:W-:Y:S01]  /*71e0*/  LOP3.LUT P0, RZ, R3, 0x3ff, RZ, 0xc0, !PT ;  /* 0x000003ff03ff7812 */ /* 0x000fe2000780c0ff */
[----:B------:R-:W-:-:S05]  /*71f0*/  IMAD R0, R44, 0x2000, R3 ;  /* 0x000020002c007824 */ /* 0x000fca00078e0203 */
[----:B------:R-:W-:-:S04]  /*7200*/  SHF.R.U32.HI R0, RZ, 0x4, R0 ;  /* 0x00000004ff007819 */ /* 0x000fc80000011600 */
[----:B------:R-:W-:-:S05]  /*7210*/  LOP3.LUT R0, R0, 0x3fff, RZ, 0xc0, !PT ;  /* 0x00003fff00007812 */ /* 0x000fca00078ec0ff */
[----:B------:R1:W-:Y:S01]  /*7220*/  STL [R1+0x40], R0 ;  /* 0x0000400001007387 */ /* 0x0003e20000100800 */
[----:B------:R-:W-:Y:S05]  /*7230*/  @!P0 BRA `(.L_x_466) ;  /* 0x0000000000408947 */ /* 0x000fea0003800000 */
[----:B-1----:R-:W-:Y:S01]  /*7240*/  MOV R0, 0x0 ;  /* 0x0000000000007802 */ /* 0x002fe20000000f00 */
[----:B------:R-:W-:Y:S01]  /*7250*/  ULDC.64 UR4, c[0x4][0x88] ;  /* 0x0100220000047ab9 */ /* 0x000fe20000000a00 */
[----:B------:R-:W-:Y:S01]  /*7260*/  ULDC.64 UR6, c[0x4][0x90] ;  /* 0x0100240000067ab9 */ /* 0x000fe20000000a00 */
[----:B------:R-:W-:Y:S01]  /*7270*/  IMAD.U32 R4, RZ, RZ, UR4 ;  /* 0x00000004ff047e24 */ /* 0x000fe2000f8e00ff */
[----:B0-----:R0:W1:Y:S01]  /*7280*/  LDC.64 R14, c[0x4][R0] ;  /* 0x01000000000e7b82 */ /* 0x0010620000000a00 */
[----:B------:R-:W-:Y:S01]  /*7290*/  IMAD.U32 R5, RZ, RZ, UR5 ;  /* 0x00000005ff057e24 */ /* 0x000fe2000f8e00ff */
[----:B------:R-:W-:Y:S01]  /*72a0*/  ULDC.64 UR4, c[0x4][0x28] ;  /* 0x01000a0000047ab9 */ /* 0x000fe20000000a00 */
[----:B------:R-:W-:Y:S01]  /*72b0*/  IMAD.U32 R6, RZ, RZ, UR6 ;  /* 0x00000006ff067e24 */ /* 0x000fe2000f8e00ff */
[----:B------:R-:W-:Y:S01]  /*72c0*/  MOV R7, UR7 ;  /* 0x0000000700077c02 */ /* 0x000fe20008000f00 */
[----:B------:R-:W-:Y:S01]  /*72d0*/  IMAD.U32 R10, RZ, RZ, UR4 ;  /* 0x00000004ff0a7e24 */ /* 0x000fe2000f8e00ff */
[----:B------:R-:W-:Y:S01]  /*72e0*/  MOV R13, RZ ;  /* 0x000000ff000d7202 */ /* 0x000fe20000000f00 */
[----:B------:R-:W-:-:S02]  /*72f0*/  IMAD.U32 R11, RZ, RZ, UR5 ;  /* 0x00000005ff0b7e24 */ /* 0x000fc4000f8e00ff */
[----:B------:R-:W-:Y:S02]  /*7300*/  IMAD.MOV.U32 R8, RZ, RZ, 0x70 ;  /* 0x00000070ff087424 */ /* 0x000fe400078e00ff */
[----:B0-----:R-:W-:-:S07]  /*7310*/  IMAD.MOV.U32 R12, RZ, RZ, 0x1 ;  /* 0x00000001ff0c7424 */ /* 0x001fce00078e00ff */
[----:B------:R-:W-:-:S07]  /*7320*/  LEPC R20, `(.L_x_466) ;  /* 0x000000001014794e */ /* 0x000fce0000000000 */
[----:B-1---5:R-:W-:Y:S05]  /*7330*/  CALL.ABS.NOINC R14 ;  /* 0x000000000e007343 */ /* 0x022fea0003c00000 */
.L_x_466:
[----:B------:R-:W-:Y:S05]  /*7340*/  BSYNC B6 ;  /* 0x0000000000067941 */ /* 0x000fea0003800000 */
.L_x_465:
[----:B------:R-:W-:Y:S02]  /*7350*/  ULDC UR4, c[0x0][0x3f4] ;  /* 0x0000fd0000047ab9 */ /* 0x000fe40000000800 */
[----:B------:R-:W-:-:S13]  /*7360*/  ISETP.LT.AND P0, PT, RZ, UR4, PT ;  /* 0x00000004ff007c0c */ /* 0x000fda000bf01270 */
[----:B------:R-:W-:Y:S05]  /*7370*/  @P0 BRA `(.L_x_467) ;  /* 0x0000000000400947 */ /* 0x000fea0003800000 */
[----:B------:R-:W-:-:S04]  /*7380*/  ULEA.HI UR4, UR37, UR37, URZ, 0x1 ;  /* 0x0000002525047291 */ /* 0x000fc8000f8f083f */
[----:B------:R-:W-:-:S04]  /*7390*/  ULOP3.LUT UR4, UR4, 0xfffffffe, URZ, 0xc0, !UPT ;  /* 0xfffffffe04047892 */ /* 0x000fc8000f8ec03f */
[----:B------:R-:W-:-:S06]  /*73a0*/  UIADD3 UR4, UR37, -UR4, URZ ;  /* 0x8000000425047290 */ /* 0x000fcc000fffe03f */
[----:B------:R-:W-:-:S05]  /*73b0*/  IMAD.U32 R3, RZ, RZ, UR4 ;  /* 0x00000004ff037e24 */ /* 0x000fca000f8e00ff */
[----:B------:R-:W-:-:S04]  /*73c0*/  SHF.L.U32 R3, R3, 0x1f, RZ ;  /* 0x0000001f03037819 */ /* 0x000fc800000006ff */
[----:B------:R2:W3:Y:S03]  /*73d0*/  SYNCS.PHASECHK.TRANS64.TRYWAIT P0, [R2+URZ+0x2d800], R3 ;  /* 0x02d80003020075a7 */ /* 0x0004e6000800017f */
[----:B---3--:R-:W-:Y:S05]  /*73e0*/  @!P0 NANOSLEEP.SYNCS 0x989680 ;  /* 0x009896800000895d */ /* 0x008fea0003900000 */
[----:B------:R-:W3:Y:S01]  /*73f0*/  @!P0 SYNCS.PHASECHK.TRANS64 P0, [R2+URZ+0x2d800], R3 ;  /* 0x02d80003020085a7 */ /* 0x000ee2000800007f */
[----:B------:R-:W-:Y:S04]  /*7400*/  BSSY B0, `(.L_x_468) ;  /* 0x0000006000007945 */ /* 0x000fe80003800000 */
[----:B---3--:R-:W-:Y:S05]  /*7410*/  @P0 BRA `(.L_x_469) ;  /* 0x0000000000100947 */ /* 0x008fea0003800000 */
.L_x_470:
[----:B---3--:R3:W4:Y:S02]  /*7420*/  SYNCS.PHASECHK.TRANS64.TRYWAIT P0, [R2+URZ+0x2d800], R3 ;  /* 0x02d80003020075a7 */ /* 0x008724000800017f */
[----:B----4-:R-:W-:Y:S05]  /*7430*/  @!P0 NANOSLEEP.SYNCS 0x989680 ;  /* 0x009896800000895d */ /* 0x010fea0003900000 */
[----:B------:R-:W4:Y:S02]  /*7440*/  @!P0 SYNCS.PHASECHK.TRANS64 P0, [R2+URZ+0x2d800], R3 ;  /* 0x02d80003020085a7 */ /* 0x000f24000800007f */
[----:B----4-:R-:W-:Y:S05]  /*7450*/  @!P0 BRA `(.L_x_470) ;  /* 0xfffffffc00f08947 */ /* 0x010fea000383ffff */
.L_x_469:
[----:B------:R-:W-:Y:S05]  /*7460*/  BSYNC B0 ;  /* 0x0000000000007941 */ /* 0x000fea0003800000 */
.L_x_468:
[----:B------:R-:W-:Y:S05]  /*7470*/  BRA `(.L_x_471) ;  /* 0x0000003800247947 */ /* 0x000fea0003800000 */
.L_x_467:
[----:B-1---5:R-:W-:Y:S01]  /*7480*/  SHF.R.S32.HI R0, RZ, 0x1f, R97 ;  /* 0x0000001fff007819 */ /* 0x022fe20000011461 */
[----:B------:R-:W-:Y:S01]  /*7490*/  ULOP3.LUT UP0, URZ, UR38, 0x1bf, URZ, 0xc0, !UPT ;  /* 0x000001bf263f7892 */ /* 0x000fe2000f80c03f */
[----:B------:R-:W-:Y:S01]  /*74a0*/  ULDC.64 UR4, c[0x0][0x3f8] ;  /* 0x0000fe0000047ab9 */ /* 0x000fe20000000a00 */
[----:B------:R-:W-:Y:S02]  /*74b0*/  ULDC.64 UR6, c[0x0][0x408] ;  /* 0x0001020000067ab9 */ /* 0x000fe40000000a00 */
[C---:B------:R-:W-:Y:S02]  /*74c0*/  IMAD R6, R0.reuse, UR4, RZ ;  /* 0x0000000400067c24 */ /* 0x040fe4000f8e02ff */
[----:B------:R-:W-:Y:S01]  /*74d0*/  IMAD R0, R0, UR6, RZ ;  /* 0x0000000600007c24 */ /* 0x000fe2000f8e02ff */
[----:B------:R-:W-:Y:S01]  /*74e0*/  PLOP3.LUT P2, PT, PT, PT, UP0, 0x80, 0x0 ;  /* 0x000000000000781c */ /* 0x000fe20003f4f008 */
[C---:B------:R-:W-:Y:S02]  /*74f0*/  IMAD R25, R97.reuse, UR5, R6 ;  /* 0x0000000561197c24 */ /* 0x040fe4000f8e0206 */
[----:B------:R-:W-:Y:S01]  /*7500*/  IMAD.WIDE.U32 R4, R97, UR4, RZ ;  /* 0x0000000461047c25 */ /* 0x000fe2000f8e00ff */
[----:B------:R-:W-:-:S03]  /*7510*/  ULDC.64 UR4, c[0x0][0x3e8] ;  /* 0x0000fa0000047ab9 */ /* 0x000fc60000000a00 */
[C---:B------:R-:W-:Y:S01]  /*7520*/  IMAD R27, R97.reuse, UR7, R0 ;  /* 0x00000007611b7c24 */ /* 0x040fe2000f8e0200 */
[----:B------:R-:W-:Y:S01]  /*7530*/  LEA R24, P0, R4, UR4, 0x1 ;  /* 0x0000000404187c11 */ /* 0x000fe2000f8008ff */
[----:B------:R-:W-:Y:S01]  /*7540*/  IMAD.WIDE.U32 R6, R97, UR6, RZ ;  /* 0x0000000661067c25 */ /* 0x000fe2000f8e00ff */
[----:B------:R-:W-:-:S03]  /*7550*/  ULDC.64 UR6, c[0x0][0x400] ;  /* 0x0001000000067ab9 */ /* 0x000fc60000000a00 */
[----:B------:R-:W-:Y:S01]  /*7560*/  IMAD.IADD R25, R25, 0x1, R5 ;  /* 0x0000000119197824 */ /* 0x000fe200078e0205 */
[----:B------:R-:W-:Y:S01]  /*7570*/  LEA R26, P1, R6, UR6, 0x1 ;  /* 0x00000006061a7c11 */ /* 0x000fe2000f8208ff */
[----:B------:R-:W-:-:S03]  /*7580*/  IMAD.IADD R27, R27, 0x1, R7 ;  /* 0x000000011b1b7824 */ /* 0x000fc600078e0207 */
[----:B------:R-:W-:Y:S02]  /*7590*/  LEA.HI.X R25, R4, UR5, R25, 0x1, P0 ;  /* 0x0000000504197c11 */ /* 0x000fe400080f0c19 */
[----:B------:R-:W-:Y:S01]  /*75a0*/  LEA.HI.X R27, R6, UR7, R27, 0x1, P1 ;  /* 0x00000007061b7c11 */ /* 0x000fe200088f0c1b */
[----:B------:R-:W-:Y:S06]  /*75b0*/  @!P2 BRA `(.L_x_472) ;  /* 0x000000000040a947 */ /* 0x000fec0003800000 */
[----:B0-----:R-:W-:Y:S01]  /*75c0*/  MOV R14, 0x0 ;  /* 0x00000000000e7802 */ /* 0x001fe20000000f00 */
[----:B------:R-:W-:Y:S01]  /*75d0*/  ULDC.64 UR4, c[0x4][0x88] ;  /* 0x0100220000047ab9 */ /* 0x000fe20000000a00 */
[----:B------:R-:W-:Y:S01]  /*75e0*/  ULDC.64 UR6, c[0x4][0x90] ;  /* 0x0100240000067ab9 */ /* 0x000fe20000000a00 */
[----:B------:R-:W-:Y:S01]  /*75f0*/  IMAD.U32 R4, RZ, RZ, UR4 ;  /* 0x00000004ff047e24 */ /* 0x000fe2000f8e00ff */
[----:B------:R-:W-:Y:S01]  /*7600*/  MOV R5, UR5 ;  /* 0x0000000500057c02 */ /* 0x000fe20008000f00 */
[----:B------:R-:W-:Y:S01]  /*7610*/  ULDC.64 UR4, c[0x4][0x20] ;  /* 0x0100080000047ab9 */ /* 0x000fe20000000a00 */
[----:B------:R-:W0:Y:S01]  /*7620*/  LDC.64 R14, c[0x4][R14] ;  /* 0x010000000e0e7b82 */ /* 0x000e220000000a00 */
[----:B------:R-:W-:Y:S01]  /*7630*/  IMAD.U32 R6, RZ, RZ, UR6 ;  /* 0x00000006ff067e24 */ /* 0x000fe2000f8e00ff */
[----:B------:R-:W-:Y:S01]  /*7640*/  MOV R8, 0x70 ;  /* 0x0000007000087802 */ /* 0x000fe20000000f00 */
[----:B------:R-:W-:Y:S02]  /*7650*/  IMAD.U32 R7, RZ, RZ, UR7 ;  /* 0x00000007ff077e24 */ /* 0x000fe4000f8e00ff */
[----:B------:R-:W-:-:S02]  /*7660*/  IMAD.U32 R10, RZ, RZ, UR4 ;  /* 0x00000004ff0a7e24 */ /* 0x000fc4000f8e00ff */
[----:B------:R-:W-:Y:S02]  /*7670*/  IMAD.U32 R11, RZ, RZ, UR5 ;  /* 0x00000005ff0b7e24 */ /* 0x000fe4000f8e00ff */
[----:B------:R-:W-:Y:S02]  /*7680*/  IMAD.MOV.U32 R12, RZ, RZ, 0x1 ;  /* 0x00000001ff0c7424 */ /* 0x000fe400078e00ff */
[----:B------:R-:W-:-:S07]  /*7690*/  IMAD.MOV.U32 R13, RZ, RZ, RZ ;  /* 0x000000ffff0d7224 */ /* 0x000fce00078e00ff */
[----:B------:R-:W-:-:S07]  /*76a0*/  LEPC R20, `(.L_x_472) ;  /* 0x000000001014794e */ /* 0x000fce0000000000 */
[----:B0-----:R-:W-:Y:S05]  /*76b0*/  CALL.ABS.NOINC R14 ;  /* 0x000000000e007343 */ /* 0x001fea0003c00000 */
.L_x_472:
[----:B------:R-:W-:Y:S01]  /*76c0*/  ULDC.U8 UR4, c[0x0][0x410] ;  /* 0x0001040000047ab9 */ /* 0x000fe20000000000 */
[----:B------:R-:W-:Y:S01]  /*76d0*/  BSSY B0, `(.L_x_473) ;  /* 0x000035b000007945 */ /* 0x000fe20003800000 */
[----:B------:R-:W-:Y:S01]  /*76e0*/  ISETP.NE.AND P0, PT, RZ, UR4, PT ;  /* 0x00000004ff007c0c */ /* 0x000fe2000bf05270 */
[----:B------:R-:W-:-:S12]  /*76f0*/  IMAD R6, R33, 0xc0, R138 ;  /* 0x000000c021067824 */ /* 0x000fd800078e028a */
[----:B------:R-:W-:Y:S05]  /*7700*/  @!P0 BRA `(.L_x_474) ;  /* 0x0000001800d88947 */ /* 0x000fea0003800000 */
[----:B------:R-:W-:-:S03]  /*7710*/  UMOV UR4, 0xffffffff ;  /* 0xffffffff00047882 */ /* 0x000fc60000000000 */
[----:B------:R-:W-:Y:S05]  /*7720*/  BRA.DIV UR4, `(.L_x_475) ;  /* 0x0000011a04387947 */ /* 0x000fea000b800000 */
[----:B------:R1:W2:Y:S04]  /*7730*/  SHFL.IDX PT, R3, R25, RZ, 0x1e1f ;  /* 0x001e1fff19037589 */ /* 0x0002a800000e0000 */
[----:B------:R1:W3:Y:S04]  /*7740*/  SHFL.IDX PT, R0, R24, RZ, 0x1e1f ;  /* 0x001e1fff18007589 */ /* 0x0002e800000e0000 */
[----:B------:R1:W4:Y:S04]  /*7750*/  SHFL.IDX PT, R5, R27, RZ, 0x1e1f ;  /* 0x001e1fff1b057589 */ /* 0x00032800000e0000 */
[----:B------:R1:W0:Y:S02]  /*7760*/  SHFL.IDX PT, R4, R26, RZ, 0x1e1f ;  /* 0x001e1fff1a047589 */ /* 0x00022400000e0000 */
.L_x_683:
[----:B------:R-:W-:Y:S01]  /*7770*/  ULDC UR4, c[0x0][0x448] ;  /* 0x0001120000047ab9 */ /* 0x000fe20000000800 */
[----:B------:R-:W-:Y:S01]  /*7780*/  BSSY B1, `(.L_x_476) ;  /* 0x000005a000017945 */ /* 0x000fe20003800000 */
[----:B------:R-:W-:Y:S01]  /*7790*/  IMAD R45, R100, UR4, RZ ;  /* 0x00000004642d7c24 */ /* 0x000fe2000f8e02ff */
[----:B------:R-:W-:Y:S02]  /*77a0*/  CS2R R34, SRZ ;  /* 0x0000000000227805 */ /* 0x000fe4000001ff00 */
[----:B------:R-:W-:Y:S02]  /*77b0*/  CS2R R30, SRZ ;  /* 0x00000000001e7805 */ /* 0x000fe4000001ff00 */
[----:B-1----:R-:W-:Y:S02]  /*77c0*/  CS2R R26, SRZ ;  /* 0x00000000001a7805 */ /* 0x002fe4000001ff00 */
[----:B------:R-:W-:Y:S02]  /*77d0*/  CS2R R20, SRZ ;  /* 0x0000000000147805 */ /* 0x000fe4000001ff00 */
[----:B------:R-:W-:Y:S01]  /*77e0*/  ISETP.GE.AND P0, PT, R6, R45, PT ;  /* 0x0000002d0600720c */ /* 0x000fe20003f06270 */
[----:B------:R-:W-:Y:S01]  /*77f0*/  IMAD R45, R33, -0xc0, R45 ;  /* 0xffffff40212d7824 */ /* 0x000fe200078e022d */
[----:B------:R-:W-:-:S02]  /*7800*/  CS2R R12, SRZ ;  /* 0x00000000000c7805 */ /* 0x000fc4000001ff00 */
[----:B------:R-:W-:Y:S02]  /*7810*/  CS2R R8, SRZ ;  /* 0x0000000000087805 */ /* 0x000fe4000001ff00 */
[----:B------:R-:W-:Y:S02]  /*7820*/  CS2R R36, SRZ ;  /* 0x0000000000247805 */ /* 0x000fe4000001ff00 */
[----:B------:R-:W-:Y:S02]  /*7830*/  CS2R R32, SRZ ;  /* 0x0000000000207805 */ /* 0x000fe4000001ff00 */
[----:B------:R-:W-:Y:S02]  /*7840*/  CS2R R28, SRZ ;  /* 0x00000000001c7805 */ /* 0x000fe4000001ff00 */
[----:B------:R-:W-:Y:S02]  /*7850*/  CS2R R24, SRZ ;  /* 0x0000000000187805 */ /* 0x000fe4000001ff00 */
[----:B0-----:R-:W-:-:S02]  /*7860*/  CS2R R14, SRZ ;  /* 0x00000000000e7805 */ /* 0x001fc4000001ff00 */
[----:B------:R-:W-:Y:S01]  /*7870*/  CS2R R10, SRZ ;  /* 0x00000000000a7805 */ /* 0x000fe2000001ff00 */
[----:B------:R-:W-:Y:S06]  /*7880*/  @P0 BRA `(.L_x_477) ;  /* 0x0000000400240947 */ /* 0x000fec0003800000 */
[----:B------:R-:W2:Y:S01]  /*7890*/  LDL R7, [R1+0x20] ;  /* 0x0000200001077983 */ /* 0x000ea20000100800 */
[----:B------:R-:W-:-:S03]  /*78a0*/  ULDC UR4, c[0x0][0x3f4] ;  /* 0x0000fd0000047ab9 */ /* 0x000fc60000000800 */
[----:B------:R-:W4:Y:S04]  /*78b0*/  LDL R39, [R1+0x18] ;  /* 0x0000180001277983 */ /* 0x000f280000100800 */
[----:B------:R-:W4:Y:S04]  /*78c0*/  LDL R38, [R1+0x1c] ;  /* 0x00001c0001267983 */ /* 0x000f280000100800 */
[----:B------:R-:W4:Y:S04]  /*78d0*/  LDL R35, [R1+0x24] ;  /* 0x0000240001237983 */ /* 0x000f280000100800 */
[----:B------:R-:W4:Y:S04]  /*78e0*/  LDL R34, [R1+0x28] ;  /* 0x0000280001227983 */ /* 0x000f280000100800 */
[----:B------:R-:W4:Y:S04]  /*78f0*/  LDL R49, [R1+0x70] ;  /* 0x0000700001317983 */ /* 0x000f280000100800 */
[----:B------:R-:W4:Y:S01]  /*7900*/  LDL R48, [R1+0x74] ;  /* 0x0000740001307983 */ /* 0x000f220000100800 */
[----:B------:R-:W-:-:S02]  /*7910*/  CS2R R32, SRZ ;  /* 0x0000000000207805 */ /* 0x000fc4000001ff00 */
[----:B------:R-:W-:Y:S02]  /*7920*/  CS2R R30, SRZ ;  /* 0x00000000001e7805 */ /* 0x000fe4000001ff00 */
[----:B------:R-:W-:Y:S02]  /*7930*/  CS2R R28, SRZ ;  /* 0x00000000001c7805 */ /* 0x000fe4000001ff00 */
[----:B------:R-:W-:Y:S02]  /*7940*/  CS2R R26, SRZ ;  /* 0x00000000001a7805 */ /* 0x000fe4000001ff00 */
[----:B------:R-:W-:Y:S02]  /*7950*/  CS2R R24, SRZ ;  /* 0x0000000000187805 */ /* 0x000fe4000001ff00 */
[----:B------:R-:W-:Y:S02]  /*7960*/  CS2R R20, SRZ ;  /* 0x0000000000147805 */ /* 0x000fe4000001ff00 */
[----:B------:R-:W-:-:S02]  /*7970*/  CS2R R36, SRZ ;  /* 0x0000000000247805 */ /* 0x000fc4000001ff00 */
[C---:B--2---:R-:W-:Y:S01]  /*7980*/  ISETP.GE.AND P3, PT, R7.reuse, UR4, PT ;  /* 0x0000000407007c0c */ /* 0x044fe2000bf66270 */
[----:B------:R-:W-:Y:S01]  /*7990*/  IMAD.SHL.U32 R9, R7, 0x2, RZ ;  /* 0x0000000207097824 */ /* 0x000fe200078e00ff */
[----:B------:R-:W-:-:S04]  /*79a0*/  SHF.R.S32.HI R6, RZ, 0x1f, R7 ;  /* 0x0000001fff067819 */ /* 0x000fc80000011407 */
[----:B------:R-:W-:-:S07]  /*79b0*/  SHF.L.U64.HI R10, R7, 0x1, R6 ;  /* 0x00000001070a7819 */ /* 0x000fce0000010206 */
[----:B---3--:R-:W-:Y:S02]  /*79c0*/  @!P3 IADD3 R6, P0, R0, R9, RZ ;  /* 0x000000090006b210 */ /* 0x008fe40007f1e0ff */
[----:B----4-:R-:W-:-:S03]  /*79d0*/  ISETP.GE.AND P1, PT, R39, UR4, PT ;  /* 0x0000000427007c0c */ /* 0x010fc6000bf26270 */
[--C-:B------:R-:W-:Y:S01]  /*79e0*/  @!P3 IMAD.X R7, R3, 0x1, R10.reuse, P0 ;  /* 0x000000010307b824 */ /* 0x100fe200000e060a */
[----:B------:R-:W-:Y:S02]  /*79f0*/  @!P3 IADD3 R8, P0, R4, R9, RZ ;  /* 0x000000090408b210 */ /* 0x000fe40007f1e0ff */
[----:B------:R-:W-:Y:S02]  /*7a00*/  SHF.R.S32.HI R11, RZ, 0x1f, R39 ;  /* 0x0000001fff0b7819 */ /* 0x000fe40000011427 */
[----:B------:R-:W-:Y:S01]  /*7a10*/  SHF.L.U32 R13, R39, 0x1, RZ ;  /* 0x00000001270d7819 */ /* 0x000fe200000006ff */
[----:B------:R-:W-:Y:S01]  /*7a20*/  @!P3 IMAD.X R9, R5, 0x1, R10, P0 ;  /* 0x000000010509b824 */ /* 0x000fe200000e060a */
[----:B------:R-:W-:Y:S01]  /*7a30*/  ISETP.GE.AND P0, PT, R38, UR4, PT ;  /* 0x0000000426007c0c */ /* 0x000fe2000bf06270 */
[----:B------:R0:W5:Y:S01]  /*7a40*/  @!P3 LD.E.64 R32, desc[UR42][R6.64] ;  /* 0x0000002a0620b980 */ /* 0x000162000c101b00 */
[----:B------:R-:W-:Y:S02]  /*7a50*/  SHF.L.U64.HI R14, R39, 0x1, R11 ;  /* 0x00000001270e7819 */ /* 0x000fe4000001020b */
[-C--:B------:R-:W-:Y:S01]  /*7a60*/  @!P1 IADD3 R10, P2, R0, R13.reuse, RZ ;  /* 0x0000000d000a9210 */ /* 0x080fe20007f5e0ff */
[----:B------:R1:W5:Y:S01]  /*7a70*/  @!P3 LD.E.64 R30, desc[UR42][R8.64] ;  /* 0x0000002a081eb980 */ /* 0x000362000c101b00 */
[----:B------:R-:W-:-:S02]  /*7a80*/  @!P1 IADD3 R12, P3, R4, R13, RZ ;  /* 0x0000000d040c9210 */ /* 0x000fc40007f7e0ff */
[----:B------:R-:W-:Y:S01]  /*7a90*/  SHF.R.S32.HI R15, RZ, 0x1f, R38 ;  /* 0x0000001fff0f7819 */ /* 0x000fe20000011426 */
[----:B0-----:R-:W-:-:S03]  /*7aa0*/  IMAD.SHL.U32 R7, R38, 0x2, RZ ;  /* 0x0000000226077824 */ /* 0x001fc600078e00ff */
[----:B------:R-:W-:Y:S01]  /*7ab0*/  SHF.L.U64.HI R6, R38, 0x1, R15 ;  /* 0x0000000126067819 */ /* 0x000fe2000001020f */
[--C-:B------:R-:W-:Y:S02]  /*7ac0*/  @!P1 IMAD.X R11, R3, 0x1, R14.reuse, P2 ;  /* 0x00000001030b9824 */ /* 0x100fe400010e060e */
[C---:B------:R-:W-:Y:S01]  /*7ad0*/  @!P1 IMAD.X R13, R5.reuse, 0x1, R14, P3 ;  /* 0x00000001050d9824 */ /* 0x040fe200018e060e */
[-C--:B-1----:R-:W-:Y:S02]  /*7ae0*/  @!P0 IADD3 R8, P3, R4, R7.reuse, RZ ;  /* 0x0000000704088210 */ /* 0x082fe40007f7e0ff */
[----:B------:R-:W-:Y:S01]  /*7af0*/  @!P0 IADD3 R38, P2, R0, R7, RZ ;  /* 0x0000000700268210 */ /* 0x000fe20007f5e0ff */
[----:B------:R0:W5:Y:S02]  /*7b00*/  @!P1 LD.E.64 R28, desc[UR42][R10.64] ;  /* 0x0000002a0a1c9980 */ /* 0x000164000c101b00 */
[----:B------:R-:W-:Y:S01]  /*7b10*/  @!P0 IMAD.X R9, R5, 0x1, R6, P3 ;  /* 0x0000000105098824 */ /* 0x000fe200018e0606 */
[----:B------:R-:W-:Y:S01]  /*7b20*/  @!P0 IADD3.X R39, R3, R6, RZ, P2, !PT ;  /* 0x0000000603278210 */ /* 0x000fe200017fe4ff */
[----:B------:R-:W5:Y:S01]  /*7b30*/  @!P1 LD.E.64 R26, desc[UR42][R12.64] ;  /* 0x0000002a0c1a9980 */ /* 0x000f62000c101b00 */
[----:B------:R-:W-:-:S02]  /*7b40*/  ISETP.GE.AND P1, PT, R35, UR4, PT ;  /* 0x0000000423007c0c */ /* 0x000fc4000bf26270 */
[----:B------:R-:W-:Y:S01]  /*7b50*/  ISETP.GE.AND P2, PT, R140, UR4, PT ;  /* 0x000000048c007c0c */ /* 0x000fe2000bf46270 */
[----:B------:R-:W5:Y:S01]  /*7b60*/  @!P0 LD.E.64 R24, desc[UR42][R38.64] ;  /* 0x0000002a26188980 */ /* 0x000f62000c101b00 */
[----:B------:R-:W-:-:S03]  /*7b70*/  IMAD.SHL.U32 R7, R35, 0x2, RZ ;  /* 0x0000000223077824 */ /* 0x000fc600078e00ff */
[----:B------:R1:W5:Y:S01]  /*7b80*/  @!P0 LD.E.64 R20, desc[UR42][R8.64] ;  /* 0x0000002a08148980 */ /* 0x000362000c101b00 */
[C---:B------:R-:W-:Y:S01]  /*7b90*/  ISETP.GE.AND P0, PT, R34.reuse, UR4, PT ;  /* 0x0000000422007c0c */ /* 0x040fe2000bf06270 */
[----:B0-----:R-:W-:-:S04]  /*7ba0*/  IMAD.SHL.U32 R11, R34, 0x2, RZ ;  /* 0x00000002220b7824 */ /* 0x001fc800078e00ff */
[-C--:B------:R-:W-:Y:S02]  /*7bb0*/  @!P1 IADD3 R40, P4, R0, R7.reuse, RZ ;  /* 0x0000000700289210 */ /* 0x080fe40007f9e0ff */
[----:B------:R-:W-:Y:S01]  /*7bc0*/  @!P1 IADD3 R6, P3, R4, R7, RZ ;  /* 0x0000000704069210 */ /* 0x000fe20007f7e0ff */
[----:B------:R-:W-:Y:S01]  /*7bd0*/  @!P2 IMAD.WIDE R46, R140, 0x2, R4 ;  /* 0x000000028c2ea825 */ /* 0x000fe200078e0204 */
[----:B-1----:R-:W-:-:S03]  /*7be0*/  @!P2 MOV R9, R3 ;  /* 0x000000030009a202 */ /* 0x002fc60000000f00 */
[----:B------:R-:W-:Y:S01]  /*7bf0*/  @!P2 IMAD.MOV.U32 R8, RZ, RZ, R0 ;  /* 0x000000ffff08a224 */ /* 0x000fe200078e0000 */
[-C--:B------:R-:W-:Y:S01]  /*7c00*/  @!P0 IADD3 R4, P5, R4, R11.reuse, RZ ;  /* 0x0000000b04048210 */ /* 0x080fe20007fbe0ff */
[----:B------:R-:W-:Y:S01]  /*7c10*/  @!P1 IMAD.X R41, R3, 0x1, R49, P4 ;  /* 0x0000000103299824 */ /* 0x000fe200020e0631 */
[----:B------:R-:W-:Y:S01]  /*7c20*/  @!P0 IADD3 R38, P4, R0, R11, RZ ;  /* 0x0000000b00268210 */ /* 0x000fe20007f9e0ff */
[----:B------:R-:W-:Y:S01]  /*7c30*/  @!P2 IMAD.WIDE R42, R140, 0x2, R8 ;  /* 0x000000028c2aa825 */ /* 0x000fe200078e0208 */
[----:B------:R-:W-:Y:S02]  /*7c40*/  CS2R R14, SRZ ;  /* 0x00000000000e7805 */ /* 0x000fe4000001ff00 */
[----:B------:R-:W-:Y:S02]  /*7c50*/  CS2R R34, SRZ ;  /* 0x0000000000227805 */ /* 0x000fe4000001ff00 */
[----:B------:R-:W-:Y:S01]  /*7c60*/  CS2R R12, SRZ ;  /* 0x00000000000c7805 */ /* 0x000fe2000001ff00 */
[----:B------:R-:W-:Y:S01]  /*7c70*/  @!P1 IMAD.X R7, R5, 0x1, R49, P3 ;  /* 0x0000000105079824 */ /* 0x000fe200018e0631 */
[----:B------:R-:W-:-:S02]  /*7c80*/  CS2R R10, SRZ ;  /* 0x00000000000a7805 */ /* 0x000fc4000001ff00 */
[----:B------:R-:W-:Y:S01]  /*7c90*/  CS2R R8, SRZ ;  /* 0x0000000000087805 */ /* 0x000fe2000001ff00 */
[--C-:B------:R-:W-:Y:S01]  /*7ca0*/  @!P0 IMAD.X R39, R3, 0x1, R48.reuse, P4 ;  /* 0x0000000103278824 */ /* 0x100fe200020e0630 */
[----:B------:R0:W5:Y:S01]  /*7cb0*/  @!P2 LD.E.64 R36, desc[UR42][R42.64] ;  /* 0x0000002a2a24a980 */ /* 0x000162000c101b00 */
[----:B------:R-:W-:-:S03]  /*7cc0*/  @!P0 IMAD.X R5, R5, 0x1, R48, P5 ;  /* 0x0000000105058824 */ /* 0x000fc600028e0630 */
[----:B------:R0:W5:Y:S04]  /*7cd0*/  @!P2 LD.E.64 R34, desc[UR42][R46.64] ;  /* 0x0000002a2e22a980 */ /* 0x000168000c101b00 */
[----:B------:R0:W5:Y:S04]  /*7ce0*/  @!P1 LD.E.64 R14, desc[UR42][R40.64] ;  /* 0x0000002a280e9980 */ /* 0x000168000c101b00 */
[----:B------:R0:W5:Y:S04]  /*7cf0*/  @!P1 LD.E.64 R12, desc[UR42][R6.64] ;  /* 0x0000002a060c9980 */ /* 0x000168000c101b00 */
[----:B------:R0:W5:Y:S04]  /*7d00*/  @!P0 LD.E.64 R10, desc[UR42][R38.64] ;  /* 0x0000002a260a8980 */ /* 0x000168000c101b00 */
[----:B------:R0:W5:Y:S02]  /*7d10*/  @!P0 LD.E.64 R8, desc[UR42][R4.64] ;  /* 0x0000002a04088980 */ /* 0x000164000c101b00 */
.L_x_477:
[----:B------:R-:W-:Y:S05]  /*7d20*/  BSYNC B1 ;  /* 0x0000000000017941 */ /* 0x000fea0003800000 */
.L_x_476:
[----:B------:R-:W-:Y:S01]  /*7d30*/  ULEA.HI UR4, UR37, UR37, URZ, 0x1 ;  /* 0x0000002525047291 */ /* 0x000fe2000f8f083f */
[----:B--2--5:R-:W-:Y:S01]  /*7d40*/  IMAD.MOV.U32 R3, RZ, RZ, R35 ;  /* 0x000000ffff037224 */ /* 0x024fe200078e0023 */
[----:B---3--:R-:W-:Y:S01]  /*7d50*/  MOV R0, R34 ;  /* 0x0000002200007202 */ /* 0x008fe20000000f00 */
[----:B0-----:R-:W-:Y:S01]  /*7d60*/  IMAD.MOV.U32 R4, RZ, RZ, R30 ;  /* 0x000000ffff047224 */ /* 0x001fe200078e001e */
[----:B------:R-:W-:Y:S01]  /*7d70*/  ULOP3.LUT UR4, UR4, 0xfffffffe, URZ, 0xc0, !UPT ;  /* 0xfffffffe04047892 */ /* 0x000fe2000f8ec03f */
[----:B------:R-:W-:Y:S01]  /*7d80*/  VIMNMX R45, R45, 0xc0, PT ;  /* 0x000000c02d2d7848 */ /* 0x000fe20003fe0100 */
[----:B----4-:R-:W-:Y:S01]  /*7d90*/  IMAD.MOV.U32 R5, RZ, RZ, R27 ;  /* 0x000000ffff057224 */ /* 0x010fe200078e001b */
[----:B------:R-:W-:Y:S01]  /*7da0*/  PRMT R47, R47, 0x5410, R3 ;  /* 0x000054102f2f7816 */ /* 0x000fe20000000003 */
[----:B------:R-:W-:Y:S01]  /*7db0*/  UIADD3 UR4, UR37, -UR4, URZ ;  /* 0x8000000425047290 */ /* 0x000fe2000fffe03f */
[----:B------:R-:W-:Y:S01]  /*7dc0*/  PRMT R50, R0, 0x7610, R50 ;  /* 0x0000761000327816 */ /* 0x000fe20000000032 */
[----:B------:R-:W-:Y:S01]  /*7dd0*/  IMAD.MOV.U32 R0, RZ, RZ, R31 ;  /* 0x000000ffff007224 */ /* 0x000fe200078e001f */
[----:B------:R-:W-:Y:S01]  /*7de0*/  PRMT R58, R4, 0x7610, R58 ;  /* 0x00007610043a7816 */ /* 0x000fe2000000003a */
[----:B------:R-:W-:Y:S01]  /*7df0*/  BSSY B1, `(.L_x_478) ;  /* 0x0000026000017945 */ /* 0x000fe20003800000 */
[----:B------:R-:W-:Y:S01]  /*7e00*/  MOV R4, R26 ;  /* 0x0000001a00047202 */ /* 0x000fe20000000f00 */
[----:B------:R-:W-:Y:S01]  /*7e10*/  IMAD.U32 R3, RZ, RZ, UR4 ;  /* 0x00000004ff037e24 */ /* 0x000fe2000f8e00ff */
[----:B------:R-:W-:-:S02]  /*7e20*/  ISETP.GE.AND P1, PT, R138, R45, PT ;  /* 0x0000002d8a00720c */ /* 0x000fc40003f26270 */
[----:B------:R-:W-:Y:S01]  /*7e30*/  PRMT R47, R0, 0x7610, R47 ;  /* 0x00007610002f7816 */ /* 0x000fe2000000002f */
[----:B------:R-:W-:Y:S01]  /*7e40*/  IMAD.MOV.U32 R0, RZ, RZ, R20 ;  /* 0x000000ffff007224 */ /* 0x000fe200078e0014 */
[----:B------:R-:W-:Y:S02]  /*7e50*/  SHF.L.U32 R3, R3, 0x1f, RZ ;  /* 0x0000001f03037819 */ /* 0x000fe400000006ff */
[----:B------:R-:W-:Y:S01]  /*7e60*/  PRMT R46, R4, 0x7610, R46 ;  /* 0x00007610042e7816 */ /* 0x000fe2000000002e */
[----:B------:R-:W-:Y:S01]  /*7e70*/  IMAD.MOV.U32 R4, RZ, RZ, R21 ;  /* 0x000000ffff047224 */ /* 0x000fe200078e0015 */
[----:B------:R-:W0:Y:S01]  /*7e80*/  SYNCS.PHASECHK.TRANS64.TRYWAIT P0, [R2+URZ+0x2d800], R3 ;  /* 0x02d80003020075a7 */ /* 0x000e22000800017f */
[----:B------:R-:W-:Y:S01]  /*7e90*/  PRMT R45, R45, 0x5410, R5 ;  /* 0x000054102d2d7816 */ /* 0x000fe20000000005 */
[----:B------:R-:W-:Y:S01]  /*7ea0*/  IMAD.MOV.U32 R5, RZ, RZ, R12 ;  /* 0x000000ffff057224 */ /* 0x000fe200078e000c */
[----:B------:R-:W-:Y:S02]  /*7eb0*/  MOV R6, R13 ;  /* 0x0000000d00067202 */ /* 0x000fe40000000f00 */
[----:B------:R-:W-:Y:S01]  /*7ec0*/  PRMT R42, R0, 0x5410, R4 ;  /* 0x00005410002a7816 */ /* 0x000fe20000000004 */
[----:B------:R-:W-:Y:S01]  /*7ed0*/  IMAD.MOV.U32 R0, RZ, RZ, R8 ;  /* 0x000000ffff007224 */ /* 0x000fe200078e0008 */
[----:B------:R-:W-:Y:S01]  /*7ee0*/  PRMT R40, R5, 0x5410, R6 ;  /* 0x0000541005287816 */ /* 0x000fe20000000006 */
[----:B------:R-:W-:-:S02]  /*7ef0*/  IMAD.MOV.U32 R4, RZ, RZ, R9 ;  /* 0x000000ffff047224 */ /* 0x000fc400078e0009 */
[----:B------:R-:W-:Y:S02]  /*7f00*/  IMAD.MOV.U32 R5, RZ, RZ, R36 ;  /* 0x000000ffff057224 */ /* 0x000fe400078e0024 */
[----:B------:R-:W-:Y:S01]  /*7f10*/  IMAD.MOV.U32 R6, RZ, RZ, R37 ;  /* 0x000000ffff067224 */ /* 0x000fe200078e0025 */
[----:B------:R-:W-:Y:S01]  /*7f20*/  PRMT R38, R0, 0x5410, R4 ;  /* 0x0000541000267816 */ /* 0x000fe20000000004 */
[----:B------:R-:W-:Y:S01]  /*7f30*/  IMAD.MOV.U32 R4, RZ, RZ, R33 ;  /* 0x000000ffff047224 */ /* 0x000fe200078e0021 */
[----:B------:R-:W-:Y:S01]  /*7f40*/  PRMT R48, R5, 0x7610, R48 ;  /* 0x0000761005307816 */ /* 0x000fe20000000030 */
[----:B------:R-:W-:Y:S01]  /*7f50*/  IMAD.MOV.U32 R5, RZ, RZ, R28 ;  /* 0x000000ffff057224 */ /* 0x000fe200078e001c */
[----:B------:R-:W-:Y:S01]  /*7f60*/  PRMT R58, R58, 0x5410, R6 ;  /* 0x000054103a3a7816 */ /* 0x000fe20000000006 */
[----:B------:R-:W-:Y:S01]  /*7f70*/  IMAD.MOV.U32 R6, RZ, RZ, R29 ;  /* 0x000000ffff067224 */ /* 0x000fe200078e001d */
[----:B------:R-:W-:Y:S02]  /*7f80*/  MOV R0, R32 ;  /* 0x0000002000007202 */ /* 0x000fe40000000f00 */
[----:B------:R-:W-:Y:S01]  /*7f90*/  PRMT R46, R46, 0x5410, R5 ;  /* 0x000054102e2e7816 */ /* 0x000fe20000000005 */
[----:B------:R-:W-:Y:S01]  /*7fa0*/  IMAD.MOV.U32 R5, RZ, RZ, R14 ;  /* 0x000000ffff057224 */ /* 0x000fe200078e000e */
[----:B------:R-:W-:Y:S01]  /*7fb0*/  PRMT R59, R0, 0x5410, R4 ;  /* 0x00005410003b7816 */ /* 0x000fe20000000004 */
[----:B------:R-:W-:Y:S01]  /*7fc0*/  IMAD.MOV.U32 R0, RZ, RZ, R24 ;  /* 0x000000ffff007224 */ /* 0x000fe200078e0018 */
[----:B------:R-:W-:Y:S01]  /*7fd0*/  PRMT R45, R6, 0x7610, R45 ;  /* 0x00007610062d7816 */ /* 0x000fe2000000002d */
[----:B------:R-:W-:Y:S01]  /*7fe0*/  IMAD.MOV.U32 R6, RZ, RZ, R15 ;  /* 0x000000ffff067224 */ /* 0x000fe200078e000f */
[----:B------:R-:W-:-:S04]  /*7ff0*/  MOV R4, R25 ;  /* 0x0000001900047202 */ /* 0x000fc80000000f00 */
[----:B------:R-:W-:Y:S01]  /*8000*/  PRMT R43, R0, 0x5410, R4 ;  /* 0x00005410002b7816 */ /* 0x000fe20000000004 */
[----:B------:R-:W-:Y:S01]  /*8010*/  IMAD.MOV.U32 R0, RZ, RZ, R10 ;  /* 0x000000ffff007224 */ /* 0x000fe200078e000a */
[----:B------:R-:W-:Y:S01]  /*8020*/  PRMT R41, R5, 0x5410, R6 ;  /* 0x0000541005297816 */ /* 0x000fe20000000006 */
[----:B------:R-:W-:Y:S01]  /*8030*/  IMAD.MOV.U32 R4, RZ, RZ, R11 ;  /* 0x000000ffff047224 */ /* 0x000fe200078e000b */
[----:B0-----:R-:W-:Y:S06]  /*8040*/  @!P0 BRA `(.L_x_479) ;  /* 0x0000011000648947 */ /* 0x001fec0003800000 */
.L_x_684:
[----:B------:R-:W-:Y:S05]  /*8050*/  BSYNC B1 ;  /* 0x0000000000017941 */ /* 0x000fea0003800000 */
.L_x_478:
[----:B------:R-:W-:Y:S01]  /*8060*/  PRMT R39, R0, 0x5410, R4 ;  /* 0x0000541000277816 */ /* 0x000fe20000000004 */
[----:B------:R-:W-:Y:S06]  /*8070*/  @P1 BRA `(.L_x_480) ;  /* 0x0000002c00001947 */ /* 0x000fec0003800000 */
[----:B------:R-:W0:Y:S01]  /*8080*/  LDL R54, [R1+0x44] ;  /* 0x0000440001367983 */ /* 0x000e220000100800 */
[----:B------:R-:W1:Y:S03]  /*8090*/  LDC R5, c[0x0][0x3f4] ;  /* 0x0000fd00ff057b82 */ /* 0x000e660000000800 */
[----:B------:R-:W2:Y:S04]  /*80a0*/  LDL R53, [R1+0x20] ;  /* 0x0000200001357983 */ /* 0x000ea80000100800 */
[----:B------:R-:W3:Y:S04]  /*80b0*/  LDL R52, [R1+0x18] ;  /* 0x0000180001347983 */ /* 0x000ee80000100800 */
[----:B------:R-:W4:Y:S04]  /*80c0*/  LDL R51, [R1+0x1c] ;  /* 0x00001c0001337983 */ /* 0x000f280000100800 */
[----:B------:R-:W5:Y:S04]  /*80d0*/  LDL R49, [R1+0x24] ;  /* 0x0000240001317983 */ /* 0x000f680000100800 */
[----:B------:R-:W5:Y:S04]  /*80e0*/  LDL R7, [R1+0x28] ;  /* 0x0000280001077983 */ /* 0x000f680000100800 */
[----:B------:R-:W5:Y:S01]  /*80f0*/  LDL R6, [R1+0x48] ;  /* 0x0000480001067983 */ /* 0x000f620000100800 */
[----:B-1----:R-:W-:Y:S01]  /*8100*/  ISETP.GE.AND P6, PT, R140, R5, PT ;  /* 0x000000058c00720c */ /* 0x002fe20003fc6270 */
[----:B------:R-:W-:Y:S01]  /*8110*/  BSSY B1, `(.L_x_481) ;  /* 0x0000034000017945 */ /* 0x000fe20003800000 */
[----:B0-----:R-:W-:-:S02]  /*8120*/  LEA R3, R54, R2, 0x1 ;  /* 0x0000000236037211 */ /* 0x001fc400078e08ff */
[----:B--2---:R-:W-:-:S03]  /*8130*/  ISETP.GE.AND P0, PT, R53, R5, PT ;  /* 0x000000053500720c */ /* 0x004fc60003f06270 */
[----:B------:R-:W-:Y:S01]  /*8140*/  VIADD R0, R3, 0x20 ;  /* 0x0000002003007836 */ /* 0x000fe20000000000 */
[-C--:B---3--:R-:W-:Y:S02]  /*8150*/  ISETP.GE.AND P1, PT, R52, R5.reuse, PT ;  /* 0x000000053400720c */ /* 0x088fe40003f26270 */
[-C--:B----4-:R-:W-:Y:S02]  /*8160*/  ISETP.GE.AND P2, PT, R51, R5.reuse, PT ;  /* 0x000000053300720c */ /* 0x090fe40003f46270 */
[-C--:B-----5:R-:W-:Y:S02]  /*8170*/  ISETP.GE.AND P3, PT, R49, R5.reuse, PT ;  /* 0x000000053100720c */ /* 0x0a0fe40003f66270 */
[----:B------:R-:W-:Y:S02]  /*8180*/  ISETP.GE.AND P4, PT, R7, R5, PT ;  /* 0x000000050700720c */ /* 0x000fe40003f86270 */
[----:B------:R-:W-:Y:S01]  /*8190*/  LOP3.LUT P5, RZ, R6, 0x2, RZ, 0xc0, !PT ;  /* 0x0000000206ff7812 */ /* 0x000fe200078ac0ff */
[----:B------:R-:W-:-:S12]  /*81a0*/  @P6 BRA `(.L_x_482) ;  /* 0x0000000000a86947 */ /* 0x000fd80003800000 */
[----:B------:R-:W0:Y:S01]  /*81b0*/  LDS.128 R4, [R3+0xc400] ;  /* 0x00c4000003047984 */ /* 0x000e220000000c00 */
[----:B------:R-:W-:Y:S01]  /*81c0*/  SHF.R.U32.HI R49, RZ, 0x10, R37 ;  /* 0x00000010ff317819 */ /* 0x000fe20000011625 */
[----:B------:R-:W-:Y:S01]  /*81d0*/  HADD2.F32 R50, -RZ, R50.H0_H0 ;  /* 0x20000032ff327230 */ /* 0x000fe20000004100 */
[----:B------:R-:W-:Y:S01]  /*81e0*/  SHF.R.U32.HI R51, RZ, 0x10, R35 ;  /* 0x00000010ff337819 */ /* 0x000fe20000011623 */
[----:B------:R-:W-:Y:S01]  /*81f0*/  HADD2.F32 R48, -RZ, R48.H0_H0 ;  /* 0x20000030ff307230 */ /* 0x000fe20000004100 */
[----:B------:R-:W-:Y:S01]  /*8200*/  SHF.R.U64 R57, R36, 0x10, R37 ;  /* 0x0000001024397819 */ /* 0x000fe20000001225 */
[----:B------:R-:W-:Y:S01]  /*8210*/  HADD2.F32 R49, -RZ, R49.H0_H0 ;  /* 0x20000031ff317230 */ /* 0x000fe20000004100 */
[----:B------:R-:W-:Y:S01]  /*8220*/  SHF.R.U64 R55, R34, 0x10, R35 ;  /* 0x0000001022377819 */ /* 0x000fe20000001223 */
[----:B------:R-:W-:Y:S02]  /*8230*/  HADD2.F32 R51, -RZ, R51.H0_H0 ;  /* 0x20000033ff337230 */ /* 0x000fe40000004100 */
[----:B0-----:R-:W-:-:S02]  /*8240*/  HADD2.F32 R36, -RZ, R7.H0_H0 ;  /* 0x20000007ff247230 */ /* 0x001fc40000004100 */
[----:B------:R-:W-:Y:S02]  /*8250*/  HADD2.F32 R37, -RZ, R7.H1_H1 ;  /* 0x30000007ff257230 */ /* 0x000fe40000004100 */
[--C-:B------:R-:W-:Y:S02]  /*8260*/  HADD2.F32 R7, -RZ, R4.reuse.H0_H0 ;  /* 0x20000004ff077230 */ /* 0x100fe40000004100 */
[----:B------:R-:W-:Y:S02]  /*8270*/  HADD2.F32 R4, -RZ, R4.H1_H1 ;  /* 0x30000004ff047230 */ /* 0x000fe40000004100 */
[C---:B------:R-:W-:Y:S01]  /*8280*/  FMUL.FTZ R54, R37.reuse, R49 ;  /* 0x0000003125367220 */ /* 0x040fe20000410000 */
[-C--:B------:R-:W-:Y:S01]  /*8290*/  FMUL.FTZ R53, R37, R51.reuse ;  /* 0x0000003325357220 */ /* 0x080fe20000410000 */
[--C-:B------:R-:W-:Y:S02]  /*82a0*/  HADD2.F32 R34, -RZ, R6.reuse.H0_H0 ;  /* 0x20000006ff227230 */ /* 0x100fe40000004100 */
[----:B------:R-:W-:Y:S01]  /*82b0*/  FMUL.FTZ R52, R4, R50 ;  /* 0x0000003204347220 */ /* 0x000fe20000410000 */
[----:B------:R-:W-:Y:S01]  /*82c0*/  FFMA.FTZ R56, R36, R51, R54 ;  /* 0x0000003324387223 */ /* 0x000fe20000010036 */
[----:B------:R-:W-:-:S02]  /*82d0*/  HADD2.F32 R35, -RZ, R6.H1_H1 ;  /* 0x30000006ff237230 */ /* 0x000fc40000004100 */
[-C--:B------:R-:W-:Y:S01]  /*82e0*/  FMUL.FTZ R54, R4, R48.reuse ;  /* 0x0000003004367220 */ /* 0x080fe20000410000 */
[C---:B------:R-:W-:Y:S01]  /*82f0*/  FFMA.FTZ R52, R7.reuse, R48, -R52 ;  /* 0x0000003007347223 */ /* 0x040fe20000010834 */
[----:B------:R-:W-:Y:S02]  /*8300*/  HADD2.F32 R6, -RZ, R5.H0_H0 ;  /* 0x20000005ff067230 */ /* 0x000fe40000004100 */
[----:B------:R-:W-:Y:S01]  /*8310*/  FFMA.FTZ R53, R36, R49, -R53 ;  /* 0x0000003124357223 */ /* 0x000fe20000010835 */
[----:B------:R-:W-:Y:S02]  /*8320*/  HADD2.F32 R48, -RZ, R47.H1_H1 ;  /* 0x3000002fff307230 */ /* 0x000fe40000004100 */
[----:B------:R-:W-:Y:S01]  /*8330*/  FFMA.FTZ R49, R7, R50, R54 ;  /* 0x0000003207317223 */ /* 0x000fe20000010036 */
[----:B------:R-:W-:Y:S02]  /*8340*/  HADD2.F32 R5, -RZ, R5.H1_H1 ;  /* 0x30000005ff057230 */ /* 0x000fe40000004100 */
[----:B------:R-:W-:-:S02]  /*8350*/  HADD2.F32 R36, -RZ, R58.H1_H1 ;  /* 0x3000003aff247230 */ /* 0x000fc40000004100 */
[C---:B------:R-:W-:Y:S01]  /*8360*/  FMUL.FTZ R51, R35.reuse, R48 ;  /* 0x0000003023337220 */ /* 0x040fe20000410000 */
[----:B------:R-:W-:Y:S02]  /*8370*/  HADD2.F32 R37, -RZ, R55.H0_H0 ;  /* 0x20000037ff257230 */ /* 0x000fe40000004100 */
[----:B------:R-:W-:Y:S02]  /*8380*/  HADD2.F32 R4, -RZ, R57.H0_H0 ;  /* 0x20000039ff047230 */ /* 0x000fe40000004100 */
[-C--:B------:R-:W-:Y:S01]  /*8390*/  FMUL.FTZ R35, R35, R36.reuse ;  /* 0x0000002423237220 */ /* 0x080fe20000410000 */
[C---:B------:R-:W-:Y:S01]  /*83a0*/  FFMA.FTZ R51, R34.reuse, R36, -R51 ;  /* 0x0000002422337223 */ /* 0x040fe20000010833 */
[C---:B------:R-:W-:Y:S01]  /*83b0*/  FMUL.FTZ R7, R5.reuse, R37 ;  /* 0x0000002505077220 */ /* 0x040fe20000410000 */
[----:B------:R-:W-:Y:S01]  /*83c0*/  FMUL.FTZ R50, R5, R4 ;  /* 0x0000000405327220 */ /* 0x000fe20000410000 */
[----:B------:R-:W-:Y:S02]  /*83d0*/  FFMA.FTZ R34, R34, R48, R35 ;  /* 0x0000003022227223 */ /* 0x000fe40000010023 */
[----:B------:R-:W-:Y:S01]  /*83e0*/  FFMA.FTZ R5, R6, R4, -R7 ;  /* 0x0000000406057223 */ /* 0x000fe20000010807 */
[----:B------:R-:W-:Y:S01]  /*83f0*/  F2FP.F16.F32.PACK_AB R7, R56, R53 ;  /* 0x000000353807723e */ /* 0x000fe200000000ff */
[----:B------:R-:W-:Y:S01]  /*8400*/  FFMA.FTZ R50, R6, R37, R50 ;  /* 0x0000002506327223 */ /* 0x000fe20000010032 */
[----:B------:R-:W-:-:S02]  /*8410*/  F2FP.F16.F32.PACK_AB R4, R49, R52 ;  /* 0x000000343104723e */ /* 0x000fc400000000ff */
[----:B------:R-:W-:Y:S02]  /*8420*/  F2FP.F16.F32.PACK_AB R6, R34, R51 ;  /* 0x000000332206723e */ /* 0x000fe400000000ff */
[----:B------:R-:W-:-:S05]  /*8430*/  F2FP.F16.F32.PACK_AB R5, R50, R5 ;  /* 0x000000053205723e */ /* 0x000fca00000000ff */
[----:B------:R0:W-:Y:S02]  /*8440*/  STS.128 [R3+0xc400], R4 ;  /* 0x00c4000403007388 */ /* 0x0001e40000000c00 */
.L_x_482:
[----:B------:R-:W-:Y:S05]  /*8450*/  BSYNC B1 ;  /* 0x0000000000017941 */ /* 0x000fea0003800000 */
.L_x_481:
[----:B------:R-:W-:Y:S01]  /*8460*/  BSSY B1, `(.L_x_483) ;  /* 0x000002d000017945 */ /* 0x000fe20003800000 */
[----:B------:R-:W-:-:S03]  /*8470*/  @P5 VIADD R0, R3, 0xffffffe0 ;  /* 0xffffffe003005836 */ /* 0x000fc60000000000 */
[----:B------:R-:W-:Y:S05]  /*8480*/  @P0 BRA `(.L_x_484) ;  /* 0x0000000000a80947 */ /* 0x000fea0003800000 */
[----:B0-----:R-:W0:Y:S01]  /*8490*/  LDS.128 R4, [R0+0xc400] ;  /* 0x00c4000000047984 */ /* 0x001e220000000c00 */
        /* <DEDUP_REMOVED lines=8> */
[----:B------:R-:W-:-:S02]  /*8520*/  HADD2.F32 R47, -RZ, R47.H0_H0 ;  /* 0x2000002fff2f7230 */ /* 0x000fc40000004100 */
[--C-:B0-----:R-:W-:Y:S02]  /*8530*/  HADD2.F32 R33, -RZ, R7.reuse.H1_H1 ;  /* 0x30000007ff217230 */ /* 0x101fe40000004100 */
[----:B------:R-:W-:Y:S02]  /*8540*/  HADD2.F32 R32, -RZ, R7.H0_H0 ;  /* 0x20000007ff207230 */ /* 0x000fe40000004100 */
[--C-:B------:R-:W-:Y:S02]  /*8550*/  HADD2.F32 R7, -RZ, R4.reuse.H0_H0 ;  /* 0x20000004ff077230 */ /* 0x100fe40000004100 */
[C---:B------:R-:W-:Y:S01]  /*8560*/  FMUL.FTZ R50, R33.reuse, R35 ;  /* 0x0000002321327220 */ /* 0x040fe20000410000 */
[----:B------:R-:W-:Y:S02]  /*8570*/  HADD2.F32 R4, -RZ, R4.H1_H1 ;  /* 0x30000004ff047230 */ /* 0x000fe40000004100 */
[----:B------:R-:W-:Y:S01]  /*8580*/  FMUL.FTZ R49, R33, R37 ;  /* 0x0000002521317220 */ /* 0x000fe20000410000 */
[----:B------:R-:W-:-:S02]  /*8590*/  HADD2.F32 R30, -RZ, R6.H0_H0 ;  /* 0x20000006ff1e7230 */ /* 0x000fc40000004100 */
[----:B------:R-:W-:Y:S01]  /*85a0*/  FFMA.FTZ R52, R32, R37, R50 ;  /* 0x0000002520347223 */ /* 0x000fe20000010032 */
[----:B------:R-:W-:Y:S02]  /*85b0*/  HADD2.F32 R31, -RZ, R6.H1_H1 ;  /* 0x30000006ff1f7230 */ /* 0x000fe40000004100 */
[----:B------:R-:W-:Y:S01]  /*85c0*/  FMUL.FTZ R48, R4, R36 ;  /* 0x0000002404307220 */ /* 0x000fe20000410000 */
[--C-:B------:R-:W-:Y:S02]  /*85d0*/  HADD2.F32 R6, -RZ, R5.reuse.H0_H0 ;  /* 0x20000005ff067230 */ /* 0x100fe40000004100 */
[----:B------:R-:W-:Y:S01]  /*85e0*/  FFMA.FTZ R49, R32, R35, -R49 ;  /* 0x0000002320317223 */ /* 0x000fe20000010831 */
[-C--:B------:R-:W-:Y:S01]  /*85f0*/  FMUL.FTZ R50, R4, R34.reuse ;  /* 0x0000002204327220 */ /* 0x080fe20000410000 */
[----:B------:R-:W-:Y:S02]  /*8600*/  HADD2.F32 R5, -RZ, R5.H1_H1 ;  /* 0x30000005ff057230 */ /* 0x000fe40000004100 */
[----:B------:R-:W-:Y:S01]  /*8610*/  FFMA.FTZ R48, R7, R34, -R48 ;  /* 0x0000002207307223 */ /* 0x000fe20000010830 */
[----:B------:R-:W-:-:S02]  /*8620*/  HADD2.F32 R32, -RZ, R59.H1_H1 ;  /* 0x3000003bff207230 */ /* 0x000fc40000004100 */
[----:B------:R-:W-:Y:S01]  /*8630*/  FFMA.FTZ R35, R7, R36, R50 ;  /* 0x0000002407237223 */ /* 0x000fe20000010032 */
[----:B------:R-:W-:Y:S02]  /*8640*/  HADD2.F32 R33, -RZ, R51.H0_H0 ;  /* 0x20000033ff217230 */ /* 0x000fe40000004100 */
[C---:B------:R-:W-:Y:S01]  /*8650*/  FMUL.FTZ R37, R31.reuse, R47 ;  /* 0x0000002f1f257220 */ /* 0x040fe20000410000 */
[----:B------:R-:W-:Y:S02]  /*8660*/  HADD2.F32 R4, -RZ, R53.H0_H0 ;  /* 0x20000035ff047230 */ /* 0x000fe40000004100 */
[-C--:B------:R-:W-:Y:S01]  /*8670*/  FMUL.FTZ R36, R31, R32.reuse ;  /* 0x000000201f247220 */ /* 0x080fe20000410000 */
[C---:B------:R-:W-:Y:S01]  /*8680*/  FMUL.FTZ R7, R5.reuse, R33 ;  /* 0x0000002105077220 */ /* 0x040fe20000410000 */
[C---:B------:R-:W-:Y:S01]  /*8690*/  FFMA.FTZ R37, R30.reuse, R32, -R37 ;  /* 0x000000201e257223 */ /* 0x040fe20000010825 */
[-C--:B------:R-:W-:Y:S01]  /*86a0*/  FMUL.FTZ R34, R5, R4.reuse ;  /* 0x0000000405227220 */ /* 0x080fe20000410000 */
[----:B------:R-:W-:Y:S01]  /*86b0*/  FFMA.FTZ R36, R30, R47, R36 ;  /* 0x0000002f1e247223 */ /* 0x000fe20000010024 */
[----:B------:R-:W-:Y:S01]  /*86c0*/  FFMA.FTZ R5, R6, R4, -R7 ;  /* 0x0000000406057223 */ /* 0x000fe20000010807 */
[----:B------:R-:W-:Y:S01]  /*86d0*/  F2FP.F16.F32.PACK_AB R7, R52, R49 ;  /* 0x000000313407723e */ /* 0x000fe200000000ff */
[----:B------:R-:W-:Y:S01]  /*86e0*/  FFMA.FTZ R34, R6, R33, R34 ;  /* 0x0000002106227223 */ /* 0x000fe20000010022 */
[----:B------:R-:W-:-:S02]  /*86f0*/  F2FP.F16.F32.PACK_AB R4, R35, R48 ;  /* 0x000000302304723e */ /* 0x000fc400000000ff */
[----:B------:R-:W-:Y:S02]  /*8700*/  F2FP.F16.F32.PACK_AB R6, R36, R37 ;  /* 0x000000252406723e */ /* 0x000fe400000000ff */
[----:B------:R-:W-:-:S05]  /*8710*/  F2FP.F16.F32.PACK_AB R5, R34, R5 ;  /* 0x000000052205723e */ /* 0x000fca00000000ff */
[----:B------:R1:W-:Y:S02]  /*8720*/  STS.128 [R0+0xc400], R4 ;  /* 0x00c4000400007388 */ /* 0x0003e40000000c00 */
.L_x_484:
[----:B------:R-:W-:Y:S05]  /*8730*/  BSYNC B1 ;  /* 0x0000000000017941 */ /* 0x000fea0003800000 */
.L_x_483:
[----:B------:R-:W-:Y:S04]  /*8740*/  BSSY B1, `(.L_x_485) ;  /* 0x000002c000017945 */ /* 0x000fe80003800000 */
[----:B------:R-:W-:Y:S05]  /*8750*/  @P1 BRA `(.L_x_486) ;  /* 0x0000000000a81947 */ /* 0x000fea0003800000 */
[----:B01----:R-:W0:Y:S01]  /*8760*/  LDS.128 R4, [R3+0xf400] ;  /* 0x00f4000003047984 */ /* 0x003e220000000c00 */
[----:B------:R-:W-:Y:S01]  /*8770*/  SHF.R.U32.HI R32, RZ, 0x10, R27 ;  /* 0x00000010ff207819 */ /* 0x000fe2000001161b */
[--C-:B------:R-:W-:Y:S01]  /*8780*/  HADD2.F32 R30, -RZ, R46.reuse.H1_H1 ;  /* 0x3000002eff1e7230 */ /* 0x100fe20000004100 */
[--C-:B------:R-:W-:Y:S01]  /*8790*/  SHF.R.U32.HI R31, RZ, 0x10, R29.reuse ;  /* 0x00000010ff1f7819 */ /* 0x100fe2000001161d */
[----:B------:R-:W-:Y:S01]  /*87a0*/  HADD2.F32 R46, -RZ, R46.H0_H0 ;  /* 0x2000002eff2e7230 */ /* 0x000fe20000004100 */
[----:B------:R-:W-:Y:S01]  /*87b0*/  SHF.R.U64 R47, R28, 0x10, R29 ;  /* 0x000000101c2f7819 */ /* 0x000fe2000000121d */
[----:B------:R-:W-:Y:S01]  /*87c0*/  HADD2.F32 R32, -RZ, R32.H0_H0 ;  /* 0x20000020ff207230 */ /* 0x000fe20000004100 */
[----:B------:R-:W-:Y:S01]  /*87d0*/  SHF.R.U64 R37, R26, 0x10, R27 ;  /* 0x000000101a257819 */ /* 0x000fe2000000121b */
[----:B------:R-:W-:Y:S02]  /*87e0*/  HADD2.F32 R31, -RZ, R31.H0_H0 ;  /* 0x2000001fff1f7230 */ /* 0x000fe40000004100 */
[----:B0-----:R-:W-:-:S02]  /*87f0*/  HADD2.F32 R29, -RZ, R7.H1_H1 ;  /* 0x30000007ff1d7230 */ /* 0x001fc40000004100 */
[----:B------:R-:W-:Y:S02]  /*8800*/  HADD2.F32 R28, -RZ, R7.H0_H0 ;  /* 0x20000007ff1c7230 */ /* 0x000fe40000004100 */
[--C-:B------:R-:W-:Y:S02]  /*8810*/  HADD2.F32 R7, -RZ, R4.reuse.H0_H0 ;  /* 0x20000004ff077230 */ /* 0x100fe40000004100 */
[CC--:B------:R-:W-:Y:S01]  /*8820*/  FMUL.FTZ R33, R29.reuse, R32.reuse ;  /* 0x000000201d217220 */ /* 0x0c0fe20000410000 */
[----:B------:R-:W-:Y:S01]  /*8830*/  FMUL.FTZ R29, R29, R31 ;  /* 0x0000001f1d1d7220 */ /* 0x000fe20000410000 */
[----:B------:R-:W-:Y:S02]  /*8840*/  HADD2.F32 R4, -RZ, R4.H1_H1 ;  /* 0x30000004ff047230 */ /* 0x000fe40000004100 */
[--C-:B------:R-:W-:Y:S02]  /*8850*/  HADD2.F32 R26, -RZ, R6.reuse.H0_H0 ;  /* 0x20000006ff1a7230 */ /* 0x100fe40000004100 */
[----:B------:R-:W-:Y:S01]  /*8860*/  FFMA.FTZ R36, R28, R32, R29 ;  /* 0x000000201c247223 */ /* 0x000fe2000001001d */
[----:B------:R-:W-:-:S02]  /*8870*/  HADD2.F32 R27, -RZ, R6.H1_H1 ;  /* 0x30000006ff1b7230 */ /* 0x000fc40000004100 */
[----:B------:R-:W-:Y:S01]  /*8880*/  FMUL.FTZ R34, R4, R46 ;  /* 0x0000002e04227220 */ /* 0x000fe20000410000 */
[----:B------:R-:W-:Y:S02]  /*8890*/  HADD2.F32 R29, -RZ, R45.H1_H1 ;  /* 0x3000002dff1d7230 */ /* 0x000fe40000004100 */
[----:B------:R-:W-:Y:S01]  /*88a0*/  FFMA.FTZ R35, R28, R31, -R33 ;  /* 0x0000001f1c237223 */ /* 0x000fe20000010821 */
[----:B------:R-:W-:Y:S02]  /*88b0*/  HADD2.F32 R6, -RZ, R5.H0_H0 ;  /* 0x20000005ff067230 */ /* 0x000fe40000004100 */
[-C--:B------:R-:W-:Y:S01]  /*88c0*/  FMUL.FTZ R32, R4, R30.reuse ;  /* 0x0000001e04207220 */ /* 0x080fe20000410000 */
[----:B------:R-:W-:Y:S02]  /*88d0*/  HADD2.F32 R45, -RZ, R45.H0_H0 ;  /* 0x2000002dff2d7230 */ /* 0x000fe40000004100 */
        /* <DEDUP_REMOVED lines=18> */
.L_x_486:
[----:B------:R-:W-:Y:S05]  /*8a00*/  BSYNC B1 ;  /* 0x0000000000017941 */ /* 0x000fea0003800000 */
.L_x_485:
[----:B------:R-:W-:Y:S04]  /*8a10*/  BSSY B1, `(.L_x_487) ;  /* 0x000002c000017945 */ /* 0x000fe80003800000 */
[----:B------:R-:W-:Y:S05]  /*8a20*/  @P2 BRA `(.L_x_488) ;  /* 0x0000000000a82947 */ /* 0x000fea0003800000 */
[----:B012---:R-:W0:Y:S01]  /*8a30*/  LDS.128 R4, [R0+0xf400] ;  /* 0x00f4000000047984 */ /* 0x007e220000000c00 */
[----:B------:R-:W-:Y:S01]  /*8a40*/  SHF.R.U32.HI R27, RZ, 0x10, R25 ;  /* 0x00000010ff1b7819 */ /* 0x000fe20000011619 */
[----:B------:R-:W-:Y:S01]  /*8a50*/  HADD2.F32 R26, -RZ, R43.H0_H0 ;  /* 0x2000002bff1a7230 */ /* 0x000fe20000004100 */
[----:B------:R-:W-:Y:S01]  /*8a60*/  SHF.R.U32.HI R29, RZ, 0x10, R21 ;  /* 0x00000010ff1d7819 */ /* 0x000fe20000011615 */
[--C-:B------:R-:W-:Y:S01]  /*8a70*/  HADD2.F32 R28, -RZ, R42.reuse.H0_H0 ;  /* 0x2000002aff1c7230 */ /* 0x100fe20000004100 */
[----:B------:R-:W-:Y:S01]  /*8a80*/  SHF.R.U64 R35, R24, 0x10, R25 ;  /* 0x0000001018237819 */ /* 0x000fe20000001219 */
[----:B------:R-:W-:Y:S01]  /*8a90*/  HADD2.F32 R27, -RZ, R27.H0_H0 ;  /* 0x2000001bff1b7230 */ /* 0x000fe20000004100 */
[----:B------:R-:W-:Y:S01]  /*8aa0*/  SHF.R.U64 R33, R20, 0x10, R21 ;  /* 0x0000001014217819 */ /* 0x000fe20000001215 */
[----:B------:R-:W-:Y:S02]  /*8ab0*/  HADD2.F32 R29, -RZ, R29.H0_H0 ;  /* 0x2000001dff1d7230 */ /* 0x000fe40000004100 */
[----:B------:R-:W-:-:S02]  /*8ac0*/  HADD2.F32 R42, -RZ, R42.H1_H1 ;  /* 0x3000002aff2a7230 */ /* 0x000fc40000004100 */
[----:B------:R-:W-:Y:S02]  /*8ad0*/  HADD2.F32 R43, -RZ, R43.H1_H1 ;  /* 0x3000002bff2b7230 */ /* 0x000fe40000004100 */
        /* <DEDUP_REMOVED lines=15> */
[----:B------:R-:W-:-:S02]  /*8bd0*/  HADD2.F32 R24, -RZ, R33.H0_H0 ;  /* 0x20000021ff187230 */ /* 0x000fc40000004100 */
[----:B------:R-:W-:Y:S01]  /*8be0*/  FFMA.FTZ R25, R7, R28, R32 ;  /* 0x0000001c07197223 */ /* 0x000fe20000010020 */
[----:B------:R-:W-:Y:S02]  /*8bf0*/  HADD2.F32 R4, -RZ, R35.H0_H0 ;  /* 0x20000023ff047230 */ /* 0x000fe40000004100 */
[C---:B------:R-:W-:Y:S01]  /*8c00*/  FMUL.FTZ R27, R21.reuse, R42 ;  /* 0x0000002a151b7220 */ /* 0x040fe20000410000 */
[-C--:B------:R-:W-:Y:S01]  /*8c10*/  FMUL.FTZ R29, R21, R43.reuse ;  /* 0x0000002b151d7220 */ /* 0x080fe20000410000 */
[C---:B------:R-:W-:Y:S01]  /*8c20*/  FMUL.FTZ R7, R5.reuse, R24 ;  /* 0x0000001805077220 */ /* 0x040fe20000410000 */
[----:B------:R-:W-:Y:S01]  /*8c30*/  FMUL.FTZ R21, R5, R4 ;  /* 0x0000000405157220 */ /* 0x000fe20000410000 */
[C---:B------:R-:W-:Y:S01]  /*8c40*/  FFMA.FTZ R27, R20.reuse, R43, -R27 ;  /* 0x0000002b141b7223 */ /* 0x040fe2000001081b */
[----:B------:R-:W-:Y:S01]  /*8c50*/  FFMA.FTZ R20, R20, R42, R29 ;  /* 0x0000002a14147223 */ /* 0x000fe2000001001d */
[C---:B------:R-:W-:Y:S01]  /*8c60*/  FFMA.FTZ R5, R6.reuse, R4, -R7 ;  /* 0x0000000406057223 */ /* 0x040fe20000010807 */
[----:B------:R-:W-:Y:S01]  /*8c70*/  FFMA.FTZ R24, R6, R24, R21 ;  /* 0x0000001806187223 */ /* 0x000fe20000010015 */
[----:B------:R-:W-:-:S02]  /*8c80*/  F2FP.F16.F32.PACK_AB R7, R34, R31 ;  /* 0x0000001f2207723e */ /* 0x000fc400000000ff */
[----:B------:R-:W-:Y:S02]  /*8c90*/  F2FP.F16.F32.PACK_AB R6, R20, R27 ;  /* 0x0000001b1406723e */ /* 0x000fe400000000ff */
[----:B------:R-:W-:Y:S02]  /*8ca0*/  F2FP.F16.F32.PACK_AB R4, R25, R30 ;  /* 0x0000001e1904723e */ /* 0x000fe400000000ff */
[----:B------:R-:W-:-:S05]  /*8cb0*/  F2FP.F16.F32.PACK_AB R5, R24, R5 ;  /* 0x000000051805723e */ /* 0x000fca00000000ff */
[----:B------:R3:W-:Y:S02]  /*8cc0*/  STS.128 [R0+0xf400], R4 ;  /* 0x00f4000400007388 */ /* 0x0007e40000000c00 */
.L_x_488:
[----:B------:R-:W-:Y:S05]  /*8cd0*/  BSYNC B1 ;  /* 0x0000000000017941 */ /* 0x000fea0003800000 */
.L_x_487:
[----:B------:R-:W-:Y:S04]  /*8ce0*/  BSSY B1, `(.L_x_489) ;  /* 0x000002c000017945 */ /* 0x000fe80003800000 */
[----:B------:R-:W-:Y:S05]  /*8cf0*/  @P3 BRA `(.L_x_490) ;  /* 0x0000000000a83947 */ /* 0x000fea0003800000 */
[----:B0123--:R-:W0:Y:S01]  /*8d00*/  LDS.128 R4, [R3+0x12400] ;  /* 0x0124000003047984 */ /* 0x00fe220000000c00 */
        /* <DEDUP_REMOVED lines=41> */
.L_x_490:
[----:B------:R-:W-:Y:S05]  /*8fa0*/  BSYNC B1 ;  /* 0x0000000000017941 */ /* 0x000fea0003800000 */
.L_x_489:
[----:B------:R-:W-:Y:S05]  /*8fb0*/  @P4 BRA `(.L_x_480) ;  /* 0x0000001c00304947 */ /* 0x000fea0003800000 */
[----:B01234-:R-:W0:Y:S01]  /*8fc0*/  LDS.128 R4, [R0+0x12400] ;  /* 0x0124000000047984 */ /* 0x01fe220000000c00 */
[----:B------:R-:W-:Y:S01]  /*8fd0*/  SHF.R.U32.HI R14, RZ, 0x10, R9 ;  /* 0x00000010ff0e7819 */ /* 0x000fe20000011609 */
[--C-:B------:R-:W-:Y:S01]  /*8fe0*/  HADD2.F32 R13, -RZ, R38.reuse.H0_H0 ;  /* 0x20000026ff0d7230 */ /* 0x100fe20000004100 */
[--C-:B------:R-:W-:Y:S01]  /*8ff0*/  SHF.R.U32.HI R12, RZ, 0x10, R11.reuse ;  /* 0x00000010ff0c7819 */ /* 0x100fe2000001160b */
[----:B------:R-:W-:Y:S01]  /*9000*/  HADD2.F32 R38, -RZ, R38.H1_H1 ;  /* 0x30000026ff267230 */ /* 0x000fe20000004100 */
[----:B------:R-:W-:Y:S01]  /*9010*/  SHF.R.U64 R24, R10, 0x10, R11 ;  /* 0x000000100a187819 */ /* 0x000fe2000000120b */
[----:B------:R-:W-:Y:S01]  /*9020*/  HADD2.F32 R14, -RZ, R14.H0_H0 ;  /* 0x2000000eff0e7230 */ /* 0x000fe20000004100 */
[----:B------:R-:W-:Y:S01]  /*9030*/  SHF.R.U64 R21, R8, 0x10, R9 ;  /* 0x0000001008157819 */ /* 0x000fe20000001209 */
[----:B------:R-:W-:Y:S02]  /*9040*/  HADD2.F32 R12, -RZ, R12.H0_H0 ;  /* 0x2000000cff0c7230 */ /* 0x000fe40000004100 */
[----:B------:R-:W-:-:S02]  /*9050*/  HADD2.F32 R11, -RZ, R39.H0_H0 ;  /* 0x20000027ff0b7230 */ /* 0x000fc40000004100 */
[----:B------:R-:W-:Y:S02]  /*9060*/  HADD2.F32 R39, -RZ, R39.H1_H1 ;  /* 0x30000027ff277230 */ /* 0x000fe40000004100 */
[--C-:B0-----:R-:W-:Y:S02]  /*9070*/  HADD2.F32 R10, -RZ, R7.reuse.H1_H1 ;  /* 0x30000007ff0a7230 */ /* 0x101fe40000004100 */
[--C-:B------:R-:W-:Y:S02]  /*9080*/  HADD2.F32 R3, -RZ, R4.reuse.H0_H0 ;  /* 0x20000004ff037230 */ /* 0x100fe40000004100 */
[----:B------:R-:W-:Y:S02]  /*9090*/  HADD2.F32 R9, -RZ, R7.H0_H0 ;  /* 0x20000007ff097230 */ /* 0x000fe40000004100 */
[C---:B------:R-:W-:Y:S01]  /*90a0*/  FMUL.FTZ R20, R10.reuse, R14 ;  /* 0x0000000e0a147220 */ /* 0x040fe20000410000 */
[----:B------:R-:W-:Y:S02]  /*90b0*/  HADD2.F32 R4, -RZ, R4.H1_H1 ;  /* 0x30000004ff047230 */ /* 0x000fe40000004100 */
[----:B------:R-:W-:Y:S01]  /*90c0*/  FMUL.FTZ R15, R10, R12 ;  /* 0x0000000c0a0f7220 */ /* 0x000fe20000410000 */
[----:B------:R-:W-:-:S02]  /*90d0*/  HADD2.F32 R7, -RZ, R6.H0_H0 ;  /* 0x20000006ff077230 */ /* 0x000fc40000004100 */
[C---:B------:R-:W-:Y:S01]  /*90e0*/  FFMA.FTZ R20, R9.reuse, R12, -R20 ;  /* 0x0000000c09147223 */ /* 0x040fe20000010814 */
[----:B------:R-:W-:Y:S02]  /*90f0*/  HADD2.F32 R8, -RZ, R6.H1_H1 ;  /* 0x30000006ff087230 */ /* 0x000fe40000004100 */
[C---:B------:R-:W-:Y:S01]  /*9100*/  FMUL.FTZ R10, R4.reuse, R13 ;  /* 0x0000000d040a7220 */ /* 0x040fe20000410000 */
[--C-:B------:R-:W-:Y:S02]  /*9110*/  HADD2.F32 R6, -RZ, R5.reuse.H0_H0 ;  /* 0x20000005ff067230 */ /* 0x100fe40000004100 */
[----:B------:R-:W-:Y:S01]  /*9120*/  FFMA.FTZ R15, R9, R14, R15 ;  /* 0x0000000e090f7223 */ /* 0x000fe2000001000f */
[-C--:B------:R-:W-:Y:S01]  /*9130*/  FMUL.FTZ R12, R4, R11.reuse ;  /* 0x0000000b040c7220 */ /* 0x080fe20000410000 */
[----:B------:R-:W-:Y:S02]  /*9140*/  HADD2.F32 R5, -RZ, R5.H1_H1 ;  /* 0x30000005ff057230 */ /* 0x000fe40000004100 */
[----:B------:R-:W-:Y:S01]  /*9150*/  FFMA.FTZ R10, R3, R11, -R10 ;  /* 0x0000000b030a7223 */ /* 0x000fe2000001080a */
[----:B------:R-:W-:-:S02]  /*9160*/  HADD2.F32 R9, -RZ, R21.H0_H0 ;  /* 0x20000015ff097230 */ /* 0x000fc40000004100 */
[----:B------:R-:W-:Y:S01]  /*9170*/  FFMA.FTZ R3, R3, R13, R12 ;  /* 0x0000000d03037223 */ /* 0x000fe2000001000c */
[----:B------:R-:W-:Y:S02]  /*9180*/  HADD2.F32 R4, -RZ, R24.H0_H0 ;  /* 0x20000018ff047230 */ /* 0x000fe40000004100 */
[C---:B------:R-:W-:Y:S01]  /*9190*/  FMUL.FTZ R12, R8.reuse, R38 ;  /* 0x00000026080c7220 */ /* 0x040fe20000410000 */
[----:B------:R-:W-:Y:S01]  /*91a0*/  FMUL.FTZ R13, R8, R39 ;  /* 0x00000027080d7220 */ /* 0x000fe20000410000 */
        /* <DEDUP_REMOVED lines=10> */
[----:B------:R0:W-:Y:S01]  /*9250*/  STS.128 [R0+0x12400], R4 ;  /* 0x0124000400007388 */ /* 0x0001e20000000c00 */
[----:B------:R-:W-:Y:S05]  /*9260*/  BRA `(.L_x_480) ;  /* 0x0000001800847947 */ /* 0x000fea0003800000 */
.L_x_474:
[----:B------:R-:W-:-:S03]  /*9270*/  UMOV UR4, 0xffffffff ;  /* 0xffffffff00047882 */ /* 0x000fc60000000000 */
[----:B------:R-:W-:Y:S05]  /*9280*/  BRA.DIV UR4, `(.L_x_491) ;  /* 0x000000fe04e87947 */ /* 0x000fea000b800000 */
[----:B------:R1:W2:Y:S04]  /*9290*/  SHFL.IDX PT, R3, R25, RZ, 0x1e1f ;  /* 0x001e1fff19037589 */ /* 0x0002a800000e0000 */
[----:B------:R1:W3:Y:S04]  /*92a0*/  SHFL.IDX PT, R0, R24, RZ, 0x1e1f ;  /* 0x001e1fff18007589 */ /* 0x0002e800000e0000 */
[----:B------:R1:W4:Y:S04]  /*92b0*/  SHFL.IDX PT, R21, R27, RZ, 0x1e1f ;  /* 0x001e1fff1b157589 */ /* 0x00032800000e0000 */
[----:B------:R1:W0:Y:S02]  /*92c0*/  SHFL.IDX PT, R20, R26, RZ, 0x1e1f ;  /* 0x001e1fff1a147589 */ /* 0x00022400000e0000 */
.L_x_690:
[----:B------:R-:W-:Y:S01]  /*92d0*/  ULDC UR4, c[0x0][0x448] ;  /* 0x0001120000047ab9 */ /* 0x000fe20000000800 */
[----:B------:R-:W-:Y:S01]  /*92e0*/  BSSY B1, `(.L_x_492) ;  /* 0x0000037000017945 */ /* 0x000fe20003800000 */
[----:B------:R-:W-:Y:S01]  /*92f0*/  IMAD R45, R100, UR4, RZ ;  /* 0x00000004642d7c24 */ /* 0x000fe2000f8e02ff */
[----:B------:R-:W-:Y:S02]  /*9300*/  CS2R R4, SRZ ;  /* 0x0000000000047805 */ /* 0x000fe4000001ff00 */
[----:B------:R-:W-:Y:S02]  /*9310*/  CS2R R8, SRZ ;  /* 0x0000000000087805 */ /* 0x000fe4000001ff00 */
[----:B------:R-:W-:Y:S02]  /*9320*/  CS2R R10, SRZ ;  /* 0x00000000000a7805 */ /* 0x000fe4000001ff00 */
[----:B------:R-:W-:Y:S02]  /*9330*/  CS2R R12, SRZ ;  /* 0x00000000000c7805 */ /* 0x000fe4000001ff00 */
[----:B------:R-:W-:Y:S01]  /*9340*/  ISETP.GE.AND P0, PT, R6, R45, PT ;  /* 0x0000002d0600720c */ /* 0x000fe20003f06270 */
[----:B------:R-:W-:Y:S01]  /*9350*/  IMAD R45, R33, -0xc0, R45 ;  /* 0xffffff40212d7824 */ /* 0x000fe200078e022d */
[----:B------:R-:W-:-:S02]  /*9360*/  CS2R R6, SRZ ;  /* 0x0000000000067805 */ /* 0x000fc4000001ff00 */
[----:B0-----:R-:W-:Y:S02]  /*9370*/  CS2R R14, SRZ ;  /* 0x00000000000e7805 */ /* 0x001fe4000001ff00 */
[----:B-1----:R-:W-:Y:S02]  /*9380*/  CS2R R24, SRZ ;  /* 0x0000000000187805 */ /* 0x002fe4000001ff00 */
[----:B------:R-:W-:Y:S02]  /*9390*/  CS2R R26, SRZ ;  /* 0x00000000001a7805 */ /* 0x000fe4000001ff00 */
[----:B------:R-:W-:Y:S02]  /*93a0*/  CS2R R28, SRZ ;  /* 0x00000000001c7805 */ /* 0x000fe4000001ff00 */
[----:B------:R-:W-:Y:S02]  /*93b0*/  CS2R R30, SRZ ;  /* 0x00000000001e7805 */ /* 0x000fe4000001ff00 */
[----:B------:R-:W-:-:S02]  /*93c0*/  CS2R R32, SRZ ;  /* 0x0000000000207805 */ /* 0x000fc4000001ff00 */
[----:B------:R-:W-:Y:S01]  /*93d0*/  CS2R R34, SRZ ;  /* 0x0000000000227805 */ /* 0x000fe2000001ff00 */
[----:B------:R-:W-:Y:S06]  /*93e0*/  @P0 BRA `(.L_x_493) ;  /* 0x0000000000980947 */ /* 0x000fec0003800000 */
[----:B------:R-:W-:Y:S01]  /*93f0*/  ULDC UR4, c[0x0][0x3f4] ;  /* 0x0000fd0000047ab9 */ /* 0x000fe20000000800 */
[C---:B------:R-:W-:Y:S01]  /*9400*/  VIADD R4, R16.reuse, 0x10 ;  /* 0x0000001010047836 */ /* 0x040fe20000000000 */
[C---:B------:R-:W-:Y:S01]  /*9410*/  ISETP.GE.AND P2, PT, R16.reuse, UR4, PT ;  /* 0x0000000410007c0c */ /* 0x040fe2000bf46270 */
[----:B------:R-:W-:Y:S01]  /*9420*/  VIADD R5, R16, 0x20 ;  /* 0x0000002010057836 */ /* 0x000fe20000000000 */
[----:B------:R-:W-:Y:S02]  /*9430*/  CS2R R28, SRZ ;  /* 0x00000000001c7805 */ /* 0x000fe4000001ff00 */
[----:B------:R-:W-:Y:S02]  /*9440*/  CS2R R30, SRZ ;  /* 0x00000000001e7805 */ /* 0x000fe4000001ff00 */
[----:B------:R-:W-:Y:S01]  /*9450*/  ISETP.GE.AND P3, PT, R4, UR4, PT ;  /* 0x0000000404007c0c */ /* 0x000fe2000bf66270 */
[----:B---3--:R-:W-:Y:S01]  /*9460*/  IMAD.MOV.U32 R4, RZ, RZ, R0 ;  /* 0x000000ffff047224 */ /* 0x008fe200078e0000 */
[----:B------:R-:W-:Y:S01]  /*9470*/  ISETP.GE.AND P4, PT, R5, UR4, PT ;  /* 0x0000000405007c0c */ /* 0x000fe2000bf86270 */
[----:B--2---:R-:W-:Y:S01]  /*9480*/  IMAD.MOV.U32 R5, RZ, RZ, R3 ;  /* 0x000000ffff057224 */ /* 0x004fe200078e0003 */
[----:B------:R-:W-:-:S02]  /*9490*/  CS2R R8, SRZ ;  /* 0x0000000000087805 */ /* 0x000fc4000001ff00 */
[----:B------:R-:W-:Y:S02]  /*94a0*/  CS2R R10, SRZ ;  /* 0x00000000000a7805 */ /* 0x000fe4000001ff00 */
[----:B------:R-:W-:Y:S02]  /*94b0*/  CS2R R32, SRZ ;  /* 0x0000000000207805 */ /* 0x000fe4000001ff00 */
[----:B------:R-:W-:Y:S02]  /*94c0*/  CS2R R34, SRZ ;  /* 0x0000000000227805 */ /* 0x000fe4000001ff00 */
[----:B------:R-:W-:Y:S01]  /*94d0*/  @!P2 SHF.L.U32 R37, R16, 0x1, RZ ;  /* 0x000000011025a819 */ /* 0x000fe200000006ff */
[----:B------:R-:W-:-:S03]  /*94e0*/  @!P3 IMAD.SHL.U32 R49, R148, 0x8, RZ ;  /* 0x000000089431b824 */ /* 0x000fc600078e00ff */
[-C--:B------:R-:W-:Y:S01]  /*94f0*/  @!P2 IADD3 R38, P0, R0, R37.reuse, RZ ;  /* 0x000000250026a210 */ /* 0x080fe20007f1e0ff */
[----:B------:R-:W-:Y:S01]  /*9500*/  @!P4 IMAD.SHL.U32 R41, R149, 0x8, RZ ;  /* 0x000000089529c824 */ /* 0x000fe200078e00ff */
[----:B------:R-:W-:Y:S01]  /*9510*/  @!P2 IADD3 R36, P1, R20, R37, RZ ;  /* 0x000000251424a210 */ /* 0x000fe20007f3e0ff */
[----:B------:R-:W-:Y:S01]  /*9520*/  @!P3 IMAD.WIDE R42, R49, 0x2, R4 ;  /* 0x00000002312ab825 */ /* 0x000fe200078e0204 */
[----:B------:R-:W-:Y:S02]  /*9530*/  @!P2 SHF.L.U64.HI R0, R16, 0x1, R17 ;  /* 0x000000011000a819 */ /* 0x000fe40000010211 */
[----:B------:R-:W-:Y:S02]  /*9540*/  CS2R R12, SRZ ;  /* 0x00000000000c7805 */ /* 0x000fe4000001ff00 */
[----:B------:R-:W-:Y:S01]  /*9550*/  CS2R R14, SRZ ;  /* 0x00000000000e7805 */ /* 0x000fe2000001ff00 */
[----:B------:R-:W-:Y:S01]  /*9560*/  @!P4 IMAD.WIDE R46, R41, 0x2, R4 ;  /* 0x00000002292ec825 */ /* 0x000fe200078e0204 */
[----:B------:R-:W-:-:S02]  /*9570*/  CS2R R24, SRZ ;  /* 0x0000000000187805 */ /* 0x000fc4000001ff00 */
[----:B------:R-:W-:Y:S02]  /*9580*/  CS2R R26, SRZ ;  /* 0x00000000001a7805 */ /* 0x000fe4000001ff00 */
[----:B------:R-:W-:Y:S02]  /*9590*/  CS2R R4, SRZ ;  /* 0x0000000000047805 */ /* 0x000fe4000001ff00 */
[----:B------:R-:W-:Y:S01]  /*95a0*/  CS2R R6, SRZ ;  /* 0x0000000000067805 */ /* 0x000fe2000001ff00 */
[--C-:B----4-:R-:W-:Y:S01]  /*95b0*/  @!P3 IMAD.WIDE R48, R49, 0x2, R20.reuse ;  /* 0x000000023130b825 */ /* 0x110fe200078e0214 */
[----:B------:R-:W-:Y:S01]  /*95c0*/  @!P2 IADD3.X R39, R3, R0, RZ, P0, !PT ;  /* 0x000000000327a210 */ /* 0x000fe200007fe4ff */
[----:B------:R0:W5:Y:S02]  /*95d0*/  @!P3 LD.E.128 R28, desc[UR42][R42.64] ;  /* 0x0000002a2a1cb980 */ /* 0x000164000c101d00 */
[----:B------:R-:W-:Y:S02]  /*95e0*/  @!P4 IMAD.WIDE R40, R41, 0x2, R20 ;  /* 0x000000022928c825 */ /* 0x000fe400078e0214 */
[----:B------:R0:W5:Y:S02]  /*95f0*/  @!P3 LD.E.128 R8, desc[UR42][R48.64] ;  /* 0x0000002a3008b980 */ /* 0x000164000c101d00 */
[----:B------:R-:W-:-:S02]  /*9600*/  @!P2 IMAD.X R37, R21, 0x1, R0, P1 ;  /* 0x000000011525a824 */ /* 0x000fc400008e0600 */
[----:B------:R0:W5:Y:S04]  /*9610*/  @!P4 LD.E.128 R32, desc[UR42][R46.64] ;  /* 0x0000002a2e20c980 */ /* 0x000168000c101d00 */
[----:B------:R0:W5:Y:S04]  /*9620*/  @!P4 LD.E.128 R12, desc[UR42][R40.64] ;  /* 0x0000002a280cc980 */ /* 0x000168000c101d00 */
[----:B------:R0:W5:Y:S04]  /*9630*/  @!P2 LD.E.128 R24, desc[UR42][R38.64] ;  /* 0x0000002a2618a980 */ /* 0x000168000c101d00 */
[----:B------:R0:W5:Y:S02]  /*9640*/  @!P2 LD.E.128 R4, desc[UR42][R36.64] ;  /* 0x0000002a2404a980 */ /* 0x000164000c101d00 */
.L_x_493:
[----:B------:R-:W-:Y:S05]  /*9650*/  BSYNC B1 ;  /* 0x0000000000017941 */ /* 0x000fea0003800000 */
.L_x_492:
[----:B------:R-:W-:Y:S01]  /*9660*/  ULEA.HI UR4, UR37, UR37, URZ, 0x1 ;  /* 0x0000002525047291 */ /* 0x000fe2000f8f083f */
[----:B--2--5:R-:W-:Y:S01]  /*9670*/  IMAD.MOV.U32 R3, RZ, RZ, R5 ;  /* 0x000000ffff037224 */ /* 0x024fe200078e0005 */
[----:B0-----:R-:W-:Y:S01]  /*9680*/  MOV R38, R29 ;  /* 0x0000001d00267202 */ /* 0x001fe20000000f00 */
[----:B---3--:R-:W-:Y:S01]  /*9690*/  IMAD.MOV.U32 R0, RZ, RZ, R4 ;  /* 0x000000ffff007224 */ /* 0x008fe200078e0004 */
[----:B------:R-:W-:Y:S01]  /*96a0*/  ULOP3.LUT UR4, UR4, 0xfffffffe, URZ, 0xc0, !UPT ;  /* 0xfffffffe04047892 */ /* 0x000fe2000f8ec03f */
[----:B------:R-:W-:Y:S01]  /*96b0*/  IMAD.MOV.U32 R20, RZ, RZ, R6 ;  /* 0x000000ffff147224 */ /* 0x000fe200078e0006 */
[----:B------:R-:W-:Y:S01]  /*96c0*/  PRMT R61, R3, 0x7610, R61 ;  /* 0x00007610033d7816 */ /* 0x000fe2000000003d */
[----:B----4-:R-:W-:Y:S01]  /*96d0*/  IMAD.MOV.U32 R21, RZ, RZ, R9 ;  /* 0x000000ffff157224 */ /* 0x010fe200078e0009 */
[----:B------:R-:W-:Y:S01]  /*96e0*/  UIADD3 UR4, UR37, -UR4, URZ ;  /* 0x8000000425047290 */ /* 0x000fe2000fffe03f */
[----:B------:R-:W-:Y:S01]  /*96f0*/  PRMT R62, R0, 0x7610, R62 ;  /* 0x00007610003e7816 */ /* 0x000fe2000000003e */
[----:B------:R-:W-:Y:S01]  /*9700*/  IMAD.MOV.U32 R0, RZ, RZ, R7 ;  /* 0x000000ffff007224 */ /* 0x000fe200078e0007 */
[----:B------:R-:W-:Y:S01]  /*9710*/  PRMT R54, R54, 0x5410, R20 ;  /* 0x0000541036367816 */ /* 0x000fe20000000014 */
[----:B------:R-:W-:Y:S01]  /*9720*/  IMAD.MOV.U32 R20, RZ, RZ, R8 ;  /* 0x000000ffff147224 */ /* 0x000fe200078e0008 */
[----:B------:R-:W-:Y:S01]  /*9730*/  VIMNMX R45, R45, 0xc0, PT ;  /* 0x000000c02d2d7848 */ /* 0x000fe20003fe0100 */
[----:B------:R-:W-:Y:S01]  /*9740*/  IMAD.MOV.U32 R36, RZ, RZ, R13 ;  /* 0x000000ffff247224 */ /* 0x000fe200078e000d */
[----:B------:R-:W-:Y:S01]  /*9750*/  MOV R3, UR4 ;  /* 0x0000000400037c02 */ /* 0x000fe20008000f00 */
[----:B------:R-:W-:Y:S01]  /*9760*/  IMAD.MOV.U32 R37, RZ, RZ, R25 ;  /* 0x000000ffff257224 */ /* 0x000fe200078e0019 */
[----:B------:R-:W-:Y:S01]  /*9770*/  PRMT R54, R0, 0x7610, R54 ;  /* 0x0000761000367816 */ /* 0x000fe20000000036 */
[----:B------:R-:W-:Y:S01]  /*9780*/  IMAD.MOV.U32 R0, RZ, RZ, R10 ;  /* 0x000000ffff007224 */ /* 0x000fe200078e000a */
[----:B------:R-:W-:Y:S01]  /*9790*/  SHF.L.U32 R3, R3, 0x1f, RZ ;  /* 0x0000001f03037819 */ /* 0x000fe200000006ff */
[----:B------:R-:W-:Y:S01]  /*97a0*/  BSSY B1, `(.L_x_494) ;  /* 0x000001c000017945 */ /* 0x000fe20003800000 */
[----:B------:R-:W-:Y:S01]  /*97b0*/  PRMT R47, R20, 0x5410, R21 ;  /* 0x00005410142f7816 */ /* 0x000fe20000000015 */
[----:B------:R-:W-:Y:S01]  /*97c0*/  IMAD.MOV.U32 R21, RZ, RZ, R12 ;  /* 0x000000ffff157224 */ /* 0x000fe200078e000c */
[----:B------:R-:W0:Y:S01]  /*97d0*/  SYNCS.PHASECHK.TRANS64.TRYWAIT P0, [R2+URZ+0x2d800], R3 ;  /* 0x02d80003020075a7 */ /* 0x000e22000800017f */
[----:B------:R-:W-:-:S02]  /*97e0*/  MOV R20, R11 ;  /* 0x0000000b00147202 */ /* 0x000fc40000000f00 */
        /* <DEDUP_REMOVED lines=13> */
[----:B------:R-:W-:Y:S01]  /*98c0*/  ISETP.GE.AND P1, PT, R138, R45, PT ;  /* 0x0000002d8a00720c */ /* 0x000fe20003f26270 */
[----:B------:R-:W-:-:S03]  /*98d0*/  IMAD.MOV.U32 R38, RZ, RZ, R33 ;  /* 0x000000ffff267224 */ /* 0x000fc600078e0021 */
[----:B------:R-:W-:Y:S01]  /*98e0*/  PRMT R67, R21, 0x5410, R36 ;  /* 0x0000541015437816 */ /* 0x000fe20000000024 */
[----:B------:R-:W-:Y:S02]  /*98f0*/  IMAD.MOV.U32 R21, RZ, RZ, R30 ;  /* 0x000000ffff157224 */ /* 0x000fe400078e001e */
[----:B------:R-:W-:-:S05]  /*9900*/  IMAD.MOV.U32 R36, RZ, RZ, R31 ;  /* 0x000000ffff247224 */ /* 0x000fca00078e001f */
[----:B------:R-:W-:Y:S02]  /*9910*/  PRMT R50, R21, 0x5410, R36 ;  /* 0x0000541015327816 */ /* 0x000fe40000000024 */
[----:B------:R-:W-:Y:S01]  /*9920*/  PRMT R21, R37, 0x5410, R38 ;  /* 0x0000541025157816 */ /* 0x000fe20000000026 */
[----:B------:R-:W-:Y:S01]  /*9930*/  IMAD.MOV.U32 R37, RZ, RZ, R35 ;  /* 0x000000ffff257224 */ /* 0x000fe200078e0023 */
[----:B------:R-:W-:Y:S01]  /*9940*/  MOV R36, R34 ;  /* 0x0000002200247202 */ /* 0x000fe20000000f00 */
[----:B0-----:R-:W-:Y:S06]  /*9950*/  @!P0 BRA `(.L_x_495) ;  /* 0x000000f800a88947 */ /* 0x001fec0003800000 */
.L_x_691:
[----:B------:R-:W-:Y:S05]  /*9960*/  BSYNC B1 ;  /* 0x0000000000017941 */ /* 0x000fea0003800000 */
.L_x_494:
[----:B------:R-:W-:Y:S01]  /*9970*/  PRMT R45, R36, 0x5410, R37 ;  /* 0x00005410242d7816 */ /* 0x000fe20000000025 */
[----:B------:R-:W-:Y:S06]  /*9980*/  @P1 BRA `(.L_x_480) ;  /* 0x0000001000bc1947 */ /* 0x000fec0003800000 */
[----:B0-----:R-:W0:Y:S01]  /*9990*/  LDC R3, c[0x0][0x3f4] ;  /* 0x0000fd00ff037b82 */ /* 0x001e220000000800 */
[C---:B------:R-:W-:Y:S01]  /*99a0*/  VIADD R36, R16.reuse, 0x10 ;  /* 0x0000001010247836 */ /* 0x040fe20000000000 */
[----:B------:R-:W-:Y:S01]  /*99b0*/  BSSY B1, `(.L_x_496) ;  /* 0x000006a000017945 */ /* 0x000fe20003800000 */
[C---:B------:R-:W-:Y:S01]  /*99c0*/  VIADD R38, R16.reuse, 0x20 ;  /* 0x0000002010267836 */ /* 0x040fe20000000000 */
[-C--:B0-----:R-:W-:Y:S02]  /*99d0*/  ISETP.GE.AND P0, PT, R16, R3.reuse, PT ;  /* 0x000000031000720c */ /* 0x081fe40003f06270 */
[-C--:B------:R-:W-:Y:S02]  /*99e0*/  ISETP.GE.AND P1, PT, R36, R3.reuse, PT ;  /* 0x000000032400720c */ /* 0x080fe40003f26270 */
[----:B------:R-:W-:-:S09]  /*99f0*/  ISETP.GE.AND P2, PT, R38, R3, PT ;  /* 0x000000032600720c */ /* 0x000fd20003f46270 */
[----:B------:R-:W-:Y:S05]  /*9a00*/  @P0 BRA `(.L_x_497) ;  /* 0x0000000400900947 */ /* 0x000fea0003800000 */
[----:B------:R-:W2:Y:S01]  /*9a10*/  LDL R69, [R1+0x80] ;  /* 0x0000800001457983 */ /* 0x000ea20000100800 */
[----:B------:R-:W0:Y:S02]  /*9a20*/  S2R R39, SR_TID.X ;  /* 0x0000000000277919 */ /* 0x000e240000002100 */
[----:B0-----:R-:W-:-:S05]  /*9a30*/  VIADD R40, R39, 0xffffff80 ;  /* 0xffffff8027287836 */ /* 0x001fca0000000000 */
[----:B------:R-:W-:-:S04]  /*9a40*/  LEA.HI R39, R40, R40, RZ, 0x1 ;  /* 0x0000002828277211 */ /* 0x000fc800078f08ff */
[----:B------:R-:W-:-:S04]  /*9a50*/  LOP3.LUT R39, R39, 0xfffffffe, RZ, 0xc0, !PT ;  /* 0xfffffffe27277812 */ /* 0x000fc800078ec0ff */
[----:B------:R-:W-:-:S04]  /*9a60*/  IADD3 R39, R40, -R39, RZ ;  /* 0x8000002728277210 */ /* 0x000fc80007ffe0ff */
[----:B------:R-:W-:-:S04]  /*9a70*/  LEA.HI R36, R3, R39, RZ, 0x1d ;  /* 0x0000002703247211 */ /* 0x000fc800078fe8ff */
[----:B------:R-:W-:-:S04]  /*9a80*/  SHF.R.S32.HI R37, RZ, 0x1f, R36 ;  /* 0x0000001fff257819 */ /* 0x000fc80000011424 */
[----:B------:R-:W-:Y:S01]  /*9a90*/  LEA.HI R37, R37, R36, RZ, 0x2 ;  /* 0x0000002425257211 */ /* 0x000fe200078f10ff */
[----:B------:R-:W-:-:S03]  /*9aa0*/  IMAD.SHL.U32 R36, R36, 0x8, RZ ;  /* 0x0000000824247824 */ /* 0x000fc600078e00ff */
[----:B------:R-:W-:Y:S02]  /*9ab0*/  SHF.R.S32.HI R38, RZ, 0x2, R37 ;  /* 0x00000002ff267819 */ /* 0x000fe40000011425 */
[----:B------:R-:W-:-:S03]  /*9ac0*/  LOP3.LUT R37, R143, 0x18, R36, 0xf8, !PT ;  /* 0x000000188f257812 */ /* 0x000fc600078ef824 */
[----:B------:R-:W-:Y:S01]  /*9ad0*/  IMAD R40, R38, 0x1800, R145 ;  /* 0x0000180026287824 */ /* 0x000fe200078e0291 */
[----:B------:R-:W-:-:S05]  /*9ae0*/  LOP3.LUT R41, R37, R144, RZ, 0x3c, !PT ;  /* 0x0000009025297212 */ /* 0x000fca00078e3cff */
[----:B------:R-:W-:-:S04]  /*9af0*/  IMAD.IADD R41, R40, 0x1, R41 ;  /* 0x0000000128297824 */ /* 0x000fc800078e0229 */
[----:B------:R-:W-:-:S05]  /*9b00*/  IMAD R46, R41, 0x2, R2 ;  /* 0x00000002292e7824 */ /* 0x000fca00078e0202 */
[----:B------:R-:W0:Y:S01]  /*9b10*/  LDS.128 R40, [R46+0xc400] ;  /* 0x00c400002e287984 */ /* 0x000e220000000c00 */
[----:B------:R-:W-:Y:S02]  /*9b20*/  SHF.R.U32.HI R64, RZ, 0x10, R5 ;  /* 0x00000010ff407819 */ /* 0x000fe40000011605 */
[--C-:B------:R-:W-:Y:S02]  /*9b30*/  SHF.R.U64 R24, R24, 0x10, R25.reuse ;  /* 0x0000001018187819 */ /* 0x100fe40000001219 */
[----:B------:R-:W-:Y:S02]  /*9b40*/  SHF.R.U32.HI R60, RZ, 0x10, R25 ;  /* 0x00000010ff3c7819 */ /* 0x000fe40000011619 */
[----:B------:R-:W-:Y:S01]  /*9b50*/  SHF.R.U64 R25, R4, 0x10, R5 ;  /* 0x0000001004197819 */ /* 0x000fe20000001205 */
[----:B------:R-:W-:Y:S01]  /*9b60*/  HADD2.F32 R61, -RZ, R61.H0_H0 ;  /* 0x2000003dff3d7230 */ /* 0x000fe20000004100 */
[--C-:B------:R-:W-:Y:S01]  /*9b70*/  SHF.R.U64 R4, R26, 0x10, R27.reuse ;  /* 0x000000101a047819 */ /* 0x100fe2000000121b */
[----:B------:R-:W-:Y:S01]  /*9b80*/  HADD2.F32 R64, -RZ, R64.H0_H0 ;  /* 0x20000040ff407230 */ /* 0x000fe20000004100 */
[----:B------:R-:W-:-:S02]  /*9b90*/  SHF.R.U32.HI R51, RZ, 0x10, R27 ;  /* 0x00000010ff337819 */ /* 0x000fc4000001161b */
[--C-:B------:R-:W-:Y:S01]  /*9ba0*/  SHF.R.U64 R5, R6, 0x10, R7.reuse ;  /* 0x0000001006057819 */ /* 0x100fe20000001207 */
[----:B------:R-:W-:Y:S02]  /*9bb0*/  HADD2.F32 R59, -RZ, R59.H0_H0 ;  /* 0x2000003bff3b7230 */ /* 0x000fe40000004100 */
[----:B------:R-:W-:Y:S02]  /*9bc0*/  HADD2.F32 R60, -RZ, R60.H0_H0 ;  /* 0x2000003cff3c7230 */ /* 0x000fe40000004100 */
[----:B------:R-:W-:Y:S02]  /*9bd0*/  HADD2.F32 R62, -RZ, R62.H0_H0 ;  /* 0x2000003eff3e7230 */ /* 0x000fe40000004100 */
[----:B------:R-:W-:Y:S01]  /*9be0*/  HADD2.F32 R58, -RZ, R58.H0_H0 ;  /* 0x2000003aff3a7230 */ /* 0x000fe20000004100 */
[----:B------:R-:W-:Y:S01]  /*9bf0*/  SHF.R.U32.HI R52, RZ, 0x10, R7 ;  /* 0x00000010ff347819 */ /* 0x000fe20000011607 */
[--C-:B0-----:R-:W-:Y:S02]  /*9c00*/  HADD2.F32 R6, -RZ, R41.reuse.H0_H0 ;  /* 0x20000029ff067230 */ /* 0x101fe40000004100 */
[----:B------:R-:W-:-:S02]  /*9c10*/  HADD2.F32 R27, -RZ, R41.H1_H1 ;  /* 0x30000029ff1b7230 */ /* 0x000fc40000004100 */
[----:B------:R-:W-:Y:S02]  /*9c20*/  HADD2.F32 R41, -RZ, R40.H0_H0 ;  /* 0x20000028ff297230 */ /* 0x000fe40000004100 */
[C---:B------:R-:W-:Y:S01]  /*9c30*/  FMUL.FTZ R63, R6.reuse, R61 ;  /* 0x0000003d063f7220 */ /* 0x040fe20000410000 */
[----:B------:R-:W-:Y:S01]  /*9c40*/  FMUL.FTZ R65, R6, R59 ;  /* 0x0000003b06417220 */ /* 0x000fe20000410000 */
[C---:B------:R-:W-:Y:S01]  /*9c50*/  FMUL.FTZ R66, R27.reuse, R64 ;  /* 0x000000401b427220 */ /* 0x040fe20000410000 */
[----:B------:R-:W-:Y:S01]  /*9c60*/  FMUL.FTZ R68, R27, R60 ;  /* 0x0000003c1b447220 */ /* 0x000fe20000410000 */
[----:B------:R-:W-:Y:S02]  /*9c70*/  HADD2.F32 R56, -RZ, R42.H0_H0 ;  /* 0x2000002aff387230 */ /* 0x000fe40000004100 */
[--C-:B------:R-:W-:Y:S02]  /*9c80*/  HADD2.F32 R57, -RZ, R43.reuse.H0_H0 ;  /* 0x2000002bff397230 */ /* 0x100fe40000004100 */
[----:B------:R-:W-:-:S02]  /*9c90*/  HADD2.F32 R43, -RZ, R43.H1_H1 ;  /* 0x3000002bff2b7230 */ /* 0x000fc40000004100 */
[----:B------:R-:W-:Y:S02]  /*9ca0*/  HADD2.F32 R40, -RZ, R40.H1_H1 ;  /* 0x30000028ff287230 */ /* 0x000fe40000004100 */
[----:B------:R-:W-:Y:S02]  /*9cb0*/  HADD2.F32 R42, -RZ, R42.H1_H1 ;  /* 0x3000002aff2a7230 */ /* 0x000fe40000004100 */
[----:B------:R-:W-:Y:S01]  /*9cc0*/  HADD2.F32 R25, -RZ, R25.H0_H0 ;  /* 0x20000019ff197230 */ /* 0x000fe20000004100 */
[----:B--2---:R-:W0:Y:S02]  /*9cd0*/  LDS.128 R36, [R69] ;  /* 0x0000000045247984 */ /* 0x004e240000000c00 */
[--C-:B0-----:R-:W-:Y:S02]  /*9ce0*/  HADD2.F32 R26, -RZ, R37.reuse.H0_H0 ;  /* 0x20000025ff1a7230 */ /* 0x101fe40000004100 */
[----:B------:R-:W-:Y:S02]  /*9cf0*/  HADD2.F32 R53, -RZ, R37.H1_H1 ;  /* 0x30000025ff357230 */ /* 0x000fe40000004100 */
[----:B------:R-:W-:-:S02]  /*9d00*/  HADD2.F32 R55, -RZ, R36.H0_H0 ;  /* 0x20000024ff377230 */ /* 0x000fc40000004100 */
[C---:B------:R-:W-:Y:S01]  /*9d10*/  FFMA.FTZ R6, R26.reuse, R59, -R63 ;  /* 0x0000003b1a067223 */ /* 0x040fe2000001083f */
[----:B------:R-:W-:Y:S01]  /*9d20*/  FFMA.FTZ R26, R26, R61, R65 ;  /* 0x0000003d1a1a7223 */ /* 0x000fe20000010041 */
[----:B------:R-:W-:Y:S01]  /*9d30*/  FFMA.FTZ R27, R53, R60, -R66 ;  /* 0x0000003c351b7223 */ /* 0x000fe20000010842 */
[C---:B------:R-:W-:Y:S01]  /*9d40*/  FMUL.FTZ R60, R41.reuse, R62 ;  /* 0x0000003e293c7220 */ /* 0x040fe20000410000 */
[----:B------:R-:W-:Y:S02]  /*9d50*/  HADD2.F32 R59, -RZ, R54.H1_H1 ;  /* 0x30000036ff3b7230 */ /* 0x000fe40000004100 */
[----:B------:R-:W-:Y:S01]  /*9d60*/  FMUL.FTZ R61, R41, R58 ;  /* 0x0000003a293d7220 */ /* 0x000fe20000410000 */
[----:B------:R-:W-:Y:S01]  /*9d70*/  FFMA.FTZ R41, R53, R64, R68 ;  /* 0x0000004035297223 */ /* 0x000fe20000010044 */
[C---:B------:R-:W-:Y:S01]  /*9d80*/  FFMA.FTZ R53, R55.reuse, R58, -R60 ;  /* 0x0000003a37357223 */ /* 0x040fe2000001083c */
[----:B------:R-:W-:Y:S02]  /*9d90*/  HADD2.F32 R37, -RZ, R38.H0_H0 ;  /* 0x20000026ff257230 */ /* 0x000fe40000004100 */
[----:B------:R-:W-:Y:S01]  /*9da0*/  FFMA.FTZ R61, R55, R62, R61 ;  /* 0x0000003e373d7223 */ /* 0x000fe2000001003d */
[----:B------:R-:W-:-:S02]  /*9db0*/  HADD2.F32 R58, -RZ, R67.H0_H0 ;  /* 0x20000043ff3a7230 */ /* 0x000fc40000004100 */
[C---:B------:R-:W-:Y:S01]  /*9dc0*/  FMUL.FTZ R62, R56.reuse, R59 ;  /* 0x0000003b383e7220 */ /* 0x040fe20000410000 */
[----:B------:R-:W-:Y:S02]  /*9dd0*/  HADD2.F32 R54, -RZ, R54.H0_H0 ;  /* 0x20000036ff367230 */ /* 0x000fe40000004100 */
[----:B------:R-:W-:Y:S02]  /*9de0*/  HADD2.F32 R60, -RZ, R67.H1_H1 ;  /* 0x30000043ff3c7230 */ /* 0x000fe40000004100 */
[-C--:B------:R-:W-:Y:S01]  /*9df0*/  FMUL.FTZ R64, R56, R58.reuse ;  /* 0x0000003a38407220 */ /* 0x080fe20000410000 */
[----:B------:R-:W-:Y:S01]  /*9e00*/  FFMA.FTZ R62, R37, R58, -R62 ;  /* 0x0000003a253e7223 */ /* 0x000fe2000001083e */
[----:B------:R-:W-:Y:S02]  /*9e10*/  HADD2.F32 R7, -RZ, R39.H0_H0 ;  /* 0x20000027ff077230 */ /* 0x000fe40000004100 */
[----:B------:R-:W-:Y:S01]  /*9e20*/  FMUL.FTZ R58, R57, R54 ;  /* 0x00000036393a7220 */ /* 0x000fe20000410000 */
[----:B------:R-:W-:-:S02]  /*9e30*/  HADD2.F32 R56, -RZ, R52.H0_H0 ;  /* 0x20000034ff387230 */ /* 0x000fc40000004100 */
[----:B------:R-:W-:Y:S01]  /*9e40*/  FMUL.FTZ R57, R57, R60 ;  /* 0x0000003c39397220 */ /* 0x000fe20000410000 */
[----:B------:R-:W-:Y:S02]  /*9e50*/  HADD2.F32 R52, -RZ, R51.H0_H0 ;  /* 0x20000033ff347230 */ /* 0x000fe40000004100 */
[----:B------:R-:W-:Y:S01]  /*9e60*/  FFMA.FTZ R64, R37, R59, R64 ;  /* 0x0000003b25407223 */ /* 0x000fe20000010040 */
[----:B------:R-:W-:Y:S02]  /*9e70*/  HADD2.F32 R39, -RZ, R39.H1_H1 ;  /* 0x30000027ff277230 */ /* 0x000fe40000004100 */
[----:B------:R-:W-:Y:S01]  /*9e80*/  FFMA.FTZ R57, R7, R54, R57 ;  /* 0x0000003607397223 */ /* 0x000fe20000010039 */
[----:B------:R-:W-:Y:S01]  /*9e90*/  FMUL.FTZ R66, R43, R56 ;  /* 0x000000382b427220 */ /* 0x000fe20000410000 */
[----:B------:R-:W-:Y:S01]  /*9ea0*/  FFMA.FTZ R58, R7, R60, -R58 ;  /* 0x0000003c073a7223 */ /* 0x000fe2000001083a */
[----:B------:R-:W-:Y:S01]  /*9eb0*/  FMUL.FTZ R54, R43, R52 ;  /* 0x000000342b367220 */ /* 0x000fe20000410000 */
[----:B------:R-:W-:-:S02]  /*9ec0*/  HADD2.F32 R37, -RZ, R5.H0_H0 ;  /* 0x20000005ff257230 */ /* 0x000fc40000004100 */
[----:B------:R-:W-:Y:S02]  /*9ed0*/  HADD2.F32 R7, -RZ, R24.H0_H0 ;  /* 0x20000018ff077230 */ /* 0x000fe40000004100 */
[----:B------:R-:W-:Y:S02]  /*9ee0*/  HADD2.F32 R5, -RZ, R4.H0_H0 ;  /* 0x20000004ff057230 */ /* 0x000fe40000004100 */
[C---:B------:R-:W-:Y:S01]  /*9ef0*/  FFMA.FTZ R51, R39.reuse, R52, -R66 ;  /* 0x0000003427337223 */ /* 0x040fe20000010842 */
[----:B------:R-:W-:Y:S02]  /*9f00*/  HADD2.F32 R36, -RZ, R36.H1_H1 ;  /* 0x30000024ff247230 */ /* 0x000fe40000004100 */
[----:B------:R-:W-:Y:S01]  /*9f10*/  FFMA.FTZ R54, R39, R56, R54 ;  /* 0x0000003827367223 */ /* 0x000fe20000010036 */
[----:B------:R-:W-:Y:S02]  /*9f20*/  HADD2.F32 R38, -RZ, R38.H1_H1 ;  /* 0x30000026ff267230 */ /* 0x000fe40000004100 */
[----:B------:R-:W-:Y:S01]  /*9f30*/  FMUL.FTZ R39, R40, R25 ;  /* 0x0000001928277220 */ /* 0x000fe20000410000 */
[----:B------:R-:W-:Y:S01]  /*9f40*/  FMUL.FTZ R43, R42, R37 ;  /* 0x000000252a2b7220 */ /* 0x000fe20000410000 */
[----:B------:R-:W-:Y:S01]  /*9f50*/  FMUL.FTZ R40, R40, R7 ;  /* 0x0000000728287220 */ /* 0x000fe20000410000 */
[----:B------:R-:W-:Y:S01]  /*9f60*/  FMUL.FTZ R42, R42, R5 ;  /* 0x000000052a2a7220 */ /* 0x000fe20000410000 */
[----:B------:R-:W-:Y:S01]  /*9f70*/  FFMA.FTZ R4, R36, R7, -R39 ;  /* 0x0000000724047223 */ /* 0x000fe20000010827 */
[----:B------:R-:W-:Y:S01]  /*9f80*/  FFMA.FTZ R43, R38, R5, -R43 ;  /* 0x00000005262b7223 */ /* 0x000fe2000001082b */
[----:B------:R-:W-:Y:S01]  /*9f90*/  FFMA.FTZ R24, R36, R25, R40 ;  /* 0x0000001924187223 */ /* 0x000fe20000010028 */
[----:B------:R-:W-:Y:S01]  /*9fa0*/  FFMA.FTZ R37, R38, R37, R42 ;  /* 0x0000002526257223 */ /* 0x000fe2000001002a */
[----:B------:R-:W-:-:S02]  /*9fb0*/  F2FP.F16.F32.PACK_AB R5, R27, R6 ;  /* 0x000000061b05723e */ /* 0x000fc400000000ff */
[----:B------:R-:W-:Y:S02]  /*9fc0*/  F2FP.F16.F32.PACK_AB R7, R51, R58 ;  /* 0x0000003a3307723e */ /* 0x000fe400000000ff */
[----:B------:R-:W-:Y:S02]  /*9fd0*/  F2FP.F16.F32.PACK_AB R25, R41, R26 ;  /* 0x0000001a2919723e */ /* 0x000fe400000000ff */
[----:B------:R-:W-:Y:S02]  /*9fe0*/  F2FP.F16.F32.PACK_AB R4, R4, R53 ;  /* 0x000000350404723e */ /* 0x000fe400000000ff */
[----:B------:R-:W-:Y:S02]  /*9ff0*/  F2FP.F16.F32.PACK_AB R6, R43, R62 ;  /* 0x0000003e2b06723e */ /* 0x000fe400000000ff */
[----:B------:R-:W-:Y:S02]  /*a000*/  F2FP.F16.F32.PACK_AB R27, R54, R57 ;  /* 0x00000039361b723e */ /* 0x000fe400000000ff */
[----:B------:R-:W-:-:S02]  /*a010*/  F2FP.F16.F32.PACK_AB R24, R24, R61 ;  /* 0x0000003d1818723e */ /* 0x000fc400000000ff */
[----:B------:R-:W-:Y:S01]  /*a020*/  F2FP.F16.F32.PACK_AB R26, R37, R64 ;  /* 0x00000040251a723e */ /* 0x000fe200000000ff */
[----:B------:R0:W-:Y:S04]  /*a030*/  STS.128 [R69], R4 ;  /* 0x0000000445007388 */ /* 0x0001e80000000c00 */
[----:B------:R0:W-:Y:S02]  /*a040*/  STS.128 [R46+0xc400], R24 ;  /* 0x00c400182e007388 */ /* 0x0001e40000000c00 */
.L_x_497:
[----:B------:R-:W-:Y:S05]  /*a050*/  BSYNC B1 ;  /* 0x0000000000017941 */ /* 0x000fea0003800000 */
.L_x_496:
[----:B------:R-:W-:Y:S04]  /*a060*/  BSSY B1, `(.L_x_498) ;  /* 0x0000061000017945 */ /* 0x000fe80003800000 */
[----:B------:R-:W-:Y:S05]  /*a070*/  @P1 BRA `(.L_x_499) ;  /* 0x00000004007c1947 */ /* 0x000fea0003800000 */
[----:B------:R-:W2:Y:S01]  /*a080*/  LDL R57, [R1+0x7c] ;  /* 0x00007c0001397983 */ /* 0x000ea20000100800 */
[----:B0-----:R-:W-:Y:S01]  /*a090*/  LEA.HI R4, R3, R148, RZ, 0x1d ;  /* 0x0000009403047211 */ /* 0x001fe200078fe8ff */
[----:B------:R-:W-:Y:S01]  /*a0a0*/  HADD2.F32 R41, -RZ, R49.H1_H1 ;  /* 0x30000031ff297230 */ /* 0x000fe20000004100 */
[----:B------:R-:W-:Y:S01]  /*a0b0*/  SHF.R.U32.HI R46, RZ, 0x10, R9 ;  /* 0x00000010ff2e7819 */ /* 0x000fe20000011609 */
[----:B------:R-:W-:Y:S01]  /*a0c0*/  HADD2.F32 R43, -RZ, R47.H1_H1 ;  /* 0x3000002fff2b7230 */ /* 0x000fe20000004100 */
[----:B------:R-:W-:Y:S02]  /*a0d0*/  SHF.R.S32.HI R5, RZ, 0x1f, R4 ;  /* 0x0000001fff057819 */ /* 0x000fe40000011404 */
[--C-:B------:R-:W-:Y:S01]  /*a0e0*/  SHF.R.U64 R28, R28, 0x10, R29.reuse ;  /* 0x000000101c1c7819 */ /* 0x100fe2000000121d */
[----:B------:R-:W-:Y:S01]  /*a0f0*/  HADD2.F32 R46, -RZ, R46.H0_H0 ;  /* 0x2000002eff2e7230 */ /* 0x000fe20000004100 */
[----:B------:R-:W-:Y:S01]  /*a100*/  LEA.HI R5, R5, R4, RZ, 0x2 ;  /* 0x0000000405057211 */ /* 0x000fe200078f10ff */
[----:B------:R-:W-:Y:S01]  /*a110*/  IMAD.SHL.U32 R4, R4, 0x8, RZ ;  /* 0x0000000804047824 */ /* 0x000fe200078e00ff */
[----:B------:R-:W-:-:S02]  /*a120*/  SHF.R.U32.HI R42, RZ, 0x10, R29 ;  /* 0x00000010ff2a7819 */ /* 0x000fc4000001161d */
[----:B------:R-:W-:Y:S02]  /*a130*/  SHF.R.S32.HI R6, RZ, 0x2, R5 ;  /* 0x00000002ff067819 */ /* 0x000fe40000011405 */
[----:B------:R-:W-:Y:S02]  /*a140*/  LOP3.LUT R5, R143, 0x18, R4, 0xf8, !PT ;  /* 0x000000188f057812 */ /* 0x000fe400078ef804 */
[----:B------:R-:W-:Y:S01]  /*a150*/  SHF.R.U64 R29, R8, 0x10, R9 ;  /* 0x00000010081d7819 */ /* 0x000fe20000001209 */
[----:B------:R-:W-:Y:S01]  /*a160*/  IMAD R24, R6, 0x1800, R145 ;  /* 0x0000180006187824 */ /* 0x000fe200078e0291 */
[----:B------:R-:W-:Y:S02]  /*a170*/  LOP3.LUT R25, R5, R144, RZ, 0x3c, !PT ;  /* 0x0000009005197212 */ /* 0x000fe400078e3cff */
[----:B------:R-:W-:Y:S01]  /*a180*/  SHF.R.U64 R9, R10, 0x10, R11 ;  /* 0x000000100a097819 */ /* 0x000fe2000000120b */
[----:B------:R-:W-:Y:S01]  /*a190*/  HADD2.F32 R29, -RZ, R29.H0_H0 ;  /* 0x2000001dff1d7230 */ /* 0x000fe20000004100 */
[----:B------:R-:W-:-:S02]  /*a1a0*/  IADD3 R25, R24, R25, RZ ;  /* 0x0000001918197210 */ /* 0x000fc40007ffe0ff */
[----:B------:R-:W-:Y:S02]  /*a1b0*/  SHF.R.U32.HI R55, RZ, 0x10, R11 ;  /* 0x00000010ff377819 */ /* 0x000fe4000001160b */
[--C-:B------:R-:W-:Y:S01]  /*a1c0*/  SHF.R.U64 R8, R30, 0x10, R31.reuse ;  /* 0x000000101e087819 */ /* 0x100fe2000000121f */
[----:B------:R-:W-:Y:S01]  /*a1d0*/  IMAD R36, R25, 0x2, R2 ;  /* 0x0000000219247824 */ /* 0x000fe200078e0202 */
[----:B------:R-:W-:-:S04]  /*a1e0*/  SHF.R.U32.HI R56, RZ, 0x10, R31 ;  /* 0x00000010ff387819 */ /* 0x000fc8000001161f */
[----:B------:R-:W0:Y:S02]  /*a1f0*/  LDS.128 R24, [R36+0xc400] ;  /* 0x00c4000024187984 */ /* 0x000e240000000c00 */
[--C-:B0-----:R-:W-:Y:S02]  /*a200*/  HADD2.F32 R37, -RZ, R25.reuse.H0_H0 ;  /* 0x20000019ff257230 */ /* 0x101fe40000004100 */
[----:B------:R-:W-:Y:S02]  /*a210*/  HADD2.F32 R38, -RZ, R25.H1_H1 ;  /* 0x30000019ff267230 */ /* 0x000fe40000004100 */
[----:B------:R-:W-:Y:S02]  /*a220*/  HADD2.F32 R25, -RZ, R24.H0_H0 ;  /* 0x20000018ff197230 */ /* 0x000fe40000004100 */
[C---:B------:R-:W-:Y:S01]  /*a230*/  FMUL.FTZ R51, R37.reuse, R43 ;  /* 0x0000002b25337220 */ /* 0x040fe20000410000 */
[----:B------:R-:W-:Y:S01]  /*a240*/  FMUL.FTZ R53, R37, R41 ;  /* 0x0000002925357220 */ /* 0x000fe20000410000 */
[----:B------:R-:W-:-:S02]  /*a250*/  HADD2.F32 R37, -RZ, R42.H0_H0 ;  /* 0x2000002aff257230 */ /* 0x000fc40000004100 */
[C---:B------:R-:W-:Y:S01]  /*a260*/  FMUL.FTZ R52, R38.reuse, R46 ;  /* 0x0000002e26347220 */ /* 0x040fe20000410000 */
[----:B------:R-:W-:Y:S02]  /*a270*/  HADD2.F32 R42, -RZ, R47.H0_H0 ;  /* 0x2000002fff2a7230 */ /* 0x000fe40000004100 */
[----:B------:R-:W-:Y:S02]  /*a280*/  HADD2.F32 R39, -RZ, R26.H0_H0 ;  /* 0x2000001aff277230 */ /* 0x000fe40000004100 */
[----:B------:R-:W-:Y:S01]  /*a290*/  FMUL.FTZ R54, R38, R37 ;  /* 0x0000002526367220 */ /* 0x000fe20000410000 */
[--C-:B------:R-:W-:Y:S02]  /*a2a0*/  HADD2.F32 R40, -RZ, R27.reuse.H0_H0 ;  /* 0x2000001bff287230 */ /* 0x100fe40000004100 */
[----:B------:R-:W-:Y:S01]  /*a2b0*/  FMUL.FTZ R38, R25, R42 ;  /* 0x0000002a19267220 */ /* 0x000fe20000410000 */
[----:B------:R-:W-:Y:S02]  /*a2c0*/  HADD2.F32 R27, -RZ, R27.H1_H1 ;  /* 0x3000001bff1b7230 */ /* 0x000fe40000004100 */
[----:B------:R-:W-:-:S02]  /*a2d0*/  HADD2.F32 R24, -RZ, R24.H1_H1 ;  /* 0x30000018ff187230 */ /* 0x000fc40000004100 */
[----:B------:R-:W-:Y:S01]  /*a2e0*/  HADD2.F32 R26, -RZ, R26.H1_H1 ;  /* 0x3000001aff1a7230 */ /* 0x000fe20000004100 */
[----:B--2---:R-:W0:Y:S02]  /*a2f0*/  LDS.128 R4, [R57] ;  /* 0x0000000039047984 */ /* 0x004e240000000c00 */
[--C-:B0-----:R-:W-:Y:S02]  /*a300*/  HADD2.F32 R10, -RZ, R5.reuse.H0_H0 ;  /* 0x20000005ff0a7230 */ /* 0x101fe40000004100 */
[----:B------:R-:W-:Y:S02]  /*a310*/  HADD2.F32 R11, -RZ, R5.H1_H1 ;  /* 0x30000005ff0b7230 */ /* 0x000fe40000004100 */
[----:B------:R-:W-:Y:S02]  /*a320*/  HADD2.F32 R5, -RZ, R4.H0_H0 ;  /* 0x20000004ff057230 */ /* 0x000fe40000004100 */
[C---:B------:R-:W-:Y:S01]  /*a330*/  FFMA.FTZ R51, R10.reuse, R41, -R51 ;  /* 0x000000290a337223 */ /* 0x040fe20000010833 */
[----:B------:R-:W-:Y:S01]  /*a340*/  FFMA.FTZ R53, R10, R43, R53 ;  /* 0x0000002b0a357223 */ /* 0x000fe20000010035 */
[----:B------:R-:W-:-:S02]  /*a350*/  HADD2.F32 R10, -RZ, R49.H0_H0 ;  /* 0x20000031ff0a7230 */ /* 0x000fc40000004100 */
[C---:B------:R-:W-:Y:S01]  /*a360*/  FFMA.FTZ R52, R11.reuse, R37, -R52 ;  /* 0x000000250b347223 */ /* 0x040fe20000010834 */
[----:B------:R-:W-:Y:S02]  /*a370*/  HADD2.F32 R37, -RZ, R48.H0_H0 ;  /* 0x20000030ff257230 */ /* 0x000fe40000004100 */
[----:B------:R-:W-:Y:S01]  /*a380*/  FFMA.FTZ R54, R11, R46, R54 ;  /* 0x0000002e0b367223 */ /* 0x000fe20000010036 */
[----:B------:R-:W-:Y:S02]  /*a390*/  HADD2.F32 R30, -RZ, R6.H0_H0 ;  /* 0x20000006ff1e7230 */ /* 0x000fe40000004100 */
[-C--:B------:R-:W-:Y:S01]  /*a3a0*/  FMUL.FTZ R41, R25, R10.reuse ;  /* 0x0000000a19297220 */ /* 0x080fe20000410000 */
[C---:B------:R-:W-:Y:S01]  /*a3b0*/  FFMA.FTZ R25, R5.reuse, R10, -R38 ;  /* 0x0000000a05197223 */ /* 0x040fe20000010826 */
[----:B------:R-:W-:Y:S02]  /*a3c0*/  HADD2.F32 R10, -RZ, R50.H0_H0 ;  /* 0x20000032ff0a7230 */ /* 0x000fe40000004100 */
[----:B------:R-:W-:Y:S01]  /*a3d0*/  FFMA.FTZ R41, R5, R42, R41 ;  /* 0x0000002a05297223 */ /* 0x000fe20000010029 */
[----:B------:R-:W-:Y:S01]  /*a3e0*/  FMUL.FTZ R5, R39, R37 ;  /* 0x0000002527057220 */ /* 0x000fe20000410000 */
[----:B------:R-:W-:-:S02]  /*a3f0*/  HADD2.F32 R48, -RZ, R48.H1_H1 ;  /* 0x30000030ff307230 */ /* 0x000fc40000004100 */
[-C--:B------:R-:W-:Y:S01]  /*a400*/  FMUL.FTZ R11, R39, R10.reuse ;  /* 0x0000000a270b7220 */ /* 0x080fe20000410000 */
[----:B------:R-:W-:Y:S02]  /*a410*/  HADD2.F32 R50, -RZ, R50.H1_H1 ;  /* 0x30000032ff327230 */ /* 0x000fe40000004100 */
[----:B------:R-:W-:Y:S01]  /*a420*/  FFMA.FTZ R39, R30, R10, -R5 ;  /* 0x0000000a1e277223 */ /* 0x000fe20000010805 */
[----:B------:R-:W-:Y:S02]  /*a430*/  HADD2.F32 R31, -RZ, R7.H0_H0 ;  /* 0x20000007ff1f7230 */ /* 0x000fe40000004100 */
[C---:B------:R-:W-:Y:S01]  /*a440*/  FMUL.FTZ R42, R40.reuse, R48 ;  /* 0x00000030282a7220 */ /* 0x040fe20000410000 */
[----:B------:R-:W-:Y:S02]  /*a450*/  HADD2.F32 R38, -RZ, R55.H0_H0 ;  /* 0x20000037ff267230 */ /* 0x000fe40000004100 */
[----:B------:R-:W-:Y:S01]  /*a460*/  FMUL.FTZ R5, R40, R50 ;  /* 0x0000003228057220 */ /* 0x000fe20000410000 */
[----:B------:R-:W-:-:S02]  /*a470*/  HADD2.F32 R10, -RZ, R56.H0_H0 ;  /* 0x20000038ff0a7230 */ /* 0x000fc40000004100 */
[----:B------:R-:W-:Y:S01]  /*a480*/  FFMA.FTZ R30, R30, R37, R11 ;  /* 0x000000251e1e7223 */ /* 0x000fe2000001000b */
[----:B------:R-:W-:Y:S02]  /*a490*/  HADD2.F32 R7, -RZ, R7.H1_H1 ;  /* 0x30000007ff077230 */ /* 0x000fe40000004100 */
[----:B------:R-:W-:Y:S01]  /*a4a0*/  FFMA.FTZ R42, R31, R50, -R42 ;  /* 0x000000321f2a7223 */ /* 0x000fe2000001082a */
[----:B------:R-:W-:Y:S01]  /*a4b0*/  FMUL.FTZ R40, R27, R38 ;  /* 0x000000261b287220 */ /* 0x000fe20000410000 */
[----:B------:R-:W-:Y:S01]  /*a4c0*/  FFMA.FTZ R31, R31, R48, R5 ;  /* 0x000000301f1f7223 */ /* 0x000fe20000010005 */
[-C--:B------:R-:W-:Y:S01]  /*a4d0*/  FMUL.FTZ R46, R27, R10.reuse ;  /* 0x0000000a1b2e7220 */ /* 0x080fe20000410000 */
[----:B------:R-:W-:Y:S02]  /*a4e0*/  HADD2.F32 R11, -RZ, R9.H0_H0 ;  /* 0x20000009ff0b7230 */ /* 0x000fe40000004100 */
[----:B------:R-:W-:Y:S01]  /*a4f0*/  FFMA.FTZ R37, R7, R10, -R40 ;  /* 0x0000000a07257223 */ /* 0x000fe20000010828 */
[----:B------:R-:W-:-:S02]  /*a500*/  HADD2.F32 R5, -RZ, R28.H0_H0 ;  /* 0x2000001cff057230 */ /* 0x000fc40000004100 */
[----:B------:R-:W-:Y:S01]  /*a510*/  FFMA.FTZ R46, R7, R38, R46 ;  /* 0x00000026072e7223 */ /* 0x000fe2000001002e */
[----:B------:R-:W-:Y:S02]  /*a520*/  HADD2.F32 R9, -RZ, R8.H0_H0 ;  /* 0x20000008ff097230 */ /* 0x000fe40000004100 */
[----:B------:R-:W-:Y:S01]  /*a530*/  FMUL.FTZ R7, R24, R29 ;  /* 0x0000001d18077220 */ /* 0x000fe20000410000 */
[----:B------:R-:W-:Y:S02]  /*a540*/  HADD2.F32 R4, -RZ, R4.H1_H1 ;  /* 0x30000004ff047230 */ /* 0x000fe40000004100 */
[----:B------:R-:W-:Y:S01]  /*a550*/  FMUL.FTZ R27, R26, R11 ;  /* 0x0000000b1a1b7220 */ /* 0x000fe20000410000 */
[----:B------:R-:W-:Y:S02]  /*a560*/  HADD2.F32 R6, -RZ, R6.H1_H1 ;  /* 0x30000006ff067230 */ /* 0x000fe40000004100 */
[----:B------:R-:W-:Y:S01]  /*a570*/  FMUL.FTZ R24, R24, R5 ;  /* 0x0000000518187220 */ /* 0x000fe20000410000 */
[----:B------:R-:W-:Y:S01]  /*a580*/  FMUL.FTZ R26, R26, R9 ;  /* 0x000000091a1a7220 */ /* 0x000fe20000410000 */
[----:B------:R-:W-:Y:S01]  /*a590*/  FFMA.FTZ R8, R4, R5, -R7 ;  /* 0x0000000504087223 */ /* 0x000fe20000010807 */
[----:B------:R-:W-:Y:S01]  /*a5a0*/  F2FP.F16.F32.PACK_AB R7, R37, R42 ;  /* 0x0000002a2507723e */ /* 0x000fe200000000ff */
[----:B------:R-:W-:Y:S01]  /*a5b0*/  FFMA.FTZ R10, R6, R9, -R27 ;  /* 0x00000009060a7223 */ /* 0x000fe2000001081b */
[----:B------:R-:W-:Y:S01]  /*a5c0*/  FFMA.FTZ R24, R4, R29, R24 ;  /* 0x0000001d04187223 */ /* 0x000fe20000010018 */
[----:B------:R-:W-:Y:S01]  /*a5d0*/  FFMA.FTZ R27, R6, R11, R26 ;  /* 0x0000000b061b7223 */ /* 0x000fe2000001001a */
[----:B------:R-:W-:-:S02]  /*a5e0*/  F2FP.F16.F32.PACK_AB R5, R52, R51 ;  /* 0x000000333405723e */ /* 0x000fc400000000ff */
[----:B------:R-:W-:Y:S02]  /*a5f0*/  F2FP.F16.F32.PACK_AB R4, R8, R25 ;  /* 0x000000190804723e */ /* 0x000fe400000000ff */
[----:B------:R-:W-:Y:S02]  /*a600*/  F2FP.F16.F32.PACK_AB R6, R10, R39 ;  /* 0x000000270a06723e */ /* 0x000fe400000000ff */
[----:B------:R-:W-:Y:S02]  /*a610*/  F2FP.F16.F32.PACK_AB R11, R46, R31 ;  /* 0x0000001f2e0b723e */ /* 0x000fe400000000ff */
[----:B------:R-:W-:Y:S01]  /*a620*/  F2FP.F16.F32.PACK_AB R9, R54, R53 ;  /* 0x000000353609723e */ /* 0x000fe200000000ff */
[----:B------:R1:W-:Y:S01]  /*a630*/  STS.128 [R57], R4 ;  /* 0x0000000439007388 */ /* 0x0003e20000000c00 */
[----:B------:R-:W-:Y:S02]  /*a640*/  F2FP.F16.F32.PACK_AB R8, R24, R41 ;  /* 0x000000291808723e */ /* 0x000fe400000000ff */
[----:B------:R-:W-:-:S05]  /*a650*/  F2FP.F16.F32.PACK_AB R10, R27, R30 ;  /* 0x0000001e1b0a723e */ /* 0x000fca00000000ff */
[----:B------:R1:W-:Y:S02]  /*a660*/  STS.128 [R36+0xc400], R8 ;  /* 0x00c4000824007388 */ /* 0x0003e40000000c00 */
.L_x_499:
[----:B------:R-:W-:Y:S05]  /*a670*/  BSYNC B1 ;  /* 0x0000000000017941 */ /* 0x000fea0003800000 */
.L_x_498:
[----:B------:R-:W-:Y:S05]  /*a680*/  @P2 BRA `(.L_x_480) ;  /* 0x00000004007c2947 */ /* 0x000fea0003800000 */
[----:B------:R-:W2:Y:S01]  /*a690*/  LDL R42, [R1+0x78] ;  /* 0x00007800012a7983 */ /* 0x000ea20000100800 */
[----:B------:R-:W-:Y:S01]  /*a6a0*/  LEA.HI R3, R3, R149, RZ, 0x1d ;  /* 0x0000009503037211 */ /* 0x000fe200078fe8ff */
[--C-:B------:R-:W-:Y:S01]  /*a6b0*/  HADD2.F32 R29, -RZ, R21.reuse.H1_H1 ;  /* 0x30000015ff1d7230 */ /* 0x100fe20000004100 */
[----:B------:R-:W-:Y:S01]  /*a6c0*/  SHF.R.U64 R41, R32, 0x10, R33 ;  /* 0x0000001020297819 */ /* 0x000fe20000001221 */
[--C-:B------:R-:W-:Y:S01]  /*a6d0*/  HADD2.F32 R31, -RZ, R0.reuse.H1_H1 ;  /* 0x30000000ff1f7230 */ /* 0x100fe20000004100 */
[----:B01----:R-:W-:Y:S01]  /*a6e0*/  SHF.R.S32.HI R4, RZ, 0x1f, R3 ;  /* 0x0000001fff047819 */ /* 0x003fe20000011403 */
[----:B------:R-:W-:Y:S01]  /*a6f0*/  HADD2.F32 R28, -RZ, R0.H0_H0 ;  /* 0x20000000ff1c7230 */ /* 0x000fe20000004100 */
[----:B------:R-:W-:Y:S01]  /*a700*/  SHF.R.U32.HI R30, RZ, 0x10, R13 ;  /* 0x00000010ff1e7819 */ /* 0x000fe2000001160d */
[----:B------:R-:W-:Y:S01]  /*a710*/  HADD2.F32 R0, -RZ, R21.H0_H0 ;  /* 0x20000015ff007230 */ /* 0x000fe20000004100 */
[----:B------:R-:W-:Y:S01]  /*a720*/  LEA.HI R5, R4, R3, RZ, 0x2 ;  /* 0x0000000304057211 */ /* 0x000fe200078f10ff */
[----:B------:R-:W-:Y:S01]  /*a730*/  IMAD.SHL.U32 R4, R3, 0x8, RZ ;  /* 0x0000000803047824 */ /* 0x000fe200078e00ff */
[----:B------:R-:W-:Y:S01]  /*a740*/  SHF.R.U32.HI R32, RZ, 0x10, R33 ;  /* 0x00000010ff207819 */ /* 0x000fe20000011621 */
[----:B------:R-:W-:Y:S01]  /*a750*/  HADD2.F32 R30, -RZ, R30.H0_H0 ;  /* 0x2000001eff1e7230 */ /* 0x000fe20000004100 */
[----:B------:R-:W-:Y:S01]  /*a760*/  SHF.R.S32.HI R6, RZ, 0x2, R5 ;  /* 0x00000002ff067819 */ /* 0x000fe20000011405 */
[--C-:B------:R-:W-:Y:S01]  /*a770*/  HADD2.F32 R21, -RZ, R20.reuse.H0_H0 ;  /* 0x20000014ff157230 */ /* 0x100fe20000004100 */
[----:B------:R-:W-:Y:S01]  /*a780*/  LOP3.LUT R3, R143, 0x18, R4, 0xf8, !PT ;  /* 0x000000188f037812 */ /* 0x000fe200078ef804 */
[----:B------:R-:W-:Y:S01]  /*a790*/  HADD2.F32 R20, -RZ, R20.H1_H1 ;  /* 0x30000014ff147230 */ /* 0x000fe20000004100 */
[----:B------:R-:W-:Y:S01]  /*a7a0*/  SHF.R.U64 R38, R12, 0x10, R13 ;  /* 0x000000100c267819 */ /* 0x000fe2000000120d */
[----:B------:R-:W-:Y:S01]  /*a7b0*/  IMAD R8, R6, 0x1800, R145 ;  /* 0x0000180006087824 */ /* 0x000fe200078e0291 */
[----:B------:R-:W-:-:S02]  /*a7c0*/  LOP3.LUT R3, R3, R144, RZ, 0x3c, !PT ;  /* 0x0000009003037212 */ /* 0x000fc400078e3cff */
[--C-:B------:R-:W-:Y:S02]  /*a7d0*/  SHF.R.U64 R40, R34, 0x10, R35.reuse ;  /* 0x0000001022287819 */ /* 0x100fe40000001223 */
[----:B------:R-:W-:Y:S01]  /*a7e0*/  SHF.R.U32.HI R39, RZ, 0x10, R35 ;  /* 0x00000010ff277819 */ /* 0x000fe20000011623 */
[----:B------:R-:W-:Y:S01]  /*a7f0*/  IMAD.IADD R3, R8, 0x1, R3 ;  /* 0x0000000108037824 */ /* 0x000fe200078e0203 */
[--C-:B------:R-:W-:Y:S02]  /*a800*/  SHF.R.U32.HI R36, RZ, 0x10, R15.reuse ;  /* 0x00000010ff247819 */ /* 0x100fe4000001160f */
[----:B------:R-:W-:Y:S01]  /*a810*/  SHF.R.U64 R37, R14, 0x10, R15 ;  /* 0x000000100e257819 */ /* 0x000fe2000000120f */
[----:B------:R-:W-:-:S05]  /*a820*/  IMAD R3, R3, 0x2, R2 ;  /* 0x0000000203037824 */ /* 0x000fca00078e0202 */
        /* <DEDUP_REMOVED lines=9> */
[--C-:B------:R-:W-:Y:S02]  /*a8c0*/  HADD2.F32 R27, -RZ, R11.reuse.H0_H0 ;  /* 0x2000000bff1b7230 */ /* 0x100fe40000004100 */
[----:B------:R-:W-:Y:S01]  /*a8d0*/  FMUL.FTZ R34, R25, R24 ;  /* 0x0000001819227220 */ /* 0x000fe20000410000 */
[----:B------:R-:W-:Y:S02]  /*a8e0*/  HADD2.F32 R11, -RZ, R11.H1_H1 ;  /* 0x3000000bff0b7230 */ /* 0x000fe40000004100 */
[----:B------:R-:W-:Y:S02]  /*a8f0*/  HADD2.F32 R8, -RZ, R8.H1_H1 ;  /* 0x30000008ff087230 */ /* 0x000fe40000004100 */
[----:B------:R-:W-:Y:S01]  /*a900*/  HADD2.F32 R10, -RZ, R10.H1_H1 ;  /* 0x3000000aff0a7230 */ /* 0x000fe20000004100 */
[----:B--2---:R-:W0:Y:S02]  /*a910*/  LDS.128 R4, [R42] ;  /* 0x000000002a047984 */ /* 0x004e240000000c00 */
[----:B0-----:R-:W-:-:S02]  /*a920*/  HADD2.F32 R12, -RZ, R5.H0_H0 ;  /* 0x20000005ff0c7230 */ /* 0x001fc40000004100 */
[----:B------:R-:W-:Y:S02]  /*a930*/  HADD2.F32 R13, -RZ, R5.H1_H1 ;  /* 0x30000005ff0d7230 */ /* 0x000fe40000004100 */
[----:B------:R-:W-:Y:S02]  /*a940*/  HADD2.F32 R5, -RZ, R4.H0_H0 ;  /* 0x20000004ff057230 */ /* 0x000fe40000004100 */
[C---:B------:R-:W-:Y:S01]  /*a950*/  FFMA.FTZ R33, R12.reuse, R29, -R33 ;  /* 0x0000001d0c217223 */ /* 0x040fe20000010821 */
[----:B------:R-:W-:Y:S01]  /*a960*/  FFMA.FTZ R35, R12, R31, R35 ;  /* 0x0000001f0c237223 */ /* 0x000fe20000010023 */
[C---:B------:R-:W-:Y:S01]  /*a970*/  FMUL.FTZ R12, R9.reuse, R28 ;  /* 0x0000001c090c7220 */ /* 0x040fe20000410000 */
[----:B------:R-:W-:Y:S01]  /*a980*/  FMUL.FTZ R29, R9, R0 ;  /* 0x00000000091d7220 */ /* 0x000fe20000410000 */
[----:B------:R-:W-:Y:S02]  /*a990*/  HADD2.F32 R9, -RZ, R45.H0_H0 ;  /* 0x2000002dff097230 */ /* 0x000fe40000004100 */
[----:B------:R-:W-:Y:S01]  /*a9a0*/  FFMA.FTZ R32, R13, R24, -R32 ;  /* 0x000000180d207223 */ /* 0x000fe20000010820 */
[----:B------:R-:W-:Y:S01]  /*a9b0*/  FFMA.FTZ R25, R5, R0, -R12 ;  /* 0x0000000005197223 */ /* 0x000fe2000001080c */
[----:B------:R-:W-:-:S02]  /*a9c0*/  HADD2.F32 R14, -RZ, R6.H0_H0 ;  /* 0x20000006ff0e7230 */ /* 0x000fc40000004100 */
[----:B------:R-:W-:Y:S01]  /*a9d0*/  FFMA.FTZ R29, R5, R28, R29 ;  /* 0x0000001c051d7223 */ /* 0x000fe2000001001d */
[----:B------:R-:W-:Y:S02]  /*a9e0*/  HADD2.F32 R15, -RZ, R7.H0_H0 ;  /* 0x20000007ff0f7230 */ /* 0x000fe40000004100 */
[----:B------:R-:W-:Y:S01]  /*a9f0*/  FFMA.FTZ R34, R13, R30, R34 ;  /* 0x0000001e0d227223 */ /* 0x000fe20000010022 */
[----:B------:R-:W-:Y:S02]  /*aa00*/  HADD2.F32 R0, -RZ, R45.H1_H1 ;  /* 0x3000002dff007230 */ /* 0x000fe40000004100 */
[----:B------:R-:W-:Y:S01]  /*aa10*/  FMUL.FTZ R5, R26, R21 ;  /* 0x000000151a057220 */ /* 0x000fe20000410000 */
[----:B------:R-:W-:Y:S02]  /*aa20*/  HADD2.F32 R24, -RZ, R36.H0_H0 ;  /* 0x20000024ff187230 */ /* 0x000fe40000004100 */
[----:B------:R-:W-:Y:S01]  /*aa30*/  FMUL.FTZ R28, R27, R20 ;  /* 0x000000141b1c7220 */ /* 0x000fe20000410000 */
[----:B------:R-:W-:-:S02]  /*aa40*/  HADD2.F32 R12, -RZ, R39.H0_H0 ;  /* 0x20000027ff0c7230 */ /* 0x000fc40000004100 */
[-C--:B------:R-:W-:Y:S01]  /*aa50*/  FMUL.FTZ R13, R26, R9.reuse ;  /* 0x000000091a0d7220 */ /* 0x080fe20000410000 */
[C---:B------:R-:W-:Y:S01]  /*aa60*/  FFMA.FTZ R26, R14.reuse, R9, -R5 ;  /* 0x000000090e1a7223 */ /* 0x040fe20000010805 */
[-C--:B------:R-:W-:Y:S01]  /*aa70*/  FMUL.FTZ R27, R27, R0.reuse ;  /* 0x000000001b1b7220 */ /* 0x080fe20000410000 */
[----:B------:R-:W-:Y:S01]  /*aa80*/  FFMA.FTZ R28, R15, R0, -R28 ;  /* 0x000000000f1c7223 */ /* 0x000fe2000001081c */
[----:B------:R-:W-:Y:S02]  /*aa90*/  HADD2.F32 R7, -RZ, R7.H1_H1 ;  /* 0x30000007ff077230 */ /* 0x000fe40000004100 */
[----:B------:R-:W-:Y:S01]  /*aaa0*/  FFMA.FTZ R14, R14, R21, R13 ;  /* 0x000000150e0e7223 */ /* 0x000fe2000001000d */
[C---:B------:R-:W-:Y:S01]  /*aab0*/  FMUL.FTZ R30, R11.reuse, R24 ;  /* 0x000000180b1e7220 */ /* 0x040fe20000410000 */
[----:B------:R-:W-:Y:S01]  /*aac0*/  FMUL.FTZ R0, R11, R12 ;  /* 0x0000000c0b007220 */ /* 0x000fe20000410000 */
[----:B------:R-:W-:Y:S02]  /*aad0*/  HADD2.F32 R11, -RZ, R38.H0_H0 ;  /* 0x20000026ff0b7230 */ /* 0x000fe40000004100 */
[----:B------:R-:W-:Y:S01]  /*aae0*/  FFMA.FTZ R27, R15, R20, R27 ;  /* 0x000000140f1b7223 */ /* 0x000fe2000001001b */
[----:B------:R-:W-:-:S02]  /*aaf0*/  HADD2.F32 R13, -RZ, R37.H0_H0 ;  /* 0x20000025ff0d7230 */ /* 0x000fc40000004100 */
[C---:B------:R-:W-:Y:S01]  /*ab00*/  FFMA.FTZ R21, R7.reuse, R12, -R30 ;  /* 0x0000000c07157223 */ /* 0x040fe2000001081e */
[----:B------:R-:W-:Y:S02]  /*ab10*/  HADD2.F32 R5, -RZ, R41.H0_H0 ;  /* 0x20000029ff057230 */ /* 0x000fe40000004100 */
[----:B------:R-:W-:Y:S01]  /*ab20*/  FFMA.FTZ R24, R7, R24, R0 ;  /* 0x0000001807187223 */ /* 0x000fe20000010000 */
[----:B------:R-:W-:Y:S02]  /*ab30*/  HADD2.F32 R9, -RZ, R40.H0_H0 ;  /* 0x20000028ff097230 */ /* 0x000fe40000004100 */
[----:B------:R-:W-:Y:S01]  /*ab40*/  FMUL.FTZ R7, R8, R11 ;  /* 0x0000000b08077220 */ /* 0x000fe20000410000 */
[----:B------:R-:W-:Y:S02]  /*ab50*/  HADD2.F32 R4, -RZ, R4.H1_H1 ;  /* 0x30000004ff047230 */ /* 0x000fe40000004100 */
[----:B------:R-:W-:Y:S01]  /*ab60*/  FMUL.FTZ R15, R10, R13 ;  /* 0x0000000d0a0f7220 */ /* 0x000fe20000410000 */
[----:B------:R-:W-:-:S02]  /*ab70*/  HADD2.F32 R6, -RZ, R6.H1_H1 ;  /* 0x30000006ff067230 */ /* 0x000fc40000004100 */
[----:B------:R-:W-:Y:S01]  /*ab80*/  FMUL.FTZ R8, R8, R5 ;  /* 0x0000000508087220 */ /* 0x000fe20000410000 */
[----:B------:R-:W-:Y:S01]  /*ab90*/  FMUL.FTZ R10, R10, R9 ;  /* 0x000000090a0a7220 */ /* 0x000fe20000410000 */
[----:B------:R-:W-:Y:S01]  /*aba0*/  FFMA.FTZ R0, R4, R5, -R7 ;  /* 0x0000000504007223 */ /* 0x000fe20000010807 */
[----:B------:R-:W-:Y:S01]  /*abb0*/  F2FP.F16.F32.PACK_AB R7, R21, R28 ;  /* 0x0000001c1507723e */ /* 0x000fe200000000ff */
[----:B------:R-:W-:Y:S01]  /*abc0*/  FFMA.FTZ R15, R6, R9, -R15 ;  /* 0x00000009060f7223 */ /* 0x000fe2000001080f */
[----:B------:R-:W-:Y:S01]  /*abd0*/  FFMA.FTZ R8, R4, R11, R8 ;  /* 0x0000000b04087223 */ /* 0x000fe20000010008 */
[----:B------:R-:W-:Y:S01]  /*abe0*/  FFMA.FTZ R13, R6, R13, R10 ;  /* 0x0000000d060d7223 */ /* 0x000fe2000001000a */
[----:B------:R-:W-:Y:S02]  /*abf0*/  F2FP.F16.F32.PACK_AB R5, R32, R33 ;  /* 0x000000212005723e */ /* 0x000fe400000000ff */
[----:B------:R-:W-:Y:S02]  /*ac00*/  F2FP.F16.F32.PACK_AB R4, R0, R25 ;  /* 0x000000190004723e */ /* 0x000fe400000000ff */
[----:B------:R-:W-:-:S02]  /*ac10*/  F2FP.F16.F32.PACK_AB R6, R15, R26 ;  /* 0x0000001a0f06723e */ /* 0x000fc400000000ff */
[----:B------:R-:W-:Y:S02]  /*ac20*/  F2FP.F16.F32.PACK_AB R11, R24, R27 ;  /* 0x0000001b180b723e */ /* 0x000fe400000000ff */
[----:B------:R-:W-:Y:S01]  /*ac30*/  F2FP.F16.F32.PACK_AB R9, R34, R35 ;  /* 0x000000232209723e */ /* 0x000fe200000000ff */
[----:B------:R0:W-:Y:S01]  /*ac40*/  STS.128 [R42], R4 ;  /* 0x000000042a007388 */ /* 0x0001e20000000c00 */
[----:B------:R-:W-:Y:S02]  /*ac50*/  F2FP.F16.F32.PACK_AB R8, R8, R29 ;  /* 0x0000001d0808723e */ /* 0x000fe400000000ff */
[----:B------:R-:W-:-:S05]  /*ac60*/  F2FP.F16.F32.PACK_AB R10, R13, R14 ;  /* 0x0000000e0d0a723e */ /* 0x000fca00000000ff */
[----:B------:R0:W-:Y:S02]  /*ac70*/  STS.128 [R3+0xc400], R8 ;  /* 0x00c4000803007388 */ /* 0x0001e40000000c00 */
.L_x_480:
[----:B------:R-:W-:Y:S05]  /*ac80*/  BSYNC B0 ;  /* 0x0000000000007941 */ /* 0x000fea0003800000 */
.L_x_473:
[----:B------:R-:W-:Y:S01]  /*ac90*/  @!PT LDS RZ, [RZ] ;  /* 0x00000000fffff984 */ /* 0x000fe20000000800 */
[----:B------:R-:W-:Y:S01]  /*aca0*/  @!PT LDS RZ, [RZ] ;  /* 0x00000000fffff984 */ /* 0x000fe20000000800 */
[----:B------:R-:W-:Y:S01]  /*acb0*/  @!PT LDS RZ, [RZ] ;  /* 0x00000000fffff984 */ /* 0x000fe20000000800 */
[----:B------:R-:W-:Y:S01]  /*acc0*/  @!PT LDS RZ, [RZ] ;  /* 0x00000000fffff984 */ /* 0x000fe20000000800 */
[----:B------:R5:W-:Y:S06]  /*acd0*/  MEMBAR.ALL.CTA ;  /* 0x0000000000007992 */ /* 0x000bec0000008000 */
[----:B-----5:R-:W5:Y:S01]  /*ace0*/  FENCE.VIEW.ASYNC.S ;  /* 0x00000000000073c6 */ /* 0x020f620000000000 */
[----:B------:R-:W-:Y:S05]  /*acf0*/  WARPSYNC.ALL ;  /* 0x0000000000007948 */ /* 0x000fea0003800000 */
[----:B-----5:R-:W-:Y:S06]  /*ad00*/  BAR.SYNC.DEFER_BLOCKING 0xd, 0x180 ;  /* 0x0346000000007b1d */ /* 0x020fec0000010000 */
.L_x_471:
[----:B01-3--:R-:W-:-:S04]  /*ad10*/  MOV R0, UR40 ;  /* 0x0000002800007c02 */ /* 0x00bfc80008000f00 */
[----:B------:R-:W-:-:S13]  /*ad20*/  ISETP.NE.AND P0, PT, R0, 0x3, PT ;  /* 0x000000030000780c */ /* 0x000fda0003f05270 */
[----:B------:R-:W-:Y:S05]  /*ad30*/  @!P0 BRA `(.L_x_500) ;  /* 0x0000000000048947 */ /* 0x000fea0003800000 */
[----:B------:R-:W-:Y:S01]  /*ad40*/  BPT.TRAP 0x1 ;  /* 0x000000040000795c */ /* 0x000fe20000300000 */
.L_x_500:
[----:B------:R-:W-:Y:S01]  /*ad50*/  IMAD R8, R139, 0x8, R2 ;  /* 0x000000088b087824 */ /* 0x000fe200078e0202 */
[----:B--2-4-:R-:W-:-:S04]  /*ad60*/  SHF.L.U32 R3, R150, 0x1f, RZ ;  /* 0x0000001f96037819 */ /* 0x014fc800000006ff */
[----:B------:R0:W1:Y:S01]  /*ad70*/  SYNCS.PHASECHK.TRANS64.TRYWAIT P1, [R8+URZ+0x2d830], R3 ;  /* 0x02d83003080075a7 */ /* 0x000062000802017f */
[----:B------:R-:W-:Y:S05]  /*ad80*/  @!P0 BRA `(.L_x_501) ;  /* 0x0000000000048947 */ /* 0x000fea0003800000 */
[----:B------:R-:W-:Y:S01]  /*ad90*/  BPT.TRAP 0x1 ;  /* 0x000000040000795c */ /* 0x000fe20000300000 */
.L_x_501:
[----:B------:R-:W-:Y:S02]  /*ada0*/  VIADD R0, R2, 0x15400 ;  /* 0x0001540002007836 */ /* 0x000fe40000000000 */
[----:B------:R-:W-:-:S03]  /*adb0*/  IMAD R44, R44, 0x1000, R2 ;  /* 0x000010002c2c7824 */ /* 0x000fc600078e0202 */
[----:B------:R-:W-:Y:S01]  /*adc0*/  SHF.R.U32.HI R0, RZ, 0x4, R0 ;  /* 0x00000004ff007819 */ /* 0x000fe20000011600 */
[----:B------:R-:W-:-:S03]  /*add0*/  VIADD R44, R44, 0xc400 ;  /* 0x0000c4002c2c7836 */ /* 0x000fc60000000000 */
[----:B------:R-:W-:Y:S02]  /*ade0*/  LOP3.LUT R0, R0, 0x3fff, RZ, 0xc0, !PT ;  /* 0x00003fff00007812 */ /* 0x000fe400078ec0ff */
[----:B------:R-:W-:Y:S02]  /*adf0*/  SHF.R.U32.HI R44, RZ, 0x4, R44 ;  /* 0x00000004ff2c7819 */ /* 0x000fe4000001162c */
[----:B------:R-:W-:Y:S02]  /*ae00*/  LOP3.LUT R0, R0, 0x10000, RZ, 0xfc, !PT ;  /* 0x0001000000007812 */ /* 0x000fe400078efcff */
[----:B------:R-:W-:-:S03]  /*ae10*/  LOP3.LUT R44, R44, 0x3fff, RZ, 0xc0, !PT ;  /* 0x00003fff2c2c7812 */ /* 0x000fc600078ec0ff */
[----:B------:R2:W-:Y:S01]  /*ae20*/  STL [R1+0x3c], R0 ;  /* 0x00003c0001007387 */ /* 0x0005e20000100800 */
[----:B-1----:R-:W-:Y:S05]  /*ae30*/  @P1 BRA `(.L_x_502) ;  /* 0x0000000000081947 */ /* 0x002fea0003800000 */
[----:B------:R-:W1:Y:S02]  /*ae40*/  SYNCS.PHASECHK.TRANS64.TRYWAIT P1, [R8+URZ+0x2d830], R3 ;  /* 0x02d83003080075a7 */ /* 0x000e64000802017f */
[----:B-1----:R-:W-:Y:S05]  /*ae50*/  @!P1 BRA `(.L_x_503) ;  /* 0x000000e4007c9947 */ /* 0x002fea0003800000 */
.L_x_502:
[----:B--2---:R-:W2:Y:S01]  /*ae60*/  LDL R0, [R1+0x3c] ;  /* 0x00003c0001007983 */ /* 0x004ea20000100800 */
[----:B------:R-:W-:Y:S01]  /*ae70*/  IMAD.MOV.U32 R147, RZ, RZ, -0x7fffffe0 ;  /* 0x80000020ff937424 */ /* 0x000fe200078e00ff */
[----:B------:R-:W-:Y:S01]  /*ae80*/  LOP3.LUT R146, R44, 0x10000, RZ, 0xfc, !PT ;  /* 0x000100002c927812 */ /* 0x000fe200078efcff */
[----:B------:R-:W-:Y:S05]  /*ae90*/  WARPSYNC.ALL ;  /* 0x0000000000007948 */ /* 0x000fea0003800000 */
[----:B------:R-:W-:Y:S01]  /*aea0*/  MOV R5, 0x80000020 ;  /* 0x8000002000057802 */ /* 0x000fe20000000f00 */
[----:B------:R-:W-:Y:S01]  /*aeb0*/  WARPGROUP.ARRIVE ;  /* 0x00000000000079c5 */ /* 0x000fe20000000000 */
[C---:B------:R-:W-:Y:S01]  /*aec0*/  R2UR UR4, R146.reuse ;  /* 0x00000000920472ca */ /* 0x040fe200000e0000 */
[C---:B------:R-:W-:Y:S01]  /*aed0*/  VIADD R14, R146.reuse, 0x2 ;  /* 0x00000002920e7836 */ /* 0x040fe20000000000 */
[----:B------:R-:W-:Y:S01]  /*aee0*/  R2UR UR7, R5 ;  /* 0x00000000050772ca */ /* 0x000fe200000e0000 */
[----:B------:R-:W-:Y:S01]  /*aef0*/  IMAD.MOV.U32 R7, RZ, RZ, -0x7fffffe0 ;  /* 0x80000020ff077424 */ /* 0x000fe200078e00ff */
[----:B------:R-:W-:Y:S01]  /*af00*/  R2UR UR5, R147 ;  /* 0x00000000930572ca */ /* 0x000fe200000e0000 */
[C---:B------:R-:W-:Y:S01]  /*af10*/  VIADD R12, R146.reuse, 0x300 ;  /* 0x00000300920c7836 */ /* 0x040fe20000000000 */
[----:B------:R-:W-:Y:S01]  /*af20*/  MOV R15, 0x80000020 ;  /* 0x80000020000f7802 */ /* 0x000fe20000000f00 */
[----:B------:R-:W-:Y:S01]  /*af30*/  IMAD.MOV.U32 R13, RZ, RZ, -0x7fffffe0 ;  /* 0x80000020ff0d7424 */ /* 0x000fe200078e00ff */
[C---:B------:R-:W-:Y:S01]  /*af40*/  IADD3 R156, R146.reuse, 0x600, RZ ;  /* 0x00000600929c7810 */ /* 0x040fe20007ffe0ff */
[----:B------:R-:W-:Y:S01]  /*af50*/  VIADD R10, R146, 0x302 ;  /* 0x00000302920a7836 */ /* 0x000fe20000000000 */
[----:B------:R-:W-:Y:S01]  /*af60*/  MOV R5, 0x80000020 ;  /* 0x8000002000057802 */ /* 0x000fe20000000f00 */
[----:B------:R-:W-:Y:S01]  /*af70*/  IMAD.MOV.U32 R11, RZ, RZ, -0x7fffffe0 ;  /* 0x80000020ff0b7424 */ /* 0x000fe200078e00ff */
[----:B------:R3:W-:Y:S01]  /*af80*/  STL.64 [R1+0x10], R14 ;  /* 0x0000100e01007387 */ /* 0x0007e20000100a00 */
[----:B------:R-:W-:-:S02]  /*af90*/  IMAD.MOV.U32 R157, RZ, RZ, -0x7fffffe0 ;  /* 0x80000020ff9d7424 */ /* 0x000fc400078e00ff */
[----:B------:R-:W-:Y:S01]  /*afa0*/  VIADD R154, R146, 0x602 ;  /* 0x00000602929a7836 */ /* 0x000fe20000000000 */
[----:B------:R3:W-:Y:S01]  /*afb0*/  STL.64 [R1+0x8], R12 ;  /* 0x0000080c01007387 */ /* 0x0007e20000100a00 */
[----:B------:R-:W-:Y:S02]  /*afc0*/  IMAD.MOV.U32 R155, RZ, RZ, -0x7fffffe0 ;  /* 0x80000020ff9b7424 */ /* 0x000fe400078e00ff */
[----:B------:R-:W-:Y:S01]  /*afd0*/  IMAD.MOV.U32 R135, RZ, RZ, RZ ;  /* 0x000000ffff877224 */ /* 0x000fe200078e00ff */
[----:B------:R3:W-:Y:S01]  /*afe0*/  STL.64 [R1], R10 ;  /* 0x0000000a01007387 */ /* 0x0007e20000100a00 */
[----:B--2---:R-:W-:-:S04]  /*aff0*/  IMAD R4, R139, 0x600, R0 ;  /* 0x000006008b047824 */ /* 0x004fc800078e0200 */
[C---:B------:R-:W-:Y:S01]  /*b000*/  VIADD R6, R4.reuse, 0x2 ;  /* 0x0000000204067836 */ /* 0x040fe20000000000 */
[----:B------:R-:W-:-:S13]  /*b010*/  R2UR UR6, R4 ;  /* 0x00000000040672ca */ /* 0x000fda00000e0000 */
[----:B------:R-:W-:Y:S01]  /*b020*/  HGMMA.64x128x16.F32 R24, gdesc[UR4], RZ, !UPT, gsb0 ;  /* 0x01e00000041879f0 */ /* 0x000fe2000c0008ff */
[----:B------:R-:W-:Y:S01]  /*b030*/  R2UR UR6, R6 ;  /* 0x00000000060672ca */ /* 0x000fe200000e0000 */
[----:B------:R-:W-:Y:S01]  /*b040*/  VIADD R6, R4, 0x200 ;  /* 0x0000020004067836 */ /* 0x000fe20000000000 */
[----:B------:R-:W-:Y:S01]  /*b050*/  R2UR UR7, R7 ;  /* 0x00000000070772ca */ /* 0x000fe200000e0000 */
[----:B------:R-:W-:Y:S01]  /*b060*/  IMAD.MOV.U32 R7, RZ, RZ, -0x7fffffe0 ;  /* 0x80000020ff077424 */ /* 0x000fe200078e00ff */
[----:B------:R-:W-:Y:S02]  /*b070*/  R2UR UR4, R14 ;  /* 0x000000000e0472ca */ /* 0x000fe400000e0000 */
[----:B------:R-:W-:Y:S01]  /*b080*/  R2UR UR5, R15 ;  /* 0x000000000f0572ca */ /* 0x000fe200000e0000 */
[----:B------:R-:W-:Y:S02]  /*b090*/  WARPGROUP.DEPBAR.LE gsb0, 0x0 ;  /* 0x00008000000079c5 */ /* 0x000fe40000010000 */
[----:B------:R-:W-:-:S10]  /*b0a0*/  WARPGROUP.ARRIVE ;  /* 0x00000000000079c5 */ /* 0x000fd40000000000 */
[----:B------:R-:W-:Y:S01]  /*b0b0*/  HGMMA.64x128x16.F32 R24, gdesc[UR4], R24, gsb0 ;  /* 0x01e00000041879f0 */ /* 0x000fe20008000818 */
[----:B------:R-:W-:Y:S02]  /*b0c0*/  R2UR UR6, R6 ;  /* 0x00000000060672ca */ /* 0x000fe400000e0000 */
[----:B------:R-:W-:Y:S01]  /*b0d0*/  R2UR UR7, R7 ;  /* 0x00000000070772ca */ /* 0x000fe200000e0000 */
[----:B------:R-:W-:Y:S01]  /*b0e0*/  IMAD.MOV.U32 R7, RZ, RZ, -0x7fffffe0 ;  /* 0x80000020ff077424 */ /* 0x000fe200078e00ff */
[----:B------:R-:W-:Y:S02]  /*b0f0*/  R2UR UR4, R12 ;  /* 0x000000000c0472ca */ /* 0x000fe400000e0000 */
[----:B------:R-:W-:Y:S02]  /*b100*/  R2UR UR5, R13 ;  /* 0x000000000d0572ca */ /* 0x000fe400000e0000 */
[----:B------:R-:W-:Y:S01]  /*b110*/  IADD3 R6, R4, 0x202, RZ ;  /* 0x0000020204067810 */ /* 0x000fe20007ffe0ff */
[----:B------:R-:W-:-:S02]  /*b120*/  WARPGROUP.DEPBAR.LE gsb0, 0x0 ;  /* 0x00008000000079c5 */ /* 0x000fc40000010000 */
[----:B------:R-:W-:-:S08]  /*b130*/  WARPGROUP.ARRIVE ;  /* 0x00000000000079c5 */ /* 0x000fd00000000000 */
[----:B------:R-:W-:Y:S01]  /*b140*/  HGMMA.64x128x16.F32 R24, gdesc[UR4], R24, gsb0 ;  /* 0x01e00000041879f0 */ /* 0x000fe20008000818 */
[----:B------:R-:W-:Y:S01]  /*b150*/  R2UR UR6, R6 ;  /* 0x00000000060672ca */ /* 0x000fe200000e0000 */
[----:B------:R-:W-:Y:S01]  /*b160*/  VIADD R6, R4, 0x400 ;  /* 0x0000040004067836 */ /* 0x000fe20000000000 */
[----:B------:R-:W-:Y:S01]  /*b170*/  R2UR UR7, R7 ;  /* 0x00000000070772ca */ /* 0x000fe200000e0000 */
[----:B------:R-:W-:Y:S01]  /*b180*/  IMAD.MOV.U32 R7, RZ, RZ, -0x7fffffe0 ;  /* 0x80000020ff077424 */ /* 0x000fe200078e00ff */
[----:B------:R-:W-:Y:S01]  /*b190*/  R2UR UR4, R10 ;  /* 0x000000000a0472ca */ /* 0x000fe200000e0000 */
[----:B------:R-:W-:Y:S01]  /*b1a0*/  VIADD R4, R4, 0x402 ;  /* 0x0000040204047836 */ /* 0x000fe20000000000 */
[----:B------:R-:W-:Y:S01]  /*b1b0*/  R2UR UR5, R11 ;  /* 0x000000000b0572ca */ /* 0x000fe200000e0000 */
[----:B------:R-:W-:Y:S02]  /*b1c0*/  WARPGROUP.DEPBAR.LE gsb0, 0x0 ;  /* 0x00008000000079c5 */ /* 0x000fe40000010000 */
[----:B------:R-:W-:-:S10]  /*b1d0*/  WARPGROUP.ARRIVE ;  /* 0x00000000000079c5 */ /* 0x000fd40000000000 */
[----:B------:R-:W-:Y:S01]  /*b1e0*/  HGMMA.64x128x16.F32 R24, gdesc[UR4], R24, gsb0 ;  /* 0x01e00000041879f0 */ /* 0x000fe20008000818 */
[----:B------:R-:W-:Y:S02]  /*b1f0*/  R2UR UR6, R6 ;  /* 0x00000000060672ca */ /* 0x000fe400000e0000 */
[----:B------:R-:W-:Y:S02]  /*b200*/  R2UR UR7, R7 ;  /* 0x00000000070772ca */ /* 0x000fe400000e0000 */
[----:B------:R-:W-:Y:S02]  /*b210*/  R2UR UR4, R156 ;  /* 0x000000009c0472ca */ /* 0x000fe400000e0000 */
        /* <DEDUP_REMOVED lines=10> */
[----:B------:R-:W-:Y:S03]  /*b2c0*/  HGMMA.64x128x16.F32 R24, gdesc[UR4], R24, gsb0 ;  /* 0x01e00000041879f0 */ /* 0x000fe60008000818 */
[----:B------:R-:W-:Y:S02]  /*b2d0*/  WARPGROUP.DEPBAR.LE gsb0, 0x0 ;  /* 0x00008000000079c5 */ /* 0x000fe40000010000 */
[----:B---3--:R-:W-:Y:S05]  /*b2e0*/  @!P0 BRA `(.L_x_504) ;  /* 0x0000000000048947 */ /* 0x008fea0003800000 */
[----:B------:R-:W-:Y:S01]  /*b2f0*/  BPT.TRAP 0x1 ;  /* 0x000000040000795c */ /* 0x000fe20000300000 */
.L_x_504:
[----:B01----:R-:W2:Y:S04]  /*b300*/  LDL R3, [R1+0x88] ;  /* 0x0000880001037983 */ /* 0x003ea80000100800 */
[----:B------:R-:W3:Y:S01]  /*b310*/  LDL R0, [R1+0x68] ;  /* 0x0000680001007983 */ /* 0x000ee20000100800 */
[----:B------:R-:W-:Y:S01]  /*b320*/  P2R R4, PR, RZ, 0x1 ;  /* 0x00000001ff047803 */ /* 0x000fe20000000000 */
[----:B------:R-:W-:Y:S02]  /*b330*/  ULDC UR41, c[0x0][0x988] ;  /* 0x0002620000297ab9 */ /* 0x000fe40000000800 */
[----:B------:R-:W4:Y:S04]  /*b340*/  LDL R90, [R1+0x2c] ;  /* 0x00002c00015a7983 */ /* 0x000f280000100800 */
[----:B------:R-:W4:Y:S01]  /*b350*/  LDL R91, [R1+0x4c] ;  /* 0x00004c00015b7983 */ /* 0x000f220000100800 */
[----:B------:R-:W-:Y:S01]  /*b360*/  VIADD R8, R8, 0x2d840 ;  /* 0x0002d84008087836 */ /* 0x000fe20000000000 */
[----:B------:R-:W-:-:S02]  /*b370*/  ULDC UR44, c[0x0][0x988] ;  /* 0x00026200002c7ab9 */ /* 0x000fc40000000800 */
[----:B------:R-:W4:Y:S04]  /*b380*/  LDL R89, [R1+0x34] ;  /* 0x0000340001597983 */ /* 0x000f280000100800 */
[----:B------:R-:W4:Y:S01]  /*b390*/  LDL R88, [R1+0x30] ;  /* 0x0000300001587983 */ /* 0x000f220000100800 */
[----:B--2---:R-:W-:-:S04]  /*b3a0*/  IMAD.IADD R3, R3, 0x1, R101 ;  /* 0x0000000103037824 */ /* 0x004fc800078e0265 */
[----:B---3--:R-:W-:-:S05]  /*b3b0*/  IMAD R3, R0, -0x80, R3 ;  /* 0xffffff8000037824 */ /* 0x008fca00078e0203 */
[C---:B------:R-:W-:Y:S02]  /*b3c0*/  ISETP.GT.AND P3, PT, R3.reuse, RZ, PT ;  /* 0x000000ff0300720c */ /* 0x040fe40003f64270 */
[C---:B------:R-:W-:Y:S02]  /*b3d0*/  ISETP.GT.AND P1, PT, R3.reuse, 0x1, PT ;  /* 0x000000010300780c */ /* 0x040fe40003f24270 */
[----:B------:R-:W-:Y:S02]  /*b3e0*/  ISETP.GT.AND P2, PT, R3, 0x8, PT ;  /* 0x000000080300780c */ /* 0x000fe40003f44270 */
[----:B------:R-:W-:Y:S02]  /*b3f0*/  FSEL R24, R24, -INF , P3 ;  /* 0xff80000018187808 */ /* 0x000fe40001800000 */
        /* <DEDUP_REMOVED lines=79> */
[----:B------:R-:W-:-:S02]  /*b8f0*/  ISETP.GT.AND P0, PT, R3, 0x59, PT ;  /* 0x000000590300780c */ /* 0x000fc40003f04270 */
[----:B------:R-:W-:Y:S02]  /*b900*/  FSEL R68, R68, -INF , P2 ;  /* 0xff80000044447808 */ /* 0x000fe40001000000 */
[----:B------:R-:W-:Y:S02]  /*b910*/  FMNMX.FTZ R5, R65, R0, !PT ;  /* 0x0000000041057209 */ /* 0x000fe40007810000 */
[----:B------:R-:W-:Y:S02]  /*b920*/  ISETP.GT.AND P6, PT, R3, 0x60, PT ;  /* 0x000000600300780c */ /* 0x000fe40003fc4270 */
[----:B------:R-:W-:Y:S02]  /*b930*/  FSEL R69, R69, -INF , P0 ;  /* 0xff80000045457808 */ /* 0x000fe40000000000 */
[----:B------:R-:W-:Y:S02]  /*b940*/  FMNMX.FTZ R0, R68, R5, !PT ;  /* 0x0000000544007209 */ /* 0x000fe40007810000 */
        /* <DEDUP_REMOVED lines=12> */
[----:B------:R-:W-:-:S02]  /*ba10*/  FSEL R77, R77, -INF , P2 ;  /* 0xff8000004d4d7808 */ /* 0x000fc40001000000 */
[----:B------:R-:W-:Y:S02]  /*ba20*/  FMNMX.FTZ R0, R76, R5, !PT ;  /* 0x000000054c007209 */ /* 0x000fe40007810000 */
[----:B------:R-:W-:Y:S02]  /*ba30*/  ISETP.GT.AND P3, PT, R3, 0x70, PT ;  /* 0x000000700300780c */ /* 0x000fe40003f64270 */
[----:B------:R-:W-:Y:S02]  /*ba40*/  FSEL R63, R63, -INF , P4 ;  /* 0xff8000003f3f7808 */ /* 0x000fe40002000000 */
[----:B------:R-:W-:Y:S02]  /*ba50*/  FSEL R80, R80, -INF , P3 ;  /* 0xff80000050507808 */ /* 0x000fe40001800000 */
[----:B------:R-:W-:Y:S02]  /*ba60*/  FMNMX.FTZ R5, R77, R0, !PT ;  /* 0x000000004d057209 */ /* 0x000fe40007810000 */
[----:B------:R-:W-:-:S02]  /*ba70*/  ISETP.GT.AND P4, PT, R3, 0x71, PT ;  /* 0x000000710300780c */ /* 0x000fc40003f84270 */
[----:B------:R-:W-:Y:S02]  /*ba80*/  FSEL R62, R62, -INF , P5 ;  /* 0xff8000003e3e7808 */ /* 0x000fe40002800000 */
[----:B------:R-:W-:Y:S02]  /*ba90*/  FSEL R81, R81, -INF , P4 ;  /* 0xff80000051517808 */ /* 0x000fe40002000000 */
[----:B------:R-:W-:Y:S02]  /*baa0*/  FMNMX.FTZ R0, R80, R5, !PT ;  /* 0x0000000550007209 */ /* 0x000fe40007810000 */
[----:B------:R-:W-:Y:S02]  /*bab0*/  ISETP.GT.AND P5, PT, R3, 0x78, PT ;  /* 0x000000780300780c */ /* 0x000fe40003fa4270 */
[----:B------:R-:W-:Y:S02]  /*bac0*/  FMNMX.FTZ R5, R81, R0, !PT ;  /* 0x0000000051057209 */ /* 0x000fe40007810000 */
[----:B------:R-:W-:-:S02]  /*bad0*/  FSEL R84, R84, -INF , P5 ;  /* 0xff80000054547808 */ /* 0x000fc40002800000 */
[----:B------:R-:W-:Y:S02]  /*bae0*/  ISETP.GT.AND P6, PT, R3, 0x79, PT ;  /* 0x000000790300780c */ /* 0x000fe40003fc4270 */
[----:B------:R-:W-:Y:S02]  /*baf0*/  FMNMX.FTZ R0, R84, R5, !PT ;  /* 0x0000000554007209 */ /* 0x000fe40007810000 */
[----:B------:R-:W-:-:S04]  /*bb00*/  FSEL R85, R85, -INF , P6 ;  /* 0xff80000055557808 */ /* 0x000fc80003000000 */
[----:B------:R-:W-:-:S05]  /*bb10*/  FMNMX.FTZ R10, R85, R0, !PT ;  /* 0x00000000550a7209 */ /* 0x000fca0007810000 */
[----:B------:R-:W0:Y:S01]  /*bb20*/  SHFL.BFLY PT, R5, R10, 0x2, 0x1f ;  /* 0x0c401f000a057f89 */ /* 0x000e2200000e0000 */
[----:B------:R-:W-:Y:S02]  /*bb30*/  P2R R6, PR, RZ, 0x1 ;  /* 0x00000001ff067803 */ /* 0x000fe40000000000 */
[----:B------:R-:W-:Y:S02]  /*bb40*/  P2R R7, PR, RZ, 0x2 ;  /* 0x00000002ff077803 */ /* 0x000fe40000000000 */
[C---:B------:R-:W-:Y:S02]  /*bb50*/  ISETP.GT.AND P1, PT, R3.reuse, 0x59, PT ;  /* 0x000000590300780c */ /* 0x040fe40003f24270 */
[----:B------:R-:W-:Y:S02]  /*bb60*/  ISETP.GT.AND P0, PT, R3, 0x60, PT ;  /* 0x000000600300780c */ /* 0x000fe40003f04270 */
[----:B------:R-:W-:Y:S02]  /*bb70*/  FMNMX.FTZ R3, R26, R27, !PT ;  /* 0x0000001b1a037209 */ /* 0x000fe40007810000 */
[----:B0-----:R-:W-:-:S02]  /*bb80*/  FMNMX.FTZ R11, R10, R5, !PT ;  /* 0x000000050a0b7209 */ /* 0x001fc40007810000 */
[----:B------:R-:W-:-:S04]  /*bb90*/  FMNMX.FTZ R10, R30, R3, !PT ;  /* 0x000000031e0a7209 */ /* 0x000fc80007810000 */
        /* <DEDUP_REMOVED lines=10> */
[----:B------:R-:W-:Y:S01]  /*bc40*/  FMNMX.FTZ R3, R51, R12, !PT ;  /* 0x0000000c33037209 */ /* 0x000fe20007810000 */
[----:B------:R-:W0:Y:S03]  /*bc50*/  SHFL.BFLY PT, R0, R11, 0x1, 0x1f ;  /* 0x0c201f000b007f89 */ /* 0x000e2600000e0000 */
[----:B------:R-:W-:-:S04]  /*bc60*/  FMNMX.FTZ R12, R54, R3, !PT ;  /* 0x00000003360c7209 */ /* 0x000fc80007810000 */
[----:B------:R-:W-:-:S04]  /*bc70*/  FMNMX.FTZ R3, R55, R12, !PT ;  /* 0x0000000c37037209 */ /* 0x000fc80007810000 */
[----:B------:R-:W-:-:S04]  /*bc80*/  FMNMX.FTZ R12, R58, R3, !PT ;  /* 0x000000033a0c7209 */ /* 0x000fc80007810000 */
[----:B------:R-:W-:-:S04]  /*bc90*/  FMNMX.FTZ R3, R59, R12, !PT ;  /* 0x0000000c3b037209 */ /* 0x000fc80007810000 */
[----:B------:R-:W-:-:S04]  /*bca0*/  FMNMX.FTZ R12, R62, R3, !PT ;  /* 0x000000033e0c7209 */ /* 0x000fc80007810000 */
[----:B------:R-:W-:Y:S02]  /*bcb0*/  FMNMX.FTZ R3, R63, R12, !PT ;  /* 0x0000000c3f037209 */ /* 0x000fe40007810000 */
[----:B0-----:R-:W-:Y:S02]  /*bcc0*/  FMNMX.FTZ R0, R11, R0, !PT ;  /* 0x000000000b007209 */ /* 0x001fe40007810000 */
[----:B------:R-:W-:Y:S02]  /*bcd0*/  FMNMX.FTZ R14, R66, R3, !PT ;  /* 0x00000003420e7209 */ /* 0x000fe40007810000 */
[----:B------:R-:W-:Y:S01]  /*bce0*/  P2R R9, PR, RZ, 0x4 ;  /* 0x00000004ff097803 */ /* 0x000fe20000000000 */
[C---:B------:R-:W-:Y:S01]  /*bcf0*/  FMUL.FTZ R5, R0.reuse, UR41 ;  /* 0x0000002900057c20 */ /* 0x040fe20008410000 */
[----:B------:R-:W-:Y:S02]  /*bd00*/  FMNMX.FTZ R3, R67, R14, !PT ;  /* 0x0000000e43037209 */ /* 0x000fe40007810000 */
[----:B------:R-:W-:-:S02]  /*bd10*/  FSETP.NEU.FTZ.AND P2, PT, R0, -INF , PT ;  /* 0xff8000000000780b */ /* 0x000fc40003f5d000 */
[----:B------:R-:W-:Y:S02]  /*bd20*/  FSEL R71, R71, -INF , P1 ;  /* 0xff80000047477808 */ /* 0x000fe40000800000 */
[----:B------:R-:W-:Y:S02]  /*bd30*/  FSEL R74, R74, -INF , P0 ;  /* 0xff8000004a4a7808 */ /* 0x000fe40000000000 */
[----:B------:R-:W-:Y:S02]  /*bd40*/  FMNMX.FTZ R14, R70, R3, !PT ;  /* 0x00000003460e7209 */ /* 0x000fe40007810000 */
[----:B------:R-:W-:Y:S02]  /*bd50*/  ISETP.NE.AND P0, PT, R6, RZ, PT ;  /* 0x000000ff0600720c */ /* 0x000fe40003f05270 */
[----:B------:R-:W-:Y:S02]  /*bd60*/  FSEL R5, R5, RZ, P2 ;  /* 0x000000ff05057208 */ /* 0x000fe40001000000 */
[----:B------:R-:W-:-:S02]  /*bd70*/  FMNMX.FTZ R3, R71, R14, !PT ;  /* 0x0000000e47037209 */ /* 0x000fc40007810000 */
[----:B------:R-:W-:Y:S02]  /*bd80*/  FSEL R75, R75, -INF , P0 ;  /* 0xff8000004b4b7808 */ /* 0x000fe40000000000 */
[----:B------:R-:W-:Y:S01]  /*bd90*/  ISETP.NE.AND P0, PT, R4, RZ, PT ;  /* 0x000000ff0400720c */ /* 0x000fe20003f05270 */
[----:B------:R-:W-:Y:S01]  /*bda0*/  FFMA.FTZ R4, R24, UR41, -R5 ;  /* 0x0000002918047c23 */ /* 0x000fe20008010805 */
[----:B------:R-:W-:Y:S02]  /*bdb0*/  ISETP.NE.AND P1, PT, R7, RZ, PT ;  /* 0x000000ff0700720c */ /* 0x000fe40003f25270 */
[----:B------:R-:W-:Y:S02]  /*bdc0*/  FMNMX.FTZ R24, R74, R3, !PT ;  /* 0x000000034a187209 */ /* 0x000fe40007810000 */
[----:B------:R-:W-:Y:S02]  /*bdd0*/  ISETP.NE.AND P2, PT, R9, RZ, PT ;  /* 0x000000ff0900720c */ /* 0x000fe40003f45270 */
[----:B------:R-:W-:-:S02]  /*bde0*/  FSEL R78, R78, -INF , P1 ;  /* 0xff8000004e4e7808 */ /* 0x000fc40000800000 */
[----:B------:R-:W-:Y:S01]  /*bdf0*/  FMNMX.FTZ R3, R75, R24, !PT ;  /* 0x000000184b037209 */ /* 0x000fe20007810000 */
[----:B------:R-:W-:Y:S01]  /*be00*/  FFMA.FTZ R11, R36, UR41, -R5 ;  /* 0x00000029240b7c23 */ /* 0x000fe20008010805 */
[----:B------:R-:W-:Y:S02]  /*be10*/  FSEL R79, R79, -INF , P2 ;  /* 0xff8000004f4f7808 */ /* 0x000fe40001000000 */
[----:B------:R-:W-:Y:S02]  /*be20*/  FMNMX.FTZ R36, R78, R3, !PT ;  /* 0x000000034e247209 */ /* 0x000fe40007810000 */
[----:B------:R-:W-:Y:S02]  /*be30*/  FSEL R82, R82, -INF , P3 ;  /* 0xff80000052527808 */ /* 0x000fe40001800000 */
[----:B------:R-:W-:Y:S02]  /*be40*/  FMNMX.FTZ R3, R79, R36, !PT ;  /* 0x000000244f037209 */ /* 0x000fe40007810000 */
[----:B------:R-:W-:-:S02]  /*be50*/  FSEL R83, R83, -INF , P4 ;  /* 0xff80000053537808 */ /* 0x000fc40002000000 */
[----:B------:R-:W-:Y:S02]  /*be60*/  FMNMX.FTZ R36, R82, R3, !PT ;  /* 0x0000000352247209 */ /* 0x000fe40007810000 */
[----:B------:R-:W-:Y:S02]  /*be70*/  FSEL R86, R86, -INF , P5 ;  /* 0xff80000056567808 */ /* 0x000fe40002800000 */
[----:B------:R-:W-:Y:S02]  /*be80*/  FMNMX.FTZ R3, R83, R36, !PT ;  /* 0x0000002453037209 */ /* 0x000fe40007810000 */
[----:B------:R-:W-:Y:S02]  /*be90*/  FSEL R87, R87, -INF , P6 ;  /* 0xff80000057577808 */ /* 0x000fe40003000000 */
[----:B------:R-:W-:Y:S01]  /*bea0*/  FMNMX.FTZ R36, R86, R3, !PT ;  /* 0x0000000356247209 */ /* 0x000fe20007810000 */
[----:B------:R-:W-:-:S03]  /*beb0*/  FFMA.FTZ R7, R28, UR41, -R5 ;  /* 0x000000291c077c23 */ /* 0x000fc60008010805 */
[----:B------:R-:W-:Y:S01]  /*bec0*/  FMNMX.FTZ R3, R87, R36, !PT ;  /* 0x0000002457037209 */ /* 0x000fe20007810000 */
[----:B------:R-:W-:-:S04]  /*bed0*/  FFMA.FTZ R28, R44, UR41, -R5 ;  /* 0x000000292c1c7c23 */ /* 0x000fc80008010805 */
[----:B------:R-:W0:Y:S01]  /*bee0*/  SHFL.BFLY PT, R44, R3, 0x2, 0x1f ;  /* 0x0c401f00032c7f89 */ /* 0x000e2200000e0000 */
[--C-:B------:R-:W-:Y:S01]  /*bef0*/  FFMA.FTZ R21, R29, UR41, -R5.reuse ;  /* 0x000000291d157c23 */ /* 0x100fe20008010805 */
[----:B------:R-:W-:-:S04]  /*bf00*/  FFMA.FTZ R52, R52, UR41, -R5 ;  /* 0x0000002934347c23 */ /* 0x000fc80008010805 */
[----:B------:R1:W-:Y:S02]  /*bf10*/  MUFU.EX2 R14, R52 ;  /* 0x00000034000e7308 */ /* 0x0003e40000000800 */
[----:B-1----:R-:W-:Y:S01]  /*bf20*/  FFMA.FTZ R52, R60, UR41, -R5 ;  /* 0x000000293c347c23 */ /* 0x002fe20008010805 */
[----:B0-----:R-:W-:-:S05]  /*bf30*/  FMNMX.FTZ R29, R3, R44, !PT ;  /* 0x0000002c031d7209 */ /* 0x001fca0007810000 */
[----:B------:R-:W0:Y:S01]  /*bf40*/  SHFL.BFLY PT, R60, R29, 0x1, 0x1f ;  /* 0x0c201f001d3c7f89 */ /* 0x000e2200000e0000 */
[--C-:B------:R-:W-:Y:S01]  /*bf50*/  FFMA.FTZ R33, R33, UR41, -R5.reuse ;  /* 0x0000002921217c23 */ /* 0x100fe20008010805 */
[----:B------:R-:W-:-:S03]  /*bf60*/  FFMA.FTZ R6, R25, UR41, -R5 ;  /* 0x0000002919067c23 */ /* 0x000fc60008010805 */
[----:B------:R1:W-:Y:S01]  /*bf70*/  MUFU.EX2 R10, R33 ;  /* 0x00000021000a7308 */ /* 0x0003e20000000800 */
[--C-:B------:R-:W-:Y:S01]  /*bf80*/  FFMA.FTZ R48, R48, UR41, -R5.reuse ;  /* 0x0000002930307c23 */ /* 0x100fe20008010805 */
[--C-:B------:R-:W-:Y:S01]  /*bf90*/  FFMA.FTZ R53, R53, UR41, -R5.reuse ;  /* 0x0000002935357c23 */ /* 0x100fe20008010805 */
[--C-:B-1----:R-:W-:Y:S01]  /*bfa0*/  FFMA.FTZ R33, R56, UR41, -R5.reuse ;  /* 0x0000002938217c23 */ /* 0x102fe20008010805 */
[----:B------:R-:W-:Y:S01]  /*bfb0*/  FFMA.FTZ R56, R61, UR41, -R5 ;  /* 0x000000293d387c23 */ /* 0x000fe20008010805 */
[----:B0-----:R-:W-:-:S04]  /*bfc0*/  FMNMX.FTZ R3, R29, R60, !PT ;  /* 0x0000003c1d037209 */ /* 0x001fc80007810000 */
[C---:B------:R-:W-:Y:S01]  /*bfd0*/  FSETP.NEU.FTZ.AND P1, PT, R3.reuse, -INF , PT ;  /* 0xff8000000300780b */ /* 0x040fe20003f3d000 */
[----:B------:R-:W-:Y:S01]  /*bfe0*/  FMUL.FTZ R61, R3, UR41 ;  /* 0x00000029033d7c20 */ /* 0x000fe20008410000 */
[----:B------:R-:W-:Y:S01]  /*bff0*/  MUFU.EX2 R4, R4 ;  /* 0x0000000400047308 */ /* 0x000fe20000000800 */
[----:B------:R-:W-:-:S03]  /*c000*/  FFMA.FTZ R9, R32, UR41, -R5 ;  /* 0x0000002920097c23 */ /* 0x000fc60008010805 */
[----:B------:R-:W-:Y:S01]  /*c010*/  FSEL R61, R61, RZ, P1 ;  /* 0x000000ff3d3d7208 */ /* 0x000fe20000800000 */
[----:B------:R-:W-:-:S03]  /*c020*/  FFMA.FTZ R15, R37, UR41, -R5 ;  /* 0x00000029250f7c23 */ /* 0x000fc60008010805 */
[----:B------:R-:W0:Y:S01]  /*c030*/  MUFU.EX2 R6, R6 ;  /* 0x0000000600067308 */ /* 0x000e220000000800 */
[--C-:B------:R-:W-:Y:S01]  /*c040*/  FFMA.FTZ R20, R40, UR41, -R5.reuse ;  /* 0x0000002928147c23 */ /* 0x100fe20008010805 */
[--C-:B------:R-:W-:Y:S01]  /*c050*/  FFMA.FTZ R25, R41, UR41, -R5.reuse ;  /* 0x0000002929197c23 */ /* 0x100fe20008010805 */
[--C-:B------:R-:W-:Y:S01]  /*c060*/  FFMA.FTZ R32, R45, UR41, -R5.reuse ;  /* 0x000000292d207c23 */ /* 0x100fe20008010805 */
[--C-:B------:R-:W-:Y:S01]  /*c070*/  FFMA.FTZ R13, R49, UR41, -R5.reuse ;  /* 0x00000029310d7c23 */ /* 0x100fe20008010805 */
[--C-:B------:R-:W-:Y:S01]  /*c080*/  FFMA.FTZ R36, R64, UR41, -R5.reuse ;  /* 0x0000002940247c23 */ /* 0x100fe20008010805 */
[--C-:B------:R-:W-:Y:S02]  /*c090*/  FFMA.FTZ R40, R65, UR41, -R5.reuse ;  /* 0x0000002941287c23 */ /* 0x100fe40008010805 */
[----:B------:R1:W-:Y:S01]  /*c0a0*/  MUFU.EX2 R12, R48 ;  /* 0x00000030000c7308 */ /* 0x0003e20000000800 */
[--C-:B------:R-:W-:Y:S01]  /*c0b0*/  FFMA.FTZ R37, R68, UR41, -R5.reuse ;  /* 0x0000002944257c23 */ /* 0x100fe20008010805 */
[--C-:B------:R-:W-:Y:S01]  /*c0c0*/  FFMA.FTZ R41, R69, UR41, -R5.reuse ;  /* 0x0000002945297c23 */ /* 0x100fe20008010805 */
[--C-:B------:R-:W-:Y:S01]  /*c0d0*/  FFMA.FTZ R44, R72, UR41, -R5.reuse ;  /* 0x00000029482c7c23 */ /* 0x100fe20008010805 */
[--C-:B------:R-:W-:Y:S01]  /*c0e0*/  FFMA.FTZ R45, R73, UR41, -R5.reuse ;  /* 0x00000029492d7c23 */ /* 0x100fe20008010805 */
[--C-:B------:R-:W-:Y:S01]  /*c0f0*/  FFMA.FTZ R49, R76, UR41, -R5.reuse ;  /* 0x000000294c317c23 */ /* 0x100fe20008010805 */
[--C-:B------:R-:W-:Y:S01]  /*c100*/  FFMA.FTZ R81, R81, UR41, -R5.reuse ;  /* 0x0000002951517c23 */ /* 0x100fe20008010805 */
[--C-:B------:R-:W-:Y:S01]  /*c110*/  FFMA.FTZ R29, R84, UR41, -R5.reuse ;  /* 0x00000029541d7c23 */ /* 0x100fe20008010805 */
[----:B------:R2:W-:Y:S01]  /*c120*/  MUFU.EX2 R24, R53 ;  /* 0x0000003500187308 */ /* 0x0005e20000000800 */
[--C-:B-1----:R-:W-:Y:S01]  /*c130*/  FFMA.FTZ R48, R57, UR41, -R5.reuse ;  /* 0x0000002939307c23 */ /* 0x102fe20008010805 */
[--C-:B------:R-:W-:Y:S01]  /*c140*/  FFMA.FTZ R57, R80, UR41, -R5.reuse ;  /* 0x0000002950397c23 */ /* 0x100fe20008010805 */
[----:B------:R-:W-:Y:S01]  /*c150*/  FFMA.FTZ R142, R85, UR41, -R5 ;  /* 0x00000029558e7c23 */ /* 0x000fe20008010805 */
[----:B------:R-:W-:-:S04]  /*c160*/  FFMA.FTZ R64, R27, UR41, -R61 ;  /* 0x000000291b407c23 */ /* 0x000fc8000801083d */
[----:B------:R-:W1:Y:S01]  /*c170*/  MUFU.EX2 R7, R7 ;  /* 0x0000000700077308 */ /* 0x000e620000000800 */
[----:B--2---:R-:W-:Y:S01]  /*c180*/  FFMA.FTZ R53, R77, UR41, -R5 ;  /* 0x000000294d357c23 */ /* 0x004fe20008010805 */
[--C-:B------:R-:W-:Y:S01]  /*c190*/  FFMA.FTZ R5, R26, UR41, -R61.reuse ;  /* 0x000000291a057c23 */ /* 0x100fe2000801083d */
[----:B------:R-:W-:-:S05]  /*c1a0*/  FFMA.FTZ R65, R30, UR41, -R61 ;  /* 0x000000291e417c23 */ /* 0x000fca000801083d */
[----:B------:R-:W2:Y:S01]  /*c1b0*/  MUFU.EX2 R21, R21 ;  /* 0x0000001500157308 */ /* 0x000ea20000000800 */
[--C-:B------:R-:W-:Y:S01]  /*c1c0*/  FFMA.FTZ R72, R31, UR41, -R61.reuse ;  /* 0x000000291f487c23 */ /* 0x100fe2000801083d */
[----:B------:R-:W-:-:S06]  /*c1d0*/  FFMA.FTZ R31, R54, UR41, -R61 ;  /* 0x00000029361f7c23 */ /* 0x000fcc000801083d */
[----:B------:R-:W-:Y:S01]  /*c1e0*/  MUFU.EX2 R5, R5 ;  /* 0x0000000500057308 */ /* 0x000fe20000000800 */
[----:B0-----:R-:W-:-:S07]  /*c1f0*/  FADD.FTZ R54, R4, R6 ;  /* 0x0000000604367221 */ /* 0x001fce0000010000 */
[----:B------:R-:W0:Y:S01]  /*c200*/  MUFU.EX2 R64, R64 ;  /* 0x0000004000407308 */ /* 0x000e220000000800 */
[----:B------:R-:W-:-:S07]  /*c210*/  FFMA.FTZ R30, R51, UR41, -R61 ;  /* 0x00000029331e7c23 */ /* 0x000fce000801083d */
[----:B------:R-:W3:Y:S01]  /*c220*/  MUFU.EX2 R9, R9 ;  /* 0x0000000900097308 */ /* 0x000ee20000000800 */
[----:B------:R-:W-:Y:S01]  /*c230*/  MOV R51, UR39 ;  /* 0x0000002700337c02 */ /* 0x000fe20008000f00 */
[----:B-1----:R-:W-:-:S06]  /*c240*/  FADD.FTZ R54, R7, R54 ;  /* 0x0000003607367221 */ /* 0x002fcc0000010000 */
[----:B------:R-:W1:Y:S01]  /*c250*/  MUFU.EX2 R65, R65 ;  /* 0x0000004100417308 */ /* 0x000e620000000800 */
[----:B------:R-:W-:Y:S01]  /*c260*/  PRMT R8, R51, 0x654, R8 ;  /* 0x0000065433087816 */ /* 0x000fe20000000008 */
[----:B--2---:R-:W-:-:S06]  /*c270*/  FADD.FTZ R54, R21, R54 ;  /* 0x0000003615367221 */ /* 0x004fcc0000010000 */
[----:B------:R-:W2:Y:S01]  /*c280*/  MUFU.EX2 R11, R11 ;  /* 0x0000000b000b7308 */ /* 0x000ea20000000800 */
[--C-:B------:R-:W-:Y:S01]  /*c290*/  FFMA.FTZ R69, R47, UR41, -R61.reuse ;  /* 0x000000292f457c23 */ /* 0x100fe2000801083d */
[----:B------:R0:W-:Y:S06]  /*c2a0*/  SYNCS.ARRIVE.TRANS64.RED.A1T0 RZ, [R8+URZ], RZ ;  /* 0x000000ff08ff79a7 */ /* 0x0001ec000810043f */
[----:B------:R-:W4:Y:S01]  /*c2b0*/  MUFU.EX2 R72, R72 ;  /* 0x0000004800487308 */ /* 0x000f220000000800 */
[----:B------:R-:W-:Y:S01]  /*c2c0*/  FFMA.FTZ R47, R59, UR41, -R61 ;  /* 0x000000293b2f7c23 */ /* 0x000fe2000801083d */
[----:B0-----:R-:W-:Y:S01]  /*c2d0*/  FADD.FTZ R8, R5, R64 ;  /* 0x0000004005087221 */ /* 0x001fe20000010000 */
[----:B---3--:R-:W-:-:S05]  /*c2e0*/  FADD.FTZ R59, R9, R54 ;  /* 0x00000036093b7221 */ /* 0x008fca0000010000 */
[----:B------:R-:W0:Y:S01]  /*c2f0*/  MUFU.EX2 R15, R15 ;  /* 0x0000000f000f7308 */ /* 0x000e220000000800 */
[----:B------:R-:W-:Y:S02]  /*c300*/  F2FP.F16.F32.PACK_AB R4, R6, R4 ;  /* 0x000000040604723e */ /* 0x000fe400000000ff */
[----:B------:R-:W-:Y:S01]  /*c310*/  F2FP.F16.F32.PACK_AB R6, R21, R7 ;  /* 0x000000071506723e */ /* 0x000fe200000000ff */
[----:B-1----:R-:W-:-:S04]  /*c320*/  FADD.FTZ R7, R65, R8 ;  /* 0x0000000841077221 */ /* 0x002fc80000010000 */
[----:B------:R-:W1:Y:S01]  /*c330*/  MUFU.EX2 R20, R20 ;  /* 0x0000001400147308 */ /* 0x000e620000000800 */
[----:B------:R-:W-:Y:S01]  /*c340*/  FFMA.FTZ R26, R34, UR41, -R61 ;  /* 0x00000029221a7c23 */ /* 0x000fe2000801083d */
[----:B------:R-:W-:Y:S01]  /*c350*/  FADD.FTZ R8, R10, R59 ;  /* 0x0000003b0a087221 */ /* 0x000fe20000010000 */
[--C-:B------:R-:W-:Y:S01]  /*c360*/  FFMA.FTZ R34, R35, UR41, -R61.reuse ;  /* 0x0000002923227c23 */ /* 0x100fe2000801083d */
[--C-:B------:R-:W-:Y:S01]  /*c370*/  FFMA.FTZ R35, R38, UR41, -R61.reuse ;  /* 0x0000002926237c23 */ /* 0x100fe2000801083d */
[----:B------:R-:W-:-:S03]  /*c380*/  FFMA.FTZ R27, R50, UR41, -R61 ;  /* 0x00000029321b7c23 */ /* 0x000fc6000801083d */
[----:B------:R-:W3:Y:S01]  /*c390*/  MUFU.EX2 R25, R25 ;  /* 0x0000001900197308 */ /* 0x000ee20000000800 */
[--C-:B------:R-:W-:Y:S01]  /*c3a0*/  FFMA.FTZ R38, R39, UR41, -R61.reuse ;  /* 0x0000002927267c23 */ /* 0x100fe2000801083d */
[--C-:B------:R-:W-:Y:S01]  /*c3b0*/  FFMA.FTZ R50, R62, UR41, -R61.reuse ;  /* 0x000000293e327c23 */ /* 0x100fe2000801083d */
[--C-:B------:R-:W-:Y:S01]  /*c3c0*/  FFMA.FTZ R39, R42, UR41, -R61.reuse ;  /* 0x000000292a277c23 */ /* 0x100fe2000801083d */
[----:B--2---:R-:W-:Y:S01]  /*c3d0*/  FADD.FTZ R62, R11, R8 ;  /* 0x000000080b3e7221 */ /* 0x004fe20000010000 */
[----:B------:R-:W-:-:S03]  /*c3e0*/  FFMA.FTZ R42, R55, UR41, -R61 ;  /* 0x00000029372a7c23 */ /* 0x000fc6000801083d */
[----:B------:R-:W2:Y:S01]  /*c3f0*/  MUFU.EX2 R28, R28 ;  /* 0x0000001c001c7308 */ /* 0x000ea20000000800 */
[C---:B----4-:R-:W-:Y:S01]  /*c400*/  FADD.FTZ R55, R72.reuse, R7 ;  /* 0x0000000748377221 */ /* 0x050fe20000010000 */
[----:B------:R-:W-:Y:S01]  /*c410*/  F2FP.F16.F32.PACK_AB R7, R72, R65 ;  /* 0x000000414807723e */ /* 0x000fe200000000ff */
[----:B0-----:R-:W-:-:S05]  /*c420*/  FADD.FTZ R65, R15, R62 ;  /* 0x0000003e0f417221 */ /* 0x001fca0000010000 */
[----:B------:R-:W0:Y:S01]  /*c430*/  MUFU.EX2 R32, R32 ;  /* 0x0000002000207308 */ /* 0x000e220000000800 */
[----:B-1----:R-:W-:Y:S01]  /*c440*/  FADD.FTZ R62, R20, R65 ;  /* 0x00000041143e7221 */ /* 0x002fe20000010000 */
[----:B------:R-:W-:-:S03]  /*c450*/  F2FP.F16.F32.PACK_AB R5, R64, R5 ;  /* 0x000000054005723e */ /* 0x000fc600000000ff */
[----:B---3--:R-:W-:Y:S02]  /*c460*/  FADD.FTZ R65, R25, R62 ;  /* 0x0000003e19417221 */ /* 0x008fe40000010000 */
[----:B------:R1:W-:Y:S02]  /*c470*/  STSM.16.M88.4 [R90+0x21800], R4 ;  /* 0x021800045a007844 */ /* 0x0003e40000000200 */
[----:B--2---:R-:W-:Y:S01]  /*c480*/  FADD.FTZ R65, R28, R65 ;  /* 0x000000411c417221 */ /* 0x004fe20000010000 */
[----:B-1----:R-:W-:Y:S02]  /*c490*/  F2FP.F16.F32.PACK_AB R4, R10, R9 ;  /* 0x000000090a04723e */ /* 0x002fe400000000ff */
[----:B0-----:R-:W-:Y:S02]  /*c4a0*/  F2FP.F16.F32.PACK_AB R10, R32, R28 ;  /* 0x0000001c200a723e */ /* 0x001fe400000000ff */
[----:B------:R-:W2:Y:S01]  /*c4b0*/  LDL R28, [R1+0x50] ;  /* 0x00005000011c7983 */ /* 0x000ea20000100800 */
[----:B------:R-:W0:Y:S08]  /*c4c0*/  MUFU.EX2 R26, R26 ;  /* 0x0000001a001a7308 */ /* 0x000e300000000800 */
[----:B------:R-:W1:Y:S01]  /*c4d0*/  MUFU.EX2 R34, R34 ;  /* 0x0000002200227308 */ /* 0x000e620000000800 */
[----:B------:R-:W-:-:S07]  /*c4e0*/  FFMA.FTZ R68, R43, UR41, -R61 ;  /* 0x000000292b447c23 */ /* 0x000fce000801083d */
[----:B------:R-:W3:Y:S01]  /*c4f0*/  MUFU.EX2 R35, R35 ;  /* 0x0000002300237308 */ /* 0x000ee20000000800 */
[----:B0-----:R-:W-:Y:S01]  /*c500*/  FADD.FTZ R59, R26, R55 ;  /* 0x000000371a3b7221 */ /* 0x001fe20000010000 */
[----:B------:R-:W-:-:S06]  /*c510*/  FFMA.FTZ R46, R46, UR41, -R61 ;  /* 0x000000292e2e7c23 */ /* 0x000fcc000801083d */
[----:B------:R-:W0:Y:S01]  /*c520*/  MUFU.EX2 R38, R38 ;  /* 0x0000002600267308 */ /* 0x000e220000000800 */
[----:B-1----:R-:W-:-:S07]  /*c530*/  FADD.FTZ R8, R34, R59 ;  /* 0x0000003b22087221 */ /* 0x002fce0000010000 */
[----:B------:R-:W1:Y:S01]  /*c540*/  MUFU.EX2 R39, R39 ;  /* 0x0000002700277308 */ /* 0x000e620000000800 */
[----:B------:R-:W-:Y:S01]  /*c550*/  FFMA.FTZ R51, R63, UR41, -R61 ;  /* 0x000000293f337c23 */ /* 0x000fe2000801083d */
[----:B---3--:R-:W-:-:S06]  /*c560*/  FADD.FTZ R63, R35, R8 ;  /* 0x00000008233f7221 */ /* 0x008fcc0000010000 */
[----:B------:R-:W3:Y:S01]  /*c570*/  MUFU.EX2 R68, R68 ;  /* 0x0000004400447308 */ /* 0x000ee20000000800 */
[----:B0-----:R-:W-:-:S07]  /*c580*/  FADD.FTZ R8, R38, R63 ;  /* 0x0000003f26087221 */ /* 0x001fce0000010000 */
[----:B------:R-:W0:Y:S01]  /*c590*/  MUFU.EX2 R46, R46 ;  /* 0x0000002e002e7308 */ /* 0x000e220000000800 */
[----:B-1----:R-:W-:-:S07]  /*c5a0*/  FADD.FTZ R63, R39, R8 ;  /* 0x00000008273f7221 */ /* 0x002fce0000010000 */
[----:B------:R-:W1:Y:S01]  /*c5b0*/  MUFU.EX2 R69, R69 ;  /* 0x0000004500457308 */ /* 0x000e620000000800 */
[----:B---3--:R-:W-:-:S07]  /*c5c0*/  FADD.FTZ R63, R68, R63 ;  /* 0x0000003f443f7221 */ /* 0x008fce0000010000 */
[----:B------:R-:W3:Y:S01]  /*c5d0*/  MUFU.EX2 R27, R27 ;  /* 0x0000001b001b7308 */ /* 0x000ee20000000800 */
[----:B0-----:R-:W-:-:S07]  /*c5e0*/  FADD.FTZ R8, R46, R63 ;  /* 0x0000003f2e087221 */ /* 0x001fce0000010000 */
[----:B------:R-:W0:Y:S01]  /*c5f0*/  MUFU.EX2 R13, R13 ;  /* 0x0000000d000d7308 */ /* 0x000e220000000800 */
[----:B------:R-:W-:-:S07]  /*c600*/  FFMA.FTZ R43, R58, UR41, -R61 ;  /* 0x000000293a2b7c23 */ /* 0x000fce000801083d */
[----:B------:R-:W4:Y:S01]  /*c610*/  MUFU.EX2 R30, R30 ;  /* 0x0000001e001e7308 */ /* 0x000f220000000800 */
[----:B------:R-:W-:Y:S01]  /*c620*/  FADD.FTZ R65, R32, R65 ;  /* 0x0000004120417221 */ /* 0x000fe20000010000 */
[----:B-1----:R-:W-:-:S06]  /*c630*/  FADD.FTZ R8, R69, R8 ;  /* 0x0000000845087221 */ /* 0x002fcc0000010000 */
[----:B------:R-:W1:Y:S01]  /*c640*/  MUFU.EX2 R31, R31 ;  /* 0x0000001f001f7308 */ /* 0x000e620000000800 */
[----:B------:R-:W-:Y:S01]  /*c650*/  FADD.FTZ R62, R12, R65 ;  /* 0x000000410c3e7221 */ /* 0x000fe20000010000 */
[----:B---3--:R-:W-:-:S06]  /*c660*/  FADD.FTZ R9, R27, R8 ;  /* 0x000000081b097221 */ /* 0x008fcc0000010000 */
[----:B------:R-:W3:Y:S01]  /*c670*/  MUFU.EX2 R42, R42 ;  /* 0x0000002a002a7308 */ /* 0x000ee20000000800 */
[----:B0-----:R-:W-:Y:S01]  /*c680*/  FADD.FTZ R63, R13, R62 ;  /* 0x0000003e0d3f7221 */ /* 0x001fe20000010000 */
[----:B----4-:R-:W-:-:S06]  /*c690*/  FADD.FTZ R62, R30, R9 ;  /* 0x000000091e3e7221 */ /* 0x010fcc0000010000 */
[----:B------:R-:W0:Y:S08]  /*c6a0*/  MUFU.EX2 R33, R33 ;  /* 0x0000002100217308 */ /* 0x000e300000000800 */
[----:B------:R-:W4:Y:S01]  /*c6b0*/  MUFU.EX2 R43, R43 ;  /* 0x0000002b002b7308 */ /* 0x000f220000000800 */
[----:B------:R-:W-:Y:S01]  /*c6c0*/  FADD.FTZ R63, R14, R63 ;  /* 0x0000003f0e3f7221 */ /* 0x000fe20000010000 */
[----:B-1----:R-:W-:-:S06]  /*c6d0*/  FADD.FTZ R9, R31, R62 ;  /* 0x0000003e1f097221 */ /* 0x002fcc0000010000 */
[----:B------:R-:W1:Y:S01]  /*c6e0*/  MUFU.EX2 R48, R48 ;  /* 0x0000003000307308 */ /* 0x000e620000000800 */
[----:B------:R-:W-:-:S07]  /*c6f0*/  FFMA.FTZ R21, R66, UR41, -R61 ;  /* 0x0000002942157c23 */ /* 0x000fce000801083d */
[----:B------:R-:W1:Y:S01]  /*c700*/  MUFU.EX2 R47, R47 ;  /* 0x0000002f002f7308 */ /* 0x000e620000000800 */
[----:B------:R-:W-:Y:S01]  /*c710*/  FADD.FTZ R64, R24, R63 ;  /* 0x0000003f18407221 */ /* 0x000fe20000010000 */
[----:B------:R-:W-:-:S06]  /*c720*/  F2FP.F16.F32.PACK_AB R5, R34, R26 ;  /* 0x0000001a2205723e */ /* 0x000fcc00000000ff */
[----:B------:R-:W1:Y:S01]  /*c730*/  MUFU.EX2 R52, R52 ;  /* 0x0000003400347308 */ /* 0x000e620000000800 */
[----:B---3--:R-:W-:Y:S01]  /*c740*/  FADD.FTZ R26, R42, R9 ;  /* 0x000000092a1a7221 */ /* 0x008fe20000010000 */
[----:B------:R-:W-:-:S06]  /*c750*/  FFMA.FTZ R54, R67, UR41, -R61 ;  /* 0x0000002943367c23 */ /* 0x000fcc000801083d */
[----:B------:R-:W3:Y:S01]  /*c760*/  MUFU.EX2 R50, R50 ;  /* 0x0000003200327308 */ /* 0x000ee20000000800 */
[----:B------:R-:W-:Y:S01]  /*c770*/  F2FP.F16.F32.PACK_AB R6, R15, R11 ;  /* 0x0000000b0f06723e */ /* 0x000fe200000000ff */
[----:B0-----:R-:W-:-:S06]  /*c780*/  FADD.FTZ R11, R33, R64 ;  /* 0x00000040210b7221 */ /* 0x001fcc0000010000 */
[----:B------:R-:W0:Y:S01]  /*c790*/  MUFU.EX2 R56, R56 ;  /* 0x0000003800387308 */ /* 0x000e220000000800 */
[----:B----4-:R-:W-:Y:S01]  /*c7a0*/  FADD.FTZ R26, R43, R26 ;  /* 0x0000001a2b1a7221 */ /* 0x010fe20000010000 */
[----:B------:R-:W-:-:S06]  /*c7b0*/  FFMA.FTZ R55, R70, UR41, -R61 ;  /* 0x0000002946377c23 */ /* 0x000fcc000801083d */
[----:B------:R-:W4:Y:S01]  /*c7c0*/  MUFU.EX2 R51, R51 ;  /* 0x0000003300337308 */ /* 0x000f220000000800 */
[----:B-1----:R-:W-:Y:S01]  /*c7d0*/  FADD.FTZ R11, R48, R11 ;  /* 0x0000000b300b7221 */ /* 0x002fe20000010000 */
[----:B------:R-:W-:-:S06]  /*c7e0*/  FADD.FTZ R15, R47, R26 ;  /* 0x0000001a2f0f7221 */ /* 0x000fcc0000010000 */
[----:B------:R-:W1:Y:S01]  /*c7f0*/  MUFU.EX2 R36, R36 ;  /* 0x0000002400247308 */ /* 0x000e620000000800 */
[----:B------:R-:W-:-:S07]  /*c800*/  FFMA.FTZ R58, R71, UR41, -R61 ;  /* 0x00000029473a7c23 */ /* 0x000fce000801083d */
[----:B------:R-:W1:Y:S01]  /*c810*/  MUFU.EX2 R21, R21 ;  /* 0x0000001500157308 */ /* 0x000e620000000800 */
[----:B------:R-:W-:Y:S01]  /*c820*/  F2FP.F16.F32.PACK_AB R8, R25, R20 ;  /* 0x000000141908723e */ /* 0x000fe200000000ff */
[----:B------:R-:W-:-:S06]  /*c830*/  FADD.FTZ R25, R52, R11 ;  /* 0x0000000b34197221 */ /* 0x000fcc0000010000 */
[----:B------:R-:W1:Y:S01]  /*c840*/  MUFU.EX2 R40, R40 ;  /* 0x0000002800287308 */ /* 0x000e620000000800 */
[----:B---3--:R-:W-:Y:S01]  /*c850*/  FADD.FTZ R26, R50, R15 ;  /* 0x0000000f321a7221 */ /* 0x008fe20000010000 */
[----:B------:R-:W-:-:S06]  /*c860*/  FFMA.FTZ R59, R74, UR41, -R61 ;  /* 0x000000294a3b7c23 */ /* 0x000fcc000801083d */
[----:B------:R-:W3:Y:S01]  /*c870*/  MUFU.EX2 R54, R54 ;  /* 0x0000003600367308 */ /* 0x000ee20000000800 */
[----:B------:R-:W-:Y:S01]  /*c880*/  F2FP.F16.F32.PACK_AB R7, R38, R35 ;  /* 0x000000232607723e */ /* 0x000fe200000000ff */
[----:B0-----:R-:W-:-:S06]  /*c890*/  FADD.FTZ R25, R56, R25 ;  /* 0x0000001938197221 */ /* 0x001fcc0000010000 */
[----:B------:R-:W0:Y:S01]  /*c8a0*/  MUFU.EX2 R37, R37 ;  /* 0x0000002500257308 */ /* 0x000e220000000800 */
[----:B----4-:R-:W-:-:S07]  /*c8b0*/  FADD.FTZ R26, R51, R26 ;  /* 0x0000001a331a7221 */ /* 0x010fce0000010000 */
[----:B------:R-:W4:Y:S01]  /*c8c0*/  MUFU.EX2 R55, R55 ;  /* 0x0000003700377308 */ /* 0x000f220000000800 */
[----:B------:R-:W-:Y:S01]  /*c8d0*/  F2FP.F16.F32.PACK_AB R9, R68, R39 ;  /* 0x000000274409723e */ /* 0x000fe200000000ff */
[----:B------:R-:W-:Y:S01]  /*c8e0*/  FFMA.FTZ R75, R75, UR41, -R61 ;  /* 0x000000294b4b7c23 */ /* 0x000fe2000801083d */
[----:B------:R-:W-:-:S05]  /*c8f0*/  F2FP.F16.F32.PACK_AB R11, R69, R46 ;  /* 0x0000002e450b723e */ /* 0x000fca00000000ff */
[----:B------:R-:W4:Y:S01]  /*c900*/  MUFU.EX2 R41, R41 ;  /* 0x0000002900297308 */ /* 0x000f220000000800 */
[----:B------:R3:W-:Y:S01]  /*c910*/  STSM.16.M88.4 [R91], R4 ;  /* 0x000000045b007844 */ /* 0x0007e20000000200 */
[----:B-1----:R-:W-:-:S06]  /*c920*/  FADD.FTZ R25, R36, R25 ;  /* 0x0000001924197221 */ /* 0x002fcc0000010000 */
[----:B------:R-:W1:Y:S01]  /*c930*/  MUFU.EX2 R58, R58 ;  /* 0x0000003a003a7308 */ /* 0x000e620000000800 */
[----:B------:R-:W-:Y:S01]  /*c940*/  FFMA.FTZ R78, R78, UR41, -R61 ;  /* 0x000000294e4e7c23 */ /* 0x000fe2000801083d */
[----:B------:R-:W-:Y:S01]  /*c950*/  F2FP.F16.F32.PACK_AB R14, R24, R14 ;  /* 0x0000000e180e723e */ /* 0x000fe200000000ff */
[----:B------:R0:W-:Y:S05]  /*c960*/  STSM.16.M88.4 [R89], R8 ;  /* 0x0000000859007844 */ /* 0x0001ea0000000200 */
[----:B------:R-:W1:Y:S01]  /*c970*/  MUFU.EX2 R44, R44 ;  /* 0x0000002c002c7308 */ /* 0x000e620000000800 */
[----:B---3--:R-:W-:Y:S01]  /*c980*/  FADD.FTZ R5, R21, R26 ;  /* 0x0000001a15057221 */ /* 0x008fe20000010000 */
[----:B------:R-:W-:-:S06]  /*c990*/  FADD.FTZ R24, R40, R25 ;  /* 0x0000001928187221 */ /* 0x000fcc0000010000 */
[----:B------:R-:W3:Y:S01]  /*c9a0*/  MUFU.EX2 R59, R59 ;  /* 0x0000003b003b7308 */ /* 0x000ee20000000800 */
[----:B------:R-:W-:Y:S01]  /*c9b0*/  FFMA.FTZ R79, R79, UR41, -R61 ;  /* 0x000000294f4f7c23 */ /* 0x000fe2000801083d */
[----:B0-----:R-:W-:-:S06]  /*c9c0*/  FADD.FTZ R8, R54, R5 ;  /* 0x0000000536087221 */ /* 0x001fcc0000010000 */
[----:B------:R-:W0:Y:S01]  /*c9d0*/  MUFU.EX2 R45, R45 ;  /* 0x0000002d002d7308 */ /* 0x000e220000000800 */
[----:B------:R-:W-:Y:S01]  /*c9e0*/  FADD.FTZ R24, R37, R24 ;  /* 0x0000001825187221 */ /* 0x000fe20000010000 */
[----:B----4-:R-:W-:-:S06]  /*c9f0*/  FADD.FTZ R9, R55, R8 ;  /* 0x0000000837097221 */ /* 0x010fcc0000010000 */
[----:B------:R-:W4:Y:S01]  /*ca00*/  MUFU.EX2 R20, R75 ;  /* 0x0000004b00147308 */ /* 0x000f220000000800 */
[----:B------:R-:W-:Y:S01]  /*ca10*/  FFMA.FTZ R82, R82, UR41, -R61 ;  /* 0x0000002952527c23 */ /* 0x000fe2000801083d */
[----:B------:R-:W-:-:S06]  /*ca20*/  FADD.FTZ R5, R41, R24 ;  /* 0x0000001829057221 */ /* 0x000fcc0000010000 */
[----:B------:R-:W4:Y:S01]  /*ca30*/  MUFU.EX2 R49, R49 ;  /* 0x0000003100317308 */ /* 0x000f220000000800 */
[----:B-1----:R-:W-:Y:S01]  /*ca40*/  FADD.FTZ R8, R58, R9 ;  /* 0x000000093a087221 */ /* 0x002fe20000010000 */
[----:B------:R-:W-:-:S06]  /*ca50*/  FFMA.FTZ R83, R83, UR41, -R61 ;  /* 0x0000002953537c23 */ /* 0x000fcc000801083d */
[----:B------:R-:W1:Y:S01]  /*ca60*/  MUFU.EX2 R78, R78 ;  /* 0x0000004e004e7308 */ /* 0x000e620000000800 */
[--C-:B------:R-:W-:Y:S01]  /*ca70*/  FFMA.FTZ R86, R86, UR41, -R61.reuse ;  /* 0x0000002956567c23 */ /* 0x100fe2000801083d */
[----:B------:R-:W-:Y:S01]  /*ca80*/  FFMA.FTZ R61, R87, UR41, -R61 ;  /* 0x00000029573d7c23 */ /* 0x000fe2000801083d */
[----:B------:R-:W-:-:S05]  /*ca90*/  FADD.FTZ R10, R44, R5 ;  /* 0x000000052c0a7221 */ /* 0x000fca0000010000 */
[----:B------:R-:W2:Y:S01]  /*caa0*/  MUFU.EX2 R53, R53 ;  /* 0x0000003500357308 */ /* 0x000ea20000000800 */
[----:B---3--:R-:W-:-:S07]  /*cab0*/  FADD.FTZ R9, R59, R8 ;  /* 0x000000083b097221 */ /* 0x008fce0000010000 */
[----:B------:R-:W3:Y:S01]  /*cac0*/  MUFU.EX2 R79, R79 ;  /* 0x0000004f004f7308 */ /* 0x000ee20000000800 */
[----:B0-----:R-:W-:Y:S01]  /*cad0*/  FADD.FTZ R10, R45, R10 ;  /* 0x0000000a2d0a7221 */ /* 0x001fe20000010000 */
[----:B----4-:R-:W-:-:S06]  /*cae0*/  FADD.FTZ R9, R20, R9 ;  /* 0x0000000914097221 */ /* 0x010fcc0000010000 */
[----:B------:R-:W0:Y:S08]  /*caf0*/  MUFU.EX2 R57, R57 ;  /* 0x0000003900397308 */ /* 0x000e300000000800 */
[----:B------:R-:W-:Y:S01]  /*cb00*/  MUFU.EX2 R82, R82 ;  /* 0x0000005200527308 */ /* 0x000fe20000000800 */
[----:B------:R-:W-:Y:S01]  /*cb10*/  FADD.FTZ R10, R49, R10 ;  /* 0x0000000a310a7221 */ /* 0x000fe20000010000 */
[----:B-1----:R-:W-:-:S06]  /*cb20*/  FADD.FTZ R24, R78, R9 ;  /* 0x000000094e187221 */ /* 0x002fcc0000010000 */
[----:B------:R-:W1:Y:S01]  /*cb30*/  MUFU.EX2 R60, R81 ;  /* 0x00000051003c7308 */ /* 0x000e620000000800 */
[----:B------:R-:W-:-:S07]  /*cb40*/  F2FP.F16.F32.PACK_AB R12, R13, R12 ;  /* 0x0000000c0d0c723e */ /* 0x000fce00000000ff */
[----:B------:R-:W4:Y:S01]  /*cb50*/  MUFU.EX2 R83, R83 ;  /* 0x0000005300537308 */ /* 0x000f220000000800 */
[----:B------:R-:W-:-:S07]  /*cb60*/  F2FP.F16.F32.PACK_AB R13, R30, R27 ;  /* 0x0000001b1e0d723e */ /* 0x000fce00000000ff */
[----:B------:R-:W-:Y:S01]  /*cb70*/  MUFU.EX2 R29, R29 ;  /* 0x0000001d001d7308 */ /* 0x000fe20000000800 */
[----:B------:R-:W-:-:S07]  /*cb80*/  F2FP.F16.F32.PACK_AB R15, R42, R31 ;  /* 0x0000001f2a0f723e */ /* 0x000fce00000000ff */
[----:B------:R-:W4:Y:S01]  /*cb90*/  MUFU.EX2 R142, R142 ;  /* 0x0000008e008e7308 */ /* 0x000f220000000800 */
[----:B--2---:R-:W-:-:S07]  /*cba0*/  FADD.FTZ R10, R53, R10 ;  /* 0x0000000a350a7221 */ /* 0x004fce0000010000 */
[----:B------:R-:W-:Y:S08]  /*cbb0*/  MUFU.EX2 R86, R86 ;  /* 0x0000005600567308 */ /* 0x000ff00000000800 */
[----:B------:R-:W2:Y:S01]  /*cbc0*/  MUFU.EX2 R61, R61 ;  /* 0x0000003d003d7308 */ /* 0x000ea20000000800 */
[----:B---3--:R-:W-:Y:S01]  /*cbd0*/  FADD.FTZ R9, R79, R24 ;  /* 0x000000184f097221 */ /* 0x008fe20000010000 */
[----:B------:R-:W-:-:S02]  /*cbe0*/  F2FP.F16.F32.PACK_AB R4, R48, R33 ;  /* 0x000000213004723e */ /* 0x000fc400000000ff */
[----:B------:R-:W-:Y:S02]  /*cbf0*/  F2FP.F16.F32.PACK_AB R6, R56, R52 ;  /* 0x000000343806723e */ /* 0x000fe400000000ff */
[----:B------:R-:W-:Y:S02]  /*cc00*/  F2FP.F16.F32.PACK_AB R5, R47, R43 ;  /* 0x0000002b2f05723e */ /* 0x000fe400000000ff */
[----:B------:R-:W-:Y:S01]  /*cc10*/  F2FP.F16.F32.PACK_AB R7, R51, R50 ;  /* 0x000000323307723e */ /* 0x000fe200000000ff */
[----:B------:R3:W-:Y:S01]  /*cc20*/  STSM.16.M88.4 [R88], R12 ;  /* 0x0000000c58007844 */ /* 0x0007e20000000200 */
[----:B0-----:R-:W-:Y:S01]  /*cc30*/  FADD.FTZ R11, R57, R10 ;  /* 0x0000000a390b7221 */ /* 0x001fe20000010000 */
[----:B------:R-:W-:Y:S02]  /*cc40*/  F2FP.F16.F32.PACK_AB R8, R45, R44 ;  /* 0x0000002c2d08723e */ /* 0x000fe400000000ff */
[----:B------:R0:W-:Y:S01]  /*cc50*/  STSM.16.M88.4 [R90+0x27800], R4 ;  /* 0x027800045a007844 */ /* 0x0001e20000000200 */
[----:B-1----:R-:W-:Y:S01]  /*cc60*/  FADD.FTZ R24, R60, R11 ;  /* 0x0000000b3c187221 */ /* 0x002fe20000010000 */
[----:B------:R-:W-:-:S02]  /*cc70*/  F2FP.F16.F32.PACK_AB R10, R53, R49 ;  /* 0x00000031350a723e */ /* 0x000fc400000000ff */
[----:B------:R-:W-:Y:S01]  /*cc80*/  F2FP.F16.F32.PACK_AB R11, R79, R78 ;  /* 0x0000004e4f0b723e */ /* 0x000fe200000000ff */
[----:B---3--:R-:W-:Y:S01]  /*cc90*/  FADD.FTZ R14, R82, R9 ;  /* 0x00000009520e7221 */ /* 0x008fe20000010000 */
[----:B------:R-:W-:Y:S02]  /*cca0*/  F2FP.F16.F32.PACK_AB R9, R20, R59 ;  /* 0x0000003b1409723e */ /* 0x000fe400000000ff */
[----:B0-----:R-:W-:Y:S02]  /*ccb0*/  F2FP.F16.F32.PACK_AB R4, R40, R36 ;  /* 0x000000242804723e */ /* 0x001fe400000000ff */
[----:B------:R-:W-:Y:S02]  /*ccc0*/  F2FP.F16.F32.PACK_AB R6, R41, R37 ;  /* 0x000000252906723e */ /* 0x000fe400000000ff */
[----:B------:R-:W-:Y:S01]  /*ccd0*/  F2FP.F16.F32.PACK_AB R5, R54, R21 ;  /* 0x000000153605723e */ /* 0x000fe200000000ff */
[----:B----4-:R-:W-:Y:S01]  /*cce0*/  FADD.FTZ R21, R83, R14 ;  /* 0x0000000e53157221 */ /* 0x010fe20000010000 */
[----:B------:R-:W-:-:S02]  /*ccf0*/  F2FP.F16.F32.PACK_AB R7, R58, R55 ;  /* 0x000000373a07723e */ /* 0x000fc400000000ff */
[----:B------:R-:W-:Y:S02]  /*cd00*/  F2FP.F16.F32.PACK_AB R12, R60, R57 ;  /* 0x000000393c0c723e */ /* 0x000fe400000000ff */
[----:B------:R-:W-:Y:S02]  /*cd10*/  F2FP.F16.F32.PACK_AB R13, R83, R82 ;  /* 0x00000052530d723e */ /* 0x000fe400000000ff */
[----:B------:R-:W-:Y:S02]  /*cd20*/  F2FP.F16.F32.PACK_AB R14, R142, R29 ;  /* 0x0000001d8e0e723e */ /* 0x000fe400000000ff */
[----:B--2---:R-:W-:Y:S01]  /*cd30*/  F2FP.F16.F32.PACK_AB R15, R61, R86 ;  /* 0x000000563d0f723e */ /* 0x004fe200000000ff */
[----:B------:R-:W-:Y:S04]  /*cd40*/  STSM.16.M88.4 [R28], R4 ;  /* 0x000000041c007844 */ /* 0x000fe80000000200 */
[----:B------:R0:W-:Y:S04]  /*cd50*/  STSM.16.M88.4 [R89+0x6000], R8 ;  /* 0x0060000859007844 */ /* 0x0001e80000000200 */
[----:B------:R1:W-:Y:S01]  /*cd60*/  STSM.16.M88.4 [R88+0x6000], R12 ;  /* 0x0060000c58007844 */ /* 0x0003e20000000200 */
[----:B------:R2:W-:Y:S06]  /*cd70*/  MEMBAR.ALL.CTA ;  /* 0x0000000000007992 */ /* 0x0005ec0000008000 */
[----:B--2---:R-:W2:Y:S01]  /*cd80*/  FENCE.VIEW.ASYNC.S ;  /* 0x00000000000073c6 */ /* 0x004ea20000000000 */
[----:B------:R-:W-:Y:S01]  /*cd90*/  ISETP.GE.AND P1, PT, R101, 0x81, PT ;  /* 0x000000816500780c */ /* 0x000fe20003f26270 */
[----:B------:R-:W-:Y:S01]  /*cda0*/  FADD.FTZ R29, R29, R24 ;  /* 0x000000181d1d7221 */ /* 0x000fe20000010000 */
[----:B------:R-:W-:Y:S01]  /*cdb0*/  FADD.FTZ R86, R86, R21 ;  /* 0x0000001556567221 */ /* 0x000fe20000010000 */
[----:B------:R-:W-:Y:S01]  /*cdc0*/  IMAD.MOV.U32 R134, RZ, RZ, R135 ;  /* 0x000000ffff867224 */ /* 0x000fe200078e0087 */
[-C--:B------:R-:W-:Y:S01]  /*cdd0*/  MOV R130, R135.reuse ;  /* 0x0000008700827202 */ /* 0x080fe20000000f00 */
[----:B------:R-:W-:Y:S01]  /*cde0*/  FADD.FTZ R142, R142, R29 ;  /* 0x0000001d8e8e7221 */ /* 0x000fe20000010000 */
[----:B------:R-:W-:Y:S01]  /*cdf0*/  FADD.FTZ R21, R61, R86 ;  /* 0x000000563d157221 */ /* 0x000fe20000010000 */
[--C-:B------:R-:W-:Y:S01]  /*ce00*/  IMAD.MOV.U32 R133, RZ, RZ, R135.reuse ;  /* 0x000000ffff857224 */ /* 0x100fe200078e0087 */
[-C--:B------:R-:W-:Y:S01]  /*ce10*/  MOV R125, R135.reuse ;  /* 0x00000087007d7202 */ /* 0x080fe20000000f00 */
        /* <DEDUP_REMOVED lines=13> */
[----:B------:R-:W-:Y:S01]  /*cef0*/  MOV R90, R135 ;  /* 0x00000087005a7202 */ /* 0x000fe20000000f00 */
[----:B------:R-:W-:-:S02]  /*cf00*/  IMAD.MOV.U32 R123, RZ, RZ, R135 ;  /* 0x000000ffff7b7224 */ /* 0x000fc400078e0087 */
[--C-:B------:R-:W-:Y:S02]  /*cf10*/  IMAD.MOV.U32 R122, RZ, RZ, R135.reuse ;  /* 0x000000ffff7a7224 */ /* 0x100fe400078e0087 */
[--C-:B------:R-:W-:Y:S02]  /*cf20*/  IMAD.MOV.U32 R121, RZ, RZ, R135.reuse ;  /* 0x000000ffff797224 */ /* 0x100fe400078e0087 */
[--C-:B------:R-:W-:Y:S02]  /*cf30*/  IMAD.MOV.U32 R119, RZ, RZ, R135.reuse ;  /* 0x000000ffff777224 */ /* 0x100fe400078e0087 */
[--C-:B------:R-:W-:Y:S02]  /*cf40*/  IMAD.MOV.U32 R118, RZ, RZ, R135.reuse ;  /* 0x000000ffff767224 */ /* 0x100fe400078e0087 */
[--C-:B------:R-:W-:Y:S02]  /*cf50*/  IMAD.MOV.U32 R117, RZ, RZ, R135.reuse ;  /* 0x000000ffff757224 */ /* 0x100fe400078e0087 */
        /* <DEDUP_REMOVED lines=15> */
[--C-:B-----5:R-:W-:Y:S02]  /*d050*/  IMAD.MOV.U32 R97, RZ, RZ, R135.reuse ;  /* 0x000000ffff617224 */ /* 0x120fe400078e0087 */
[--C-:B------:R-:W-:Y:S02]  /*d060*/  IMAD.MOV.U32 R96, RZ, RZ, R135.reuse ;  /* 0x000000ffff607224 */ /* 0x100fe400078e0087 */
[--C-:B------:R-:W-:Y:S02]  /*d070*/  IMAD.MOV.U32 R94, RZ, RZ, R135.reuse ;  /* 0x000000ffff5e7224 */ /* 0x100fe400078e0087 */
[----:B------:R-:W-:-:S02]  /*d080*/  IMAD.MOV.U32 R93, RZ, RZ, R135 ;  /* 0x000000ffff5d7224 */ /* 0x000fc400078e0087 */
[--C-:B------:R-:W-:Y:S02]  /*d090*/  IMAD.MOV.U32 R92, RZ, RZ, R135.reuse ;  /* 0x000000ffff5c7224 */ /* 0x100fe400078e0087 */
[--C-:B------:R-:W-:Y:S02]  /*d0a0*/  IMAD.MOV.U32 R91, RZ, RZ, R135.reuse ;  /* 0x000000ffff5b7224 */ /* 0x100fe400078e0087 */
[--C-:B0-----:R-:W-:Y:S02]  /*d0b0*/  IMAD.MOV.U32 R89, RZ, RZ, R135.reuse ;  /* 0x000000ffff597224 */ /* 0x101fe400078e0087 */
[----:B-1----:R-:W-:Y:S01]  /*d0c0*/  IMAD.MOV.U32 R88, RZ, RZ, R135 ;  /* 0x000000ffff587224 */ /* 0x002fe200078e0087 */
[----:B--2---:R-:W-:Y:S01]  /*d0d0*/  NOP ;  /* 0x0000000000007918 */ /* 0x004fe20000000000 */
[----:B------:R-:W-:Y:S05]  /*d0e0*/  @!P1 BRA `(.L_x_505) ;  /* 0x00000024009c9947 */ /* 0x000fea0003800000 */
[----:B------:R-:W2:Y:S01]  /*d0f0*/  LDL.LU R73, [R1+0x68] ;  /* 0x0000680001497983 */ /* 0x000ea20000300800 */
[----:B------:R-:W-:Y:S01]  /*d100*/  IMAD.MOV.U32 R7, RZ, RZ, R3 ;  /* 0x000000ffff077224 */ /* 0x000fe200078e0003 */
[----:B------:R-:W-:Y:S01]  /*d110*/  MOV R8, R0 ;  /* 0x0000000000087202 */ /* 0x000fe20000000f00 */
        /* <DEDUP_REMOVED lines=25> */
[----:B------:R-:W-:Y:S01]  /*d2b0*/  CS2R R88, SRZ ;  /* 0x0000000000587805 */ /* 0x000fe2000001ff00 */
[----:B--2---:R-:W-:-:S07]  /*d2c0*/  VIADD R4, R73, 0xfffffffe ;  /* 0xfffffffe49047836 */ /* 0x004fce0000000000 */
.L_x_517:
[----:B------:R-:W2:Y:S01]  /*d2d0*/  LDL R0, [R1+0x38] ;  /* 0x0000380001007983 */ /* 0x000ea20000100800 */
[----:B------:R-:W-:Y:S01]  /*d2e0*/  ISETP.NE.AND P1, PT, R5, 0x1, PT ;  /* 0x000000010500780c */ /* 0x000fe20003f25270 */
[----:B------:R-:W-:Y:S05]  /*d2f0*/  YIELD ;  /* 0x0000000000007946 */ /* 0x000fea0003800000 */
[----:B------:R-:W-:-:S04]  /*d300*/  SEL R3, RZ, 0x1, P1 ;  /* 0x00000001ff037807 */ /* 0x000fc80000800000 */
[----:B------:R-:W-:Y:S02]  /*d310*/  LOP3.LUT R150, R6, R3, RZ, 0x3c, !PT ;  /* 0x0000000306967212 */ /* 0x000fe400078e3cff */
[----:B--2---:R-:W-:-:S13]  /*d320*/  ISETP.NE.AND P1, PT, R0, RZ, PT ;  /* 0x000000ff0000720c */ /* 0x004fda0003f25270 */
[----:B0-----:R-:W-:Y:S05]  /*d330*/  @P1 BRA `(.L_x_506) ;  /* 0x00000000003c1947 */ /* 0x001fea0003800000 */
[----:B------:R-:W-:Y:S05]  /*d340*/  @!P0 BRA `(.L_x_507) ;  /* 0x0000000000048947 */ /* 0x000fea0003800000 */
[----:B------:R-:W-:Y:S01]  /*d350*/  BPT.TRAP 0x1 ;  /* 0x000000040000795c */ /* 0x000fe20000300000 */
.L_x_507:
[----:B------:R-:W-:-:S05]  /*d360*/  VIADD R0, R5, 0x1 ;  /* 0x0000000105007836 */ /* 0x000fca0000000000 */
[----:B------:R-:W-:-:S04]  /*d370*/  ISETP.NE.AND P2, PT, R0, 0x2, PT ;  /* 0x000000020000780c */ /* 0x000fc80003f45270 */
[----:B------:R-:W-:Y:S02]  /*d380*/  SEL R3, R0, RZ, P2 ;  /* 0x000000ff00037207 */ /* 0x000fe40001000000 */
[----:B------:R-:W-:-:S03]  /*d390*/  SHF.L.U32 R0, R150, 0x1f, RZ ;  /* 0x0000001f96007819 */ /* 0x000fc600000006ff */
[----:B------:R-:W-:-:S04]  /*d3a0*/  IMAD R3, R3, 0x8, R2 ;  /* 0x0000000803037824 */ /* 0x000fc800078e0202 */
[----:B------:R0:W1:Y:S01]  /*d3b0*/  SYNCS.PHASECHK.TRANS64.TRYWAIT P2, [R3+URZ+0x2d830], R0 ;  /* 0x02d83000030075a7 */ /* 0x000062000804017f */
[----:B------:R-:W-:Y:S05]  /*d3c0*/  @!P0 BRA `(.L_x_508) ;  /* 0x0000000000048947 */ /* 0x000fea0003800000 */
[----:B------:R-:W-:Y:S01]  /*d3d0*/  BPT.TRAP 0x1 ;  /* 0x000000040000795c */ /* 0x000fe20000300000 */
.L_x_508:
[----:B------:R-:W-:Y:S04]  /*d3e0*/  BSSY B0, `(.L_x_506) ;  /* 0x0000004000007945 */ /* 0x000fe80003800000 */
[----:B-1----:R-:W-:Y:S05]  /*d3f0*/  @P2 BRA `(.L_x_509) ;  /* 0x0000000000082947 */ /* 0x002fea0003800000 */
[----:B------:R-:W1:Y:S02]  /*d400*/  SYNCS.PHASECHK.TRANS64.TRYWAIT P2, [R3+URZ+0x2d830], R0 ;  /* 0x02d83000030075a7 */ /* 0x000e64000804017f */
[----:B-1----:R-:W-:Y:S05]  /*d410*/  @!P2 BRA `(.L_x_510) ;  /* 0x000000c00020a947 */ /* 0x002fea0003800000 */
.L_x_509:
[----:B------:R-:W-:Y:S05]  /*d420*/  BSYNC B0 ;  /* 0x0000000000007941 */ /* 0x000fea0003800000 */
.L_x_506:
[----:B01----:R-:W2:Y:S01]  /*d430*/  LDL R3, [R1+0x3c] ;  /* 0x00003c0001037983 */ /* 0x003ea20000100800 */
[----:B------:R-:W-:Y:S01]  /*d440*/  IADD3 R139, R5, 0x1, RZ ;  /* 0x00000001058b7810 */ /* 0x000fe20007ffe0ff */
[----:B------:R-:W0:Y:S03]  /*d450*/  S2R R0, SR_TID.X ;  /* 0x0000000000007919 */ /* 0x000e260000002100 */
[----:B------:R-:W-:-:S04]  /*d460*/  ISETP.NE.AND P2, PT, R139, 0x2, PT ;  /* 0x000000028b00780c */ /* 0x000fc80003f45270 */
[----:B------:R-:W-:Y:S01]  /*d470*/  SEL R139, R139, RZ, P2 ;  /* 0x000000ff8b8b7207 */ /* 0x000fe20001000000 */
[----:B------:R-:W-:Y:S05]  /*d480*/  WARPSYNC.ALL ;  /* 0x0000000000007948 */ /* 0x000fea0003800000 */
[----:B------:R-:W-:-:S05]  /*d490*/  IMAD.MOV.U32 R11, RZ, RZ, -0x7fffffe0 ;  /* 0x80000020ff0b7424 */ /* 0x000fca00078e00ff */
[C---:B------:R-:W-:Y:S02]  /*d4a0*/  R2UR UR7, R11.reuse ;  /* 0x000000000b0772ca */ /* 0x040fe400000e0000 */
[----:B------:R-:W-:Y:S02]  /*d4b0*/  R2UR UR27, R11 ;  /* 0x000000000b1b72ca */ /* 0x000fe400000e0000 */
[----:B------:R-:W-:-:S04]  /*d4c0*/  MOV R15, 0x80000020 ;  /* 0x80000020000f7802 */ /* 0x000fc80000000f00 */
[C---:B------:R-:W-:Y:S02]  /*d4d0*/  R2UR UR11, R15.reuse ;  /* 0x000000000f0b72ca */ /* 0x040fe400000e0000 */
[----:B------:R-:W-:Y:S02]  /*d4e0*/  R2UR UR19, R15 ;  /* 0x000000000f1372ca */ /* 0x000fe400000e0000 */
[----:B0-----:R-:W-:-:S05]  /*d4f0*/  SHF.R.U32.HI R0, RZ, 0x7, R0 ;  /* 0x00000007ff007819 */ /* 0x001fca0000011600 */
[----:B------:R-:W-:Y:S01]  /*d500*/  VIADD R0, R0, 0x8 ;  /* 0x0000000800007836 */ /* 0x000fe20000000000 */
[----:B------:R-:W-:Y:S02]  /*d510*/  R2UR UR4, R146 ;  /* 0x00000000920472ca */ /* 0x000fe400000e0000 */
[----:B------:R-:W-:Y:S02]  /*d520*/  R2UR UR5, R147 ;  /* 0x00000000930572ca */ /* 0x000fe400000e0000 */
[----:B------:R-:W-:-:S04]  /*d530*/  MOV R25, 0x80000020 ;  /* 0x8000002000197802 */ /* 0x000fc80000000f00 */
[----:B------:R-:W-:Y:S01]  /*d540*/  R2UR UR23, R25 ;  /* 0x00000000191772ca */ /* 0x000fe200000e0000 */
[----:B------:R-:W-:Y:S02]  /*d550*/  IMAD.MOV.U32 R13, RZ, RZ, -0x7fffffe0 ;  /* 0x80000020ff0d7424 */ /* 0x000fe400078e00ff */
[----:B--2---:R-:W-:-:S04]  /*d560*/  IMAD R10, R139, 0x600, R3 ;  /* 0x000006008b0a7824 */ /* 0x004fc800078e0203 */
[C---:B------:R-:W-:Y:S01]  /*d570*/  VIADD R14, R10.reuse, 0x2 ;  /* 0x000000020a0e7836 */ /* 0x040fe20000000000 */
[C---:B------:R-:W-:Y:S01]  /*d580*/  R2UR UR6, R10.reuse ;  /* 0x000000000a0672ca */ /* 0x040fe200000e0000 */
[C---:B------:R-:W-:Y:S02]  /*d590*/  VIADD R12, R10.reuse, 0x200 ;  /* 0x000002000a0c7836 */ /* 0x040fe40000000000 */
[----:B------:R-:W-:Y:S01]  /*d5a0*/  VIADD R24, R10, 0x400 ;  /* 0x000004000a187836 */ /* 0x000fe20000000000 */
[----:B------:R-:W-:Y:S01]  /*d5b0*/  R2UR UR10, R14 ;  /* 0x000000000e0a72ca */ /* 0x000fe200000e0000 */
[C---:B------:R-:W-:Y:S02]  /*d5c0*/  VIADD R14, R10.reuse, 0x202 ;  /* 0x000002020a0e7836 */ /* 0x040fe40000000000 */
[----:B------:R-:W-:-:S05]  /*d5d0*/  VIADD R10, R10, 0x402 ;  /* 0x000004020a0a7836 */ /* 0x000fca0000000000 */
[----:B------:R-:W-:Y:S02]  /*d5e0*/  R2UR UR26, R10 ;  /* 0x000000000a1a72ca */ /* 0x000fe400000e0000 */
[----:B------:R-:W2:Y:S01]  /*d5f0*/  LDL.64 R10, [R1+0x10] ;  /* 0x00001000010a7983 */ /* 0x000ea20000100a00 */
[----:B------:R-:W-:-:S03]  /*d600*/  R2UR UR18, R14 ;  /* 0x000000000e1272ca */ /* 0x000fc600000e0000 */
[----:B------:R-:W3:Y:S01]  /*d610*/  LDL.64 R14, [R1+0x8] ;  /* 0x00000800010e7983 */ /* 0x000ee20000100a00 */
[----:B------:R-:W-:Y:S01]  /*d620*/  R2UR UR22, R24 ;  /* 0x00000000181672ca */ /* 0x000fe200000e0000 */
[----:B------:R0:W-:Y:S06]  /*d630*/  BAR.SYNC.DEFER_BLOCKING R0, 0x100 ;  /* 0x000400000000751d */ /* 0x0001ec0000010000 */
[----:B------:R-:W-:-:S06]  /*d640*/  WARPGROUP.ARRIVE ;  /* 0x00000000000079c5 */ /* 0x000fcc0000000000 */
[----:B------:R-:W-:Y:S01]  /*d650*/  HGMMA.64x128x16.F32 R24, gdesc[UR4], RZ, !UPT, gsb0 ;  /* 0x01e00000041879f0 */ /* 0x000fe2000c0008ff */
[----:B------:R-:W-:Y:S02]  /*d660*/  R2UR UR14, R12 ;  /* 0x000000000c0e72ca */ /* 0x000fe400000e0000 */
[----:B------:R-:W-:Y:S02]  /*d670*/  R2UR UR15, R13 ;  /* 0x000000000d0f72ca */ /* 0x000fe400000e0000 */
[----:B------:R-:W4:Y:S01]  /*d680*/  LDL.64 R12, [R1] ;  /* 0x00000000010c7983 */ /* 0x000f220000100a00 */
[----:B------:R-:W-:Y:S02]  /*d690*/  WARPGROUP.DEPBAR.LE gsb0, 0x0 ;  /* 0x00008000000079c5 */ /* 0x000fe40000010000 */
[----:B------:R-:W-:Y:S01]  /*d6a0*/  WARPGROUP.ARRIVE ;  /* 0x00000000000079c5 */ /* 0x000fe20000000000 */
[----:B--2---:R-:W-:Y:S02]  /*d6b0*/  R2UR UR8, R10 ;  /* 0x000000000a0872ca */ /* 0x004fe400000e0000 */
[----:B------:R-:W-:-:S13]  /*d6c0*/  R2UR UR9, R11 ;  /* 0x000000000b0972ca */ /* 0x000fda00000e0000 */
[----:B------:R-:W-:Y:S01]  /*d6d0*/  HGMMA.64x128x16.F32 R24, gdesc[UR8], R24, gsb0 ;  /* 0x01e00000081879f0 */ /* 0x000fe20008000818 */
[----:B---3--:R-:W-:Y:S02]  /*d6e0*/  R2UR UR12, R14 ;  /* 0x000000000e0c72ca */ /* 0x008fe400000e0000 */
[----:B------:R-:W-:Y:S01]  /*d6f0*/  R2UR UR13, R15 ;  /* 0x000000000f0d72ca */ /* 0x000fe200000e0000 */
[----:B------:R-:W-:Y:S02]  /*d700*/  WARPGROUP.DEPBAR.LE gsb0, 0x0 ;  /* 0x00008000000079c5 */ /* 0x000fe40000010000 */
[----:B------:R-:W-:-:S10]  /*d710*/  WARPGROUP.ARRIVE ;  /* 0x00000000000079c5 */ /* 0x000fd40000000000 */
[----:B------:R-:W-:Y:S01]  /*d720*/  HGMMA.64x128x16.F32 R24, gdesc[UR12], R24, gsb0 ;  /* 0x01e000000c1879f0 */ /* 0x000fe20008000818 */
[----:B----4-:R-:W-:Y:S02]  /*d730*/  R2UR UR16, R12 ;  /* 0x000000000c1072ca */ /* 0x010fe400000e0000 */
[----:B------:R-:W-:Y:S02]  /*d740*/  R2UR UR17, R13 ;  /* 0x000000000d1172ca */ /* 0x000fe400000e0000 */
[----:B------:R-:W-:Y:S02]  /*d750*/  R2UR UR20, R156 ;  /* 0x000000009c1472ca */ /* 0x000fe400000e0000 */
[----:B------:R-:W-:Y:S01]  /*d760*/  R2UR UR21, R157 ;  /* 0x000000009d1572ca */ /* 0x000fe200000e0000 */
[----:B------:R-:W-:Y:S02]  /*d770*/  WARPGROUP.DEPBAR.LE gsb0, 0x0 ;  /* 0x00008000000079c5 */ /* 0x000fe40000010000 */
[----:B------:R-:W-:-:S06]  /*d780*/  WARPGROUP.ARRIVE ;  /* 0x00000000000079c5 */ /* 0x000fcc0000000000 */
[----:B------:R-:W-:Y:S01]  /*d790*/  HGMMA.64x128x16.F32 R24, gdesc[UR16], R24, gsb0 ;  /* 0x01e00000101879f0 */ /* 0x000fe20008000818 */
[----:B------:R-:W-:Y:S02]  /*d7a0*/  R2UR UR24, R154 ;  /* 0x000000009a1872ca */ /* 0x000fe400000e0000 */
[----:B------:R-:W-:Y:S01]  /*d7b0*/  R2UR UR25, R155 ;  /* 0x000000009b1972ca */ /* 0x000fe200000e0000 */
[----:B------:R-:W-:Y:S02]  /*d7c0*/  WARPGROUP.DEPBAR.LE gsb0, 0x0 ;  /* 0x00008000000079c5 */ /* 0x000fe40000010000 */
[----:B------:R-:W-:-:S06]  /*d7d0*/  WARPGROUP.ARRIVE ;  /* 0x00000000000079c5 */ /* 0x000fcc0000000000 */
        /* <DEDUP_REMOVED lines=8> */
.L_x_512:
[----:B------:R-:W-:Y:S01]  /*d860*/  SHF.L.U32 R0, R6, 0x1f, RZ ;  /* 0x0000001f06007819 */ /* 0x000fe200000006ff */
[----:B------:R-:W-:-:S04]  /*d870*/  IMAD R3, R5, 0x8, R2 ;  /* 0x0000000805037824 */ /* 0x000fc800078e0202 */
[----:B------:R0:W1:Y:S01]  /*d880*/  SYNCS.PHASECHK.TRANS64.TRYWAIT P1, [R3+URZ+0x2d850], R0 ;  /* 0x02d85000030075a7 */ /* 0x000062000802017f */
[----:B------:R-:W-:Y:S05]  /*d890*/  @!P0 BRA `(.L_x_513) ;  /* 0x0000000000048947 */ /* 0x000fea0003800000 */
[----:B------:R-:W-:Y:S01]  /*d8a0*/  BPT.TRAP 0x1 ;  /* 0x000000040000795c */ /* 0x000fe20000300000 */
.L_x_513:
[----:B-1----:R-:W-:Y:S05]  /*d8b0*/  @P1 BRA `(.L_x_511) ;  /* 0x0000000000081947 */ /* 0x002fea0003800000 */
[----:B------:R-:W1:Y:S02]  /*d8c0*/  SYNCS.PHASECHK.TRANS64.TRYWAIT P1, [R3+URZ+0x2d850], R0 ;  /* 0x02d85000030075a7 */ /* 0x000e64000802017f */
[----:B-1----:R-:W-:Y:S05]  /*d8d0*/  @!P1 BRA `(.L_x_514) ;  /* 0x000000bc00049947 */ /* 0x002fea0003800000 */
.L_x_511:
[----:B------:R-:W2:Y:S01]  /*d8e0*/  LDL R6, [R1+0x40] ;  /* 0x0000400001067983 */ /* 0x000ea20000100800 */
[----:B01----:R-:W-:Y:S01]  /*d8f0*/  VIADD R0, R2, 0x400 ;  /* 0x0000040002007836 */ /* 0x003fe20000000000 */
[----:B------:R-:W-:Y:S05]  /*d900*/  WARPSYNC.ALL ;  /* 0x0000000000007948 */ /* 0x000fea0003800000 */
[----:B------:R-:W-:Y:S01]  /*d910*/  SHF.R.U32.HI R0, RZ, 0x4, R0 ;  /* 0x00000004ff007819 */ /* 0x000fe20000011600 */
[----:B------:R-:W-:Y:S01]  /*d920*/  IMAD.MOV.U32 R11, RZ, RZ, -0x7fffffe0 ;  /* 0x80000020ff0b7424 */ /* 0x000fe200078e00ff */
[----:B------:R-:W-:Y:S01]  /*d930*/  WARPGROUP.ARRIVE ;  /* 0x00000000000079c5 */ /* 0x000fe20000000000 */
[----:B------:R-:W-:-:S02]  /*d940*/  MOV R13, 0x80000020 ;  /* 0x80000020000d7802 */ /* 0x000fc40000000f00 */
[----:B------:R-:W-:Y:S02]  /*d950*/  LOP3.LUT R0, R0, 0x3fff, RZ, 0xc0, !PT ;  /* 0x00003fff00007812 */ /* 0x000fe400078ec0ff */
[C---:B------:R-:W-:Y:S02]  /*d960*/  R2UR UR7, R11.reuse ;  /* 0x000000000b0772ca */ /* 0x040fe400000e0000 */
[----:B------:R-:W-:Y:S02]  /*d970*/  LOP3.LUT R0, R0, 0x2000000, RZ, 0xfc, !PT ;  /* 0x0200000000007812 */ /* 0x000fe400078efcff */
[----:B------:R-:W-:Y:S01]  /*d980*/  R2UR UR35, R11 ;  /* 0x000000000b2372ca */ /* 0x000fe200000e0000 */
[----:B------:R-:W-:Y:S01]  /*d990*/  IMAD.MOV.U32 R11, RZ, RZ, 0x40000040 ;  /* 0x40000040ff0b7424 */ /* 0x000fe200078e00ff */
[----:B------:R-:W-:Y:S01]  /*d9a0*/  R2UR UR11, R13 ;  /* 0x000000000d0b72ca */ /* 0x000fe200000e0000 */
[----:B------:R-:W-:Y:S01]  /*d9b0*/  IMAD R10, R5, 0x600, R0 ;  /* 0x00000600050a7824 */ /* 0x000fe200078e0200 */
[----:B------:R-:W-:-:S02]  /*d9c0*/  R2UR UR15, R13 ;  /* 0x000000000d0f72ca */ /* 0x000fc400000e0000 */
[----:B------:R-:W-:Y:S01]  /*d9d0*/  R2UR UR5, R11 ;  /* 0x000000000b0572ca */ /* 0x000fe200000e0000 */
[C---:B------:R-:W-:Y:S01]  /*d9e0*/  VIADD R12, R10.reuse, 0x40 ;  /* 0x000000400a0c7836 */ /* 0x040fe20000000000 */
[----:B------:R-:W-:Y:S01]  /*d9f0*/  R2UR UR6, R10 ;  /* 0x000000000a0672ca */ /* 0x000fe200000e0000 */
[----:B------:R-:W-:Y:S01]  /*da00*/  IMAD.MOV.U32 R11, RZ, RZ, 0x40000040 ;  /* 0x40000040ff0b7424 */ /* 0x000fe200078e00ff */
[C---:B------:R-:W-:Y:S02]  /*da10*/  R2UR UR19, R13.reuse ;  /* 0x000000000d1372ca */ /* 0x040fe400000e0000 */
[----:B------:R-:W-:Y:S01]  /*da20*/  R2UR UR10, R12 ;  /* 0x000000000c0a72ca */ /* 0x000fe200000e0000 */
[----:B------:R-:W-:Y:S01]  /*da30*/  VIADD R12, R10, 0x80 ;  /* 0x000000800a0c7836 */ /* 0x000fe20000000000 */
[C---:B------:R-:W-:Y:S02]  /*da40*/  R2UR UR23, R13.reuse ;  /* 0x000000000d1772ca */ /* 0x040fe400000e0000 */
[----:B------:R-:W-:-:S02]  /*da50*/  R2UR UR27, R13 ;  /* 0x000000000d1b72ca */ /* 0x000fc400000e0000 */
[----:B------:R-:W-:Y:S01]  /*da60*/  R2UR UR14, R12 ;  /* 0x000000000c0e72ca */ /* 0x000fe200000e0000 */
[----:B------:R-:W-:Y:S01]  /*da70*/  VIADD R12, R10, 0xc0 ;  /* 0x000000c00a0c7836 */ /* 0x000fe20000000000 */
[----:B------:R-:W-:Y:S01]  /*da80*/  R2UR UR31, R13 ;  /* 0x000000000d1f72ca */ /* 0x000fe200000e0000 */
[----:B------:R-:W-:Y:S01]  /*da90*/  IMAD.MOV.U32 R13, RZ, RZ, 0x40000040 ;  /* 0x40000040ff0d7424 */ /* 0x000fe200078e00ff */
[----:B------:R-:W-:Y:S02]  /*daa0*/  R2UR UR33, R11 ;  /* 0x000000000b2172ca */ /* 0x000fe400000e0000 */
[----:B------:R-:W-:Y:S01]  /*dab0*/  R2UR UR18, R12 ;  /* 0x000000000c1272ca */ /* 0x000fe200000e0000 */
[----:B------:R-:W-:Y:S01]  /*dac0*/  VIADD R12, R10, 0x100 ;  /* 0x000001000a0c7836 */ /* 0x000fe20000000000 */
[----:B------:R-:W-:Y:S01]  /*dad0*/  R2UR UR9, R13 ;  /* 0x000000000d0972ca */ /* 0x000fe200000e0000 */
[----:B------:R-:W-:-:S03]  /*dae0*/  IMAD.MOV.U32 R13, RZ, RZ, 0x40000040 ;  /* 0x40000040ff0d7424 */ /* 0x000fc600078e00ff */
[----:B------:R-:W-:Y:S01]  /*daf0*/  R2UR UR22, R12 ;  /* 0x000000000c1672ca */ /* 0x000fe200000e0000 */
[----:B------:R-:W-:Y:S01]  /*db00*/  VIADD R12, R10, 0x140 ;  /* 0x000001400a0c7836 */ /* 0x000fe20000000000 */
[----:B------:R-:W-:Y:S01]  /*db10*/  R2UR UR13, R13 ;  /* 0x000000000d0d72ca */ /* 0x000fe200000e0000 */
[----:B------:R-:W-:-:S03]  /*db20*/  IMAD.MOV.U32 R13, RZ, RZ, 0x40000040 ;  /* 0x40000040ff0d7424 */ /* 0x000fc600078e00ff */
[----:B------:R-:W-:Y:S02]  /*db30*/  R2UR UR26, R12 ;  /* 0x000000000c1a72ca */ /* 0x000fe400000e0000 */
[C---:B------:R-:W-:Y:S01]  /*db40*/  IADD3 R12, R10.reuse, 0x180, RZ ;  /* 0x000001800a0c7810 */ /* 0x040fe20007ffe0ff */
[----:B------:R-:W-:Y:S01]  /*db50*/  VIADD R10, R10, 0x1c0 ;  /* 0x000001c00a0a7836 */ /* 0x000fe20000000000 */
[----:B------:R-:W-:Y:S02]  /*db60*/  R2UR UR17, R13 ;  /* 0x000000000d1172ca */ /* 0x000fe400000e0000 */
[----:B------:R-:W-:Y:S02]  /*db70*/  R2UR UR30, R12 ;  /* 0x000000000c1e72ca */ /* 0x000fe400000e0000 */
[----:B------:R-:W-:Y:S02]  /*db80*/  R2UR UR34, R10 ;  /* 0x000000000a2272ca */ /* 0x000fe400000e0000 */
[----:B------:R-:W-:-:S04]  /*db90*/  MOV R13, 0x40000040 ;  /* 0x40000040000d7802 */ /* 0x000fc80000000f00 */
[----:B------:R-:W-:Y:S01]  /*dba0*/  R2UR UR21, R13 ;  /* 0x000000000d1572ca */ /* 0x000fe200000e0000 */
[----:B------:R-:W-:-:S05]  /*dbb0*/  IMAD.MOV.U32 R13, RZ, RZ, 0x40000040 ;  /* 0x40000040ff0d7424 */ /* 0x000fca00078e00ff */
[----:B------:R-:W-:Y:S01]  /*dbc0*/  R2UR UR25, R13 ;  /* 0x000000000d1972ca */ /* 0x000fe200000e0000 */
[----:B------:R-:W-:-:S05]  /*dbd0*/  IMAD.MOV.U32 R13, RZ, RZ, 0x40000040 ;  /* 0x40000040ff0d7424 */ /* 0x000fca00078e00ff */
[----:B------:R-:W-:Y:S02]  /*dbe0*/  R2UR UR29, R13 ;  /* 0x000000000d1d72ca */ /* 0x000fe400000e0000 */
[----:B--2---:R-:W-:Y:S02]  /*dbf0*/  LOP3.LUT R10, R6, 0x10000, RZ, 0xfc, !PT ;  /* 0x00010000060a7812 */ /* 0x004fe400078efcff */
[----:B------:R-:W0:Y:S02]  /*dc00*/  S2R R6, SR_TID.X ;  /* 0x0000000000067919 */ /* 0x000e240000002100 */
[C---:B------:R-:W-:Y:S01]  /*dc10*/  R2UR UR4, R10.reuse ;  /* 0x000000000a0472ca */ /* 0x040fe200000e0000 */
[----:B------:R-:W-:-:S05]  /*dc20*/  VIADD R12, R10, 0x2 ;  /* 0x000000020a0c7836 */ /* 0x000fca0000000000 */
[----:B------:R-:W-:Y:S02]  /*dc30*/  R2UR UR8, R12 ;  /* 0x000000000c0872ca */ /* 0x000fe400000e0000 */
[----:B------:R-:W-:-:S04]  /*dc40*/  IADD3 R12, R10, 0x4, RZ ;  /* 0x000000040a0c7810 */ /* 0x000fc80007ffe0ff */
[----:B------:R-:W-:Y:S01]  /*dc50*/  R2UR UR12, R12 ;  /* 0x000000000c0c72ca */ /* 0x000fe200000e0000 */
[----:B------:R-:W-:Y:S01]  /*dc60*/  HGMMA.64x96x16.F32 R88, gdesc[UR4].tnspB, R88, gsb0 ;  /* 0x41600000045879f0 */ /* 0x000fe20008000858 */
[----:B------:R-:W-:-:S05]  /*dc70*/  VIADD R12, R10, 0x6 ;  /* 0x000000060a0c7836 */ /* 0x000fca0000000000 */
[----:B------:R-:W-:Y:S01]  /*dc80*/  R2UR UR16, R12 ;  /* 0x000000000c1072ca */ /* 0x000fe200000e0000 */
[----:B------:R-:W-:-:S05]  /*dc90*/  VIADD R12, R10, 0x600 ;  /* 0x000006000a0c7836 */ /* 0x000fca0000000000 */
[----:B------:R-:W-:Y:S01]  /*dca0*/  R2UR UR20, R12 ;  /* 0x000000000c1472ca */ /* 0x000fe200000e0000 */
[----:B------:R-:W-:Y:S01]  /*dcb0*/  VIADD R12, R10, 0x602 ;  /* 0x000006020a0c7836 */ /* 0x000fe20000000000 */
[----:B0-----:R-:W-:-:S04]  /*dcc0*/  SHF.R.U32.HI R0, RZ, 0x7, R6 ;  /* 0x00000007ff007819 */ /* 0x001fc80000011606 */
[----:B------:R-:W-:Y:S01]  /*dcd0*/  R2UR UR24, R12 ;  /* 0x000000000c1872ca */ /* 0x000fe200000e0000 */
[C---:B------:R-:W-:Y:S01]  /*dce0*/  VIADD R12, R10.reuse, 0x604 ;  /* 0x000006040a0c7836 */ /* 0x040fe20000000000 */
[----:B------:R-:W-:Y:S01]  /*dcf0*/  IADD3 R10, R10, 0x606, RZ ;  /* 0x000006060a0a7810 */ /* 0x000fe20007ffe0ff */
[----:B------:R-:W-:Y:S01]  /*dd00*/  VIADD R0, R0, 0x9 ;  /* 0x0000000900007836 */ /* 0x000fe20000000000 */
[----:B------:R-:W-:Y:S02]  /*dd10*/  ISETP.GE.U32.AND P1, PT, R6, 0x180, PT ;  /* 0x000001800600780c */ /* 0x000fe40003f26070 */
[----:B------:R-:W-:Y:S02]  /*dd20*/  R2UR UR28, R12 ;  /* 0x000000000c1c72ca */ /* 0x000fe400000e0000 */
[----:B------:R-:W-:Y:S02]  /*dd30*/  R2UR UR32, R10 ;  /* 0x000000000a2072ca */ /* 0x000fe400000e0000 */
[----:B------:R-:W-:Y:S01]  /*dd40*/  SEL R0, R0, 0x9, !P1 ;  /* 0x0000000900007807 */ /* 0x000fe20004800000 */
[----:B------:R-:W-:-:S02]  /*dd50*/  WARPGROUP.DEPBAR.LE gsb0, 0x0 ;  /* 0x00008000000079c5 */ /* 0x000fc40000010000 */
[----:B------:R-:W-:-:S06]  /*dd60*/  WARPGROUP.ARRIVE ;  /* 0x00000000000079c5 */ /* 0x000fcc0000000000 */
[----:B------:R-:W-:Y:S03]  /*dd70*/  HGMMA.64x96x16.F32 R88, gdesc[UR8].tnspB, R88, gsb0 ;  /* 0x41600000085879f0 */ /* 0x000fe60008000858 */
[----:B------:R-:W-:Y:S02]  /*dd80*/  WARPGROUP.DEPBAR.LE gsb0, 0x0 ;  /* 0x00008000000079c5 */ /* 0x000fe40000010000 */
        /* <DEDUP_REMOVED lines=18> */
[----:B------:R0:W-:Y:S06]  /*deb0*/  BAR.ARV R0, 0x100 ;  /* 0x000400000000751d */ /* 0x0001ec0000002000 */
[----:B------:R-:W-:Y:S05]  /*dec0*/  @!P0 BRA `(.L_x_515) ;  /* 0x0000000000048947 */ /* 0x000fea0003800000 */
[----:B------:R-:W-:Y:S01]  /*ded0*/  BPT.TRAP 0x1 ;  /* 0x000000040000795c */ /* 0x000fe20000300000 */
.L_x_515:
[----:B0-----:R-:W-:Y:S01]  /*dee0*/  IMAD R0, R139, 0x8, R2 ;  /* 0x000000088b007824 */ /* 0x001fe200078e0202 */
[----:B------:R-:W-:Y:S01]  /*def0*/  MOV R3, UR39 ;  /* 0x0000002700037c02 */ /* 0x000fe20008000f00 */
[----:B------:R-:W-:Y:S02]  /*df00*/  UMOV UR41, UR44 ;  /* 0x0000002c00297c82 */ /* 0x000fe40008000000 */
[----:B------:R-:W-:-:S05]  /*df10*/  VIADD R0, R0, 0x2d840 ;  /* 0x0002d84000007836 */ /* 0x000fca0000000000 */
[----:B------:R-:W-:-:S04]  /*df20*/  PRMT R0, R3, 0x654, R0 ;  /* 0x0000065403007816 */ /* 0x000fc80000000000 */
[----:B------:R0:W-:Y:S02]  /*df30*/  SYNCS.ARRIVE.TRANS64.RED.A1T0 RZ, [R0+URZ], RZ ;  /* 0x000000ff00ff79a7 */ /* 0x0001e4000810043f */
[----:B0-----:R-:W-:-:S04]  /*df40*/  FMNMX.FTZ R0, R24, R8, !PT ;  /* 0x0000000818007209 */ /* 0x001fc80007810000 */
        /* <DEDUP_REMOVED lines=30> */
[----:B------:R-:W-:-:S05]  /*e130*/  FMNMX.FTZ R0, R85, R0, !PT ;  /* 0x0000000055007209 */ /* 0x000fca0007810000 */
[----:B------:R-:W0:Y:S02]  /*e140*/  SHFL.BFLY PT, R3, R0, 0x2, 0x1f ;  /* 0x0c401f0000037f89 */ /* 0x000e2400000e0000 */
[----:B0-----:R-:W-:-:S05]  /*e150*/  FMNMX.FTZ R0, R0, R3, !PT ;  /* 0x0000000300007209 */ /* 0x001fca0007810000 */
[----:B------:R-:W0:Y:S02]  /*e160*/  SHFL.BFLY PT, R3, R0, 0x1, 0x1f ;  /* 0x0c201f0000037f89 */ /* 0x000e2400000e0000 */
[----:B0-----:R-:W-:Y:S02]  /*e170*/  FMNMX.FTZ R0, R0, R3, !PT ;  /* 0x0000000300007209 */ /* 0x001fe40007810000 */
[----:B------:R-:W-:-:S03]  /*e180*/  FMNMX.FTZ R3, R26, R7, !PT ;  /* 0x000000071a037209 */ /* 0x000fc60007810000 */
[----:B------:R-:W-:Y:S01]  /*e190*/  FADD.FTZ R9, -R0, R8 ;  /* 0x0000000800097221 */ /* 0x000fe20000010100 */
        /* <DEDUP_REMOVED lines=34> */
[----:B0-----:R-:W-:Y:S01]  /*e3c0*/  FMNMX.FTZ R3, R3, R6, !PT ;  /* 0x0000000603037209 */ /* 0x001fe20007810000 */
[----:B------:R-:W-:-:S04]  /*e3d0*/  FMUL.FTZ R6, R0, UR41 ;  /* 0x0000002900067c20 */ /* 0x000fc80008410000 */
[----:B------:R-:W-:Y:S01]  /*e3e0*/  FADD.FTZ R8, -R3, R7 ;  /* 0x0000000703087221 */ /* 0x000fe20000010100 */
[----:B------:R-:W-:Y:S01]  /*e3f0*/  FMUL.FTZ R7, R9, UR41 ;  /* 0x0000002909077c20 */ /* 0x000fe20008410000 */
[----:B------:R-:W-:Y:S01]  /*e400*/  FMUL.FTZ R9, R3, UR41 ;  /* 0x0000002903097c20 */ /* 0x000fe20008410000 */
[--C-:B------:R-:W-:Y:S01]  /*e410*/  FFMA.FTZ R24, R24, UR41, -R6.reuse ;  /* 0x0000002918187c23 */ /* 0x100fe20008010806 */
[----:B------:R-:W-:Y:S01]  /*e420*/  FMUL.FTZ R8, R8, UR41 ;  /* 0x0000002908087c20 */ /* 0x000fe20008410000 */
        /* <DEDUP_REMOVED lines=24> */
[----:B------:R-:W-:Y:S01]  /*e5b0*/  FFMA.FTZ R45, R45, UR41, -R6 ;  /* 0x000000292d2d7c23 */ /* 0x000fe20008010806 */
        /* <DEDUP_REMOVED lines=16> */
[----:B------:R-:W-:Y:S01]  /*e6c0*/  FFMA.FTZ R60, R60, UR41, -R6 ;  /* 0x000000293c3c7c23 */ /* 0x000fe20008010806 */
[----:B------:R-:W2:Y:S01]  /*e6d0*/  MUFU.EX2 R20, R27 ;  /* 0x0000001b00147308 */ /* 0x000ea20000000800 */
[----:B-1----:R-:W-:Y:S01]  /*e6e0*/  FFMA.FTZ R21, R8, R21, R26 ;  /* 0x0000001508157223 */ /* 0x002fe2000001001a */
[--C-:B------:R-:W-:Y:S01]  /*e6f0*/  FFMA.FTZ R62, R62, UR41, -R9.reuse ;  /* 0x000000293e3e7c23 */ /* 0x100fe20008010809 */
[--C-:B------:R-:W-:Y:S01]  /*e700*/  FFMA.FTZ R61, R61, UR41, -R6.reuse ;  /* 0x000000293d3d7c23 */ /* 0x100fe20008010806 */
[--C-:B------:R-:W-:Y:S01]  /*e710*/  FFMA.FTZ R63, R63, UR41, -R9.reuse ;  /* 0x000000293f3f7c23 */ /* 0x100fe20008010809 */
[--C-:B------:R-:W-:Y:S01]  /*e720*/  FFMA.FTZ R64, R64, UR41, -R6.reuse ;  /* 0x0000002940407c23 */ /* 0x100fe20008010806 */
[--C-:B------:R-:W-:Y:S01]  /*e730*/  FFMA.FTZ R66, R66, UR41, -R9.reuse ;  /* 0x0000002942427c23 */ /* 0x100fe20008010809 */
[----:B------:R-:W-:Y:S01]  /*e740*/  FFMA.FTZ R65, R65, UR41, -R6 ;  /* 0x0000002941417c23 */ /* 0x000fe20008010806 */
[----:B------:R-:W1:Y:S01]  /*e750*/  MUFU.EX2 R28, R28 ;  /* 0x0000001c001c7308 */ /* 0x000e620000000800 */
[----:B0-----:R-:W-:Y:S01]  /*e760*/  FADD.FTZ R10, R25, R142 ;  /* 0x0000008e190a7221 */ /* 0x001fe20000010000 */
[--C-:B------:R-:W-:Y:S01]  /*e770*/  FFMA.FTZ R67, R67, UR41, -R9.reuse ;  /* 0x0000002943437c23 */ /* 0x100fe20008010809 */
[--C-:B------:R-:W-:Y:S01]  /*e780*/  FFMA.FTZ R68, R68, UR41, -R6.reuse ;  /* 0x0000002944447c23 */ /* 0x100fe20008010806 */
[--C-:B------:R-:W-:Y:S01]  /*e790*/  FFMA.FTZ R70, R70, UR41, -R9.reuse ;  /* 0x0000002946467c23 */ /* 0x100fe20008010809 */
[--C-:B------:R-:W-:Y:S01]  /*e7a0*/  FFMA.FTZ R69, R69, UR41, -R6.reuse ;  /* 0x0000002945457c23 */ /* 0x100fe20008010806 */
[----:B------:R-:W-:Y:S01]  /*e7b0*/  FFMA.FTZ R71, R71, UR41, -R9 ;  /* 0x0000002947477c23 */ /* 0x000fe20008010809 */
[--C-:B------:R-:W-:Y:S01]  /*e7c0*/  FFMA.FTZ R72, R72, UR41, -R6.reuse ;  /* 0x0000002948487c23 */ /* 0x100fe20008010806 */
[----:B------:R-:W0:Y:S01]  /*e7d0*/  MUFU.EX2 R27, R30 ;  /* 0x0000001e001b7308 */ /* 0x000e220000000800 */
[----:B--2---:R-:W-:Y:S01]  /*e7e0*/  FADD.FTZ R11, R20, R21 ;  /* 0x00000015140b7221 */ /* 0x004fe20000010000 */
[--C-:B------:R-:W-:Y:S01]  /*e7f0*/  FFMA.FTZ R74, R74, UR41, -R9.reuse ;  /* 0x000000294a4a7c23 */ /* 0x100fe20008010809 */
[--C-:B------:R-:W-:Y:S01]  /*e800*/  FFMA.FTZ R73, R73, UR41, -R6.reuse ;  /* 0x0000002949497c23 */ /* 0x100fe20008010806 */
[--C-:B------:R-:W-:Y:S01]  /*e810*/  FFMA.FTZ R75, R75, UR41, -R9.reuse ;  /* 0x000000294b4b7c23 */ /* 0x100fe20008010809 */
[--C-:B------:R-:W-:Y:S01]  /*e820*/  FFMA.FTZ R76, R76, UR41, -R6.reuse ;  /* 0x000000294c4c7c23 */ /* 0x100fe20008010806 */
[--C-:B------:R-:W-:Y:S01]  /*e830*/  FFMA.FTZ R78, R78, UR41, -R9.reuse ;  /* 0x000000294e4e7c23 */ /* 0x100fe20008010809 */
[----:B------:R-:W-:Y:S01]  /*e840*/  FFMA.FTZ R77, R77, UR41, -R6 ;  /* 0x000000294d4d7c23 */ /* 0x000fe20008010806 */
[----:B------:R-:W2:Y:S01]  /*e850*/  MUFU.EX2 R29, R29 ;  /* 0x0000001d001d7308 */ /* 0x000ea20000000800 */
[----:B-1----:R-:W-:Y:S01]  /*e860*/  FADD.FTZ R10, R28, R10 ;  /* 0x0000000a1c0a7221 */ /* 0x002fe20000010000 */
[--C-:B------:R-:W-:Y:S01]  /*e870*/  FFMA.FTZ R79, R79, UR41, -R9.reuse ;  /* 0x000000294f4f7c23 */ /* 0x100fe20008010809 */
[--C-:B------:R-:W-:Y:S01]  /*e880*/  FFMA.FTZ R80, R80, UR41, -R6.reuse ;  /* 0x0000002950507c23 */ /* 0x100fe20008010806 */
[--C-:B------:R-:W-:Y:S01]  /*e890*/  FFMA.FTZ R82, R82, UR41, -R9.reuse ;  /* 0x0000002952527c23 */ /* 0x100fe20008010809 */
[--C-:B------:R-:W-:Y:S01]  /*e8a0*/  FFMA.FTZ R81, R81, UR41, -R6.reuse ;  /* 0x0000002951517c23 */ /* 0x100fe20008010806 */
[----:B------:R-:W-:Y:S01]  /*e8b0*/  FFMA.FTZ R83, R83, UR41, -R9 ;  /* 0x0000002953537c23 */ /* 0x000fe20008010809 */
[--C-:B------:R-:W-:Y:S01]  /*e8c0*/  FFMA.FTZ R84, R84, UR41, -R6.reuse ;  /* 0x0000002954547c23 */ /* 0x100fe20008010806 */
[----:B------:R-:W1:Y:S01]  /*e8d0*/  MUFU.EX2 R31, R31 ;  /* 0x0000001f001f7308 */ /* 0x000e620000000800 */
[----:B0-----:R-:W-:Y:S01]  /*e8e0*/  FADD.FTZ R11, R27, R11 ;  /* 0x0000000b1b0b7221 */ /* 0x001fe20000010000 */
[--C-:B------:R-:W-:Y:S01]  /*e8f0*/  FFMA.FTZ R86, R86, UR41, -R9.reuse ;  /* 0x0000002956567c23 */ /* 0x100fe20008010809 */
[----:B------:R-:W-:Y:S01]  /*e900*/  FFMA.FTZ R6, R85, UR41, -R6 ;  /* 0x0000002955067c23 */ /* 0x000fe20008010806 */
[----:B------:R-:W-:-:S04]  /*e910*/  FFMA.FTZ R9, R87, UR41, -R9 ;  /* 0x0000002957097c23 */ /* 0x000fc80008010809 */
        /* <DEDUP_REMOVED lines=116> */
.L_x_516:
[----:B------:R-:W2:Y:S04]  /*f060*/  LDL R62, [R1+0x2c] ;  /* 0x00002c00013e7983 */ /* 0x000ea80000100800 */
[----:B------:R-:W3:Y:S04]  /*f070*/  LDL R70, [R1+0x4c] ;  /* 0x00004c0001467983 */ /* 0x000ee80000100800 */
[----:B------:R-:W4:Y:S04]  /*f080*/  LDL R46, [R1+0x34] ;  /* 0x00003400012e7983 */ /* 0x000f280000100800 */
[----:B------:R-:W5:Y:S04]  /*f090*/  LDL R38, [R1+0x30] ;  /* 0x0000300001267983 */ /* 0x000f680000100800 */
[----:B------:R-:W5:Y:S01]  /*f0a0*/  LDL R54, [R1+0x50] ;  /* 0x0000500001367983 */ /* 0x000f620000100800 */
[----:B------:R-:W-:-:S02]  /*f0b0*/  IMAD R5, R5, 0x8, R2 ;  /* 0x0000000805057824 */ /* 0x000fc400078e0202 */
[----:B------:R-:W-:Y:S02]  /*f0c0*/  IMAD.U32 R30, RZ, RZ, UR39 ;  /* 0x00000027ff1e7e24 */ /* 0x000fe4000f8e00ff */
[----:B------:R-:W-:Y:S01]  /*f0d0*/  VIADD R5, R5, 0x2d860 ;  /* 0x0002d86005057836 */ /* 0x000fe20000000000 */
[----:B------:R-:W-:Y:S02]  /*f0e0*/  F2FP.F16.F32.PACK_AB R24, R25, R24 ;  /* 0x000000181918723e */ /* 0x000fe400000000ff */
[----:B------:R-:W-:Y:S02]  /*f0f0*/  F2FP.F16.F32.PACK_AB R25, R20, R26 ;  /* 0x0000001a1419723e */ /* 0x000fe400000000ff */
[----:B------:R-:W-:Y:S02]  /*f100*/  F2FP.F16.F32.PACK_AB R32, R33, R32 ;  /* 0x000000202120723e */ /* 0x000fe400000000ff */
[----:B------:R-:W-:Y:S02]  /*f110*/  PRMT R5, R30, 0x654, R5 ;  /* 0x000006541e057816 */ /* 0x000fe40000000005 */
[----:B------:R-:W-:-:S02]  /*f120*/  F2FP.F16.F32.PACK_AB R26, R29, R28 ;  /* 0x0000001c1d1a723e */ /* 0x000fc400000000ff */
[----:B------:R-:W-:Y:S01]  /*f130*/  F2FP.F16.F32.PACK_AB R27, R31, R27 ;  /* 0x0000001b1f1b723e */ /* 0x000fe200000000ff */
[----:B------:R0:W-:Y:S01]  /*f140*/  SYNCS.ARRIVE.TRANS64.RED.A1T0 RZ, [R5+URZ], RZ ;  /* 0x000000ff05ff79a7 */ /* 0x0001e2000810043f */
[----:B------:R-:W-:Y:S02]  /*f150*/  F2FP.F16.F32.PACK_AB R33, R15, R34 ;  /* 0x000000220f21723e */ /* 0x000fe400000000ff */
[----:B------:R-:W-:Y:S02]  /*f160*/  F2FP.F16.F32.PACK_AB R40, R41, R40 ;  /* 0x000000282928723e */ /* 0x000fe400000000ff */
[----:B------:R-:W-:Y:S02]  /*f170*/  F2FP.F16.F32.PACK_AB R34, R37, R36 ;  /* 0x000000242522723e */ /* 0x000fe400000000ff */
[----:B------:R-:W-:Y:S02]  /*f180*/  F2FP.F16.F32.PACK_AB R35, R39, R35 ;  /* 0x000000232723723e */ /* 0x000fe400000000ff */
[----:B------:R-:W-:-:S02]  /*f190*/  F2FP.F16.F32.PACK_AB R41, R14, R42 ;  /* 0x0000002a0e29723e */ /* 0x000fc400000000ff */
[----:B------:R-:W-:Y:S02]  /*f1a0*/  F2FP.F16.F32.PACK_AB R48, R49, R48 ;  /* 0x000000303130723e */ /* 0x000fe400000000ff */
        /* <DEDUP_REMOVED lines=21> */
[----:B------:R-:W-:Y:S01]  /*f300*/  ISETP.GT.AND P1, PT, R4, RZ, PT ;  /* 0x000000ff0400720c */ /* 0x000fe20003f24270 */
        /* <DEDUP_REMOVED lines=51> */
[----:B------:R-:W-:Y:S02]  /*f640*/  IMAD.MOV.U32 R6, RZ, RZ, R150 ;  /* 0x000000ffff067224 */ /* 0x000fe400078e0096 */
[----:B0-----:R-:W-:Y:S01]  /*f650*/  IMAD.MOV.U32 R5, RZ, RZ, R139 ;  /* 0x000000ffff057224 */ /* 0x001fe200078e008b */
[----:B--2---:R0:W-:Y:S04]  /*f660*/  STSM.16.M88.4 [R62+0x21800], R24 ;  /* 0x021800183e007844 */ /* 0x0041e80000000200 */
[----:B---3--:R0:W-:Y:S04]  /*f670*/  STSM.16.M88.4 [R70], R32 ;  /* 0x0000002046007844 */ /* 0x0081e80000000200 */
[----:B----4-:R0:W-:Y:S04]  /*f680*/  STSM.16.M88.4 [R46], R40 ;  /* 0x000000282e007844 */ /* 0x0101e80000000200 */
[----:B-----5:R0:W-:Y:S04]  /*f690*/  STSM.16.M88.4 [R38], R48 ;  /* 0x0000003026007844 */ /* 0x0201e80000000200 */
[----:B------:R0:W-:Y:S04]  /*f6a0*/  STSM.16.M88.4 [R62+0x27800], R56 ;  /* 0x027800383e007844 */ /* 0x0001e80000000200 */
[----:B------:R0:W-:Y:S04]  /*f6b0*/  STSM.16.M88.4 [R54], R64 ;  /* 0x0000004036007844 */ /* 0x0001e80000000200 */
[----:B------:R0:W-:Y:S04]  /*f6c0*/  STSM.16.M88.4 [R46+0x6000], R72 ;  /* 0x006000482e007844 */ /* 0x0001e80000000200 */
[----:B------:R0:W-:Y:S01]  /*f6d0*/  STSM.16.M88.4 [R38+0x6000], R80 ;  /* 0x0060005026007844 */ /* 0x0001e20000000200 */
[----:B------:R-:W-:Y:S01]  /*f6e0*/  @!PT LDS RZ, [RZ] ;  /* 0x00000000fffff984 */ /* 0x000fe20000000800 */
[----:B------:R-:W-:Y:S01]  /*f6f0*/  @!PT LDS RZ, [RZ] ;  /* 0x00000000fffff984 */ /* 0x000fe20000000800 */
[----:B------:R-:W-:Y:S01]  /*f700*/  @!PT LDS RZ, [RZ] ;  /* 0x00000000fffff984 */ /* 0x000fe20000000800 */
[----:B------:R-:W-:Y:S01]  /*f710*/  @!PT LDS RZ, [RZ] ;  /* 0x00000000fffff984 */ /* 0x000fe20000000800 */
[----:B------:R1:W-:Y:S06]  /*f720*/  MEMBAR.ALL.CTA ;  /* 0x0000000000007992 */ /* 0x0003ec0000008000 */
[----:B-1----:R-:W1:Y:S02]  /*f730*/  FENCE.VIEW.ASYNC.S ;  /* 0x00000000000073c6 */ /* 0x002e640000000000 */
[----:B-1----:R-:W-:Y:S01]  /*f740*/  NOP ;  /* 0x0000000000007918 */ /* 0x002fe20000000000 */
[----:B------:R-:W-:Y:S05]  /*f750*/  @P1 BRA `(.L_x_517) ;  /* 0xffffffd800dc1947 */ /* 0x000fea000383ffff */
.L_x_505:
[----:B------:R-:W-:Y:S05]  /*f760*/  WARPSYNC.ALL ;  /* 0x0000000000007948 */ /* 0x000fea0003800000 */
[----:B------:R-:W-:Y:S06]  /*f770*/  BAR.ARV 0x8, 0x200 ;  /* 0x0208000000007b1d */ /* 0x000fec0000002000 */
[----:B------:R-:W-:Y:S05]  /*f780*/  @!P0 BRA `(.L_x_518) ;  /* 0x0000000000048947 */ /* 0x000fea0003800000 */
[----:B------:R-:W-:Y:S01]  /*f790*/  BPT.TRAP 0x1 ;  /* 0x000000040000795c */ /* 0x000fe20000300000 */
.L_x_518:
[----:B------:R-:W-:Y:S01]  /*f7a0*/  IMAD R12, R139, 0x8, R2 ;  /* 0x000000088b0c7824 */ /* 0x000fe200078e0202 */
[----:B------:R-:W-:-:S04]  /*f7b0*/  SHF.L.U32 R7, R150, 0x1f, RZ ;  /* 0x0000001f96077819 */ /* 0x000fc800000006ff */
[----:B------:R1:W2:Y:S01]  /*f7c0*/  SYNCS.PHASECHK.TRANS64.TRYWAIT P1, [R12+URZ+0x2d850], R7 ;  /* 0x02d850070c0075a7 */ /* 0x0002a2000802017f */
[----:B------:R-:W-:Y:S05]  /*f7d0*/  @!P0 BRA `(.L_x_519) ;  /* 0x0000000000048947 */ /* 0x000fea0003800000 */
[----:B------:R-:W-:Y:S01]  /*f7e0*/  BPT.TRAP 0x1 ;  /* 0x000000040000795c */ /* 0x000fe20000300000 */
.L_x_519:
[----:B------:R-:W3:Y:S01]  /*f7f0*/  LDL.LU R4, [R1+0x40] ;  /* 0x0000400001047983 */ /* 0x000ee20000300800 */
[----:B------:R-:W-:Y:S01]  /*f800*/  IADD3 R2, R2, 0x400, RZ ;  /* 0x0000040002027810 */ /* 0x000fe20007ffe0ff */
[----:B------:R-:W-:-:S03]  /*f810*/  IMAD.MOV.U32 R5, RZ, RZ, 0x40000040 ;  /* 0x40000040ff057424 */ /* 0x000fc600078e00ff */
[----:B------:R-:W-:-:S04]  /*f820*/  SHF.R.U32.HI R2, RZ, 0x4, R2 ;  /* 0x00000004ff027819 */ /* 0x000fc80000011602 */
[----:B------:R-:W-:-:S04]  /*f830*/  LOP3.LUT R2, R2, 0x3fff, RZ, 0xc0, !PT ;  /* 0x00003fff02027812 */ /* 0x000fc800078ec0ff */
[----:B------:R-:W-:Y:S02]  /*f840*/  LOP3.LUT R2, R2, 0x2000000, RZ, 0xfc, !PT ;  /* 0x0200000002027812 */ /* 0x000fe400078efcff */
[----:B---3--:R-:W-:Y:S01]  /*f850*/  LOP3.LUT R4, R4, 0x10000, RZ, 0xfc, !PT ;  /* 0x0001000004047812 */ /* 0x008fe200078efcff */
[----:B--2---:R-:W-:Y:S06]  /*f860*/  @P1 BRA `(.L_x_520) ;  /* 0x0000000000081947 */ /* 0x004fec0003800000 */
[----:B------:R-:W2:Y:S02]  /*f870*/  SYNCS.PHASECHK.TRANS64.TRYWAIT P1, [R12+URZ+0x2d850], R7 ;  /* 0x02d850070c0075a7 */ /* 0x000ea4000802017f */
[----:B--2---:R-:W-:Y:S05]  /*f880*/  @!P1 BRA `(.L_x_521) ;  /* 0x0000009c002c9947 */ /* 0x004fea0003800000 */
.L_x_520:
[----:B------:R-:W-:Y:S01]  /*f890*/  IMAD R6, R139, 0x600, R2 ;  /* 0x000006008b067824 */ /* 0x000fe200078e0202 */
[----:B------:R-:W-:Y:S05]  /*f8a0*/  WARPSYNC.ALL ;  /* 0x0000000000007948 */ /* 0x000fea0003800000 */
[----:B-12---:R-:W-:Y:S01]  /*f8b0*/  IMAD.MOV.U32 R7, RZ, RZ, -0x7fffffe0 ;  /* 0x80000020ff077424 */ /* 0x006fe200078e00ff */
[C---:B------:R-:W-:Y:S01]  /*f8c0*/  R2UR UR4, R4.reuse ;  /* 0x00000000040472ca */ /* 0x040fe200000e0000 */
[----:B------:R-:W-:Y:S01]  /*f8d0*/  WARPGROUP.ARRIVE ;  /* 0x00000000000079c5 */ /* 0x000fe20000000000 */
[----:B------:R-:W-:Y:S01]  /*f8e0*/  R2UR UR5, R5 ;  /* 0x00000000050572ca */ /* 0x000fe200000e0000 */
[----:B------:R-:W-:Y:S01]  /*f8f0*/  VIADD R8, R4, 0x2 ;  /* 0x0000000204087836 */ /* 0x000fe20000000000 */
[C---:B------:R-:W-:Y:S01]  /*f900*/  R2UR UR6, R6.reuse ;  /* 0x00000000060672ca */ /* 0x040fe200000e0000 */
[----:B------:R-:W-:Y:S01]  /*f910*/  VIADD R10, R6, 0x40 ;  /* 0x00000040060a7836 */ /* 0x000fe20000000000 */
[----:B------:R-:W-:Y:S01]  /*f920*/  R2UR UR7, R7 ;  /* 0x00000000070772ca */ /* 0x000fe200000e0000 */
[----:B------:R-:W-:Y:S01]  /*f930*/  IMAD.MOV.U32 R11, RZ, RZ, -0x7fffffe0 ;  /* 0x80000020ff0b7424 */ /* 0x000fe200078e00ff */
[----:B------:R-:W-:Y:S01]  /*f940*/  MOV R9, 0x40000040 ;  /* 0x4000004000097802 */ /* 0x000fe20000000f00 */
[----:B------:R-:W-:Y:S01]  /*f950*/  IMAD.MOV.U32 R5, RZ, RZ, 0x40000040 ;  /* 0x40000040ff057424 */ /* 0x000fe200078e00ff */
[----:B------:R-:W-:Y:S01]  /*f960*/  MOV R7, 0x80000020 ;  /* 0x8000002000077802 */ /* 0x000fe20000000f00 */
[----:B------:R-:W1:Y:S01]  /*f970*/  SHFL.BFLY PT, R2, R21, 0x2, 0x1f ;  /* 0x0c401f0015027f89 */ /* 0x000e6200000e0000 */
[----:B------:R-:W-:Y:S01]  /*f980*/  IMAD.MOV.U32 R39, RZ, RZ, RZ ;  /* 0x000000ffff277224 */ /* 0x000fe200078e00ff */
[----:B0-----:R-:W-:Y:S01]  /*f990*/  MOV R40, 0xff800000 ;  /* 0xff80000000287802 */ /* 0x001fe20000000f00 */
[----:B------:R-:W-:-:S05]  /*f9a0*/  IMAD.MOV.U32 R41, RZ, RZ, -0x800000 ;  /* 0xff800000ff297424 */ /* 0x000fca00078e00ff */
[----:B------:R-:W-:Y:S01]  /*f9b0*/  HGMMA.64x96x16.F32 R88, gdesc[UR4].tnspB, R88, gsb0 ;  /* 0x41600000045879f0 */ /* 0x000fe20008000858 */
[----:B------:R-:W-:Y:S01]  /*f9c0*/  R2UR UR4, R8 ;  /* 0x00000000080472ca */ /* 0x000fe200000e0000 */
[----:B------:R-:W-:Y:S01]  /*f9d0*/  VIADD R8, R4, 0x4 ;  /* 0x0000000404087836 */ /* 0x000fe20000000000 */
[----:B------:R-:W-:Y:S01]  /*f9e0*/  R2UR UR5, R9 ;  /* 0x00000000090572ca */ /* 0x000fe200000e0000 */
[----:B------:R-:W-:Y:S01]  /*f9f0*/  IMAD.MOV.U32 R9, RZ, RZ, 0x40000040 ;  /* 0x40000040ff097424 */ /* 0x000fe200078e00ff */
[----:B------:R-:W-:Y:S01]  /*fa00*/  R2UR UR6, R10 ;  /* 0x000000000a0672ca */ /* 0x000fe200000e0000 */
[----:B------:R-:W-:Y:S01]  /*fa10*/  VIADD R10, R6, 0x80 ;  /* 0x00000080060a7836 */ /* 0x000fe20000000000 */
[----:B------:R-:W-:Y:S02]  /*fa20*/  R2UR UR7, R11 ;  /* 0x000000000b0772ca */ /* 0x000fe400000e0000 */
[----:B------:R-:W-:Y:S01]  /*fa30*/  MOV R11, 0x80000020 ;  /* 0x80000020000b7802 */ /* 0x000fe20000000f00 */
[----:B------:R-:W-:-:S02]  /*fa40*/  WARPGROUP.DEPBAR.LE gsb0, 0x0 ;  /* 0x00008000000079c5 */ /* 0x000fc40000010000 */
[----:B------:R-:W-:-:S08]  /*fa50*/  WARPGROUP.ARRIVE ;  /* 0x00000000000079c5 */ /* 0x000fd00000000000 */
[----:B------:R-:W-:Y:S01]  /*fa60*/  HGMMA.64x96x16.F32 R88, gdesc[UR4].tnspB, R88, gsb0 ;  /* 0x41600000045879f0 */ /* 0x000fe20008000858 */
[----:B------:R-:W-:Y:S01]  /*fa70*/  R2UR UR4, R8 ;  /* 0x00000000080472ca */ /* 0x000fe200000e0000 */
[----:B------:R-:W-:Y:S01]  /*fa80*/  VIADD R8, R4, 0x6 ;  /* 0x0000000604087836 */ /* 0x000fe20000000000 */
[----:B------:R-:W-:Y:S01]  /*fa90*/  R2UR UR5, R9 ;  /* 0x00000000090572ca */ /* 0x000fe200000e0000 */
[----:B------:R-:W-:Y:S01]  /*faa0*/  IMAD.MOV.U32 R9, RZ, RZ, 0x40000040 ;  /* 0x40000040ff097424 */ /* 0x000fe200078e00ff */
[----:B------:R-:W-:Y:S01]  /*fab0*/  R2UR UR6, R10 ;  /* 0x000000000a0672ca */ /* 0x000fe200000e0000 */
[----:B------:R-:W-:Y:S01]  /*fac0*/  VIADD R10, R6, 0xc0 ;  /* 0x000000c0060a7836 */ /* 0x000fe20000000000 */
[----:B------:R-:W-:Y:S01]  /*fad0*/  R2UR UR7, R11 ;  /* 0x000000000b0772ca */ /* 0x000fe200000e0000 */
[----:B------:R-:W-:Y:S01]  /*fae0*/  IMAD.MOV.U32 R11, RZ, RZ, -0x7fffffe0 ;  /* 0x80000020ff0b7424 */ /* 0x000fe200078e00ff */
[----:B------:R-:W-:Y:S02]  /*faf0*/  WARPGROUP.DEPBAR.LE gsb0, 0x0 ;  /* 0x00008000000079c5 */ /* 0x000fe40000010000 */
[----:B------:R-:W-:-:S09]  /*fb00*/  WARPGROUP.ARRIVE ;  /* 0x00000000000079c5 */ /* 0x000fd20000000000 */
[----:B------:R-:W-:Y:S01]  /*fb10*/  HGMMA.64x96x16.F32 R88, gdesc[UR4].tnspB, R88, gsb0 ;  /* 0x41600000045879f0 */ /* 0x000fe20008000858 */
[----:B------:R-:W-:Y:S02]  /*fb20*/  R2UR UR4, R8 ;  /* 0x00000000080472ca */ /* 0x000fe400000e0000 */
[----:B------:R-:W-:Y:S01]  /*fb30*/  R2UR UR5, R9 ;  /* 0x00000000090572ca */ /* 0x000fe200000e0000 */
[----:B------:R-:W-:Y:S01]  /*fb40*/  IMAD.MOV.U32 R9, RZ, RZ, 0x40000040 ;  /* 0x40000040ff097424 */ /* 0x000fe200078e00ff */
[----:B------:R-:W-:Y:S01]  /*fb50*/  R2UR UR6, R10 ;  /* 0x000000000a0672ca */ /* 0x000fe200000e0000 */
[----:B------:R-:W-:Y:S01]  /*fb60*/  VIADD R10, R6, 0x100 ;  /* 0x00000100060a7836 */ /* 0x000fe20000000000 */
[----:B------:R-:W-:Y:S01]  /*fb70*/  R2UR UR7, R11 ;  /* 0x000000000b0772ca */ /* 0x000fe200000e0000 */
[----:B------:R-:W-:Y:S01]  /*fb80*/  IMAD.MOV.U32 R11, RZ, RZ, -0x7fffffe0 ;  /* 0x80000020ff0b7424 */ /* 0x000fe200078e00ff */
[----:B------:R-:W-:Y:S01]  /*fb90*/  IADD3 R8, R4, 0x600, RZ ;  /* 0x0000060004087810 */ /* 0x000fe20007ffe0ff */
[----:B------:R-:W-:-:S02]  /*fba0*/  WARPGROUP.DEPBAR.LE gsb0, 0x0 ;  /* 0x00008000000079c5 */ /* 0x000fc40000010000 */
[----:B------:R-:W-:-:S08]  /*fbb0*/  WARPGROUP.ARRIVE ;  /* 0x00000000000079c5 */ /* 0x000fd00000000000 */
[----:B------:R-:W-:Y:S01]  /*fbc0*/  HGMMA.64x96x16.F32 R88, gdesc[UR4].tnspB, R88, gsb0 ;  /* 0x41600000045879f0 */ /* 0x000fe20008000858 */
[----:B------:R-:W-:Y:S01]  /*fbd0*/  R2UR UR4, R8 ;  /* 0x00000000080472ca */ /* 0x000fe200000e0000 */
[----:B------:R-:W-:Y:S01]  /*fbe0*/  VIADD R8, R4, 0x602 ;  /* 0x0000060204087836 */ /* 0x000fe20000000000 */
[----:B------:R-:W-:Y:S01]  /*fbf0*/  R2UR UR5, R9 ;  /* 0x00000000090572ca */ /* 0x000fe200000e0000 */
[----:B------:R-:W-:Y:S01]  /*fc00*/  IMAD.MOV.U32 R9, RZ, RZ, 0x40000040 ;  /* 0x40000040ff097424 */ /* 0x000fe200078e00ff */
[----:B------:R-:W-:Y:S02]  /*fc10*/  R2UR UR6, R10 ;  /* 0x000000000a0672ca */ /* 0x000fe400000e0000 */
[----:B------:R-:W-:Y:S01]  /*fc20*/  R2UR UR7, R11 ;  /* 0x000000000b0772ca */ /* 0x000fe200000e0000 */
[----:B------:R-:W-:Y:S01]  /*fc30*/  IMAD.MOV.U32 R11, RZ, RZ, -0x7fffffe0 ;  /* 0x80000020ff0b7424 */ /* 0x000fe200078e00ff */
[----:B------:R-:W-:Y:S01]  /*fc40*/  IADD3 R10, R6, 0x140, RZ ;  /* 0x00000140060a7810 */ /* 0x000fe20007ffe0ff */
[----:B------:R-:W-:-:S02]  /*fc50*/  WARPGROUP.DEPBAR.LE gsb0, 0x0 ;  /* 0x00008000000079c5 */ /* 0x000fc40000010000 */
[----:B------:R-:W-:-:S08]  /*fc60*/  WARPGROUP.ARRIVE ;  /* 0x00000000000079c5 */ /* 0x000fd00000000000 */
[----:B------:R-:W-:Y:S01]  /*fc70*/  HGMMA.64x96x16.F32 R88, gdesc[UR4].tnspB, R88, gsb0 ;  /* 0x41600000045879f0 */ /* 0x000fe20008000858 */
[----:B------:R-:W-:Y:S01]  /*fc80*/  R2UR UR4, R8 ;  /* 0x00000000080472ca */ /* 0x000fe200000e0000 */
[C---:B------:R-:W-:Y:S01]  /*fc90*/  VIADD R8, R4.reuse, 0x604 ;  /* 0x0000060404087836 */ /* 0x040fe20000000000 */
[----:B------:R-:W-:Y:S01]  /*fca0*/  R2UR UR5, R9 ;  /* 0x00000000090572ca */ /* 0x000fe200000e0000 */
[----:B------:R-:W-:Y:S01]  /*fcb0*/  VIADD R4, R4, 0x606 ;  /* 0x0000060604047836 */ /* 0x000fe20000000000 */
[----:B------:R-:W-:Y:S01]  /*fcc0*/  R2UR UR6, R10 ;  /* 0x000000000a0672ca */ /* 0x000fe200000e0000 */
[C---:B------:R-:W-:Y:S01]  /*fcd0*/  VIADD R10, R6.reuse, 0x180 ;  /* 0x00000180060a7836 */ /* 0x040fe20000000000 */
[----:B------:R-:W-:Y:S01]  /*fce0*/  R2UR UR7, R11 ;  /* 0x000000000b0772ca */ /* 0x000fe200000e0000 */
[----:B------:R-:W-:Y:S01]  /*fcf0*/  IMAD.MOV.U32 R11, RZ, RZ, -0x7fffffe0 ;  /* 0x80000020ff0b7424 */ /* 0x000fe200078e00ff */
[----:B------:R-:W-:Y:S01]  /*fd00*/  MOV R9, 0x40000040 ;  /* 0x4000004000097802 */ /* 0x000fe20000000f00 */
[----:B------:R-:W-:Y:S01]  /*fd10*/  VIADD R6, R6, 0x1c0 ;  /* 0x000001c006067836 */ /* 0x000fe20000000000 */
[----:B------:R-:W-:-:S02]  /*fd20*/  WARPGROUP.DEPBAR.LE gsb0, 0x0 ;  /* 0x00008000000079c5 */ /* 0x000fc40000010000 */
[----:B------:R-:W-:-:S07]  /*fd30*/  WARPGROUP.ARRIVE ;  /* 0x00000000000079c5 */ /* 0x000fce0000000000 */
[----:B------:R-:W-:Y:S01]  /*fd40*/  HGMMA.64x96x16.F32 R88, gdesc[UR4].tnspB, R88, gsb0 ;  /* 0x41600000045879f0 */ /* 0x000fe20008000858 */
[----:B------:R-:W-:Y:S02]  /*fd50*/  R2UR UR4, R8 ;  /* 0x00000000080472ca */ /* 0x000fe400000e0000 */
[----:B------:R-:W-:Y:S02]  /*fd60*/  R2UR UR5, R9 ;  /* 0x00000000090572ca */ /* 0x000fe400000e0000 */
[----:B------:R-:W-:Y:S02]  /*fd70*/  R2UR UR6, R10 ;  /* 0x000000000a0672ca */ /* 0x000fe400000e0000 */
[----:B------:R-:W-:Y:S01]  /*fd80*/  R2UR UR7, R11 ;  /* 0x000000000b0772ca */ /* 0x000fe200000e0000 */
[----:B------:R-:W-:Y:S01]  /*fd90*/  IMAD.U32 R11, RZ, RZ, UR41 ;  /* 0x00000029ff0b7e24 */ /* 0x000fe2000f8e00ff */
[----:B------:R-:W-:Y:S02]  /*fda0*/  WARPGROUP.DEPBAR.LE gsb0, 0x0 ;  /* 0x00008000000079c5 */ /* 0x000fe40000010000 */
[----:B------:R-:W-:-:S09]  /*fdb0*/  WARPGROUP.ARRIVE ;  /* 0x00000000000079c5 */ /* 0x000fd20000000000 */
[----:B------:R-:W-:Y:S01]  /*fdc0*/  HGMMA.64x96x16.F32 R88, gdesc[UR4].tnspB, R88, gsb0 ;  /* 0x41600000045879f0 */ /* 0x000fe20008000858 */
[----:B------:R-:W-:Y:S01]  /*fdd0*/  R2UR UR4, R4 ;  /* 0x00000000040472ca */ /* 0x000fe200000e0000 */
[----:B-1----:R-:W-:Y:S01]  /*fde0*/  FADD.FTZ R4, R2, R21 ;  /* 0x0000001502047221 */ /* 0x002fe20000010000 */
[----:B------:R-:W-:Y:S02]  /*fdf0*/  R2UR UR5, R5 ;  /* 0x00000000050572ca */ /* 0x000fe400000e0000 */
[----:B------:R-:W-:Y:S01]  /*fe00*/  R2UR UR6, R6 ;  /* 0x00000000060672ca */ /* 0x000fe200000e0000 */
[----:B------:R-:W0:Y:S01]  /*fe10*/  SHFL.BFLY PT, R5, R142, 0x2, 0x1f ;  /* 0x0c401f008e057f89 */ /* 0x000e2200000e0000 */
[----:B------:R-:W-:-:S03]  /*fe20*/  R2UR UR7, R7 ;  /* 0x00000000070772ca */ /* 0x000fc600000e0000 */
[----:B------:R-:W1:Y:S01]  /*fe30*/  SHFL.BFLY PT, R7, R4, 0x1, 0x1f ;  /* 0x0c201f0004077f89 */ /* 0x000e6200000e0000 */
[----:B0-----:R-:W-:Y:S01]  /*fe40*/  FADD.FTZ R5, R5, R142 ;  /* 0x0000008e05057221 */ /* 0x001fe20000010000 */
[----:B-1----:R-:W-:-:S04]  /*fe50*/  FADD.FTZ R9, R4, R7 ;  /* 0x0000000704097221 */ /* 0x002fc80000010000 */
[----:B------:R-:W0:Y:S01]  /*fe60*/  SHFL.BFLY PT, R2, R5, 0x1, 0x1f ;  /* 0x0c201f0005027f89 */ /* 0x000e2200000e0000 */
[----:B------:R-:W-:-:S13]  /*fe70*/  FSETP.NE.FTZ.AND P2, PT, R9, RZ, PT ;  /* 0x000000ff0900720b */ /* 0x000fda0003f55000 */
[----:B------:R-:W1:Y:S01]  /*fe80*/  @P2 MUFU.LG2 R7, R9 ;  /* 0x0000000900072308 */ /* 0x000e620000000c00 */
[----:B------:R-:W-:Y:S01]  /*fe90*/  @P2 FMUL.FTZ R11, R11, 0.69314718246459960938 ;  /* 0x3f3172180b0b2820 */ /* 0x000fe20000410000 */
[----:B0-----:R-:W-:Y:S01]  /*fea0*/  FADD.FTZ R8, R5, R2 ;  /* 0x0000000205087221 */ /* 0x001fe20000010000 */
[----:B------:R-:W-:Y:S02]  /*feb0*/  IMAD.MOV.U32 R2, RZ, RZ, RZ ;  /* 0x000000ffff027224 */ /* 0x000fe400078e00ff */
[----:B------:R-:W-:Y:S02]  /*fec0*/  IMAD.U32 R5, RZ, RZ, UR41 ;  /* 0x00000029ff057e24 */ /* 0x000fe4000f8e00ff */
[----:B------:R-:W-:Y:S02]  /*fed0*/  FSETP.NE.FTZ.AND P1, PT, R8, RZ, PT ;  /* 0x000000ff0800720b */ /* 0x000fe40003f35000 */
[----:B------:R-:W-:Y:S01]  /*fee0*/  @P2 MUFU.RCP R2, R9 ;  /* 0x0000000900022308 */ /* 0x000fe20000001000 */
[----:B-1----:R-:W-:-:S04]  /*fef0*/  @P2 FMUL.FTZ R4, R7, 0.69314718246459960938 ;  /* 0x3f31721807042820 */ /* 0x002fc80000410000 */
[----:B------:R-:W-:-:S06]  /*ff00*/  @P2 FFMA.FTZ R41, R11, R3, R4 ;  /* 0x000000030b292223 */ /* 0x000fcc0000010004 */
[----:B------:R-:W0:Y:S01]  /*ff10*/  @P1 MUFU.LG2 R6, R8 ;  /* 0x0000000800061308 */ /* 0x000e220000000c00 */
[----:B------:R-:W-:-:S07]  /*ff20*/  @P1 FMUL.FTZ R5, R5, 0.69314718246459960938 ;  /* 0x3f31721805051820 */ /* 0x000fce0000410000 */
[----:B------:R1:W2:Y:S01]  /*ff30*/  @P1 MUFU.RCP R39, R8 ;  /* 0x0000000800271308 */ /* 0x0002a20000001000 */
[----:B0-----:R-:W-:-:S04]  /*ff40*/  @P1 FMUL.FTZ R6, R6, 0.69314718246459960938 ;  /* 0x3f31721806061820 */ /* 0x001fc80000410000 */
[----:B------:R-:W-:Y:S01]  /*ff50*/  @P1 FFMA.FTZ R40, R5, R0, R6 ;  /* 0x0000000005281223 */ /* 0x000fe20000010006 */
[----:B------:R-:W-:Y:S02]  /*ff60*/  WARPGROUP.DEPBAR.LE gsb0, 0x0 ;  /* 0x00008000000079c5 */ /* 0x000fe40000010000 */
[----:B------:R-:W-:-:S06]  /*ff70*/  WARPGROUP.ARRIVE ;  /* 0x00000000000079c5 */ /* 0x000fcc0000000000 */
[----:B------:R-:W-:Y:S03]  /*ff80*/  HGMMA.64x96x16.F32 R88, gdesc[UR4].tnspB, R88, gsb0 ;  /* 0x41600000045879f0 */ /* 0x000fe60008000858 */
[----:B------:R-:W-:Y:S02]  /*ff90*/  WARPGROUP.DEPBAR.LE gsb0, 0x0 ;  /* 0x00008000000079c5 */ /* 0x000fe40000010000 */
[----:B-12---:R-:W-:Y:S05]  /*ffa0*/  @!P0 BRA `(.L_x_522) ;  /* 0x0000000000048947 */ /* 0x006fea0003800000 */
[----:B------:R-:W-:Y:S01]  /*ffb0*/  BPT.TRAP 0x1 ;  /* 0x000000040000795c */ /* 0x000fe20000300000 */
.L_x_522:
[----:B------:R-:W-:Y:S02]  /*ffc0*/  VIADD R12, R12, 0x2d860 ;  /* 0x0002d8600c0c7836 */ /* 0x000fe40000000000 */
[-C--:B------:R-:W-:Y:S01]  /*ffd0*/  FMUL.FTZ R7, R88, R39.reuse ;  /* 0x0000002758077220 */ /* 0x080fe20000410000 */
[----:B------:R-:W-:Y:S02]  /*ffe0*/  IMAD.U32 R3, RZ, RZ, UR39 ;  /* 0x00000027ff037e24 */ /* 0x000fe4000f8e00ff */
[-C--:B------:R-:W-:Y:S01]  /*fff0*/  FMUL.FTZ R50, R89, R39.reuse ;  /* 0x0000002759327220 */ /* 0x080fe20000410000 */
[----:B------:R-:W-:Y:S02]  /*10000*/  VIADD R139, R139, 0x1 ;  /* 0x000000018b8b7836 */ /* 0x000fe40000000000 */
[-C--:B------:R-:W-:Y:S01]  /*10010*/  FMUL.FTZ R6, R92, R39.reuse ;  /* 0x000000275c067220 */ /* 0x080fe20000410000 */
[-C--:B------:R-:W-:Y:S01]  /*10020*/  FMUL.FTZ R51, R93, R39.reuse ;  /* 0x000000275d337220 */ /* 0x080fe20000410000 */
[----:B------:R-:W-:Y:S01]  /*10030*/  PRMT R12, R3, 0x654, R12 ;  /* 0x00000654030c7816 */ /* 0x000fe2000000000c */
[-C--:B------:R-:W-:Y:S01]  /*10040*/  FMUL.FTZ R37, R96, R39.reuse ;  /* 0x0000002760257220 */ /* 0x080fe20000410000 */
[----:B------:R-:W-:Y:S01]  /*10050*/  ISETP.NE.AND P0, PT, R139, 0x2, PT ;  /* 0x000000028b00780c */ /* 0x000fe20003f05270 */
[-C--:B------:R-:W-:Y:S01]  /*10060*/  FMUL.FTZ R48, R97, R39.reuse ;  /* 0x0000002761307220 */ /* 0x080fe20000410000 */
[----:B------:R0:W-:Y:S01]  /*10070*/  SYNCS.ARRIVE.TRANS64.RED.A1T0 RZ, [R12+URZ], RZ ;  /* 0x000000ff0cff79a7 */ /* 0x0001e2000810043f */
[-C--:B------:R-:W-:Y:S01]  /*10080*/  FMUL.FTZ R36, R100, R39.reuse ;  /* 0x0000002764247220 */ /* 0x080fe20000410000 */
[----:B------:R-:W-:Y:S01]  /*10090*/  SEL R5, RZ, 0x1, P0 ;  /* 0x00000001ff057807 */ /* 0x000fe20000000000 */
        /* <DEDUP_REMOVED lines=42> */
[----:B------:R-:W-:Y:S01]  /*10340*/  LOP3.LUT R150, R150, R5, RZ, 0x3c, !PT ;  /* 0x0000000596967212 */ /* 0x000fe200078e3cff */
[----:B------:R-:W-:Y:S01]  /*10350*/  UIADD3 UR37, UR37, 0x1, URZ ;  /* 0x0000000125257890 */ /* 0x000fe2000fffe03f */
[----:B0-----:R-:W-:-:S11]  /*10360*/  SEL R139, R139, RZ, P0 ;  /* 0x000000ff8b8b7207 */ /* 0x001fd60000000000 */
.L_x_463:
[----:B------:R-:W-:Y:S05]  /*10370*/  WARPSYNC.ALL ;  /* 0x0000000000007948 */ /* 0x000fea0003800000 */
[----:B------:R-:W0:Y:S08]  /*10380*/  S2UR UR39, SR_CgaCtaId ;  /* 0x00000000002779c3 */ /* 0x000e300000008800 */
[----:B------:R-:W-:Y:S06]  /*10390*/  BAR.SYNC.DEFER_BLOCKING 0x5, 0x200 ;  /* 0x0148000000007b1d */ /* 0x000fec0000010000 */
[----:B------:R-:W-:Y:S01]  /*103a0*/  UMOV UR4, 0x400 ;  /* 0x0000040000047882 */ /* 0x000fe20000000000 */
[----:B------:R-:W-:Y:S01]  /*103b0*/  BSSY B0, `(.L_x_523) ;  /* 0x00001d1000007945 */ /* 0x000fe20003800000 */
[----:B0-----:R-:W-:-:S06]  /*103c0*/  ULEA UR4, UR39, UR4, 0x18 ;  /* 0x0000000427047291 */ /* 0x001fcc000f8ec03f */
[----:B------:R-:W-:-:S05]  /*103d0*/  MOV R2, UR4 ;  /* 0x0000000400027c02 */ /* 0x000fca0008000f00 */
[----:B------:R0:W1:Y:S01]  /*103e0*/  LDS.128 R32, [R2+0x2d8d0] ;  /* 0x02d8d00002207984 */ /* 0x0000620000000c00 */
[----:B------:R-:W-:Y:S06]  /*103f0*/  BAR.ARV 0x4, 0x200 ;  /* 0x0108000000007b1d */ /* 0x000fec0000002000 */
[----:B------:R-:W-:Y:S05]  /*10400*/  @P1 BRA `(.L_x_524) ;  /* 0x0000001000801947 */ /* 0x000fea0003800000 */
[----:B------:R-:W2:Y:S04]  /*10410*/  LDL R4, [R1+0x90] ;  /* 0x0000900001047983 */ /* 0x000ea80000100800 */
[----:B------:R-:W3:Y:S04]  /*10420*/  LDL.LU R82, [R1+0x58] ;  /* 0x0000580001527983 */ /* 0x000ee80000300800 */
[----:B------:R-:W4:Y:S01]  /*10430*/  LDL.LU R80, [R1+0x5c] ;  /* 0x00005c0001507983 */ /* 0x000f220000300800 */
[----:B------:R-:W0:Y:S01]  /*10440*/  S2R R5, SR_SWINHI ;  /* 0x0000000000057919 */ /* 0x000e220000002f00 */
[----:B------:R-:W-:Y:S05]  /*10450*/  WARPSYNC.ALL ;  /* 0x0000000000007948 */ /* 0x000fea0003800000 */
[----:B------:R-:W-:Y:S01]  /*10460*/  F2FP.F16.F32.PACK_AB R6, R51, R6 ;  /* 0x000000063306723e */ /* 0x000fe200000000ff */
[----:B------:R-:W-:Y:S01]  /*10470*/  ULDC.64 UR4, c[0x0][0xc00] ;  /* 0x0003000000047ab9 */ /* 0x000fe20000000a00 */
[----:B------:R-:W-:Y:S01]  /*10480*/  F2FP.F16.F32.PACK_AB R26, R47, R26 ;  /* 0x0000001a2f1a723e */ /* 0x000fe200000000ff */
[----:B------:R-:W4:Y:S01]  /*10490*/  LDL R78, [R1+0x54] ;  /* 0x00005400014e7983 */ /* 0x000f220000100800 */
[----:B------:R-:W-:-:S02]  /*104a0*/  MOV R20, R2 ;  /* 0x0000000200147202 */ /* 0x000fc40000000f00 */
[----:B0-----:R-:W-:Y:S01]  /*104b0*/  MOV R21, R5 ;  /* 0x0000000500157202 */ /* 0x001fe20000000f00 */
[----:B------:R-:W-:Y:S02]  /*104c0*/  BAR.SYNC.DEFER_BLOCKING 0x1, 0x180 ;  /* 0x0046000000007b1d */ /* 0x000fe40000010000 */
[----:B--2---:R-:W-:-:S03]  /*104d0*/  IMAD.WIDE R4, R4, 0x2, R20 ;  /* 0x0000000204047825 */ /* 0x004fc600078e0214 */
[----:B------:R-:W-:-:S04]  /*104e0*/  IADD3 R75, P4, R4, 0x20, RZ ;  /* 0x00000020044b7810 */ /* 0x000fc80007f9e0ff */
[----:B------:R-:W-:Y:S02]  /*104f0*/  LOP3.LUT R8, R75, 0x180, RZ, 0xc0, !PT ;  /* 0x000001804b087812 */ /* 0x000fe400078ec0ff */
[----:B------:R-:W-:Y:S02]  /*10500*/  IADD3 R77, P3, R4, 0x3000, RZ ;  /* 0x00003000044d7810 */ /* 0x000fe40007f7e0ff */
[----:B------:R-:W-:Y:S02]  /*10510*/  SHF.R.U64 R8, R8, 0x3, RZ ;  /* 0x0000000308087819 */ /* 0x000fe400000012ff */
[C---:B------:R-:W-:Y:S02]  /*10520*/  IADD3 R79, P2, R4.reuse, 0x3020, RZ ;  /* 0x00003020044f7810 */ /* 0x040fe40007f5e0ff */
[C---:B------:R-:W-:Y:S02]  /*10530*/  IADD3 R81, P1, R4.reuse, 0x6000, RZ ;  /* 0x0000600004517810 */ /* 0x040fe40007f3e0ff */
[----:B------:R-:W-:-:S02]  /*10540*/  LOP3.LUT R9, R4, 0x180, RZ, 0xc0, !PT ;  /* 0x0000018004097812 */ /* 0x000fc400078ec0ff */
[----:B------:R-:W-:Y:S02]  /*10550*/  LOP3.LUT R12, R8, R75, RZ, 0x3c, !PT ;  /* 0x0000004b080c7212 */ /* 0x000fe400078e3cff */
[----:B------:R-:W-:Y:S02]  /*10560*/  LOP3.LUT R8, R77, 0x180, RZ, 0xc0, !PT ;  /* 0x000001804d087812 */ /* 0x000fe400078ec0ff */
[----:B------:R-:W-:Y:S02]  /*10570*/  LOP3.LUT R10, R79, 0x180, RZ, 0xc0, !PT ;  /* 0x000001804f0a7812 */ /* 0x000fe400078ec0ff */
[----:B-1----:R-:W-:Y:S02]  /*10580*/  LOP3.LUT R32, R81, 0x180, RZ, 0xc0, !PT ;  /* 0x0000018051207812 */ /* 0x002fe400078ec0ff */
[----:B------:R-:W-:Y:S02]  /*10590*/  SHF.R.U64 R9, R9, 0x3, RZ ;  /* 0x0000000309097819 */ /* 0x000fe400000012ff */
[----:B------:R-:W-:-:S02]  /*105a0*/  SHF.R.U64 R8, R8, 0x3, RZ ;  /* 0x0000000308087819 */ /* 0x000fc400000012ff */
[----:B------:R-:W-:Y:S02]  /*105b0*/  IADD3 R76, P0, R4, 0x6020, RZ ;  /* 0x00006020044c7810 */ /* 0x000fe40007f1e0ff */
[----:B------:R-:W-:Y:S02]  /*105c0*/  SHF.R.U64 R10, R10, 0x3, RZ ;  /* 0x000000030a0a7819 */ /* 0x000fe400000012ff */
[----:B------:R-:W-:Y:S02]  /*105d0*/  SHF.R.U64 R32, R32, 0x3, RZ ;  /* 0x0000000320207819 */ /* 0x000fe400000012ff */
[----:B------:R-:W-:Y:S01]  /*105e0*/  LOP3.LUT R4, R9, R4, RZ, 0x3c, !PT ;  /* 0x0000000409047212 */ /* 0x000fe200078e3cff */
[--C-:B------:R-:W-:Y:S01]  /*105f0*/  IMAD.X R13, RZ, RZ, R5.reuse, P4 ;  /* 0x000000ffff0d7224 */ /* 0x100fe200020e0605 */
[----:B------:R-:W-:Y:S01]  /*10600*/  LOP3.LUT R14, R8, R77, RZ, 0x3c, !PT ;  /* 0x0000004d080e7212 */ /* 0x000fe200078e3cff */
[--C-:B------:R-:W-:Y:S01]  /*10610*/  IMAD.X R15, RZ, RZ, R5.reuse, P3 ;  /* 0x000000ffff0f7224 */ /* 0x100fe200018e0605 */
[----:B------:R-:W-:Y:S01]  /*10620*/  LOP3.LUT R24, R10, R79, RZ, 0x3c, !PT ;  /* 0x0000004f0a187212 */ /* 0x000fe200078e3cff */
[----:B------:R-:W-:Y:S01]  /*10630*/  IMAD.X R25, RZ, RZ, R5, P2 ;  /* 0x000000ffff197224 */ /* 0x000fe200010e0605 */
[----:B------:R-:W-:-:S02]  /*10640*/  LOP3.LUT R8, R32, R81, RZ, 0x3c, !PT ;  /* 0x0000005120087212 */ /* 0x000fc400078e3cff */
[----:B------:R-:W-:Y:S02]  /*10650*/  LOP3.LUT R75, R76, 0x180, RZ, 0xc0, !PT ;  /* 0x000001804c4b7812 */ /* 0x000fe400078ec0ff */
[----:B------:R-:W-:Y:S01]  /*10660*/  MOV R32, R4 ;  /* 0x0000000400207202 */ /* 0x000fe20000000f00 */
[----:B------:R-:W-:Y:S01]  /*10670*/  IMAD.X R9, RZ, RZ, R5, P1 ;  /* 0x000000ffff097224 */ /* 0x000fe200008e0605 */
[----:B------:R-:W-:Y:S02]  /*10680*/  F2FP.F16.F32.PACK_AB R4, R50, R7 ;  /* 0x000000073204723e */ /* 0x000fe400000000ff */
[----:B------:R-:W-:Y:S02]  /*10690*/  IADD3.X R11, RZ, R5, RZ, P0, !PT ;  /* 0x00000005ff0b7210 */ /* 0x000fe400007fe4ff */
[----:B------:R-:W-:Y:S02]  /*106a0*/  F2FP.F16.F32.PACK_AB R7, R66, R63 ;  /* 0x0000003f4207723e */ /* 0x000fe400000000ff */
[----:B------:R-:W-:-:S02]  /*106b0*/  F2FP.F16.F32.PACK_AB R5, R73, R64 ;  /* 0x000000404905723e */ /* 0x000fc400000000ff */
[----:B------:R-:W-:Y:S02]  /*106c0*/  MOV R63, R12 ;  /* 0x0000000c003f7202 */ /* 0x000fe40000000f00 */
[----:B------:R-:W-:Y:S02]  /*106d0*/  MOV R51, R14 ;  /* 0x0000000e00337202 */ /* 0x000fe40000000f00 */
[----:B------:R-:W-:Y:S02]  /*106e0*/  MOV R50, R24 ;  /* 0x0000001800327202 */ /* 0x000fe40000000f00 */
[----:B------:R-:W-:Y:S02]  /*106f0*/  SHF.R.U64 R75, R75, 0x3, RZ ;  /* 0x000000034b4b7819 */ /* 0x000fe400000012ff */
[----:B------:R-:W-:Y:S02]  /*10700*/  F2FP.F16.F32.PACK_AB R12, R48, R37 ;  /* 0x00000025300c723e */ /* 0x000fe400000000ff */
[----:B------:R-:W-:-:S02]  /*10710*/  F2FP.F16.F32.PACK_AB R13, R71, R62 ;  /* 0x0000003e470d723e */ /* 0x000fc400000000ff */
[----:B------:R-:W-:Y:S02]  /*10720*/  F2FP.F16.F32.PACK_AB R14, R49, R36 ;  /* 0x00000024310e723e */ /* 0x000fe400000000ff */
[----:B------:R-:W-:Y:S02]  /*10730*/  F2FP.F16.F32.PACK_AB R15, R74, R61 ;  /* 0x0000003d4a0f723e */ /* 0x000fe400000000ff */
[----:B------:R-:W-:Y:S02]  /*10740*/  F2FP.F16.F32.PACK_AB R24, R46, R27 ;  /* 0x0000001b2e18723e */ /* 0x000fe400000000ff */
[----:B------:R-:W-:Y:S02]  /*10750*/  F2FP.F16.F32.PACK_AB R25, R69, R60 ;  /* 0x0000003c4519723e */ /* 0x000fe400000000ff */
[----:B------:R-:W-:Y:S01]  /*10760*/  F2FP.F16.F32.PACK_AB R27, R72, R59 ;  /* 0x0000003b481b723e */ /* 0x000fe200000000ff */
[----:B------:R0:W-:Y:S01]  /*10770*/  STSM.16.M88.4 [R32], R4 ;  /* 0x0000000420007844 */ /* 0x0001e20000000200 */
[----:B------:R-:W-:-:S03]  /*10780*/  LOP3.LUT R10, R75, R76, RZ, 0x3c, !PT ;  /* 0x0000004c4b0a7212 */ /* 0x000fc600078e3cff */
[----:B------:R-:W-:Y:S01]  /*10790*/  STSM.16.M88.4 [R63], R12 ;  /* 0x0000000c3f007844 */ /* 0x000fe20000000200 */
[----:B------:R-:W-:-:S03]  /*107a0*/  ISETP.NE.U32.AND P0, PT, RZ, UR4, PT ;  /* 0x00000004ff007c0c */ /* 0x000fc6000bf05070 */
[----:B------:R3:W-:Y:S01]  /*107b0*/  STSM.16.M88.4 [R51], R24 ;  /* 0x0000001833007844 */ /* 0x0007e20000000200 */
[----:B------:R-:W-:Y:S02]  /*107c0*/  MOV R36, R8 ;  /* 0x0000000800247202 */ /* 0x000fe40000000f00 */
[----:B------:R-:W-:Y:S02]  /*107d0*/  F2FP.F16.F32.PACK_AB R8, R42, R29 ;  /* 0x0000001d2a08723e */ /* 0x000fe400000000ff */
[----:B------:R-:W-:Y:S02]  /*107e0*/  F2FP.F16.F32.PACK_AB R9, R65, R56 ;  /* 0x000000384109723e */ /* 0x000fe400000000ff */
[----:B0-----:R-:W-:Y:S02]  /*107f0*/  MOV R32, R10 ;  /* 0x0000000a00207202 */ /* 0x001fe40000000f00 */
[----:B------:R-:W-:Y:S02]  /*10800*/  F2FP.F16.F32.PACK_AB R4, R44, R31 ;  /* 0x0000001f2c04723e */ /* 0x000fe400000000ff */
[----:B------:R-:W-:-:S02]  /*10810*/  F2FP.F16.F32.PACK_AB R5, R67, R58 ;  /* 0x0000003a4305723e */ /* 0x000fc400000000ff */
[----:B------:R-:W-:Y:S02]  /*10820*/  F2FP.F16.F32.PACK_AB R6, R45, R30 ;  /* 0x0000001e2d06723e */ /* 0x000fe400000000ff */
[----:B---3--:R-:W-:Y:S02]  /*10830*/  IADD3 R24, P1, R82, UR4, RZ ;  /* 0x0000000452187c10 */ /* 0x008fe4000ff3e0ff */
[----:B------:R-:W-:Y:S02]  /*10840*/  F2FP.F16.F32.PACK_AB R7, R70, R57 ;  /* 0x000000394607723e */ /* 0x000fe400000000ff */
[----:B------:R-:W-:Y:S02]  /*10850*/  F2FP.F16.F32.PACK_AB R10, R43, R28 ;  /* 0x0000001c2b0a723e */ /* 0x000fe400000000ff */
[----:B------:R-:W-:Y:S02]  /*10860*/  F2FP.F16.F32.PACK_AB R11, R68, R55 ;  /* 0x00000037440b723e */ /* 0x000fe400000000ff */
[----:B------:R-:W-:-:S02]  /*10870*/  F2FP.F16.F32.PACK_AB R12, R38, R3 ;  /* 0x00000003260c723e */ /* 0x000fc400000000ff */
[----:B------:R-:W-:Y:S02]  /*10880*/  F2FP.F16.F32.PACK_AB R13, R54, R53 ;  /* 0x00000035360d723e */ /* 0x000fe400000000ff */
[----:B------:R-:W-:Y:S02]  /*10890*/  F2FP.F16.F32.PACK_AB R14, R39, R0 ;  /* 0x00000000270e723e */ /* 0x000fe400000000ff */
[----:B------:R-:W-:Y:S02]  /*108a0*/  F2FP.F16.F32.PACK_AB R15, R135, R52 ;  /* 0x00000034870f723e */ /* 0x000fe400000000ff */
[----:B------:R-:W-:Y:S02]  /*108b0*/  ISETP.NE.AND.EX P0, PT, RZ, UR5, PT, P0 ;  /* 0x00000005ff007c0c */ /* 0x000fe4000bf05300 */
[----:B----4-:R-:W-:Y:S01]  /*108c0*/  IADD3.X R25, R80, UR5, RZ, P1, !PT ;  /* 0x0000000550197c10 */ /* 0x010fe20008ffe4ff */
[----:B------:R-:W-:Y:S01]  /*108d0*/  ULDC.64 UR4, c[0x0][0xc08] ;  /* 0x0003020000047ab9 */ /* 0x000fe20000000a00 */
[----:B------:R0:W-:Y:S01]  /*108e0*/  STSM.16.M88.4 [R50], R4 ;  /* 0x0000000432007844 */ /* 0x0001e20000000200 */
[----:B------:R-:W-:Y:S01]  /*108f0*/  ISETP.NE.U32.AND P2, PT, RZ, UR4, PT ;  /* 0x00000004ff007c0c */ /* 0x000fe2000bf45070 */
[----:B------:R-:W-:Y:S01]  /*10900*/  IMAD.MOV.U32 R42, RZ, RZ, RZ ;  /* 0x000000ffff2a7224 */ /* 0x000fe200078e00ff */
[----:B------:R-:W1:Y:S01]  /*10910*/  LDC R3, c[0x0][0xbe8] ;  /* 0x0002fa00ff037b82 */ /* 0x000e620000000800 */
[----:B------:R-:W-:Y:S01]  /*10920*/  STSM.16.M88.4 [R36], R8 ;  /* 0x0000000824007844 */ /* 0x000fe20000000200 */
[----:B------:R-:W-:-:S03]  /*10930*/  ISETP.NE.AND.EX P2, PT, RZ, UR5, PT, P2 ;  /* 0x00000005ff007c0c */ /* 0x000fc6000bf45320 */
[----:B------:R2:W-:Y:S03]  /*10940*/  STSM.16.M88.4 [R32], R12 ;  /* 0x0000000c20007844 */ /* 0x0005e60000000200 */
[----:B------:R-:W-:Y:S07]  /*10950*/  BAR.SYNC.DEFER_BLOCKING 0x1, 0x180 ;  /* 0x0046000000007b1d */ /* 0x000fee0000010000 */
[----:B0-----:R-:W-:Y:S01]  /*10960*/  @P2 IADD3 R4, P3, R82, UR4, RZ ;  /* 0x0000000452042c10 */ /* 0x001fe2000ff7e0ff */
[----:B------:R-:W-:-:S03]  /*10970*/  ULDC UR4, c[0x0][0xa88] ;  /* 0x0002a20000047ab9 */ /* 0x000fc60000000800 */
[----:B------:R-:W-:Y:S01]  /*10980*/  @P2 IADD3.X R5, R80, UR5, RZ, P3, !PT ;  /* 0x0000000550052c10 */ /* 0x000fe20009ffe4ff */
[----:B--2---:R-:W-:Y:S01]  /*10990*/  IMAD.U32 R32, RZ, RZ, UR4 ;  /* 0x00000004ff207e24 */ /* 0x004fe2000f8e00ff */
[----:B------:R0:W5:Y:S05]  /*109a0*/  @P0 LDG.E R42, desc[UR42][R24.64] ;  /* 0x0000002a182a0981 */ /* 0x00016a000c1e1900 */
[----:B------:R0:W5:Y:S01]  /*109b0*/  @P2 LDG.E R32, desc[UR42][R4.64] ;  /* 0x0000002a04202981 */ /* 0x000162000c1e1900 */
[----:B-1----:R-:W-:-:S13]  /*109c0*/  ISETP.NE.AND P1, PT, R3, 0x1, PT ;  /* 0x000000010300780c */ /* 0x002fda0003f25270 */
[----:B------:R-:W1:Y:S08]  /*109d0*/  @P1 LDC R6, c[0x0][0xbec] ;  /* 0x0002fb00ff061b82 */ /* 0x000e700000000800 */
[----:B------:R-:W2:Y:S01]  /*109e0*/  @P1 LDC R27, c[0x0][0xbf0] ;  /* 0x0002fc00ff1b1b82 */ /* 0x000ea20000000800 */
[----:B------:R-:W-:Y:S01]  /*109f0*/  SHF.R.S32.HI R49, RZ, 0x1f, R78 ;  /* 0x0000001fff317819 */ /* 0x000fe2000001144e */
[----:B0-----:R-:W-:Y:S06]  /*10a00*/  @P2 BRA `(.L_x_525) ;  /* 0x0000000000102947 */ /* 0x001fec0003800000 */
[----:B------:R-:W-:Y:S05]  /*10a10*/  @!P0 BRA `(.L_x_525) ;  /* 0x00000000000c8947 */ /* 0x000fea0003800000 */
[----:B------:R-:W3:Y:S04]  /*10a20*/  LDG.E R5, desc[UR42][R24.64] ;  /* 0x0000002a18057981 */ /* 0x000ee8000c1e1900 */
[----:B-----5:R-:W3:Y:S02]  /*10a30*/  LDG.E R32, desc[UR42][R24.64+0x4] ;  /* 0x0000042a18207981 */ /* 0x020ee4000c1e1900 */
[----:B---3--:R-:W-:-:S07]  /*10a40*/  IMAD.IADD R32, R32, 0x1, -R5 ;  /* 0x0000000120207824 */ /* 0x008fce00078e0a05 */
.L_x_525:
[----:B------:R-:W3:Y:S01]  /*10a50*/  LDL R5, [R1+0x8c] ;  /* 0x00008c0001057983 */ /* 0x000ee20000100800 */
[----:B------:R-:W-:Y:S01]  /*10a60*/  ULDC.64 UR4, c[0x0][0xb90] ;  /* 0x0002e40000047ab9 */ /* 0x000fe20000000a00 */
[----:B------:R-:W0:Y:S01]  /*10a70*/  S2R R4, SR_TID.X ;  /* 0x0000000000047919 */ /* 0x000e220000002100 */
[----:B-----5:R-:W-:Y:S01]  /*10a80*/  SHF.R.S32.HI R43, RZ, 0x1f, R42 ;  /* 0x0000001fff2b7819 */ /* 0x020fe2000001142a */
[----:B------:R-:W-:Y:S01]  /*10a90*/  IMAD R32, R32, R3, RZ ;  /* 0x0000000320207224 */ /* 0x000fe200078e02ff */
[----:B------:R-:W4:Y:S01]  /*10aa0*/  @P1 LDC R51, c[0x0][0xbec] ;  /* 0x0002fb00ff331b82 */ /* 0x000f220000000800 */
[----:B------:R-:W2:Y:S04]  /*10ab0*/  LDL.LU R10, [R1+0x6c] ;  /* 0x00006c00010a7983 */ /* 0x000ea80000300800 */
[----:B------:R-:W4:Y:S04]  /*10ac0*/  LDL.LU R8, [R1+0x60] ;  /* 0x0000600001087983 */ /* 0x000f280000300800 */
[----:B------:R-:W3:Y:S01]  /*10ad0*/  LDL.LU R52, [R1+0x64] ;  /* 0x0000640001347983 */ /* 0x000ee20000300800 */
[----:B------:R-:W-:-:S04]  /*10ae0*/  IMAD R0, R49, UR4, RZ ;  /* 0x0000000431007c24 */ /* 0x000fc8000f8e02ff */
[----:B------:R-:W-:Y:S02]  /*10af0*/  IMAD R11, R78, UR5, R0 ;  /* 0x000000054e0b7c24 */ /* 0x000fe4000f8e0200 */
[----:B0-----:R-:W-:-:S05]  /*10b00*/  VIADD R15, R4, 0xffffff80 ;  /* 0xffffff80040f7836 */ /* 0x001fca0000000000 */
[--C-:B------:R-:W-:Y:S02]  /*10b10*/  SHF.R.S32.HI R54, RZ, 0x1f, R15.reuse ;  /* 0x0000001fff367819 */ /* 0x100fe4000001140f */
[----:B------:R-:W-:Y:S02]  /*10b20*/  SHF.R.S32.HI R53, RZ, 0x1f, R15 ;  /* 0x0000001fff357819 */ /* 0x000fe4000001140f */
[-C--:B------:R-:W-:Y:S02]  /*10b30*/  LEA.HI R54, R54, R15.reuse, RZ, 0x2 ;  /* 0x0000000f36367211 */ /* 0x080fe400078f10ff */
[----:B------:R-:W-:Y:S02]  /*10b40*/  LEA.HI R53, R53, R15, RZ, 0x2 ;  /* 0x0000000f35357211 */ /* 0x000fe400078f10ff */
[----:B------:R-:W-:Y:S02]  /*10b50*/  LOP3.LUT R54, R54, 0xfffffffc, RZ, 0xc0, !PT ;  /* 0xfffffffc36367812 */ /* 0x000fe400078ec0ff */
[----:B------:R-:W-:-:S02]  /*10b60*/  SHF.R.S32.HI R53, RZ, 0x2, R53 ;  /* 0x00000002ff357819 */ /* 0x000fc40000011435 */
[----:B------:R-:W-:-:S05]  /*10b70*/  IADD3 R54, R15, -R54, RZ ;  /* 0x800000360f367210 */ /* 0x000fca0007ffe0ff */
[----:B------:R-:W-:-:S04]  /*10b80*/  IMAD.SHL.U32 R0, R54, 0x8, RZ ;  /* 0x0000000836007824 */ /* 0x000fc800078e00ff */
[----:B------:R-:W-:Y:S01]  /*10b90*/  IMAD R9, R53, 0x20, R0 ;  /* 0x0000002035097824 */ /* 0x000fe200078e0200 */
[----:B--2---:R-:W-:Y:S02]  /*10ba0*/  SEL R48, R10, RZ, !P0 ;  /* 0x000000ff0a307207 */ /* 0x004fe40004000000 */
[----:B------:R-:W2:Y:S01]  /*10bb0*/  LDL R10, [R1+0x84] ;  /* 0x00008400010a7983 */ /* 0x000ea20000100800 */
[----:B----4-:R-:W-:Y:S01]  /*10bc0*/  SEL R50, R8, RZ, !P0 ;  /* 0x000000ff08327207 */ /* 0x010fe20004000000 */
[----:B---3--:R-:W-:Y:S02]  /*10bd0*/  IMAD R13, R52, 0xc0, R5 ;  /* 0x000000c0340d7824 */ /* 0x008fe400078e0205 */
[----:B------:R-:W-:Y:S01]  /*10be0*/  IMAD.WIDE.U32 R4, R78, UR4, R42 ;  /* 0x000000044e047c25 */ /* 0x000fe2000f8e002a */
[----:B------:R-:W-:-:S03]  /*10bf0*/  ULDC.64 UR4, c[0x0][0xb98] ;  /* 0x0002e60000047ab9 */ /* 0x000fc60000000a00 */
[----:B-1----:R-:W-:-:S04]  /*10c00*/  @P1 IMAD.HI.U32 R6, R13, R6, RZ ;  /* 0x000000060d061227 */ /* 0x002fc800078e00ff */
[----:B------:R-:W-:Y:S01]  /*10c10*/  IMAD.MOV.U32 R7, RZ, RZ, R13 ;  /* 0x000000ffff077224 */ /* 0x000fe200078e000d */
[----:B------:R-:W-:Y:S01]  /*10c20*/  @P1 SHF.R.U32.HI R7, RZ, R27, R6 ;  /* 0x0000001bff071219 */ /* 0x000fe20000011606 */
[----:B------:R-:W-:-:S03]  /*10c30*/  IMAD.IADD R5, R5, 0x1, R11 ;  /* 0x0000000105057824 */ /* 0x000fc600078e020b */
[----:B------:R-:W-:Y:S01]  /*10c40*/  IADD3 R6, -R7, RZ, RZ ;  /* 0x000000ff07067210 */ /* 0x000fe20007ffe1ff */
[----:B------:R-:W-:-:S04]  /*10c50*/  IMAD.WIDE R20, R9, 0x2, R20 ;  /* 0x0000000209147825 */ /* 0x000fc800078e0214 */
[----:B------:R-:W-:Y:S02]  /*10c60*/  IMAD R11, R48, UR4, RZ ;  /* 0x00000004300b7c24 */ /* 0x000fe4000f8e02ff */
[----:B------:R-:W-:-:S04]  /*10c70*/  IMAD.WIDE.U32 R4, R50, UR4, R4 ;  /* 0x0000000432047c25 */ /* 0x000fc8000f8e0004 */
[----:B------:R-:W-:Y:S01]  /*10c80*/  IMAD R9, R3, R6, R13 ;  /* 0x0000000603097224 */ /* 0x000fe200078e020d */
[----:B------:R-:W-:Y:S01]  /*10c90*/  IADD3 R4, P0, R7, R4, RZ ;  /* 0x0000000407047210 */ /* 0x000fe20007f1e0ff */
[----:B------:R-:W-:Y:S01]  /*10ca0*/  IMAD R8, R50, UR5, R11 ;  /* 0x0000000532087c24 */ /* 0x000fe2000f8e020b */
[----:B------:R-:W-:Y:S01]  /*10cb0*/  SHF.R.S32.HI R11, RZ, 0x1f, R7 ;  /* 0x0000001fff0b7819 */ /* 0x000fe20000011407 */
[----:B------:R-:W-:Y:S01]  /*10cc0*/  ULDC.64 UR4, c[0x0][0xb88] ;  /* 0x0002e20000047ab9 */ /* 0x000fe20000000a00 */
[----:B------:R-:W-:Y:S02]  /*10cd0*/  SHF.R.S32.HI R6, RZ, 0x1f, R9 ;  /* 0x0000001fff067819 */ /* 0x000fe40000011409 */
[----:B------:R-:W-:-:S03]  /*10ce0*/  IADD3.X R5, R11, R5, R8, P0, !PT ;  /* 0x000000050b057210 */ /* 0x000fc600007fe408 */
[----:B------:R-:W-:Y:S01]  /*10cf0*/  IMAD R6, R6, UR4, RZ ;  /* 0x0000000406067c24 */ /* 0x000fe2000f8e02ff */
[----:B------:R-:W-:Y:S01]  /*10d00*/  SHF.R.S32.HI R14, RZ, 0x1f, R15 ;  /* 0x0000001fff0e7819 */ /* 0x000fe2000001140f */
[----:B------:R-:W-:-:S04]  /*10d10*/  IMAD.WIDE.U32 R4, R9, UR4, R4 ;  /* 0x0000000409047c25 */ /* 0x000fc8000f8e0004 */
[----:B------:R-:W-:Y:S01]  /*10d20*/  IMAD R11, R9, UR5, R6 ;  /* 0x00000005090b7c24 */ /* 0x000fe2000f8e0206 */
[----:B------:R-:W-:Y:S01]  /*10d30*/  LEA.HI R14, R14, R15, RZ, 0x7 ;  /* 0x0000000f0e0e7211 */ /* 0x000fe200078f38ff */
[----:B------:R-:W-:Y:S02]  /*10d40*/  ULDC.64 UR4, c[0x0][0xb50] ;  /* 0x0002d40000047ab9 */ /* 0x000fe40000000a00 */
[----:B------:R-:W-:Y:S01]  /*10d50*/  IMAD.IADD R5, R5, 0x1, R11 ;  /* 0x0000000105057824 */ /* 0x000fe200078e020b */
[----:B------:R-:W-:Y:S02]  /*10d60*/  LEA R6, P0, R4, UR4, 0x2 ;  /* 0x0000000404067c11 */ /* 0x000fe4000f8010ff */
[----:B------:R-:W-:Y:S02]  /*10d70*/  LOP3.LUT R14, R14, 0xffffff80, RZ, 0xc0, !PT ;  /* 0xffffff800e0e7812 */ /* 0x000fe400078ec0ff */
[----:B------:R-:W-:Y:S01]  /*10d80*/  LEA.HI.X R4, R4, UR5, R5, 0x2, P0 ;  /* 0x0000000504047c11 */ /* 0x000fe200080f1405 */
[----:B------:R-:W-:Y:S01]  /*10d90*/  SHFL.IDX PT, R44, R6, RZ, 0x1c1f ;  /* 0x001c1fff062c7589 */ /* 0x000fe200000e0000 */
[C---:B------:R-:W-:Y:S01]  /*10da0*/  IADD3 R7, P2, R20.reuse, 0x1800, RZ ;  /* 0x0000180014077810 */ /* 0x040fe20007f5e0ff */
[----:B------:R-:W-:Y:S01]  /*10db0*/  IMAD.IADD R14, R15, 0x1, -R14 ;  /* 0x000000010f0e7824 */ /* 0x000fe200078e0a0e */
[C---:B------:R-:W-:Y:S01]  /*10dc0*/  IADD3 R13, P3, R20.reuse, 0x3000, RZ ;  /* 0x00003000140d7810 */ /* 0x040fe20007f7e0ff */
[----:B------:R-:W0:Y:S01]  /*10dd0*/  SHFL.IDX PT, R45, R4, RZ, 0x1c1f ;  /* 0x001c1fff042d7589 */ /* 0x000e2200000e0000 */
[----:B------:R-:W-:Y:S01]  /*10de0*/  LOP3.LUT R11, R20, 0x180, RZ, 0xc0, !PT ;  /* 0x00000180140b7812 */ /* 0x000fe200078ec0ff */
[----:B------:R-:W-:Y:S01]  /*10df0*/  ULDC.64 UR4, c[0x0][0xaa0] ;  /* 0x0002a80000047ab9 */ /* 0x000fe20000000a00 */
[----:B------:R-:W-:Y:S01]  /*10e00*/  LOP3.LUT P0, RZ, R14, 0x3, RZ, 0xc0, !PT ;  /* 0x000000030eff7812 */ /* 0x000fe2000780c0ff */
[----:B------:R-:W-:Y:S04]  /*10e10*/  SHFL.IDX PT, R46, R6, 0x1, 0x1c1f ;  /* 0x003c1f00062e7f89 */ /* 0x000fe800000e0000 */
[----:B------:R1:W3:Y:S01]  /*10e20*/  SHFL.IDX PT, R47, R4, 0x1, 0x1c1f ;  /* 0x003c1f00042f7f89 */ /* 0x0002e200000e0000 */
[----:B------:R-:W-:Y:S01]  /*10e30*/  IMAD.X R9, RZ, RZ, R21, P2 ;  /* 0x000000ffff097224 */ /* 0x000fe200010e0615 */
[----:B------:R-:W-:-:S02]  /*10e40*/  LOP3.LUT R12, R13, 0x180, RZ, 0xc0, !PT ;  /* 0x000001800d0c7812 */ /* 0x000fc400078ec0ff */
[----:B------:R-:W-:Y:S02]  /*10e50*/  LOP3.LUT R8, R7, 0x180, RZ, 0xc0, !PT ;  /* 0x0000018007087812 */ /* 0x000fe400078ec0ff */
[----:B------:R-:W-:Y:S02]  /*10e60*/  SHF.R.U64 R12, R12, 0x3, RZ ;  /* 0x000000030c0c7819 */ /* 0x000fe400000012ff */
[----:B------:R-:W-:Y:S02]  /*10e70*/  SHF.R.U64 R8, R8, 0x3, RZ ;  /* 0x0000000308087819 */ /* 0x000fe400000012ff */
[----:B------:R-:W-:Y:S02]  /*10e80*/  LOP3.LUT R12, R12, R13, RZ, 0x3c, !PT ;  /* 0x0000000d0c0c7212 */ /* 0x000fe400078e3cff */
[----:B------:R-:W-:Y:S02]  /*10e90*/  LOP3.LUT R8, R8, R7, RZ, 0x3c, !PT ;  /* 0x0000000708087212 */ /* 0x000fe400078e3cff */
[----:B------:R-:W-:-:S02]  /*10ea0*/  IADD3.X R13, RZ, R21, RZ, P3, !PT ;  /* 0x00000015ff0d7210 */ /* 0x000fc40001ffe4ff */
[C---:B------:R-:W-:Y:S02]  /*10eb0*/  IADD3 R7, P3, R20.reuse, 0x7800, RZ ;  /* 0x0000780014077810 */ /* 0x040fe40007f7e0ff */
[C---:B------:R-:W-:Y:S02]  /*10ec0*/  IADD3 R25, P5, R20.reuse, 0x4800, RZ ;  /* 0x0000480014197810 */ /* 0x040fe40007fbe0ff */
[----:B------:R-:W-:Y:S01]  /*10ed0*/  IADD3 R29, P4, R20, 0x6000, RZ ;  /* 0x00006000141d7810 */ /* 0x000fe20007f9e0ff */
[----:B------:R-:W-:Y:S01]  /*10ee0*/  IMAD R43, R43, UR4, RZ ;  /* 0x000000042b2b7c24 */ /* 0x000fe2000f8e02ff */
[----:B-1----:R-:W-:Y:S02]  /*10ef0*/  LOP3.LUT R4, R7, 0x180, RZ, 0xc0, !PT ;  /* 0x0000018007047812 */ /* 0x002fe400078ec0ff */
[----:B------:R-:W-:Y:S02]  /*10f00*/  SHF.R.U64 R11, R11, 0x3, RZ ;  /* 0x000000030b0b7819 */ /* 0x000fe400000012ff */
[----:B------:R-:W-:-:S02]  /*10f10*/  LOP3.LUT R24, R25, 0x180, RZ, 0xc0, !PT ;  /* 0x0000018019187812 */ /* 0x000fc400078ec0ff */
[----:B------:R-:W-:Y:S02]  /*10f20*/  LOP3.LUT R28, R29, 0x180, RZ, 0xc0, !PT ;  /* 0x000001801d1c7812 */ /* 0x000fe400078ec0ff */
[----:B------:R-:W-:Y:S02]  /*10f30*/  SHF.R.U64 R4, R4, 0x3, RZ ;  /* 0x0000000304047819 */ /* 0x000fe400000012ff */
[----:B------:R-:W-:Y:S02]  /*10f40*/  LOP3.LUT R20, R11, R20, RZ, 0x3c, !PT ;  /* 0x000000140b147212 */ /* 0x000fe400078e3cff */
        /* <DEDUP_REMOVED lines=8> */
[----:B------:R-:W-:Y:S01]  /*10fd0*/  BSSY B1, `(.L_x_526) ;  /* 0x0000050000017945 */ /* 0x000fe20003800000 */
[----:B--2---:R-:W-:-:S05]  /*10fe0*/  IMAD R5, R52, 0xc0, R10 ;  /* 0x000000c034057824 */ /* 0x004fca00078e020a */
[C---:B------:R-:W-:Y:S01]  /*10ff0*/  ISETP.GE.OR P2, PT, R5.reuse, R32, P0 ;  /* 0x000000200500720c */ /* 0x040fe20000746670 */
[----:B------:R-:W-:-:S05]  /*11000*/  VIADD R5, R5, 0x8 ;  /* 0x0000000805057836 */ /* 0x000fca0000000000 */
[----:B------:R-:W-:-:S07]  /*11010*/  ISETP.GE.OR P0, PT, R5, R32, P0 ;  /* 0x000000200500720c */ /* 0x000fce0000706670 */
[----:B0-----:R0:W-:Y:S06]  /*11020*/  @!P2 ST.E desc[UR42][R44.64], R40 ;  /* 0x000000282c00a985 */ /* 0x0011ec000c10192a */
[----:B---3--:R1:W-:Y:S04]  /*11030*/  @!P0 ST.E desc[UR42][R46.64], R41 ;  /* 0x000000292e008985 */ /* 0x0083e8000c10192a */
[----:B------:R2:W5:Y:S01]  /*11040*/  LD.E.128 R4, desc[UR42][R20.64] ;  /* 0x0000002a14047980 */ /* 0x000562000c101d00 */
[C---:B0-----:R-:W-:Y:S01]  /*11050*/  IMAD R45, R42.reuse, UR5, R43 ;  /* 0x000000052a2d7c24 */ /* 0x041fe2000f8e022b */
[----:B-1----:R-:W0:Y:S01]  /*11060*/  @P1 LDC R47, c[0x0][0xbf0] ;  /* 0x0002fc00ff2f1b82 */ /* 0x002e220000000800 */
[----:B------:R-:W-:Y:S01]  /*11070*/  IMAD.WIDE.U32 R42, R42, UR4, RZ ;  /* 0x000000042a2a7c25 */ /* 0x000fe2000f8e00ff */
[----:B------:R-:W-:Y:S01]  /*11080*/  ULDC.64 UR4, c[0x0][0xae8] ;  /* 0x0002ba0000047ab9 */ /* 0x000fe20000000a00 */
[----:B------:R-:W5:Y:S02]  /*11090*/  LD.E.128 R8, desc[UR42][R8.64] ;  /* 0x0000002a08087980 */ /* 0x000f64000c101d00 */
[----:B------:R-:W-:Y:S01]  /*110a0*/  IMAD R40, R54, 0x60, R53 ;  /* 0x0000006036287824 */ /* 0x000fe200078e0235 */
[----:B--2---:R-:W-:Y:S01]  /*110b0*/  MOV R20, R42 ;  /* 0x0000002a00147202 */ /* 0x004fe20000000f00 */
[----:B------:R-:W-:Y:S01]  /*110c0*/  IMAD.IADD R21, R43, 0x1, R45 ;  /* 0x000000012b157824 */ /* 0x000fe200078e022d */
[----:B------:R-:W5:Y:S01]  /*110d0*/  LD.E.128 R12, desc[UR42][R12.64] ;  /* 0x0000002a0c0c7980 */ /* 0x000f62000c101d00 */
[----:B------:R-:W-:-:S02]  /*110e0*/  IMAD R49, R49, UR4, RZ ;  /* 0x0000000431317c24 */ /* 0x000fc4000f8e02ff */
[----:B------:R-:W-:Y:S01]  /*110f0*/  IMAD R42, R52, 0xc0, R40 ;  /* 0x000000c0342a7824 */ /* 0x000fe200078e0228 */
[----:B------:R-:W5:Y:S01]  /*11100*/  LD.E.128 R24, desc[UR42][R24.64] ;  /* 0x0000002a18187980 */ /* 0x000f62000c101d00 */
[C---:B------:R-:W-:Y:S02]  /*11110*/  IMAD R49, R78.reuse, UR5, R49 ;  /* 0x000000054e317c24 */ /* 0x040fe4000f8e0231 */
[----:B------:R-:W-:Y:S01]  /*11120*/  IMAD.WIDE.U32 R20, R78, UR4, R20 ;  /* 0x000000044e147c25 */ /* 0x000fe2000f8e0014 */
[----:B------:R-:W-:Y:S01]  /*11130*/  ULDC.64 UR4, c[0x0][0xaf0] ;  /* 0x0002bc0000047ab9 */ /* 0x000fe20000000a00 */
[----:B------:R-:W5:Y:S02]  /*11140*/  LD.E.128 R28, desc[UR42][R28.64] ;  /* 0x0000002a1c1c7980 */ /* 0x000f64000c101d00 */
[----:B------:R-:W-:Y:S02]  /*11150*/  @P1 IMAD.HI.U32 R40, R42, R51, RZ ;  /* 0x000000332a281227 */ /* 0x000fe400078e00ff */
[----:B------:R-:W5:Y:S02]  /*11160*/  LD.E.128 R36, desc[UR42][R36.64] ;  /* 0x0000002a24247980 */ /* 0x000f64000c101d00 */
[----:B------:R-:W-:-:S02]  /*11170*/  IMAD R43, R48, UR4, RZ ;  /* 0x00000004302b7c24 */ /* 0x000fc4000f8e02ff */
[----:B------:R-:W-:Y:S01]  /*11180*/  IMAD.IADD R21, R21, 0x1, R49 ;  /* 0x0000000115157824 */ /* 0x000fe200078e0231 */
[----:B------:R-:W-:Y:S01]  /*11190*/  @!PT LDS RZ, [RZ] ;  /* 0x00000000fffff984 */ /* 0x000fe20000000800 */
[----:B------:R-:W-:Y:S01]  /*111a0*/  @!PT LDS RZ, [RZ] ;  /* 0x00000000fffff984 */ /* 0x000fe20000000800 */
[----:B------:R-:W-:Y:S01]  /*111b0*/  @!PT LDS RZ, [RZ] ;  /* 0x00000000fffff984 */ /* 0x000fe20000000800 */
[----:B------:R-:W-:Y:S01]  /*111c0*/  @!PT LDS RZ, [RZ] ;  /* 0x00000000fffff984 */ /* 0x000fe20000000800 */
[----:B------:R1:W-:Y:S06]  /*111d0*/  MEMBAR.ALL.CTA ;  /* 0x0000000000007992 */ /* 0x0003ec0000008000 */
[----:B-1----:R-:W1:Y:S01]  /*111e0*/  FENCE.VIEW.ASYNC.S ;  /* 0x00000000000073c6 */ /* 0x002e620000000000 */
[----:B------:R-:W-:Y:S01]  /*111f0*/  IMAD.MOV.U32 R41, RZ, RZ, R42 ;  /* 0x000000ffff297224 */ /* 0x000fe200078e002a */
[----:B0-----:R-:W-:Y:S01]  /*11200*/  @P1 SHF.R.U32.HI R41, RZ, R47, R40 ;  /* 0x0000002fff291219 */ /* 0x001fe20000011628 */
[----:B------:R-:W-:-:S02]  /*11210*/  IMAD R43, R50, UR5, R43 ;  /* 0x00000005322b7c24 */ /* 0x000fc4000f8e022b */
[----:B------:R-:W-:Y:S01]  /*11220*/  IMAD.WIDE.U32 R50, R50, UR4, R20 ;  /* 0x0000000432327c25 */ /* 0x000fe2000f8e0014 */
[--C-:B------:R-:W-:Y:S01]  /*11230*/  SHF.R.S32.HI R20, RZ, 0x1f, R41.reuse ;  /* 0x0000001fff147819 */ /* 0x100fe20000011429 */
[----:B------:R-:W-:Y:S02]  /*11240*/  ULDC.64 UR4, c[0x0][0xae0] ;  /* 0x0002b80000047ab9 */ /* 0x000fe40000000a00 */
[----:B------:R-:W-:Y:S02]  /*11250*/  IMAD.MOV R40, RZ, RZ, -R41 ;  /* 0x000000ffff287224 */ /* 0x000fe400078e0a29 */
[----:B------:R-:W-:Y:S02]  /*11260*/  IMAD R20, R20, UR4, RZ ;  /* 0x0000000414147c24 */ /* 0x000fe4000f8e02ff */
[----:B------:R-:W-:Y:S02]  /*11270*/  IMAD.IADD R51, R51, 0x1, R43 ;  /* 0x0000000133337824 */ /* 0x000fe400078e022b */
[----:B------:R-:W-:-:S02]  /*11280*/  IMAD R3, R3, R40, R42 ;  /* 0x0000002803037224 */ /* 0x000fc400078e022a */
[C---:B------:R-:W-:Y:S02]  /*11290*/  IMAD R43, R41.reuse, UR5, R20 ;  /* 0x00000005292b7c24 */ /* 0x040fe4000f8e0214 */
[----:B------:R-:W-:Y:S01]  /*112a0*/  IMAD.WIDE.U32 R20, R41, UR4, R50 ;  /* 0x0000000429147c25 */ /* 0x000fe2000f8e0032 */
[----:B------:R-:W-:Y:S01]  /*112b0*/  SHF.R.S32.HI R40, RZ, 0x1f, R3 ;  /* 0x0000001fff287819 */ /* 0x000fe20000011403 */
[----:B------:R-:W-:-:S03]  /*112c0*/  ULDC.64 UR4, c[0x0][0xad8] ;  /* 0x0002b60000047ab9 */ /* 0x000fc60000000a00 */
[----:B------:R-:W-:Y:S01]  /*112d0*/  IADD3 R21, R21, R43, RZ ;  /* 0x0000002b15157210 */ /* 0x000fe20007ffe0ff */
[----:B------:R-:W-:-:S04]  /*112e0*/  IMAD R40, R40, UR4, RZ ;  /* 0x0000000428287c24 */ /* 0x000fc8000f8e02ff */
[C---:B------:R-:W-:Y:S02]  /*112f0*/  IMAD R41, R3.reuse, UR5, R40 ;  /* 0x0000000503297c24 */ /* 0x040fe4000f8e0228 */
[----:B------:R-:W-:Y:S01]  /*11300*/  IMAD.WIDE.U32 R20, R3, UR4, R20 ;  /* 0x0000000403147c25 */ /* 0x000fe2000f8e0014 */
[----:B------:R-:W-:-:S03]  /*11310*/  ULDC.64 UR4, c[0x0][0xa80] ;  /* 0x0002a00000047ab9 */ /* 0x000fc60000000a00 */
[----:B------:R-:W-:Y:S01]  /*11320*/  IMAD.IADD R21, R21, 0x1, R41 ;  /* 0x0000000115157824 */ /* 0x000fe200078e0229 */
[----:B------:R-:W-:Y:S01]  /*11330*/  LEA R46, P0, R20, UR4, 0x1 ;  /* 0x00000004142e7c11 */ /* 0x000fe2000f8008ff */
[----:B------:R-:W-:-:S03]  /*11340*/  IMAD R49, R52, 0xc0, R53 ;  /* 0x000000c034317824 */ /* 0x000fc600078e0235 */
[----:B------:R-:W-:Y:S02]  /*11350*/  LEA.HI.X R47, R20, UR5, R21, 0x1, P0 ;  /* 0x00000005142f7c11 */ /* 0x000fe400080f0c15 */
[----:B------:R-:W-:Y:S01]  /*11360*/  ISETP.GE.AND P0, PT, R49, R32, PT ;  /* 0x000000203100720c */ /* 0x000fe20003f06270 */
[----:B------:R-:W-:Y:S02]  /*11370*/  VIADD R3, R2, 0x2d820 ;  /* 0x0002d82002037836 */ /* 0x000fe40000000000 */
[----:B------:R-:W-:-:S03]  /*11380*/  VIADD R53, R0, 0x40 ;  /* 0x0000004000357836 */ /* 0x000fc60000000000 */
[----:B------:R-:W-:Y:S01]  /*11390*/  PRMT R3, RZ, 0x654, R3 ;  /* 0x00000654ff037816 */ /* 0x000fe20000000003 */
[----:B------:R-:W-:Y:S01]  /*113a0*/  VIADD R51, R0, 0x20 ;  /* 0x0000002000337836 */ /* 0x000fe20000000000 */
[----:B-1----:R0:W1:Y:S02]  /*113b0*/  SHFL.IDX PT, R40, R46, RZ, 0x1c1f ;  /* 0x001c1fff2e287589 */ /* 0x00206400000e0000 */
[----:B------:R0:W-:Y:S02]  /*113c0*/  SYNCS.ARRIVE.TRANS64.RED.A1T0 RZ, [R3+URZ], RZ ;  /* 0x000000ff03ff79a7 */ /* 0x0001e4000810043f */
[----:B------:R0:W2:Y:S01]  /*113d0*/  SHFL.IDX PT, R41, R47, RZ, 0x1c1f ;  /* 0x001c1fff2f297589 */ /* 0x0000a200000e0000 */
[----:B------:R-:W-:Y:S02]  /*113e0*/  SHF.R.S32.HI R48, RZ, 0x1f, R53 ;  /* 0x0000001fff307819 */ /* 0x000fe40000011435 */
[----:B------:R-:W-:Y:S01]  /*113f0*/  SHF.R.S32.HI R50, RZ, 0x1f, R51 ;  /* 0x0000001fff327819 */ /* 0x000fe20000011433 */
[----:B------:R-:W-:Y:S06]  /*11400*/  @P0 BRA `(.L_x_527) ;  /* 0x0000000000300947 */ /* 0x000fec0003800000 */
[----:B------:R-:W-:Y:S02]  /*11410*/  ULDC UR4, c[0x0][0xac8] ;  /* 0x0002b20000047ab9 */ /* 0x000fe40000000800 */
[----:B------:R-:W-:Y:S02]  /*11420*/  ISETP.GE.AND P1, PT, R51, UR4, PT ;  /* 0x0000000433007c0c */ /* 0x000fe4000bf26270 */
[----:B------:R-:W-:Y:S02]  /*11430*/  ISETP.GE.AND P2, PT, R53, UR4, PT ;  /* 0x0000000435007c0c */ /* 0x000fe4000bf46270 */
[----:B------:R-:W-:-:S09]  /*11440*/  ISETP.GE.AND P0, PT, R0, UR4, PT ;  /* 0x0000000400007c0c */ /* 0x000fd2000bf06270 */
[-C--:B-1----:R-:W-:Y:S02]  /*11450*/  @!P1 LEA R42, P3, R51, R40.reuse, 0x1 ;  /* 0x00000028332a9211 */ /* 0x082fe400078608ff */
[----:B------:R-:W-:Y:S02]  /*11460*/  @!P2 LEA R44, P4, R53, R40, 0x1 ;  /* 0x00000028352ca211 */ /* 0x000fe400078808ff */
[----:B--2---:R-:W-:Y:S01]  /*11470*/  @!P0 IMAD.WIDE R20, R0, 0x2, R40 ;  /* 0x0000000200148825 */ /* 0x004fe200078e0228 */
[-C--:B------:R-:W-:Y:S02]  /*11480*/  @!P1 LEA.HI.X R43, R51, R41.reuse, R50, 0x1, P3 ;  /* 0x00000029332b9211 */ /* 0x080fe400018f0c32 */
[----:B------:R-:W-:Y:S02]  /*11490*/  @!P2 LEA.HI.X R45, R53, R41, R48, 0x1, P4 ;  /* 0x00000029352da211 */ /* 0x000fe400020f0c30 */
[----:B-----5:R3:W-:Y:S04]  /*114a0*/  @!P0 ST.E.128 desc[UR42][R20.64], R4 ;  /* 0x0000000414008985 */ /* 0x0207e8000c101d2a */
[----:B------:R3:W-:Y:S04]  /*114b0*/  @!P1 ST.E.128 desc[UR42][R42.64], R12 ;  /* 0x0000000c2a009985 */ /* 0x0007e8000c101d2a */
[----:B------:R3:W-:Y:S02]  /*114c0*/  @!P2 ST.E.128 desc[UR42][R44.64], R28 ;  /* 0x0000001c2c00a985 */ /* 0x0007e4000c101d2a */
.L_x_527:
[----:B------:R-:W-:Y:S05]  /*114d0*/  BSYNC B1 ;  /* 0x0000000000017941 */ /* 0x000fea0003800000 */
.L_x_526:
[----:B0-----:R-:W-:Y:S01]  /*114e0*/  IADD3 R3, R49, 0x60, RZ ;  /* 0x0000006031037810 */ /* 0x001fe20007ffe0ff */
[----:B---3-5:R0:W3:Y:S03]  /*114f0*/  SHFL.IDX PT, R7, R47, 0x1, 0x1c1f ;  /* 0x003c1f002f077f89 */ /* 0x0280e600000e0000 */
[----:B------:R-:W-:Y:S01]  /*11500*/  ISETP.GE.AND P0, PT, R3, R32, PT ;  /* 0x000000200300720c */ /* 0x000fe20003f06270 */
[----:B------:R0:W4:-:S12]  /*11510*/  SHFL.IDX PT, R6, R46, 0x1, 0x1c1f ;  /* 0x003c1f002e067f89 */ /* 0x00011800000e0000 */
[----:B0-----:R-:W-:Y:S05]  /*11520*/  @P0 BRA `(.L_x_528) ;  /* 0x0000000800e40947 */ /* 0x001fea0003800000 */
[----:B------:R-:W-:Y:S02]  /*11530*/  ULDC UR4, c[0x0][0xac8] ;  /* 0x0002b20000047ab9 */ /* 0x000fe40000000800 */
[----:B------:R-:W-:Y:S02]  /*11540*/  ISETP.GE.AND P2, PT, R51, UR4, PT ;  /* 0x0000000433007c0c */ /* 0x000fe4000bf46270 */
[----:B------:R-:W-:-:S11]  /*11550*/  ISETP.GE.AND P1, PT, R0, UR4, PT ;  /* 0x0000000400007c0c */ /* 0x000fd6000bf26270 */
[C---:B----4-:R-:W-:Y:S02]  /*11560*/  @!P2 LEA R12, P0, R51.reuse, R6, 0x1 ;  /* 0x00000006330ca211 */ /* 0x050fe400078008ff */
[----:B---3--:R-:W-:Y:S02]  /*11570*/  @!P1 IMAD.WIDE R4, R0, 0x2, R6 ;  /* 0x0000000200049825 */ /* 0x008fe400078e0206 */
[----:B------:R-:W-:Y:S02]  /*11580*/  @!P2 LEA.HI.X R13, R51, R7, R50, 0x1, P0 ;  /* 0x00000007330da211 */ /* 0x000fe400000f0c32 */
[----:B------:R-:W-:Y:S01]  /*11590*/  ISETP.GE.AND P0, PT, R53, UR4, PT ;  /* 0x0000000435007c0c */ /* 0x000fe2000bf06270 */
[----:B------:R0:W-:Y:S04]  /*115a0*/  @!P1 ST.E.128 desc[UR42][R4.64], R8 ;  /* 0x0000000804009985 */ /* 0x0001e8000c101d2a */
[----:B------:R0:W-:Y:S08]  /*115b0*/  @!P2 ST.E.128 desc[UR42][R12.64], R24 ;  /* 0x000000180c00a985 */ /* 0x0001f0000c101d2a */
[----:B------:R-:W-:Y:S05]  /*115c0*/  @P0 BRA `(.L_x_528) ;  /* 0x0000000800bc0947 */ /* 0x000fea0003800000 */
[----:B0-----:R-:W-:-:S04]  /*115d0*/  LEA R4, P0, R53, R6, 0x1 ;  /* 0x0000000635047211 */ /* 0x001fc800078008ff */
[----:B------:R-:W-:-:S05]  /*115e0*/  LEA.HI.X R5, R53, R7, R48, 0x1, P0 ;  /* 0x0000000735057211 */ /* 0x000fca00000f0c30 */
[----:B------:R0:W-:Y:S01]  /*115f0*/  ST.E.128 desc[UR42][R4.64], R36 ;  /* 0x0000002404007985 */ /* 0x0001e2000c101d2a */
[----:B------:R-:W-:Y:S05]  /*11600*/  BRA `(.L_x_528) ;  /* 0x0000000800ac7947 */ /* 0x000fea0003800000 */
.L_x_524:
[----:B------:R-:W2:Y:S01]  /*11610*/  LDL.LU R6, [R1+0x58] ;  /* 0x0000580001067983 */ /* 0x000ea20000300800 */
[----:B------:R-:W-:Y:S01]  /*11620*/  ULDC.64 UR4, c[0x0][0xc00] ;  /* 0x0003000000047ab9 */ /* 0x000fe20000000a00 */
[----:B------:R-:W-:Y:S01]  /*11630*/  IMAD.MOV.U32 R0, RZ, RZ, RZ ;  /* 0x000000ffff007224 */ /* 0x000fe200078e00ff */
[----:B------:R-:W3:Y:S01]  /*11640*/  LDC R21, c[0x0][0xbe8] ;  /* 0x0002fa00ff157b82 */ /* 0x000ee20000000800 */
[----:B------:R-:W4:Y:S01]  /*11650*/  LDL.LU R3, [R1+0x5c] ;  /* 0x00005c0001037983 */ /* 0x000f220000300800 */
[----:B------:R-:W-:-:S04]  /*11660*/  ISETP.NE.U32.AND P0, PT, RZ, UR4, PT ;  /* 0x00000004ff007c0c */ /* 0x000fc8000bf05070 */
[----:B------:R-:W-:Y:S02]  /*11670*/  ISETP.NE.AND.EX P0, PT, RZ, UR5, PT, P0 ;  /* 0x00000005ff007c0c */ /* 0x000fe4000bf05300 */
[----:B--2---:R-:W-:-:S04]  /*11680*/  IADD3 R4, P1, R6, UR4, RZ ;  /* 0x0000000406047c10 */ /* 0x004fc8000ff3e0ff */
[----:B----4-:R-:W-:Y:S01]  /*11690*/  IADD3.X R5, R3, UR5, RZ, P1, !PT ;  /* 0x0000000503057c10 */ /* 0x010fe20008ffe4ff */
[----:B------:R-:W-:Y:S02]  /*116a0*/  ULDC.64 UR4, c[0x0][0xc08] ;  /* 0x0003020000047ab9 */ /* 0x000fe40000000a00 */
[----:B------:R-:W-:-:S04]  /*116b0*/  ISETP.NE.U32.AND P1, PT, RZ, UR4, PT ;  /* 0x00000004ff007c0c */ /* 0x000fc8000bf25070 */
[----:B------:R2:W5:Y:S01]  /*116c0*/  @P0 LDG.E R0, desc[UR42][R4.64] ;  /* 0x0000002a04000981 */ /* 0x000562000c1e1900 */
[----:B------:R-:W-:Y:S01]  /*116d0*/  ISETP.NE.AND.EX P1, PT, RZ, UR5, PT, P1 ;  /* 0x00000005ff007c0c */ /* 0x000fe2000bf25310 */
[----:B------:R-:W4:-:S12]  /*116e0*/  S2R R9, SR_TID.X ;  /* 0x0000000000097919 */ /* 0x000f180000002100 */
[----:B------:R-:W-:Y:S01]  /*116f0*/  @P1 IADD3 R6, P2, R6, UR4, RZ ;  /* 0x0000000406061c10 */ /* 0x000fe2000ff5e0ff */
[----:B------:R-:W-:Y:S02]  /*11700*/  ULDC UR4, c[0x0][0xa88] ;  /* 0x0002a20000047ab9 */ /* 0x000fe40000000800 */
[----:B------:R-:W-:Y:S01]  /*11710*/  IMAD.U32 R8, RZ, RZ, UR4 ;  /* 0x00000004ff087e24 */ /* 0x000fe2000f8e00ff */
[----:B------:R-:W-:-:S05]  /*11720*/  @P1 IADD3.X R7, R3, UR5, RZ, P2, !PT ;  /* 0x0000000503071c10 */ /* 0x000fca00097fe4ff */
[----:B------:R2:W5:Y:S01]  /*11730*/  @P1 LDG.E R8, desc[UR42][R6.64] ;  /* 0x0000002a06081981 */ /* 0x000562000c1e1900 */
[----:B---3--:R-:W-:Y:S01]  /*11740*/  ISETP.NE.AND P2, PT, R21, 0x1, PT ;  /* 0x000000011500780c */ /* 0x008fe20003f45270 */
[----:B----4-:R-:W-:-:S12]  /*11750*/  VIADD R28, R9, 0xffffff80 ;  /* 0xffffff80091c7836 */ /* 0x010fd80000000000 */
[----:B------:R-:W3:Y:S01]  /*11760*/  @P2 LDC R20, c[0x0][0xbec] ;  /* 0x0002fb00ff142b82 */ /* 0x000ee20000000800 */
[----:B------:R-:W-:-:S07]  /*11770*/  ISETP.GE.AND P3, PT, R28, 0xc0, PT ;  /* 0x000000c01c00780c */ /* 0x000fce0003f66270 */
[----:B------:R-:W4:Y:S01]  /*11780*/  @P2 LDC R25, c[0x0][0xbf0] ;  /* 0x0002fc00ff192b82 */ /* 0x000f220000000800 */
[----:B--2---:R-:W-:Y:S05]  /*11790*/  @P1 BRA `(.L_x_529) ;  /* 0x0000000000101947 */ /* 0x004fea0003800000 */
[----:B------:R-:W-:Y:S05]  /*117a0*/  @!P0 BRA `(.L_x_529) ;  /* 0x00000000000c8947 */ /* 0x000fea0003800000 */
[----:B------:R-:W2:Y:S04]  /*117b0*/  LDG.E R3, desc[UR42][R4.64] ;  /* 0x0000002a04037981 */ /* 0x000ea8000c1e1900 */
[----:B-----5:R-:W2:Y:S02]  /*117c0*/  LDG.E R8, desc[UR42][R4.64+0x4] ;  /* 0x0000042a04087981 */ /* 0x020ea4000c1e1900 */
[----:B--2---:R-:W-:-:S07]  /*117d0*/  IMAD.IADD R8, R8, 0x1, -R3 ;  /* 0x0000000108087824 */ /* 0x004fce00078e0a03 */
.L_x_529:
[----:B------:R-:W2:Y:S04]  /*117e0*/  LDL.LU R4, [R1+0x60] ;  /* 0x0000600001047983 */ /* 0x000ea80000300800 */
[----:B------:R-:W3:Y:S04]  /*117f0*/  LDL.LU R3, [R1+0x6c] ;  /* 0x00006c0001037983 */ /* 0x000ee80000300800 */
[----:B------:R-:W4:Y:S04]  /*11800*/  LDL R24, [R1+0x54] ;  /* 0x0000540001187983 */ /* 0x000f280000100800 */
[----:B------:R0:W5:Y:S01]  /*11810*/  LDL R26, [R1+0x64] ;  /* 0x00006400011a7983 */ /* 0x0001620000100800 */
[----:B------:R-:W-:Y:S01]  /*11820*/  BSSY B1, `(.L_x_530) ;  /* 0x000002d000017945 */ /* 0x000fe20003800000 */
[----:B-----5:R-:W-:-:S02]  /*11830*/  SHF.R.S32.HI R11, RZ, 0x1f, R0 ;  /* 0x0000001fff0b7819 */ /* 0x020fc40000011400 */
[----:B--2---:R-:W-:Y:S02]  /*11840*/  SEL R13, R4, RZ, !P0 ;  /* 0x000000ff040d7207 */ /* 0x004fe40004000000 */
[----:B---3--:R-:W-:Y:S02]  /*11850*/  SEL R12, R3, RZ, !P0 ;  /* 0x000000ff030c7207 */ /* 0x008fe40004000000 */
[----:B----4-:R-:W-:Y:S01]  /*11860*/  SHF.R.S32.HI R10, RZ, 0x1f, R24 ;  /* 0x0000001fff0a7819 */ /* 0x010fe20000011418 */
[----:B0-----:R-:W-:Y:S06]  /*11870*/  @P3 BRA `(.L_x_531) ;  /* 0x00000000009c3947 */ /* 0x001fec0003800000 */
[----:B------:R-:W0:Y:S01]  /*11880*/  LDC R14, c[0x0][0xbe8] ;  /* 0x0002fa00ff0e7b82 */ /* 0x000e220000000800 */
[----:B------:R-:W-:-:S05]  /*11890*/  IMAD R3, R26, 0xc0, R9 ;  /* 0x000000c01a037824 */ /* 0x000fca00078e0209 */
[----:B------:R-:W-:Y:S01]  /*118a0*/  IADD3 R9, R3, -0x80, RZ ;  /* 0xffffff8003097810 */ /* 0x000fe20007ffe0ff */
[----:B0-----:R-:W-:-:S05]  /*118b0*/  IMAD R4, R8, R14, RZ ;  /* 0x0000000e08047224 */ /* 0x001fca00078e02ff */
        /* <DEDUP_REMOVED lines=9> */
[----:B------:R-:W0:Y:S01]  /*11950*/  @P0 LDC R6, c[0x0][0xbec] ;  /* 0x0002fb00ff060b82 */ /* 0x000e220000000800 */
[----:B------:R-:W-:Y:S01]  /*11960*/  IMAD R7, R24, UR5, R7 ;  /* 0x0000000518077c24 */ /* 0x000fe2000f8e0207 */
[----:B------:R-:W-:-:S03]  /*11970*/  ULDC.64 UR4, c[0x0][0xb98] ;  /* 0x0002e60000047ab9 */ /* 0x000fc60000000a00 */
[----:B------:R-:W-:-:S03]  /*11980*/  IMAD.IADD R5, R5, 0x1, R7 ;  /* 0x0000000105057824 */ /* 0x000fc600078e0207 */
[----:B------:R-:W2:Y:S01]  /*11990*/  @P0 LDC R15, c[0x0][0xbf0] ;  /* 0x0002fc00ff0f0b82 */ /* 0x000ea20000000800 */
[----:B------:R-:W-:-:S04]  /*119a0*/  IMAD.WIDE.U32 R4, R13, UR4, R4 ;  /* 0x000000040d047c25 */ /* 0x000fc8000f8e0004 */
[----:B0-----:R-:W-:-:S05]  /*119b0*/  @P0 IMAD.HI.U32 R6, R9, R6, RZ ;  /* 0x0000000609060227 */ /* 0x001fca00078e00ff */
[----:B--2---:R-:W-:Y:S01]  /*119c0*/  @P0 SHF.R.U32.HI R3, RZ, R15, R6 ;  /* 0x0000000fff030219 */ /* 0x004fe20000011606 */
[----:B------:R-:W-:-:S03]  /*119d0*/  IMAD R6, R12, UR4, RZ ;  /* 0x000000040c067c24 */ /* 0x000fc6000f8e02ff */
[----:B------:R-:W-:Y:S01]  /*119e0*/  IADD3 R7, -R3, RZ, RZ ;  /* 0x000000ff03077210 */ /* 0x000fe20007ffe1ff */
[----:B------:R-:W-:Y:S01]  /*119f0*/  IMAD R6, R13, UR5, R6 ;  /* 0x000000050d067c24 */ /* 0x000fe2000f8e0206 */
[----:B------:R-:W-:Y:S01]  /*11a00*/  IADD3 R4, P0, R3, R4, RZ ;  /* 0x0000000403047210 */ /* 0x000fe20007f1e0ff */
[----:B------:R-:W-:Y:S02]  /*11a10*/  ULDC.64 UR4, c[0x0][0xb88] ;  /* 0x0002e20000047ab9 */ /* 0x000fe40000000a00 */
[----:B------:R-:W-:Y:S01]  /*11a20*/  IMAD R7, R14, R7, R9 ;  /* 0x000000070e077224 */ /* 0x000fe200078e0209 */
[----:B------:R-:W-:-:S04]  /*11a30*/  SHF.R.S32.HI R9, RZ, 0x1f, R3 ;  /* 0x0000001fff097819 */ /* 0x000fc80000011403 */
        /* <DEDUP_REMOVED lines=11> */
.L_x_531:
[----:B------:R-:W-:Y:S05]  /*11af0*/  BSYNC B1 ;  /* 0x0000000000017941 */ /* 0x000fea0003800000 */
.L_x_530:
[--C-:B------:R-:W-:Y:S01]  /*11b00*/  SHF.R.S32.HI R14, RZ, 0x1f, R28.reuse ;  /* 0x0000001fff0e7819 */ /* 0x100fe2000001141c */
[----:B------:R-:W-:Y:S01]  /*11b10*/  ULDC.64 UR4, c[0x0][0xaa0] ;  /* 0x0002a80000047ab9 */ /* 0x000fe20000000a00 */
[----:B------:R-:W-:Y:S01]  /*11b20*/  SHF.R.S32.HI R27, RZ, 0x1f, R28 ;  /* 0x0000001fff1b7819 */ /* 0x000fe2000001141c */
[----:B0-----:R-:W-:Y:S01]  /*11b30*/  IMAD R3, R11, UR4, RZ ;  /* 0x000000040b037c24 */ /* 0x001fe2000f8e02ff */
[-C--:B------:R-:W-:Y:S01]  /*11b40*/  LEA.HI R14, R14, R28.reuse, RZ, 0x2 ;  /* 0x0000001c0e0e7211 */ /* 0x080fe200078f10ff */
[----:B------:R-:W-:Y:S01]  /*11b50*/  IMAD.WIDE.U32 R4, R0, UR4, RZ ;  /* 0x0000000400047c25 */ /* 0x000fe2000f8e00ff */
[----:B------:R-:W-:Y:S02]  /*11b60*/  LEA.HI R27, R27, R28, RZ, 0x2 ;  /* 0x0000001c1b1b7211 */ /* 0x000fe400078f10ff */
[----:B------:R-:W-:Y:S01]  /*11b70*/  LOP3.LUT R14, R14, 0xfffffffc, RZ, 0xc0, !PT ;  /* 0xfffffffc0e0e7812 */ /* 0x000fe200078ec0ff */
[----:B------:R-:W-:Y:S01]  /*11b80*/  IMAD R3, R0, UR5, R3 ;  /* 0x0000000500037c24 */ /* 0x000fe2000f8e0203 */
[----:B------:R-:W-:Y:S01]  /*11b90*/  SHF.R.S32.HI R27, RZ, 0x2, R27 ;  /* 0x00000002ff1b7819 */ /* 0x000fe2000001141b */
[----:B------:R-:W-:-:S02]  /*11ba0*/  ULDC.64 UR4, c[0x0][0xae8] ;  /* 0x0002ba0000047ab9 */ /* 0x000fc40000000a00 */
[----:B------:R-:W-:Y:S02]  /*11bb0*/  IMAD.IADD R14, R28, 0x1, -R14 ;  /* 0x000000011c0e7824 */ /* 0x000fe400078e0a0e */
[----:B------:R-:W-:Y:S02]  /*11bc0*/  IMAD.IADD R5, R5, 0x1, R3 ;  /* 0x0000000105057824 */ /* 0x000fe400078e0203 */
[----:B------:R-:W-:Y:S02]  /*11bd0*/  IMAD R0, R14, 0x60, R27 ;  /* 0x000000600e007824 */ /* 0x000fe400078e021b */
[----:B------:R-:W-:Y:S02]  /*11be0*/  IMAD R6, R10, UR4, RZ ;  /* 0x000000040a067c24 */ /* 0x000fe4000f8e02ff */
[----:B------:R-:W-:Y:S02]  /*11bf0*/  IMAD R9, R26, 0xc0, R0 ;  /* 0x000000c01a097824 */ /* 0x000fe400078e0200 */
[----:B------:R-:W-:-:S02]  /*11c00*/  IMAD R7, R24, UR5, R6 ;  /* 0x0000000518077c24 */ /* 0x000fc4000f8e0206 */
[----:B------:R-:W-:Y:S01]  /*11c10*/  @P2 IMAD.HI.U32 R0, R9, R20, RZ ;  /* 0x0000001409002227 */ /* 0x000fe200078e00ff */
[----:B------:R-:W-:-:S03]  /*11c20*/  MOV R3, R9 ;  /* 0x0000000900037202 */ /* 0x000fc60000000f00 */
[----:B------:R-:W-:Y:S01]  /*11c30*/  IMAD.WIDE.U32 R4, R24, UR4, R4 ;  /* 0x0000000418047c25 */ /* 0x000fe2000f8e0004 */
[----:B------:R-:W-:Y:S01]  /*11c40*/  ULDC.64 UR4, c[0x0][0xaf0] ;  /* 0x0002bc0000047ab9 */ /* 0x000fe20000000a00 */
[----:B------:R-:W-:Y:S02]  /*11c50*/  @P2 SHF.R.U32.HI R3, RZ, R25, R0 ;  /* 0x00000019ff032219 */ /* 0x000fe40000011600 */
[----:B------:R-:W-:Y:S02]  /*11c60*/  IMAD R6, R12, UR4, RZ ;  /* 0x000000040c067c24 */ /* 0x000fe4000f8e02ff */
[----:B------:R-:W-:Y:S01]  /*11c70*/  IMAD.IADD R5, R5, 0x1, R7 ;  /* 0x0000000105057824 */ /* 0x000fe200078e0207 */
[----:B------:R-:W-:Y:S01]  /*11c80*/  SHF.R.S32.HI R0, RZ, 0x1f, R3 ;  /* 0x0000001fff007819 */ /* 0x000fe20000011403 */
[C---:B------:R-:W-:Y:S02]  /*11c90*/  IMAD R7, R13.reuse, UR5, R6 ;  /* 0x000000050d077c24 */ /* 0x040fe4000f8e0206 */
[----:B------:R-:W-:Y:S01]  /*11ca0*/  IMAD.WIDE.U32 R4, R13, UR4, R4 ;  /* 0x000000040d047c25 */ /* 0x000fe2000f8e0004 */
[----:B------:R-:W-:-:S03]  /*11cb0*/  ULDC.64 UR4, c[0x0][0xae0] ;  /* 0x0002b80000047ab9 */ /* 0x000fc60000000a00 */
[----:B------:R-:W-:Y:S02]  /*11cc0*/  IMAD.MOV R6, RZ, RZ, -R3 ;  /* 0x000000ffff067224 */ /* 0x000fe400078e0a03 */
[----:B------:R-:W-:Y:S02]  /*11cd0*/  IMAD.IADD R5, R5, 0x1, R7 ;  /* 0x0000000105057824 */ /* 0x000fe400078e0207 */
[----:B------:R-:W-:Y:S02]  /*11ce0*/  IMAD R0, R0, UR4, RZ ;  /* 0x0000000400007c24 */ /* 0x000fe4000f8e02ff */
[----:B------:R-:W-:Y:S02]  /*11cf0*/  IMAD R7, R21, R6, R9 ;  /* 0x0000000615077224 */ /* 0x000fe400078e0209 */
[C---:B------:R-:W-:Y:S02]  /*11d00*/  IMAD R9, R3.reuse, UR5, R0 ;  /* 0x0000000503097c24 */ /* 0x040fe4000f8e0200 */
[----:B------:R-:W-:Y:S01]  /*11d10*/  IMAD.WIDE.U32 R4, R3, UR4, R4 ;  /* 0x0000000403047c25 */ /* 0x000fe2000f8e0004 */
[----:B------:R-:W-:Y:S01]  /*11d20*/  SHF.R.S32.HI R0, RZ, 0x1f, R7 ;  /* 0x0000001fff007819 */ /* 0x000fe20000011407 */
[----:B------:R-:W-:-:S02]  /*11d30*/  ULDC.64 UR4, c[0x0][0xad8] ;  /* 0x0002b60000047ab9 */ /* 0x000fc40000000a00 */
[----:B------:R-:W-:Y:S01]  /*11d40*/  IMAD.IADD R5, R5, 0x1, R9 ;  /* 0x0000000105057824 */ /* 0x000fe200078e0209 */
[----:B------:R-:W-:Y:S01]  /*11d50*/  SHF.L.U32 R9, R14, 0x3, RZ ;  /* 0x000000030e097819 */ /* 0x000fe200000006ff */
[----:B------:R-:W-:Y:S02]  /*11d60*/  IMAD R0, R0, UR4, RZ ;  /* 0x0000000400007c24 */ /* 0x000fe4000f8e02ff */
[----:B------:R-:W-:-:S04]  /*11d70*/  IMAD.WIDE.U32 R4, R7, UR4, R4 ;  /* 0x0000000407047c25 */ /* 0x000fc8000f8e0004 */
[----:B------:R-:W-:Y:S01]  /*11d80*/  IMAD R3, R7, UR5, R0 ;  /* 0x0000000507037c24 */ /* 0x000fe2000f8e0200 */
[----:B------:R-:W-:Y:S01]  /*11d90*/  ULDC.64 UR4, c[0x0][0xa80] ;  /* 0x0002a00000047ab9 */ /* 0x000fe20000000a00 */
[----:B------:R-:W-:Y:S01]  /*11da0*/  VIADD R10, R9, 0x20 ;  /* 0x00000020090a7836 */ /* 0x000fe20000000000 */
[C---:B------:R-:W-:Y:S01]  /*11db0*/  LEA R0, P0, R4.reuse, UR4, 0x1 ;  /* 0x0000000404007c11 */ /* 0x040fe2000f8008ff */
[----:B------:R-:W-:Y:S01]  /*11dc0*/  IMAD.IADD R3, R5, 0x1, R3 ;  /* 0x0000000105037824 */ /* 0x000fe200078e0203 */
[----:B------:R-:W-:Y:S01]  /*11dd0*/  UMOV UR4, 0xffffffff ;  /* 0xffffffff00047882 */ /* 0x000fe20000000000 */
[----:B------:R-:W-:Y:S01]  /*11de0*/  VIADD R7, R9, 0x40 ;  /* 0x0000004009077836 */ /* 0x000fe20000000000 */
[----:B------:R-:W-:Y:S02]  /*11df0*/  SHF.R.S32.HI R20, RZ, 0x1f, R10 ;  /* 0x0000001fff147819 */ /* 0x000fe4000001140a */
[----:B------:R-:W-:Y:S02]  /*11e00*/  LEA.HI.X R4, R4, UR5, R3, 0x1, P0 ;  /* 0x0000000504047c11 */ /* 0x000fe400080f0c03 */
[----:B------:R-:W-:Y:S01]  /*11e10*/  SHF.R.S32.HI R24, RZ, 0x1f, R7 ;  /* 0x0000001fff187819 */ /* 0x000fe20000011407 */
[----:B------:R-:W-:Y:S06]  /*11e20*/  BRA.DIV UR4, `(.L_x_532) ;  /* 0x0000007604d87947 */ /* 0x000fec000b800000 */
[----:B------:R0:W2:Y:S04]  /*11e30*/  SHFL.IDX PT, R3, R4, RZ, 0x1c1f ;  /* 0x001c1fff04037589 */ /* 0x0000a800000e0000 */
[----:B------:R0:W3:Y:S02]  /*11e40*/  SHFL.IDX PT, R14, R0, RZ, 0x1c1f ;  /* 0x001c1fff000e7589 */ /* 0x0000e400000e0000 */
.L_x_694:
[----:B------:R-:W-:Y:S01]  /*11e50*/  IMAD R21, R8, R21, RZ ;  /* 0x0000001508157224 */ /* 0x000fe200078e02ff */
[----:B------:R-:W-:Y:S01]  /*11e60*/  BSSY B1, `(.L_x_533) ;  /* 0x0000011000017945 */ /* 0x000fe20003800000 */
[----:B------:R-:W-:-:S05]  /*11e70*/  IMAD R6, R26, 0xc0, R27 ;  /* 0x000000c01a067824 */ /* 0x000fca00078e021b */
[----:B------:R-:W-:-:S13]  /*11e80*/  ISETP.GE.AND P0, PT, R6, R21, PT ;  /* 0x000000150600720c */ /* 0x000fda0003f06270 */
[----:B------:R-:W-:Y:S05]  /*11e90*/  @P0 BRA `(.L_x_534) ;  /* 0x0000000000340947 */ /* 0x000fea0003800000 */
[----:B------:R-:W-:Y:S02]  /*11ea0*/  ULDC UR4, c[0x0][0xac8] ;  /* 0x0002b20000047ab9 */ /* 0x000fe40000000800 */
[----:B------:R-:W-:Y:S02]  /*11eb0*/  ISETP.GE.AND P2, PT, R9, UR4, PT ;  /* 0x0000000409007c0c */ /* 0x000fe4000bf46270 */
[----:B------:R-:W-:Y:S02]  /*11ec0*/  ISETP.GE.AND P3, PT, R10, UR4, PT ;  /* 0x000000040a007c0c */ /* 0x000fe4000bf66270 */
[----:B------:R-:W-:-:S09]  /*11ed0*/  ISETP.GE.AND P4, PT, R7, UR4, PT ;  /* 0x0000000407007c0c */ /* 0x000fd2000bf86270 */
[----:B--2---:R-:W-:Y:S02]  /*11ee0*/  @!P2 IMAD.MOV.U32 R15, RZ, RZ, R3 ;  /* 0x000000ffff0fa224 */ /* 0x004fe400078e0003 */
[CC--:B---3--:R-:W-:Y:S02]  /*11ef0*/  @!P3 LEA R26, P0, R10.reuse, R14.reuse, 0x1 ;  /* 0x0000000e0a1ab211 */ /* 0x0c8fe400078008ff */
[----:B------:R-:W-:Y:S01]  /*11f00*/  @!P4 LEA R28, P1, R7, R14, 0x1 ;  /* 0x0000000e071cc211 */ /* 0x000fe200078208ff */
[----:B------:R-:W-:Y:S01]  /*11f10*/  @!P2 IMAD.WIDE R12, R9, 0x2, R14 ;  /* 0x00000002090ca825 */ /* 0x000fe200078e020e */
[-C--:B------:R-:W-:Y:S02]  /*11f20*/  @!P3 LEA.HI.X R27, R10, R3.reuse, R20, 0x1, P0 ;  /* 0x000000030a1bb211 */ /* 0x080fe400000f0c14 */
[----:B------:R-:W-:Y:S02]  /*11f30*/  @!P4 LEA.HI.X R29, R7, R3, R24, 0x1, P1 ;  /* 0x00000003071dc211 */ /* 0x000fe400008f0c18 */
[----:B------:R4:W-:Y:S04]  /*11f40*/  @!P2 ST.E.128 desc[UR42][R12.64], RZ ;  /* 0x000000ff0c00a985 */ /* 0x0009e8000c101d2a */
[----:B------:R4:W-:Y:S04]  /*11f50*/  @!P3 ST.E.128 desc[UR42][R26.64], RZ ;  /* 0x000000ff1a00b985 */ /* 0x0009e8000c101d2a */
[----:B------:R4:W-:Y:S02]  /*11f60*/  @!P4 ST.E.128 desc[UR42][R28.64], RZ ;  /* 0x000000ff1c00c985 */ /* 0x0009e4000c101d2a */
.L_x_534:
[----:B------:R-:W-:Y:S05]  /*11f70*/  BSYNC B1 ;  /* 0x0000000000017941 */ /* 0x000fea0003800000 */
.L_x_533:
[----:B------:R-:W-:-:S03]  /*11f80*/  UMOV UR4, 0xffffffff ;  /* 0xffffffff00047882 */ /* 0x000fc60000000000 */
[----:B------:R-:W-:Y:S05]  /*11f90*/  BRA.DIV UR4, `(.L_x_535) ;  /* 0x0000007604b07947 */ /* 0x000fea000b800000 */
[----:B--2---:R2:W0:Y:S04]  /*11fa0*/  SHFL.IDX PT, R3, R4, 0x1, 0x1c1f ;  /* 0x003c1f0004037f89 */ /* 0x00442800000e0000 */
[----:B---3--:R2:W3:Y:S02]  /*11fb0*/  SHFL.IDX PT, R14, R0, 0x1, 0x1c1f ;  /* 0x003c1f00000e7f89 */ /* 0x0084e400000e0000 */
.L_x_698:
[----:B0-2---:R-:W-:-:S04]  /*11fc0*/  IADD3 R0, R6, 0x60, RZ ;  /* 0x0000006006007810 */ /* 0x005fc80007ffe0ff */
[----:B------:R-:W-:-:S13]  /*11fd0*/  ISETP.GE.AND P0, PT, R0, R21, PT ;  /* 0x000000150000720c */ /* 0x000fda0003f06270 */
[----:B------:R-:W-:Y:S05]  /*11fe0*/  @P0 BRA `(.L_x_528) ;  /* 0x0000000000340947 */ /* 0x000fea0003800000 */
[----:B------:R-:W-:Y:S02]  /*11ff0*/  ULDC UR4, c[0x0][0xac8] ;  /* 0x0002b20000047ab9 */ /* 0x000fe40000000800 */
[----:B------:R-:W-:Y:S02]  /*12000*/  ISETP.GE.AND P2, PT, R9, UR4, PT ;  /* 0x0000000409007c0c */ /* 0x000fe4000bf46270 */
[----:B------:R-:W-:Y:S02]  /*12010*/  ISETP.GE.AND P3, PT, R10, UR4, PT ;  /* 0x000000040a007c0c */ /* 0x000fe4000bf66270 */
[----:B------:R-:W-:-:S09]  /*12020*/  ISETP.GE.AND P4, PT, R7, UR4, PT ;  /* 0x0000000407007c0c */ /* 0x000fd2000bf86270 */
[----:B------:R-:W-:Y:S02]  /*12030*/  @!P2 IMAD.MOV.U32 R15, RZ, RZ, R3 ;  /* 0x000000ffff0fa224 */ /* 0x000fe400078e0003 */
        /* <DEDUP_REMOVED lines=8> */
.L_x_528:
[----:B------:R-:W-:Y:S05]  /*120c0*/  BSYNC B0 ;  /* 0x0000000000007941 */ /* 0x000fea0003800000 */
.L_x_523:
[----:B------:R-:W-:Y:S02]  /*120d0*/  ULDC UR4, c[0x0][0xc3c] ;  /* 0x00030f0000047ab9 */ /* 0x000fe40000000800 */
[----:B-1----:R-:W-:-:S13]  /*120e0*/  ISETP.GE.AND P0, PT, R35, UR4, PT ;  /* 0x0000000423007c0c */ /* 0x002fda000bf06270 */
[----:B------:R-:W-:Y:S05]  /*120f0*/  @!P0 BRA `(.L_x_536) ;  /* 0xfffffef000f48947 */ /* 0x000fea000383ffff */
[----:B------:R-:W-:Y:S05]  /*12100*/  BRA `(.L_x_394) ;  /* 0x0000006800487947 */ /* 0x000fea0003800000 */
.L_x_392:
        /* <DEDUP_REMOVED lines=16> */
.L_x_537:
        /* <DEDUP_REMOVED lines=37> */
[----:B------:R-:W0:Y:S01]  /*12460*/  LDC R6, c[0x0][0xc3c] ;  /* 0x00030f00ff067b82 */ /* 0x000e220000000800 */
[----:B------:R-:W-:Y:S01]  /*12470*/  MOV R4, R3 ;  /* 0x0000000300047202 */ /* 0x000fe20000000f00 */
[----:B------:R-:W-:Y:S01]  /*12480*/  UMOV UR4, URZ ;  /* 0x0000003f00047c82 */ /* 0x000fe20008000000 */
[----:B------:R-:W-:Y:S01]  /*12490*/  ULDC UR7, c[0x0][0xc3c] ;  /* 0x00030f0000077ab9 */ /* 0x000fe20000000800 */
[----:B------:R-:W-:-:S05]  /*124a0*/  ULDC UR5, c[0x0][0xc38] ;  /* 0x00030e0000057ab9 */ /* 0x000fca0000000800 */
.L_x_543:
[----:B------:R-:W-:Y:S01]  /*124b0*/  UIADD3 UR4, UR4, 0x1f, URZ ;  /* 0x0000001f04047890 */ /* 0x000fe2000fffe03f */
[----:B------:R-:W-:-:S05]  /*124c0*/  IMAD.U32 R19, RZ, RZ, UR7 ;  /* 0x00000007ff137e24 */ /* 0x000fca000f8e00ff */
        /* <DEDUP_REMOVED lines=10> */
.L_x_542:
[----:B------:R-:W-:Y:S05]  /*12570*/  BSYNC B0 ;  /* 0x0000000000007941 */ /* 0x000fea0003800000 */
.L_x_541:
        /* <DEDUP_REMOVED lines=20> */
[----:B------:R-:W-:-:S07]  /*126c0*/  MOV R7, R9 ;  /* 0x0000000900077202 */ /* 0x000fce0000000f00 */
.L_x_539:
        /* <DEDUP_REMOVED lines=15> */
.L_x_544:
        /* <DEDUP_REMOVED lines=15> */
[----:B------:R-:W-:Y:S01]  /*128b0*/  @!P1 IMAD.IADD R3, R3, 0x1, -R4 ;  /* 0x0000000103039824 */ /* 0x000fe200078e0a04 */
[----:B------:R-:W-:Y:S02]  /*128c0*/  @!P1 IADD3 R2, R2, 0x1, RZ ;  /* 0x0000000102029810 */ /* 0x000fe40007ffe0ff */
        /* <DEDUP_REMOVED lines=11> */
.L_x_540:
[----:B------:R-:W-:Y:S02]  /*12980*/  IMAD.MOV.U32 R17, RZ, RZ, RZ ;  /* 0x000000ffff117224 */ /* 0x000fe400078e00ff */
[----:B------:R-:W-:Y:S02]  /*12990*/  IMAD.U32 R16, RZ, RZ, UR6 ;  /* 0x00000006ff107e24 */ /* 0x000fe4000f8e00ff */
[----:B------:R-:W-:-:S07]  /*129a0*/  IMAD.MOV.U32 R18, RZ, RZ, RZ ;  /* 0x000000ffff127224 */ /* 0x000fce00078e00ff */
.L_x_545:
[----:B------:R-:W-:-:S13]  /*129b0*/  ISETP.NE.AND P0, PT, R5, RZ, PT ;  /* 0x000000ff0500720c */ /* 0x000fda0003f05270 */
[----:B------:R-:W0:Y:S01]  /*129c0*/  @!P0 S2R R3, SR_CgaCtaId ;  /* 0x0000000000038919 */ /* 0x000e220000008800 */
[----:B------:R-:W-:-:S04]  /*129d0*/  @!P0 MOV R0, 0x400 ;  /* 0x0000040000008802 */ /* 0x000fc80000000f00 */
[----:B0-----:R-:W-:-:S05]  /*129e0*/  @!P0 LEA R0, R3, R0, 0x18 ;  /* 0x0000000003008211 */ /* 0x001fca00078ec0ff */
[----:B------:R0:W-:Y:S01]  /*129f0*/  @!P0 STS.128 [R0+0x2d8d0], R16 ;  /* 0x02d8d01000008388 */ /* 0x0001e20000000c00 */
[----:B------:R-:W-:Y:S06]  /*12a00*/  BAR.ARV 0x5, 0x200 ;  /* 0x0148000000007b1d */ /* 0x000fec0000002000 */
.L_x_538:
[----:B0-----:R-:W-:Y:S01]  /*12a10*/  IMAD.MOV.U32 R0, RZ, RZ, 0x1 ;  /* 0x00000001ff007424 */ /* 0x001fe200078e00ff */
[----:B------:R0:W-:Y:S01]  /*12a20*/  STL [R1+0x48], RZ ;  /* 0x000048ff01007387 */ /* 0x0001e20000100800 */
[----:B------:R-:W-:Y:S01]  /*12a30*/  ULDC UR4, c[0x0][0xc3c] ;  /* 0x00030f0000047ab9 */ /* 0x000fe20000000800 */
[----:B------:R-:W-:Y:S02]  /*12a40*/  MOV R26, RZ ;  /* 0x000000ff001a7202 */ /* 0x000fe40000000f00 */
[----:B------:R0:W-:Y:S01]  /*12a50*/  STL [R1], R0 ;  /* 0x0000000001007387 */ /* 0x0001e20000100800 */
[----:B-1----:R-:W-:-:S13]  /*12a60*/  ISETP.GE.AND P0, PT, R19, UR4, PT ;  /* 0x0000000413007c0c */ /* 0x002fda000bf06270 */
[----:B0-----:R-:W-:Y:S05]  /*12a70*/  @P0 BRA `(.L_x_546) ;  /* 0x0000005c00080947 */ /* 0x001fea0003800000 */
[----:B------:R-:W0:Y:S01]  /*12a80*/  S2R R7, SR_TID.X ;  /* 0x0000000000077919 */ /* 0x000e220000002100 */
[----:B------:R-:W1:Y:S01]  /*12a90*/  S2UR UR5, SR_CgaCtaId ;  /* 0x00000000000579c3 */ /* 0x000e620000008800 */
[----:B------:R-:W-:Y:S01]  /*12aa0*/  UMOV UR4, 0x400 ;  /* 0x0000040000047882 */ /* 0x000fe20000000000 */
[----:B------:R-:W-:Y:S01]  /*12ab0*/  BSSY B8, `(.L_x_546) ;  /* 0x00005be000087945 */ /* 0x000fe20003800000 */
[----:B------:R-:W-:Y:S01]  /*12ac0*/  MOV R26, RZ ;  /* 0x000000ff001a7202 */ /* 0x000fe20000000f00 */
[----:B------:R-:W-:Y:S01]  /*12ad0*/  IMAD.MOV.U32 R28, RZ, RZ, RZ ;  /* 0x000000ffff1c7224 */ /* 0x000fe200078e00ff */
[----:B------:R-:W-:Y:S01]  /*12ae0*/  ULDC.64 UR40, c[0x0][0x198] ;  /* 0x0000660000287ab9 */ /* 0x000fe20000000a00 */
[----:B------:R-:W-:Y:S01]  /*12af0*/  ULOP3.LUT UR38, UR36, 0x2, URZ, 0xfc, !UPT ;  /* 0x0000000224267892 */ /* 0x000fe2000f8efc3f */
[----:B------:R-:W-:Y:S01]  /*12b00*/  ULDC UR37, c[0x0][0xc] ;  /* 0x0000030000257ab9 */ /* 0x000fe20000000800 */
[----:B-1----:R-:W-:-:S06]  /*12b10*/  ULEA UR4, UR5, UR4, 0x18 ;  /* 0x0000000405047291 */ /* 0x002fcc000f8ec03f */
[----:B------:R-:W-:Y:S01]  /*12b20*/  IMAD.U32 R22, RZ, RZ, UR4 ;  /* 0x00000004ff167e24 */ /* 0x000fe2000f8e00ff */
[C---:B0-----:R-:W-:Y:S01]  /*12b30*/  LOP3.LUT R6, R7.reuse, 0x7f, RZ, 0xc0, !PT ;  /* 0x0000007f07067812 */ /* 0x041fe200078ec0ff */
[----:B------:R-:W-:-:S04]  /*12b40*/  IMAD.SHL.U32 R0, R7, 0x8, RZ ;  /* 0x0000000807007824 */ /* 0x000fc800078e00ff */
[----:B------:R-:W-:Y:S01]  /*12b50*/  IMAD.SHL.U32 R4, R6, 0x8, RZ ;  /* 0x0000000806047824 */ /* 0x000fe200078e00ff */
[C---:B------:R-:W-:Y:S02]  /*12b60*/  LOP3.LUT R3, R0.reuse, 0x20, RZ, 0xc0, !PT ;  /* 0x0000002000037812 */ /* 0x040fe400078ec0ff */
[----:B------:R-:W-:Y:S02]  /*12b70*/  LOP3.LUT R2, R0, 0xd8, RZ, 0xc0, !PT ;  /* 0x000000d800027812 */ /* 0x000fe400078ec0ff */
[----:B------:R-:W-:Y:S01]  /*12b80*/  LOP3.LUT R3, R3, 0x300, R4, 0xf8, !PT ;  /* 0x0000030003037812 */ /* 0x000fe200078ef804 */
[----:B------:R-:W-:Y:S01]  /*12b90*/  IMAD.MOV.U32 R4, RZ, RZ, 0x1 ;  /* 0x00000001ff047424 */ /* 0x000fe200078e00ff */
[----:B------:R-:W-:Y:S02]  /*12ba0*/  LOP3.LUT R2, R2, 0x18, R7, 0x78, !PT ;  /* 0x0000001802027812 */ /* 0x000fe400078e7807 */
[----:B------:R-:W-:Y:S02]  /*12bb0*/  LOP3.LUT R0, R0, 0x18, RZ, 0xc0, !PT ;  /* 0x0000001800007812 */ /* 0x000fe400078ec0ff */
[----:B------:R-:W-:Y:S01]  /*12bc0*/  LOP3.LUT R5, R3, R2, RZ, 0xfc, !PT ;  /* 0x0000000203057212 */ /* 0x000fe200078efcff */
[----:B------:R-:W-:Y:S01]  /*12bd0*/  IMAD.SHL.U32 R2, R7, 0x20, RZ ;  /* 0x0000002007027824 */ /* 0x000fe200078e00ff */
[----:B------:R-:W-:-:S03]  /*12be0*/  SHF.R.U32.HI R3, RZ, 0x2, R6 ;  /* 0x00000002ff037819 */ /* 0x000fc60000011606 */
[----:B------:R-:W-:Y:S01]  /*12bf0*/  STL [R1+0x14], R5 ;  /* 0x0000140501007387 */ /* 0x000fe20000100800 */
[----:B------:R-:W-:-:S03]  /*12c00*/  LOP3.LUT R2, R2, 0x60, RZ, 0xc0, !PT ;  /* 0x0000006002027812 */ /* 0x000fc600078ec0ff */
[----:B------:R-:W-:Y:S04]  /*12c10*/  STL [R1], R4 ;  /* 0x0000000401007387 */ /* 0x000fe80000100800 */
[----:B------:R0:W-:Y:S04]  /*12c20*/  STL [R1+0x4], R4 ;  /* 0x0000040401007387 */ /* 0x0001e80000100800 */
[----:B------:R1:W-:Y:S01]  /*12c30*/  STL [R1+0x48], RZ ;  /* 0x000048ff01007387 */ /* 0x0003e20000100800 */
[----:B0-----:R-:W-:Y:S02]  /*12c40*/  LOP3.LUT R4, R3, R2, RZ, 0xfc, !PT ;  /* 0x0000000203047212 */ /* 0x001fe400078efcff */
[----:B------:R-:W-:-:S02]  /*12c50*/  LOP3.LUT R3, R0, 0x20, RZ, 0xfc, !PT ;  /* 0x0000002000037812 */ /* 0x000fc400078efcff */
[----:B------:R-:W-:Y:S01]  /*12c60*/  LOP3.LUT R2, R0, 0x40, RZ, 0xfc, !PT ;  /* 0x0000004000027812 */ /* 0x000fe200078efcff */
[----:B------:R-:W-:-:S05]  /*12c70*/  IMAD R0, R5, 0x2, R22 ;  /* 0x0000000205007824 */ /* 0x000fca00078e0216 */
[----:B------:R1:W-:Y:S02]  /*12c80*/  STL [R1+0x30], R0 ;  /* 0x0000300001007387 */ /* 0x0003e40000100800 */
.L_x_647:
[----:B0-----:R-:W0:Y:S02]  /*12c90*/  LDC.64 R2, c[0x0][0xc88] ;  /* 0x00032200ff027b82 */ /* 0x001e240000000a00 */
[----:B0-----:R-:W-:-:S05]  /*12ca0*/  IMAD.WIDE R2, R19, 0x4, R2 ;  /* 0x0000000413027825 */ /* 0x001fca00078e0202 */
[----:B-1----:R-:W1:Y:S01]  /*12cb0*/  LDG.E R29, desc[UR42][R2.64] ;  /* 0x0000002a021d7981 */ /* 0x002e62000c1e1900 */
[----:B------:R-:W-:Y:S05]  /*12cc0*/  YIELD ;  /* 0x0000000000007946 */ /* 0x000fea0003800000 */
[----:B------:R-:W-:Y:S01]  /*12cd0*/  ULDC.64 UR4, c[0x0][0xa28] ;  /* 0x00028a0000047ab9 */ /* 0x000fe20000000a00 */
[----:B------:R-:W-:Y:S01]  /*12ce0*/  IMAD.MOV.U32 R9, RZ, RZ, RZ ;  /* 0x000000ffff097224 */ /* 0x000fe200078e00ff */
[----:B------:R-:W-:Y:S01]  /*12cf0*/  ISETP.NE.U32.AND P0, PT, RZ, UR4, PT ;  /* 0x00000004ff007c0c */ /* 0x000fe2000bf05070 */
[----:B------:R-:W-:Y:S01]  /*12d00*/  IMAD.MOV.U32 R6, RZ, RZ, RZ ;  /* 0x000000ffff067224 */ /* 0x000fe200078e00ff */
[----:B------:R-:W-:Y:S01]  /*12d10*/  ULDC.64 UR8, c[0x0][0xa18] ;  /* 0x0002860000087ab9 */ /* 0x000fe20000000a00 */
[----:B------:R-:W-:Y:S01]  /*12d20*/  ULDC.64 UR6, c[0x0][0xa10] ;  /* 0x0002840000067ab9 */ /* 0x000fe20000000a00 */
[----:B------:R-:W-:-:S02]  /*12d30*/  ISETP.NE.AND.EX P0, PT, RZ, UR5, PT, P0 ;  /* 0x00000005ff007c0c */ /* 0x000fc4000bf05300 */
[----:B-1----:R-:W-:-:S11]  /*12d40*/  SHF.R.S32.HI R0, RZ, 0x1f, R29 ;  /* 0x0000001fff007819 */ /* 0x002fd6000001141d */
[C---:B------:R-:W-:Y:S02]  /*12d50*/  @P0 LEA R2, P1, R29.reuse, UR4, 0x2 ;  /* 0x000000041d020c11 */ /* 0x040fe4000f8210ff */
[C---:B------:R-:W-:Y:S01]  /*12d60*/  SHF.L.U32 R24, R29.reuse, 0x2, RZ ;  /* 0x000000021d187819 */ /* 0x040fe200000006ff */
[----:B------:R0:W-:Y:S01]  /*12d70*/  STL [R1+0x34], R0 ;  /* 0x0000340001007387 */ /* 0x0001e20000100800 */
[----:B------:R-:W-:Y:S01]  /*12d80*/  @P0 LEA.HI.X R3, R29, UR5, R0, 0x2, P1 ;  /* 0x000000051d030c11 */ /* 0x000fe200088f1400 */
[----:B------:R-:W-:-:S04]  /*12d90*/  ULDC.64 UR4, c[0x0][0xa00] ;  /* 0x0002800000047ab9 */ /* 0x000fc80000000a00 */
[----:B--2---:R1:W2:Y:S01]  /*12da0*/  @P0 LDG.E R9, desc[UR42][R2.64] ;  /* 0x0000002a02090981 */ /* 0x0042a2000c1e1900 */
[----:B------:R-:W-:Y:S02]  /*12db0*/  ISETP.NE.U32.AND P0, PT, RZ, UR4, PT ;  /* 0x00000004ff007c0c */ /* 0x000fe4000bf05070 */
[----:B------:R-:W-:Y:S01]  /*12dc0*/  SHF.L.U64.HI R25, R29, 0x2, R0 ;  /* 0x000000021d197819 */ /* 0x000fe20000010200 */
[----:B0-----:R-:W-:Y:S01]  /*12dd0*/  IMAD.MOV.U32 R0, RZ, RZ, RZ ;  /* 0x000000ffff007224 */ /* 0x001fe200078e00ff */
[----:B------:R-:W-:Y:S02]  /*12de0*/  ISETP.NE.AND.EX P0, PT, RZ, UR5, PT, P0 ;  /* 0x00000005ff007c0c */ /* 0x000fe4000bf05300 */
[----:B------:R-:W-:Y:S02]  /*12df0*/  ISETP.NE.U32.AND P2, PT, RZ, UR8, PT ;  /* 0x00000008ff007c0c */ /* 0x000fe4000bf45070 */
[----:B------:R-:W-:Y:S02]  /*12e00*/  ISETP.NE.U32.AND P1, PT, RZ, UR6, PT ;  /* 0x00000006ff007c0c */ /* 0x000fe4000bf25070 */
[----:B-1----:R-:W-:-:S02]  /*12e10*/  IADD3 R2, P3, R24, UR4, RZ ;  /* 0x0000000418027c10 */ /* 0x002fc4000ff7e0ff */
[----:B------:R-:W-:Y:S02]  /*12e20*/  ISETP.NE.AND.EX P2, PT, RZ, UR9, PT, P2 ;  /* 0x00000009ff007c0c */ /* 0x000fe4000bf45320 */
[C---:B------:R-:W-:Y:S02]  /*12e30*/  IADD3.X R3, R25.reuse, UR5, RZ, P3, !PT ;  /* 0x0000000519037c10 */ /* 0x040fe40009ffe4ff */
[----:B------:R-:W-:Y:S02]  /*12e40*/  ISETP.NE.AND.EX P1, PT, RZ, UR7, PT, P1 ;  /* 0x00000007ff007c0c */ /* 0x000fe4000bf25310 */
[----:B------:R-:W-:Y:S01]  /*12e50*/  IADD3 R4, P4, R24, UR6, RZ ;  /* 0x0000000618047c10 */ /* 0x000fe2000ff9e0ff */
[----:B------:R-:W3:Y:S01]  /*12e60*/  @P0 LDG.E R6, desc[UR42][R2.64] ;  /* 0x0000002a02060981 */ /* 0x000ee2000c1e1900 */
[----:B------:R-:W-:Y:S02]  /*12e70*/  ULDC UR4, c[0x0][0x288] ;  /* 0x0000a20000047ab9 */ /* 0x000fe40000000800 */
[----:B------:R-:W-:Y:S01]  /*12e80*/  IMAD.U32 R8, RZ, RZ, UR4 ;  /* 0x00000004ff087e24 */ /* 0x000fe2000f8e00ff */
[----:B------:R-:W-:Y:S01]  /*12e90*/  IADD3.X R5, R25, UR7, RZ, P4, !PT ;  /* 0x0000000719057c10 */ /* 0x000fe2000a7fe4ff */
[----:B------:R-:W-:-:S05]  /*12ea0*/  ULDC.64 UR4, c[0x0][0x418] ;  /* 0x0001060000047ab9 */ /* 0x000fca0000000a00 */
[----:B------:R-:W5:Y:S04]  /*12eb0*/  @P1 LDG.E R0, desc[UR42][R4.64] ;  /* 0x0000002a04001981 */ /* 0x000f68000c1e1900 */
[----:B---3--:R0:W-:Y:S02]  /*12ec0*/  STL [R1+0x8], R6 ;  /* 0x0000080601007387 */ /* 0x0081e40000100800 */
[----:B0-----:R-:W-:-:S04]  /*12ed0*/  @P2 IADD3 R6, P3, R24, UR8, RZ ;  /* 0x0000000818062c10 */ /* 0x001fc8000ff7e0ff */
[----:B------:R-:W-:-:S05]  /*12ee0*/  @P2 IADD3.X R7, R25, UR9, RZ, P3, !PT ;  /* 0x0000000919072c10 */ /* 0x000fca0009ffe4ff */
[----:B------:R0:W3:Y:S01]  /*12ef0*/  @P2 LDG.E R8, desc[UR42][R6.64] ;  /* 0x0000002a06082981 */ /* 0x0000e2000c1e1900 */
[----:B------:R-:W-:-:S03]  /*12f00*/  UISETP.NE.U32.AND UP0, UPT, UR4, URZ, UPT ;  /* 0x0000003f0400728c */ /* 0x000fc6000bf05070 */
[----:B--2---:R1:W-:Y:S01]  /*12f10*/  STL [R1+0x28], R9 ;  /* 0x0000280901007387 */ /* 0x0043e20000100800 */
[----:B------:R-:W-:Y:S01]  /*12f20*/  UISETP.NE.AND.EX UP0, UPT, UR5, URZ, UPT, UP0 ;  /* 0x0000003f0500728c */ /* 0x000fe2000bf05300 */
[----:B------:R-:W-:Y:S02]  /*12f30*/  ULDC UR4, c[0x0][0x424] ;  /* 0x0001090000047ab9 */ /* 0x000fe40000000800 */
[----:B------:R-:W-:Y:S01]  /*12f40*/  ULDC UR5, c[0x0][0x2f0] ;  /* 0x0000bc0000057ab9 */ /* 0x000fe20000000800 */
[----:B------:R-:W-:-:S04]  /*12f50*/  USEL UR4, UR4, 0x1, UP0 ;  /* 0x0000000104047887 */ /* 0x000fc80008000000 */
[----:B------:R-:W-:-:S03]  /*12f60*/  UIMAD UR4, UR4, UR5, URZ ;  /* 0x00000005040472a4 */ /* 0x000fc6000f8e023f */
[----:B------:R-:W-:Y:S02]  /*12f70*/  ULDC UR5, c[0x0][0x348] ;  /* 0x0000d20000057ab9 */ /* 0x000fe40000000800 */
[----:B0-----:R-:W-:Y:S01]  /*12f80*/  IMAD.U32 R6, RZ, RZ, UR5 ;  /* 0x00000005ff067e24 */ /* 0x001fe2000f8e00ff */
[----:B------:R-:W-:Y:S01]  /*12f90*/  MOV R7, UR4 ;  /* 0x0000000400077c02 */ /* 0x000fe20008000f00 */
[----:B---3--:R1:W-:Y:S01]  /*12fa0*/  STL [R1+0x40], R8 ;  /* 0x0000400801007387 */ /* 0x0083e20000100800 */
[----:B----4-:R-:W-:Y:S05]  /*12fb0*/  @P2 BRA `(.L_x_547) ;  /* 0x0000000000142947 */ /* 0x010fea0003800000 */
[----:B------:R-:W-:Y:S05]  /*12fc0*/  @!P0 BRA `(.L_x_547) ;  /* 0x0000000000108947 */ /* 0x000fea0003800000 */
[----:B-1----:R-:W2:Y:S04]  /*12fd0*/  LDG.E R8, desc[UR42][R2.64] ;  /* 0x0000002a02087981 */ /* 0x002ea8000c1e1900 */
[----:B------:R-:W2:Y:S02]  /*12fe0*/  LDG.E R2, desc[UR42][R2.64+0x4] ;  /* 0x0000042a02027981 */ /* 0x000ea4000c1e1900 */
[----:B--2---:R-:W-:-:S05]  /*12ff0*/  IMAD.IADD R2, R2, 0x1, -R8 ;  /* 0x0000000102027824 */ /* 0x004fca00078e0a08 */
[----:B------:R0:W-:Y:S02]  /*13000*/  STL [R1+0x40], R2 ;  /* 0x0000400201007387 */ /* 0x0001e40000100800 */
.L_x_547:
[----:B-1----:R-:W-:Y:S01]  /*13010*/  IMAD.MOV.U32 R8, RZ, RZ, R29 ;  /* 0x000000ffff087224 */ /* 0x002fe200078e001d */
[----:B------:R-:W-:Y:S02]  /*13020*/  ULDC.64 UR4, c[0x0][0xa20] ;  /* 0x0002880000047ab9 */ /* 0x000fe40000000a00 */
[----:B------:R-:W-:Y:S02]  /*13030*/  ISETP.NE.U32.AND P0, PT, RZ, UR4, PT ;  /* 0x00000004ff007c0c */ /* 0x000fe4000bf05070 */
[----:B------:R1:W-:Y:S02]  /*13040*/  STL [R1+0x10], R8 ;  /* 0x0000100801007387 */ /* 0x0003e40000100800 */
[----:B------:R-:W-:-:S13]  /*13050*/  ISETP.NE.AND.EX P0, PT, RZ, UR5, PT, P0 ;  /* 0x00000005ff007c0c */ /* 0x000fda000bf05300 */
[----:B-1----:R-:W-:Y:S05]  /*13060*/  @!P0 BRA `(.L_x_548) ;  /* 0x0000000000108947 */ /* 0x002fea0003800000 */
[----:B0-----:R-:W-:-:S04]  /*13070*/  IADD3 R2, P0, R24, UR4, RZ ;  /* 0x0000000418027c10 */ /* 0x001fc8000ff1e0ff */
[----:B------:R-:W-:-:S05]  /*13080*/  IADD3.X R3, R25, UR5, RZ, P0, !PT ;  /* 0x0000000519037c10 */ /* 0x000fca00087fe4ff */
[----:B------:R0:W5:Y:S01]  /*13090*/  LDG.E R7, desc[UR42][R2.64] ;  /* 0x0000002a02077981 */ /* 0x000162000c1e1900 */
[----:B------:R-:W-:Y:S05]  /*130a0*/  BRA `(.L_x_549) ;  /* 0x0000000000247947 */ /* 0x000fea0003800000 */
.L_x_548:
[----:B------:R-:W-:Y:S02]  /*130b0*/  ULDC.64 UR4, c[0x0][0xa08] ;  /* 0x0002820000047ab9 */ /* 0x000fe40000000a00 */
[----:B------:R-:W-:-:S04]  /*130c0*/  ISETP.NE.U32.AND P0, PT, RZ, UR4, PT ;  /* 0x00000004ff007c0c */ /* 0x000fc8000bf05070 */
[----:B------:R-:W-:-:S13]  /*130d0*/  ISETP.NE.AND.EX P0, PT, RZ, UR5, PT, P0 ;  /* 0x00000005ff007c0c */ /* 0x000fda000bf05300 */
[----:B------:R-:W-:Y:S05]  /*130e0*/  @!P0 BRA `(.L_x_549) ;  /* 0x0000000000148947 */ /* 0x000fea0003800000 */
[----:B0-----:R-:W0:Y:S02]  /*130f0*/  LDC.64 R2, c[0x0][0xa08] ;  /* 0x00028200ff027b82 */ /* 0x001e240000000a00 */
[----:B0-----:R-:W-:-:S05]  /*13100*/  IMAD.WIDE R2, R8, 0x4, R2 ;  /* 0x0000000408027825 */ /* 0x001fca00078e0202 */
[----:B------:R-:W2:Y:S04]  /*13110*/  LDG.E R7, desc[UR42][R2.64] ;  /* 0x0000002a02077981 */ /* 0x000ea8000c1e1900 */
[----:B------:R-:W2:Y:S02]  /*13120*/  LDG.E R2, desc[UR42][R2.64+0x4] ;  /* 0x0000042a02027981 */ /* 0x000ea4000c1e1900 */
[----:B--2---:R-:W-:-:S07]  /*13130*/  IMAD.IADD R7, R2, 0x1, -R7 ;  /* 0x0000000102077824 */ /* 0x004fce00078e0a07 */
.L_x_549:
[----:B0-----:R-:W2:Y:S04]  /*13140*/  @P1 LDG.E R2, desc[UR42][R4.64] ;  /* 0x0000002a04021981 */ /* 0x001ea8000c1e1900 */
[----:B------:R-:W2:Y:S01]  /*13150*/  @P1 LDG.E R4, desc[UR42][R4.64+0x4] ;  /* 0x0000042a04041981 */ /* 0x000ea2000c1e1900 */
[----:B-----5:R-:W-:Y:S01]  /*13160*/  IADD3 R7, -R9, R7, RZ ;  /* 0x0000000709077210 */ /* 0x020fe20007ffe1ff */
[----:B------:R-:W-:Y:S01]  /*13170*/  BSSY B0, `(.L_x_550) ;  /* 0x000015c000007945 */ /* 0x000fe20003800000 */
[----:B--2---:R-:W-:-:S04]  /*13180*/  @P1 IMAD.IADD R6, R4, 0x1, -R2 ;  /* 0x0000000104061824 */ /* 0x004fc800078e0a02 */
[----:B------:R-:W-:-:S05]  /*13190*/  IMAD.IADD R2, R7, 0x1, R6 ;  /* 0x0000000107027824 */ /* 0x000fca00078e0206 */
[----:B------:R0:W-:Y:S02]  /*131a0*/  STL [R1+0x24], R2 ;  /* 0x0000240201007387 */ /* 0x0001e40000100800 */
[----:B0-----:R-:W-:-:S05]  /*131b0*/  VIADD R2, R2, 0x7f ;  /* 0x0000007f02027836 */ /* 0x001fca0000000000 */
[----:B------:R-:W-:-:S04]  /*131c0*/  SHF.R.S32.HI R3, RZ, 0x1f, R2 ;  /* 0x0000001fff037819 */ /* 0x000fc80000011402 */
[----:B------:R-:W-:Y:S01]  /*131d0*/  LEA.HI R4, R3, R2, RZ, 0x7 ;  /* 0x0000000203047211 */ /* 0x000fe200078f38ff */
[----:B------:R-:W-:-:S03]  /*131e0*/  IMAD.MOV R3, RZ, RZ, -R7 ;  /* 0x000000ffff037224 */ /* 0x000fc600078e0a07 */
[----:B------:R-:W-:Y:S01]  /*131f0*/  LOP3.LUT R2, R4, 0xffffff80, RZ, 0xc0, !PT ;  /* 0xffffff8004027812 */ /* 0x000fe200078ec0ff */
[----:B------:R0:W-:Y:S01]  /*13200*/  STL [R1+0x44], R4 ;  /* 0x0000440401007387 */ /* 0x0001e20000100800 */
[----:B------:R-:W-:Y:S02]  /*13210*/  VIMNMX R3, RZ, R3, !PT ;  /* 0x00000003ff037248 */ /* 0x000fe40007fe0100 */
[----:B------:R-:W-:-:S04]  /*13220*/  VIADDMNMX R2, R2, -R7, R6, PT ;  /* 0x8000000702027246 */ /* 0x000fc80003800106 */
[----:B------:R-:W-:Y:S02]  /*13230*/  ISETP.GT.AND P0, PT, R2, R3, PT ;  /* 0x000000030200720c */ /* 0x000fe40003f04270 */
[----:B------:R-:W-:-:S11]  /*13240*/  SHF.R.U32.HI R3, RZ, 0x7, R3 ;  /* 0x00000007ff037819 */ /* 0x000fd60000011603 */
[----:B------:R-:W-:-:S05]  /*13250*/  @P0 VIADD R2, R2, 0x7f ;  /* 0x0000007f02020836 */ /* 0x000fca0000000000 */
[----:B0-----:R-:W-:-:S04]  /*13260*/  @P0 SHF.R.S32.HI R4, RZ, 0x1f, R2 ;  /* 0x0000001fff040819 */ /* 0x001fc80000011402 */
[----:B------:R-:W-:Y:S02]  /*13270*/  @P0 LEA.HI R2, R4, R2, RZ, 0x7 ;  /* 0x0000000204020211 */ /* 0x000fe400078f38ff */
[-C--:B------:R-:W-:Y:S02]  /*13280*/  MOV R4, R3.reuse ;  /* 0x0000000300047202 */ /* 0x080fe40000000f00 */
[----:B------:R-:W-:Y:S02]  /*13290*/  @P0 SHF.R.S32.HI R4, RZ, 0x7, R2 ;  /* 0x00000007ff040819 */ /* 0x000fe40000011402 */
[----:B------:R-:W-:Y:S02]  /*132a0*/  PLOP3.LUT P0, PT, PT, PT, PT, 0x80, 0x0 ;  /* 0x000000000000781c */ /* 0x000fe40003f0f070 */
[----:B------:R-:W-:-:S13]  /*132b0*/  ISETP.GT.AND P2, PT, R4, R3, PT ;  /* 0x000000030400720c */ /* 0x000fda0003f44270 */
[----:B------:R-:W-:Y:S05]  /*132c0*/  @!P2 BRA `(.L_x_551) ;  /* 0x000000140018a947 */ /* 0x000fea0003800000 */
[----:B------:R-:W-:Y:S01]  /*132d0*/  UMOV UR4, 0xffffffff ;  /* 0xffffffff00047882 */ /* 0x000fe20000000000 */
[----:B------:R-:W-:Y:S02]  /*132e0*/  SEL R2, R8, RZ, !P1 ;  /* 0x000000ff08027207 */ /* 0x000fe40004800000 */
[----:B------:R-:W-:Y:S05]  /*132f0*/  BRA.DIV UR4, `(.L_x_552) ;  /* 0x0000006604207947 */ /* 0x000fea000b800000 */
[----:B------:R-:W0:Y:S02]  /*13300*/  S2R R5, SR_TID.X ;  /* 0x0000000000057919 */ /* 0x000e240000002100 */
[----:B0-----:R-:W-:-:S04]  /*13310*/  SHF.R.U32.HI R5, RZ, 0x5, R5 ;  /* 0x00000005ff057819 */ /* 0x001fc80000011605 */
[----:B------:R-:W-:-:S05]  /*13320*/  LOP3.LUT R5, R5, 0x3, RZ, 0xc0, !PT ;  /* 0x0000000305057812 */ /* 0x000fca00078ec0ff */
[----:B------:R0:W1:Y:S02]  /*13330*/  SHFL.IDX PT, R14, R5, RZ, 0x1f ;  /* 0x00001fff050e7589 */ /* 0x00006400000e0000 */
.L_x_701:
[----:B-1----:R-:W-:Y:S02]  /*13340*/  ISETP.NE.AND P0, PT, R14, RZ, PT ;  /* 0x000000ff0e00720c */ /* 0x002fe40003f05270 */
[----:B------:R-:W-:-:S11]  /*13350*/  PLOP3.LUT P6, PT, PT, PT, PT, 0x8, 0x0 ;  /* 0x000000000000781c */ /* 0x000fd60003fce170 */
[----:B------:R-:W-:Y:S05]  /*13360*/  @P0 BRA `(.L_x_553) ;  /* 0x00000000000c0947 */ /* 0x000fea0003800000 */
[----:B------:R-:W-:-:S03]  /*13370*/  UMOV UR4, 0xffffffff ;  /* 0xffffffff00047882 */ /* 0x000fc60000000000 */
[----:B------:R-:W-:Y:S05]  /*13380*/  BRA.DIV UR4, `(.L_x_554) ;  /* 0x0000006604307947 */ /* 0x000fea000b800000 */
[----:B------:R-:W-:-:S13]  /*13390*/  ELECT P6, URZ, PT ;  /* 0x00000000003f782f */ /* 0x000fda00038c0000 */
.L_x_553:
[----:B0-----:R-:W2:Y:S01]  /*133a0*/  LDL R5, [R1+0x48] ;  /* 0x0000480001057983 */ /* 0x001ea20000100800 */
[----:B------:R-:W-:Y:S01]  /*133b0*/  BSSY B1, `(.L_x_555) ;  /* 0x0000008000017945 */ /* 0x000fe20003800000 */
[----:B--2---:R-:W-:-:S05]  /*133c0*/  VIADD R5, R5, 0x1 ;  /* 0x0000000105057836 */ /* 0x004fca0000000000 */
[----:B------:R-:W-:-:S04]  /*133d0*/  LEA.HI R6, R5, R5, RZ, 0x1 ;  /* 0x0000000505067211 */ /* 0x000fc800078f08ff */
[----:B------:R-:W-:-:S05]  /*133e0*/  LOP3.LUT R6, R6, 0xfffffffe, RZ, 0xc0, !PT ;  /* 0xfffffffe06067812 */ /* 0x000fca00078ec0ff */
[----:B------:R-:W-:-:S05]  /*133f0*/  IMAD.IADD R5, R5, 0x1, -R6 ;  /* 0x0000000105057824 */ /* 0x000fca00078e0a06 */
[----:B------:R-:W-:-:S04]  /*13400*/  SHF.L.U32 R5, R5, 0x1f, RZ ;  /* 0x0000001f05057819 */ /* 0x000fc800000006ff */
[----:B------:R-:W0:Y:S02]  /*13410*/  SYNCS.PHASECHK.TRANS64.TRYWAIT P0, [R22+URZ+0x2d820], R5 ;  /* 0x02d82005160075a7 */ /* 0x000e24000800017f */
[----:B0-----:R-:W-:Y:S05]  /*13420*/  @!P0 BRA `(.L_x_556) ;  /* 0x0000006400288947 */ /* 0x001fea0003800000 */
.L_x_704:
[----:B------:R-:W-:Y:S05]  /*13430*/  BSYNC B1 ;  /* 0x0000000000017941 */ /* 0x000fea0003800000 */
.L_x_555:
[----:B------:R-:W-:Y:S04]  /*13440*/  BSSY B1, `(.L_x_557) ;  /* 0x000008c000017945 */ /* 0x000fe80003800000 */
[----:B------:R-:W-:Y:S05]  /*13450*/  @!P6 BRA `(.L_x_558) ;  /* 0x000000080028e947 */ /* 0x000fea0003800000 */
[----:B------:R-:W2:Y:S01]  /*13460*/  LDL R7, [R1+0x4] ;  /* 0x0000040001077983 */ /* 0x000ea20000100800 */
[----:B------:R-:W-:Y:S01]  /*13470*/  IMAD R8, R28, 0x8, R22 ;  /* 0x000000081c087824 */ /* 0x000fe200078e0216 */
[----:B------:R-:W1:Y:S01]  /*13480*/  S2R R6, SR_TID.X ;  /* 0x0000000000067919 */ /* 0x000e620000002100 */
[----:B------:R-:W-:Y:S01]  /*13490*/  BSSY B2, `(.L_x_559) ;  /* 0x0000006000027945 */ /* 0x000fe20003800000 */
[----:B-1----:R-:W-:-:S04]  /*134a0*/  LOP3.LUT R6, R6, 0x7f, RZ, 0xc0, !PT ;  /* 0x0000007f06067812 */ /* 0x002fc800078ec0ff */
[----:B------:R-:W-:Y:S02]  /*134b0*/  ISETP.NE.AND P1, PT, R6, RZ, PT ;  /* 0x000000ff0600720c */ /* 0x000fe40003f25270 */
[----:B--2---:R-:W-:-:S04]  /*134c0*/  SHF.L.U32 R10, R7, 0x1f, RZ ;  /* 0x0000001f070a7819 */ /* 0x004fc800000006ff */
[----:B------:R-:W1:Y:S02]  /*134d0*/  SYNCS.PHASECHK.TRANS64.TRYWAIT P0, [R8+URZ+0x2d8a0], R10 ;  /* 0x02d8a00a080075a7 */ /* 0x000e64000800017f */
[----:B-1----:R-:W-:Y:S05]  /*134e0*/  @!P0 BRA `(.L_x_560) ;  /* 0x00000064000c8947 */ /* 0x002fea0003800000 */
.L_x_705:
[----:B------:R-:W-:Y:S05]  /*134f0*/  BSYNC B2 ;  /* 0x0000000000027941 */ /* 0x000fea0003800000 */
.L_x_559:
[----:B------:R-:W-:Y:S04]  /*13500*/  BSSY B2, `(.L_x_561) ;  /* 0x0000009000027945 */ /* 0x000fe80003800000 */
[----:B------:R-:W-:Y:S05]  /*13510*/  @P1 BRA `(.L_x_562) ;  /* 0x00000000001c1947 */ /* 0x000fea0003800000 */
[----:B0-----:R-:W0:Y:S02]  /*13520*/  S2R R5, SR_TID.X ;  /* 0x0000000000057919 */ /* 0x001e240000002100 */
[----:B0-----:R-:W-:Y:S01]  /*13530*/  LOP3.LUT R6, R5, 0x1f, RZ, 0xc0, !PT ;  /* 0x0000001f05067812 */ /* 0x001fe200078ec0ff */
[----:B------:R-:W-:-:S03]  /*13540*/  IMAD.MOV.U32 R5, RZ, RZ, 0x6000 ;  /* 0x00006000ff057424 */ /* 0x000fc600078e00ff */
[----:B------:R-:W-:Y:S01]  /*13550*/  ISETP.NE.AND P0, PT, R6, RZ, PT ;  /* 0x000000ff0600720c */ /* 0x000fe20003f05270 */
[----:B------:R2:W-:-:S12]  /*13560*/  SYNCS.ARRIVE.TRANS64 RZ, [R8+URZ+0x2d890], R5 ;  /* 0x02d8900508ff79a7 */ /* 0x0005d8000800003f */
[----:B--2---:R-:W-:Y:S05]  /*13570*/  @!P0 BRA `(.L_x_562) ;  /* 0x0000000000048947 */ /* 0x004fea0003800000 */
[----:B------:R-:W-:Y:S01]  /*13580*/  BPT.TRAP 0x1 ;  /* 0x000000040000795c */ /* 0x000fe20000300000 */
.L_x_562:
[----:B------:R-:W-:Y:S05]  /*13590*/  BSYNC B2 ;  /* 0x0000000000027941 */ /* 0x000fea0003800000 */
.L_x_561:
[----:B------:R-:W-:Y:S01]  /*135a0*/  MOV R14, RZ ;  /* 0x000000ff000e7202 */ /* 0x000fe20000000f00 */
[----:B------:R-:W-:Y:S01]  /*135b0*/  IMAD R6, R4, 0x80, R0 ;  /* 0x0000008004067824 */ /* 0x000fe200078e0200 */
[----:B------:R-:W-:Y:S01]  /*135c0*/  UIADD3 UR4, UP0, UR40, 0x570, URZ ;  /* 0x0000057028047890 */ /* 0x000fe2000ff1e03f */
[----:B------:R-:W-:Y:S01]  /*135d0*/  IMAD R7, R28, 0x6000, R22 ;  /* 0x000060001c077824 */ /* 0x000fe200078e0216 */
[----:B------:R-:W-:Y:S01]  /*135e0*/  R2UR UR10, R14 ;  /* 0x000000000e0a72ca */ /* 0x000fe200000e0000 */
[----:B------:R-:W-:Y:S01]  /*135f0*/  VIADD R6, R6, 0xffffff80 ;  /* 0xffffff8006067836 */ /* 0x000fe20000000000 */
[----:B------:R-:W-:Y:S01]  /*13600*/  PLOP3.LUT P0, PT, PT, PT, PT, 0x80, 0x0 ;  /* 0x000000000000781c */ /* 0x000fe20003f0f070 */
[----:B0-----:R-:W-:Y:S01]  /*13610*/  VIADD R5, R8, 0x2d890 ;  /* 0x0002d89008057836 */ /* 0x001fe20000000000 */
[----:B------:R-:W-:Y:S01]  /*13620*/  UIADD3.X UR5, URZ, UR41, URZ, UP0, !UPT ;  /* 0x000000293f057290 */ /* 0x000fe200087fe43f */
[----:B------:R-:W-:Y:S01]  /*13630*/  VIADD R9, R7, 0x15400 ;  /* 0x0001540007097836 */ /* 0x000fe20000000000 */
[----:B------:R-:W-:Y:S01]  /*13640*/  UMOV UR6, 0x0 ;  /* 0x0000000000067882 */ /* 0x000fe20000000000 */
[----:B------:R-:W-:-:S09]  /*13650*/  UMOV UR7, 0x12f00000 ;  /* 0x12f0000000077882 */ /* 0x000fd20000000000 */
.L_x_563:
[----:B------:R-:W-:-:S13]  /*13660*/  @P0 ELECT P2, URZ, PT ;  /* 0x00000000003f082f */ /* 0x000fda0003840000 */
[----:B------:R-:W-:Y:S02]  /*13670*/  @P2 R2UR UR13, R2 ;  /* 0x00000000020d22ca */ /* 0x000fe400000e0000 */
[----:B------:R-:W-:Y:S02]  /*13680*/  @P2 R2UR UR12, R18 ;  /* 0x00000000120c22ca */ /* 0x000fe400000e0000 */
[----:B------:R-:W-:Y:S02]  /*13690*/  @P2 R2UR UR11, R6 ;  /* 0x00000000060b22ca */ /* 0x000fe400000e0000 */
[----:B------:R-:W-:Y:S02]  /*136a0*/  @P2 R2UR UR9, R5 ;  /* 0x00000000050922ca */ /* 0x000fe400000e0000 */
[----:B------:R-:W-:Y:S02]  /*136b0*/  @P2 R2UR UR8, R9 ;  /* 0x00000000090822ca */ /* 0x000fe400000e0000 */
[----:B------:R-:W-:-:S02]  /*136c0*/  @P2 PLOP3.LUT P0, PT, P2, PT, PT, 0x8, 0x0 ;  /* 0x000000000000281c */ /* 0x000fc4000170e170 */
[----:B------:R-:W-:-:S09]  /*136d0*/  PLOP3.LUT P2, PT, PT, PT, PT, 0x8, 0x0 ;  /* 0x000000000000781c */ /* 0x000fd20003f4e170 */
[----:B------:R0:W-:Y:S02]  /*136e0*/  UTMALDG.4D [UR8], [UR4], desc[UR6] ;  /* 0x00000608040075b4 */ /* 0x0001e40008019000 */
[----:B0-----:R-:W-:Y:S05]  /*136f0*/  @P0 BRA.U.ANY `(.L_x_563) ;  /* 0xfffffffd00d80947 */ /* 0x001fea000393ffff */
[----:B------:R-:W-:Y:S01]  /*13700*/  MOV R13, 0x20 ;  /* 0x00000020000d7802 */ /* 0x000fe20000000f00 */
[----:B------:R-:W-:Y:S01]  /*13710*/  VIADD R9, R7, 0x17400 ;  /* 0x0001740007097836 */ /* 0x000fe20000000000 */
[----:B------:R-:W-:Y:S01]  /*13720*/  PLOP3.LUT P0, PT, PT, PT, PT, 0x80, 0x0 ;  /* 0x000000000000781c */ /* 0x000fe20003f0f070 */
[----:B------:R-:W-:Y:S01]  /*13730*/  UMOV UR6, 0x0 ;  /* 0x0000000000067882 */ /* 0x000fe20000000000 */
[----:B------:R-:W-:Y:S01]  /*13740*/  R2UR UR10, R13 ;  /* 0x000000000d0a72ca */ /* 0x000fe200000e0000 */
[----:B------:R-:W-:-:S14]  /*13750*/  UMOV UR7, 0x12f00000 ;  /* 0x12f0000000077882 */ /* 0x000fdc0000000000 */
.L_x_564:
        /* <DEDUP_REMOVED lines=10> */
[----:B------:R-:W-:Y:S01]  /*13800*/  IMAD.MOV.U32 R12, RZ, RZ, 0x40 ;  /* 0x00000040ff0c7424 */ /* 0x000fe200078e00ff */
[----:B------:R-:W-:Y:S01]  /*13810*/  PLOP3.LUT P0, PT, PT, PT, PT, 0x80, 0x0 ;  /* 0x000000000000781c */ /* 0x000fe20003f0f070 */
[----:B------:R-:W-:Y:S01]  /*13820*/  VIADD R9, R7, 0x19400 ;  /* 0x0001940007097836 */ /* 0x000fe20000000000 */
[----:B------:R-:W-:Y:S01]  /*13830*/  UMOV UR6, 0x0 ;  /* 0x0000000000067882 */ /* 0x000fe20000000000 */
[----:B------:R-:W-:Y:S01]  /*13840*/  UMOV UR7, 0x12f00000 ;  /* 0x12f0000000077882 */ /* 0x000fe20000000000 */
[----:B------:R-:W-:-:S15]  /*13850*/  R2UR UR10, R12 ;  /* 0x000000000c0a72ca */ /* 0x000fde00000e0000 */
.L_x_565:
        /* <DEDUP_REMOVED lines=10> */
[----:B------:R-:W0:Y:S01]  /*13900*/  SYNCS.PHASECHK.TRANS64.TRYWAIT P0, [R8+URZ+0x2d8c0], R10 ;  /* 0x02d8c00a080075a7 */ /* 0x000e22000800017f */
[----:B------:R-:W-:Y:S04]  /*13910*/  BSSY B2, `(.L_x_566) ;  /* 0x0000002000027945 */ /* 0x000fe80003800000 */
[----:B0-----:R-:W-:Y:S05]  /*13920*/  @!P0 BRA `(.L_x_567) ;  /* 0x0000006000108947 */ /* 0x001fea0003800000 */
.L_x_706:
[----:B------:R-:W-:Y:S05]  /*13930*/  BSYNC B2 ;  /* 0x0000000000027941 */ /* 0x000fea0003800000 */
.L_x_566:
[----:B------:R-:W-:Y:S01]  /*13940*/  BSSY B2, `(.L_x_568) ;  /* 0x000000b000027945 */ /* 0x000fe20003800000 */
[----:B01----:R-:W-:Y:S01]  /*13950*/  IMAD.MOV.U32 R10, RZ, RZ, 0x0 ;  /* 0x00000000ff0a7424 */ /* 0x003fe200078e00ff */
[----:B------:R-:W-:Y:S02]  /*13960*/  MOV R11, 0x12f00000 ;  /* 0x12f00000000b7802 */ /* 0x000fe40000000f00 */
[----:B------:R-:W-:Y:S05]  /*13970*/  @P1 BRA `(.L_x_569) ;  /* 0x00000000001c1947 */ /* 0x000fea0003800000 */
[----:B------:R-:W0:Y:S02]  /*13980*/  S2R R5, SR_TID.X ;  /* 0x0000000000057919 */ /* 0x000e240000002100 */
[----:B0-----:R-:W-:Y:S01]  /*13990*/  LOP3.LUT R9, R5, 0x1f, RZ, 0xc0, !PT ;  /* 0x0000001f05097812 */ /* 0x001fe200078ec0ff */
[----:B------:R-:W-:-:S03]  /*139a0*/  IMAD.MOV.U32 R5, RZ, RZ, 0x6000 ;  /* 0x00006000ff057424 */ /* 0x000fc600078e00ff */
[----:B------:R-:W-:Y:S01]  /*139b0*/  ISETP.NE.AND P0, PT, R9, RZ, PT ;  /* 0x000000ff0900720c */ /* 0x000fe20003f05270 */
[----:B------:R0:W-:-:S12]  /*139c0*/  SYNCS.ARRIVE.TRANS64 RZ, [R8+URZ+0x2d8b0], R5 ;  /* 0x02d8b00508ff79a7 */ /* 0x0001d8000800003f */
[----:B0-----:R-:W-:Y:S05]  /*139d0*/  @!P0 BRA `(.L_x_569) ;  /* 0x0000000000048947 */ /* 0x001fea0003800000 */
[----:B------:R-:W-:Y:S01]  /*139e0*/  BPT.TRAP 0x1 ;  /* 0x000000040000795c */ /* 0x000fe20000300000 */
.L_x_569:
[----:B------:R-:W-:Y:S05]  /*139f0*/  BSYNC B2 ;  /* 0x0000000000027941 */ /* 0x000fea0003800000 */
.L_x_568:
[----:B------:R-:W-:Y:S01]  /*13a00*/  R2UR UR10, R14 ;  /* 0x000000000e0a72ca */ /* 0x000fe200000e0000 */
[----:B------:R-:W-:Y:S01]  /*13a10*/  UIADD3 UR4, UP0, UR40, 0x670, URZ ;  /* 0x0000067028047890 */ /* 0x000fe2000ff1e03f */
[----:B------:R-:W-:Y:S01]  /*13a20*/  R2UR UR6, R10 ;  /* 0x000000000a0672ca */ /* 0x000fe200000e0000 */
[----:B------:R-:W-:Y:S01]  /*13a30*/  VIADD R8, R8, 0x2d8b0 ;  /* 0x0002d8b008087836 */ /* 0x000fe20000000000 */
[----:B------:R-:W-:Y:S01]  /*13a40*/  R2UR UR7, R11 ;  /* 0x000000000b0772ca */ /* 0x000fe200000e0000 */
[----:B------:R-:W-:Y:S01]  /*13a50*/  VIADD R5, R7, 0x400 ;  /* 0x0000040007057836 */ /* 0x000fe20000000000 */
[----:B------:R-:W-:Y:S01]  /*13a60*/  PLOP3.LUT P0, PT, PT, PT, PT, 0x80, 0x0 ;  /* 0x000000000000781c */ /* 0x000fe20003f0f070 */
[----:B------:R-:W-:-:S12]  /*13a70*/  UIADD3.X UR5, URZ, UR41, URZ, UP0, !UPT ;  /* 0x000000293f057290 */ /* 0x000fd800087fe43f */
.L_x_570:
        /* <DEDUP_REMOVED lines=10> */
[----:B------:R-:W-:Y:S01]  /*13b20*/  R2UR UR10, R13 ;  /* 0x000000000d0a72ca */ /* 0x000fe200000e0000 */
[----:B------:R-:W-:Y:S01]  /*13b30*/  VIADD R5, R7, 0x2400 ;  /* 0x0000240007057836 */ /* 0x000fe20000000000 */
[----:B------:R-:W-:Y:S02]  /*13b40*/  R2UR UR6, R10 ;  /* 0x000000000a0672ca */ /* 0x000fe400000e0000 */
[----:B------:R-:W-:Y:S02]  /*13b50*/  R2UR UR7, R11 ;  /* 0x000000000b0772ca */ /* 0x000fe400000e0000 */
[----:B------:R-:W-:-:S13]  /*13b60*/  PLOP3.LUT P0, PT, PT, PT, PT, 0x80, 0x0 ;  /* 0x000000000000781c */ /* 0x000fda0003f0f070 */
.L_x_571:
        /* <DEDUP_REMOVED lines=10> */
[----:B------:R-:W-:Y:S02]  /*13c10*/  R2UR UR10, R12 ;  /* 0x000000000c0a72ca */ /* 0x000fe400000e0000 */
[----:B------:R-:W-:Y:S02]  /*13c20*/  R2UR UR6, R10 ;  /* 0x000000000a0672ca */ /* 0x000fe400000e0000 */
[----:B------:R-:W-:Y:S02]  /*13c30*/  R2UR UR7, R11 ;  /* 0x000000000b0772ca */ /* 0x000fe400000e0000 */
[----:B------:R-:W-:Y:S02]  /*13c40*/  PLOP3.LUT P0, PT, PT, PT, PT, 0x80, 0x0 ;  /* 0x000000000000781c */ /* 0x000fe40003f0f070 */
[----:B------:R-:W-:-:S11]  /*13c50*/  IADD3 R7, R7, 0x4400, RZ ;  /* 0x0000440007077810 */ /* 0x000fd60007ffe0ff */
.L_x_572:
        /* <DEDUP_REMOVED lines=9> */
[----:B-1----:R-:W-:Y:S05]  /*13cf0*/  @P0 BRA.U.ANY `(.L_x_572) ;  /* 0xfffffffd00d80947 */ /* 0x002fea000393ffff */
.L_x_558:
[----:B------:R-:W-:Y:S05]  /*13d00*/  BSYNC B1 ;  /* 0x0000000000017941 */ /* 0x000fea0003800000 */
.L_x_557:
[----:B0-----:R-:W2:Y:S01]  /*13d10*/  LDL.LU R5, [R1+0x4] ;  /* 0x0000040001057983 */ /* 0x001ea20000300800 */
[----:B------:R-:W-:Y:S01]  /*13d20*/  VIADD R28, R28, 0x1 ;  /* 0x000000011c1c7836 */ /* 0x000fe20000000000 */
[----:B------:R-:W-:Y:S01]  /*13d30*/  PLOP3.LUT P0, PT, PT, PT, PT, 0x8, 0x0 ;  /* 0x000000000000781c */ /* 0x000fe20003f0e170 */
[----:B------:R-:W-:-:S03]  /*13d40*/  VIADD R9, R4, 0xfffffffe ;  /* 0xfffffffe04097836 */ /* 0x000fc60000000000 */
[C---:B------:R-:W-:Y:S02]  /*13d50*/  ISETP.NE.AND P1, PT, R28.reuse, 0x2, PT ;  /* 0x000000021c00780c */ /* 0x040fe40003f25270 */
[----:B------:R-:W-:Y:S02]  /*13d60*/  ISETP.GE.AND P2, PT, R9, R3, PT ;  /* 0x000000030900720c */ /* 0x000fe40003f46270 */
[----:B------:R-:W-:Y:S02]  /*13d70*/  SEL R4, RZ, 0x1, P1 ;  /* 0x00000001ff047807 */ /* 0x000fe40000800000 */
[----:B------:R-:W-:Y:S02]  /*13d80*/  SEL R28, R28, RZ, P1 ;  /* 0x000000ff1c1c7207 */ /* 0x000fe40000800000 */
[----:B--2---:R-:W-:-:S05]  /*13d90*/  LOP3.LUT R5, R5, R4, RZ, 0x3c, !PT ;  /* 0x0000000405057212 */ /* 0x004fca00078e3cff */
[----:B------:R0:W-:Y:S02]  /*13da0*/  STL [R1+0x4], R5 ;  /* 0x0000040501007387 */ /* 0x0001e40000100800 */
[----:B------:R-:W-:Y:S05]  /*13db0*/  @!P2 BRA `(.L_x_551) ;  /* 0x00000008005ca947 */ /* 0x000fea0003800000 */
.L_x_589:
[----:B------:R-:W-:Y:S05]  /*13dc0*/  YIELD ;  /* 0x0000000000007946 */ /* 0x000fea0003800000 */
[----:B------:R-:W-:Y:S04]  /*13dd0*/  BSSY B1, `(.L_x_573) ;  /* 0x000008b000017945 */ /* 0x000fe80003800000 */
[----:B-1----:R-:W-:Y:S05]  /*13de0*/  @!P6 BRA `(.L_x_574) ;  /* 0x000000080024e947 */ /* 0x002fea0003800000 */
[----:B0-----:R-:W2:Y:S01]  /*13df0*/  LDL R5, [R1+0x4] ;  /* 0x0000040001057983 */ /* 0x001ea20000100800 */
[----:B------:R-:W-:Y:S01]  /*13e00*/  IMAD R8, R28, 0x8, R22 ;  /* 0x000000081c087824 */ /* 0x000fe200078e0216 */
[----:B------:R-:W0:Y:S01]  /*13e10*/  S2R R4, SR_TID.X ;  /* 0x0000000000047919 */ /* 0x000e220000002100 */
[----:B------:R-:W-:Y:S01]  /*13e20*/  BSSY B2, `(.L_x_575) ;  /* 0x0000006000027945 */ /* 0x000fe20003800000 */
[----:B0-----:R-:W-:-:S04]  /*13e30*/  LOP3.LUT R4, R4, 0x7f, RZ, 0xc0, !PT ;  /* 0x0000007f04047812 */ /* 0x001fc800078ec0ff */
[----:B------:R-:W-:Y:S02]  /*13e40*/  ISETP.NE.AND P2, PT, R4, RZ, PT ;  /* 0x000000ff0400720c */ /* 0x000fe40003f45270 */
[----:B--2---:R-:W-:-:S04]  /*13e50*/  SHF.L.U32 R7, R5, 0x1f, RZ ;  /* 0x0000001f05077819 */ /* 0x004fc800000006ff */
[----:B------:R-:W0:Y:S02]  /*13e60*/  SYNCS.PHASECHK.TRANS64.TRYWAIT P1, [R8+URZ+0x2d8a0], R7 ;  /* 0x02d8a007080075a7 */ /* 0x000e24000802017f */
[----:B0-----:R-:W-:Y:S05]  /*13e70*/  @!P1 BRA `(.L_x_576) ;  /* 0x0000005800d09947 */ /* 0x001fea0003800000 */
.L_x_707:
[----:B------:R-:W-:Y:S05]  /*13e80*/  BSYNC B2 ;  /* 0x0000000000027941 */ /* 0x000fea0003800000 */
.L_x_575:
[----:B------:R-:W-:Y:S04]  /*13e90*/  BSSY B2, `(.L_x_577) ;  /* 0x0000009000027945 */ /* 0x000fe80003800000 */
[----:B------:R-:W-:Y:S05]  /*13ea0*/  @P2 BRA `(.L_x_578) ;  /* 0x00000000001c2947 */ /* 0x000fea0003800000 */
[----:B------:R-:W1:Y:S02]  /*13eb0*/  S2R R4, SR_TID.X ;  /* 0x0000000000047919 */ /* 0x000e640000002100 */
[----:B-1----:R-:W-:Y:S01]  /*13ec0*/  LOP3.LUT R5, R4, 0x1f, RZ, 0xc0, !PT ;  /* 0x0000001f04057812 */ /* 0x002fe200078ec0ff */
[----:B------:R-:W-:-:S03]  /*13ed0*/  IMAD.MOV.U32 R4, RZ, RZ, 0x6000 ;  /* 0x00006000ff047424 */ /* 0x000fc600078e00ff */
[----:B------:R-:W-:Y:S01]  /*13ee0*/  ISETP.NE.AND P1, PT, R5, RZ, PT ;  /* 0x000000ff0500720c */ /* 0x000fe20003f25270 */
[----:B------:R1:W-:-:S12]  /*13ef0*/  SYNCS.ARRIVE.TRANS64 RZ, [R8+URZ+0x2d890], R4 ;  /* 0x02d8900408ff79a7 */ /* 0x0003d8000800003f */
[----:B-1----:R-:W-:Y:S05]  /*13f00*/  @!P1 BRA `(.L_x_578) ;  /* 0x0000000000049947 */ /* 0x002fea0003800000 */
[----:B------:R-:W-:Y:S01]  /*13f10*/  BPT.TRAP 0x1 ;  /* 0x000000040000795c */ /* 0x000fe20000300000 */
.L_x_578:
[----:B------:R-:W-:Y:S05]  /*13f20*/  BSYNC B2 ;  /* 0x0000000000027941 */ /* 0x000fea0003800000 */
.L_x_577:
[----:B------:R-:W-:Y:S01]  /*13f30*/  MOV R12, RZ ;  /* 0x000000ff000c7202 */ /* 0x000fe20000000f00 */
[----:B------:R-:W-:Y:S01]  /*13f40*/  IMAD R6, R28, 0x6000, R22 ;  /* 0x000060001c067824 */ /* 0x000fe200078e0216 */
[----:B------:R-:W-:Y:S01]  /*13f50*/  UIADD3 UR4, UP0, UR40, 0x570, URZ ;  /* 0x0000057028047890 */ /* 0x000fe2000ff1e03f */
[----:B------:R-:W-:Y:S01]  /*13f60*/  PLOP3.LUT P1, PT, PT, PT, PT, 0x80, 0x0 ;  /* 0x000000000000781c */ /* 0x000fe20003f2f070 */
[----:B------:R-:W-:Y:S01]  /*13f70*/  IMAD R5, R9, 0x80, R0 ;  /* 0x0000008009057824 */ /* 0x000fe200078e0200 */
[----:B------:R-:W-:Y:S01]  /*13f80*/  R2UR UR10, R12 ;  /* 0x000000000c0a72ca */ /* 0x000fe200000e0000 */
[----:B------:R-:W-:Y:S01]  /*13f90*/  VIADD R4, R8, 0x2d890 ;  /* 0x0002d89008047836 */ /* 0x000fe20000000000 */
[----:B------:R-:W-:Y:S01]  /*13fa0*/  UIADD3.X UR5, URZ, UR41, URZ, UP0, !UPT ;  /* 0x000000293f057290 */ /* 0x000fe200087fe43f */
[----:B------:R-:W-:Y:S01]  /*13fb0*/  VIADD R10, R6, 0x15400 ;  /* 0x00015400060a7836 */ /* 0x000fe20000000000 */
[----:B------:R-:W-:Y:S01]  /*13fc0*/  UMOV UR6, 0x0 ;  /* 0x0000000000067882 */ /* 0x000fe20000000000 */
[----:B------:R-:W-:-:S10]  /*13fd0*/  UMOV UR7, 0x12f00000 ;  /* 0x12f0000000077882 */ /* 0x000fd40000000000 */
.L_x_579:
        /* <DEDUP_REMOVED lines=10> */
[----:B------:R-:W-:Y:S01]  /*14080*/  IMAD.MOV.U32 R14, RZ, RZ, 0x20 ;  /* 0x00000020ff0e7424 */ /* 0x000fe200078e00ff */
[----:B------:R-:W-:Y:S01]  /*14090*/  PLOP3.LUT P1, PT, PT, PT, PT, 0x80, 0x0 ;  /* 0x000000000000781c */ /* 0x000fe20003f2f070 */
[----:B------:R-:W-:Y:S01]  /*140a0*/  UMOV UR6, 0x0 ;  /* 0x0000000000067882 */ /* 0x000fe20000000000 */
[----:B------:R-:W-:Y:S01]  /*140b0*/  IADD3 R10, R6, 0x17400, RZ ;  /* 0x00017400060a7810 */ /* 0x000fe20007ffe0ff */
[----:B------:R-:W-:Y:S01]  /*140c0*/  UMOV UR7, 0x12f00000 ;  /* 0x12f0000000077882 */ /* 0x000fe20000000000 */
[----:B------:R-:W-:-:S15]  /*140d0*/  R2UR UR10, R14 ;  /* 0x000000000e0a72ca */ /* 0x000fde00000e0000 */
.L_x_580:
        /* <DEDUP_REMOVED lines=12> */
[----:B------:R-:W-:Y:S01]  /*141a0*/  VIADD R10, R6, 0x19400 ;  /* 0x00019400060a7836 */ /* 0x000fe20000000000 */
[----:B------:R-:W-:Y:S01]  /*141b0*/  UMOV UR6, 0x0 ;  /* 0x0000000000067882 */ /* 0x000fe20000000000 */
[----:B------:R-:W-:Y:S01]  /*141c0*/  UMOV UR7, 0x12f00000 ;  /* 0x12f0000000077882 */ /* 0x000fe20000000000 */
[----:B------:R-:W-:-:S15]  /*141d0*/  R2UR UR10, R13 ;  /* 0x000000000d0a72ca */ /* 0x000fde00000e0000 */
.L_x_581:
        /* <DEDUP_REMOVED lines=10> */
[----:B------:R-:W1:Y:S01]  /*14280*/  SYNCS.PHASECHK.TRANS64.TRYWAIT P1, [R8+URZ+0x2d8c0], R7 ;  /* 0x02d8c007080075a7 */ /* 0x000e62000802017f */
[----:B------:R-:W-:Y:S04]  /*14290*/  BSSY B2, `(.L_x_582) ;  /* 0x0000002000027945 */ /* 0x000fe80003800000 */
[----:B-1----:R-:W-:Y:S05]  /*142a0*/  @!P1 BRA `(.L_x_583) ;  /* 0x0000005400d89947 */ /* 0x002fea0003800000 */
.L_x_708:
[----:B------:R-:W-:Y:S05]  /*142b0*/  BSYNC B2 ;  /* 0x0000000000027941 */ /* 0x000fea0003800000 */
.L_x_582:
[----:B------:R-:W-:Y:S01]  /*142c0*/  BSSY B2, `(.L_x_584) ;  /* 0x000000b000027945 */ /* 0x000fe20003800000 */
[----:B------:R-:W-:Y:S02]  /*142d0*/  IMAD.MOV.U32 R10, RZ, RZ, 0x0 ;  /* 0x00000000ff0a7424 */ /* 0x000fe400078e00ff */
[----:B------:R-:W-:Y:S01]  /*142e0*/  IMAD.MOV.U32 R11, RZ, RZ, 0x12f00000 ;  /* 0x12f00000ff0b7424 */ /* 0x000fe200078e00ff */
[----:B------:R-:W-:Y:S06]  /*142f0*/  @P2 BRA `(.L_x_585) ;  /* 0x00000000001c2947 */ /* 0x000fec0003800000 */
[----:B------:R-:W2:Y:S02]  /*14300*/  S2R R4, SR_TID.X ;  /* 0x0000000000047919 */ /* 0x000ea40000002100 */
[----:B--2---:R-:W-:Y:S02]  /*14310*/  LOP3.LUT R15, R4, 0x1f, RZ, 0xc0, !PT ;  /* 0x0000001f040f7812 */ /* 0x004fe400078ec0ff */
[----:B------:R-:W-:Y:S02]  /*14320*/  MOV R4, 0x6000 ;  /* 0x0000600000047802 */ /* 0x000fe40000000f00 */
[----:B------:R-:W-:Y:S02]  /*14330*/  ISETP.NE.AND P1, PT, R15, RZ, PT ;  /* 0x000000ff0f00720c */ /* 0x000fe40003f25270 */
[----:B------:R2:W-:Y:S11]  /*14340*/  SYNCS.ARRIVE.TRANS64 RZ, [R8+URZ+0x2d8b0], R4 ;  /* 0x02d8b00408ff79a7 */ /* 0x0005f6000800003f */
[----:B--2---:R-:W-:Y:S05]  /*14350*/  @!P1 BRA `(.L_x_585) ;  /* 0x0000000000049947 */ /* 0x004fea0003800000 */
[----:B------:R-:W-:Y:S01]  /*14360*/  BPT.TRAP 0x1 ;  /* 0x000000040000795c */ /* 0x000fe20000300000 */
.L_x_585:
[----:B------:R-:W-:Y:S05]  /*14370*/  BSYNC B2 ;  /* 0x0000000000027941 */ /* 0x000fea0003800000 */
.L_x_584:
[----:B------:R-:W-:Y:S01]  /*14380*/  R2UR UR10, R12 ;  /* 0x000000000c0a72ca */ /* 0x000fe200000e0000 */
[----:B------:R-:W-:Y:S01]  /*14390*/  UIADD3 UR4, UP0, UR40, 0x670, URZ ;  /* 0x0000067028047890 */ /* 0x000fe2000ff1e03f */
[----:B------:R-:W-:Y:S01]  /*143a0*/  R2UR UR6, R10 ;  /* 0x000000000a0672ca */ /* 0x000fe200000e0000 */
[----:B01----:R-:W-:Y:S01]  /*143b0*/  VIADD R8, R8, 0x2d8b0 ;  /* 0x0002d8b008087836 */ /* 0x003fe20000000000 */
[----:B------:R-:W-:Y:S01]  /*143c0*/  R2UR UR7, R11 ;  /* 0x000000000b0772ca */ /* 0x000fe200000e0000 */
[----:B------:R-:W-:Y:S01]  /*143d0*/  VIADD R4, R6, 0x400 ;  /* 0x0000040006047836 */ /* 0x000fe20000000000 */
[----:B------:R-:W-:Y:S01]  /*143e0*/  PLOP3.LUT P1, PT, PT, PT, PT, 0x80, 0x0 ;  /* 0x000000000000781c */ /* 0x000fe20003f2f070 */
[----:B------:R-:W-:-:S12]  /*143f0*/  UIADD3.X UR5, URZ, UR41, URZ, UP0, !UPT ;  /* 0x000000293f057290 */ /* 0x000fd800087fe43f */
.L_x_586:
        /* <DEDUP_REMOVED lines=15> */
.L_x_587:
        /* <DEDUP_REMOVED lines=15> */
.L_x_588:
        /* <DEDUP_REMOVED lines=10> */
.L_x_574:
[----:B------:R-:W-:Y:S05]  /*14680*/  BSYNC B1 ;  /* 0x0000000000017941 */ /* 0x000fea0003800000 */
.L_x_573:
[----:B------:R-:W2:Y:S01]  /*14690*/  LDL.LU R7, [R1+0x4] ;  /* 0x0000040001077983 */ /* 0x000ea20000300800 */
[----:B------:R-:W-:Y:S02]  /*146a0*/  IADD3 R28, R28, 0x1, RZ ;  /* 0x000000011c1c7810 */ /* 0x000fe40007ffe0ff */
[C---:B------:R-:W-:Y:S01]  /*146b0*/  ISETP.GT.AND P2, PT, R9.reuse, R3, PT ;  /* 0x000000030900720c */ /* 0x040fe20003f44270 */
[----:B------:R-:W-:Y:S01]  /*146c0*/  VIADD R9, R9, 0xffffffff ;  /* 0xffffffff09097836 */ /* 0x000fe20000000000 */
[----:B------:R-:W-:-:S04]  /*146d0*/  ISETP.NE.AND P1, PT, R28, 0x2, PT ;  /* 0x000000021c00780c */ /* 0x000fc80003f25270 */
[----:B------:R-:W-:Y:S02]  /*146e0*/  SEL R4, RZ, 0x1, P1 ;  /* 0x00000001ff047807 */ /* 0x000fe40000800000 */
[----:B------:R-:W-:Y:S02]  /*146f0*/  SEL R28, R28, RZ, P1 ;  /* 0x000000ff1c1c7207 */ /* 0x000fe40000800000 */
[----:B--2---:R-:W-:-:S05]  /*14700*/  LOP3.LUT R7, R7, R4, RZ, 0x3c, !PT ;  /* 0x0000000407077212 */ /* 0x004fca00078e3cff */
[----:B------:R1:W-:Y:S01]  /*14710*/  STL [R1+0x4], R7 ;  /* 0x0000040701007387 */ /* 0x0003e20000100800 */
[----:B------:R-:W-:Y:S05]  /*14720*/  @P2 BRA `(.L_x_589) ;  /* 0xfffffff400a42947 */ /* 0x000fea000383ffff */
.L_x_551:
[----:B------:R-:W-:Y:S05]  /*14730*/  BSYNC B0 ;  /* 0x0000000000007941 */ /* 0x000fea0003800000 */
.L_x_550:
[----:B------:R-:W2:Y:S01]  /*14740*/  LDL R4, [R1+0x24] ;  /* 0x0000240001047983 */ /* 0x000ea20000100800 */
[----:B------:R-:W-:Y:S05]  /*14750*/  @!P0 WARPSYNC.ALL ;  /* 0x0000000000008948 */ /* 0x000fea0003800000 */
[----:B------:R-:W-:Y:S06]  /*14760*/  @!P0 BAR.SYNC.DEFER_BLOCKING 0xc, 0x200 ;  /* 0x0308000000008b1d */ /* 0x000fec0000010000 */
[----:B------:R-:W-:Y:S01]  /*14770*/  BSSY B7, `(.L_x_590) ;  /* 0x0000353000077945 */ /* 0x000fe20003800000 */
[----:B--2---:R-:W-:-:S13]  /*14780*/  ISETP.GT.AND P0, PT, R4, RZ, PT ;  /* 0x000000ff0400720c */ /* 0x004fda0003f04270 */
[----:B------:R-:W-:Y:S05]  /*14790*/  @P0 BRA `(.L_x_591) ;  /* 0x0000000000440947 */ /* 0x000fea0003800000 */
[----:B------:R-:W2:Y:S02]  /*147a0*/  S2R R4, SR_TID.X ;  /* 0x0000000000047919 */ /* 0x000ea40000002100 */
[----:B--2---:R-:W-:-:S04]  /*147b0*/  LOP3.LUT R4, R4, 0x7f, RZ, 0xc0, !PT ;  /* 0x0000007f04047812 */ /* 0x004fc800078ec0ff */
[----:B------:R-:W-:-:S13]  /*147c0*/  ISETP.NE.AND P0, PT, R4, RZ, PT ;  /* 0x000000ff0400720c */ /* 0x000fda0003f05270 */
[----:B------:R-:W-:Y:S05]  /*147d0*/  @P0 BRA `(.L_x_592) ;  /* 0x0000003400300947 */ /* 0x000fea0003800000 */
[----:B0-----:R-:W0:Y:S01]  /*147e0*/  S2R R5, SR_LANEID ;  /* 0x0000000000057919 */ /* 0x001e220000000000 */
[----:B------:R-:W-:Y:S01]  /*147f0*/  VOTEU.ANY UR4, UPT, PT ;  /* 0x0000000000047886 */ /* 0x000fe200038e0100 */
[----:B------:R-:W2:Y:S01]  /*14800*/  LDC.64 R2, c[0x0][0xc60] ;  /* 0x00031800ff027b82 */ /* 0x000ea20000000a00 */
[----:B------:R-:W0:Y:S02]  /*14810*/  FLO.U32 R0, UR4 ;  /* 0x0000000400007d00 */ /* 0x000e2400080e0000 */
[----:B0-----:R-:W-:-:S06]  /*14820*/  ISETP.EQ.U32.AND P0, PT, R0, R5, PT ;  /* 0x000000050000720c */ /* 0x001fcc0003f02070 */
[----:B------:R-:W2:Y:S07]  /*14830*/  POPC R5, UR4 ;  /* 0x0000000400057d09 */ /* 0x000eae0008000000 */
[----:B--2---:R-:W2:Y:S01]  /*14840*/  @P0 ATOMG.E.ADD.STRONG.GPU PT, R3, desc[UR42][R2.64], R5 ;  /* 0x00000005020309a8 */ /* 0x004ea200081ee1ea */
[----:B------:R-:W0:Y:S02]  /*14850*/  S2R R4, SR_LTMASK ;  /* 0x0000000000047919 */ /* 0x000e240000003900 */
[----:B0-----:R-:W-:-:S04]  /*14860*/  LOP3.LUT R4, R4, UR4, RZ, 0xc0, !PT ;  /* 0x0000000404047c12 */ /* 0x001fc8000f8ec0ff */
[----:B-1----:R-:W0:Y:S01]  /*14870*/  POPC R7, R4 ;  /* 0x0000000400077309 */ /* 0x002e220000000000 */
[----:B--2---:R-:W0:Y:S02]  /*14880*/  SHFL.IDX PT, R0, R3, R0, 0x1f ;  /* 0x00001f0003007589 */ /* 0x004e2400000e0000 */
[----:B0-----:R-:W-:Y:S01]  /*14890*/  IADD3 R16, R0, UR37, R7 ;  /* 0x0000002500107c10 */ /* 0x001fe2000fffe007 */
[----:B------:R-:W-:Y:S06]  /*148a0*/  BRA `(.L_x_592) ;  /* 0x0000003000fc7947 */ /* 0x000fec0003800000 */
.L_x_591:
        /* <DEDUP_REMOVED lines=9> */
[----:B------:R-:W-:Y:S01]  /*14940*/  MOV R6, UR8 ;  /* 0x0000000800067c02 */ /* 0x000fe20008000f00 */
[----:B------:R-:W2:Y:S01]  /*14950*/  LDC.64 R2, c[0x4][R2] ;  /* 0x0100000002027b82 */ /* 0x000ea20000000a00 */
[----:B0-----:R-:W-:Y:S01]  /*14960*/  IMAD.U32 R5, RZ, RZ, UR7 ;  /* 0x00000007ff057e24 */ /* 0x001fe2000f8e00ff */
[----:B------:R-:W-:Y:S01]  /*14970*/  MOV R12, 0x1 ;  /* 0x00000001000c7802 */ /* 0x000fe20000000f00 */
[----:B-1----:R-:W-:Y:S02]  /*14980*/  IMAD.U32 R7, RZ, RZ, UR9 ;  /* 0x00000009ff077e24 */ /* 0x002fe4000f8e00ff */
[----:B------:R-:W-:-:S02]  /*14990*/  IMAD.U32 R10, RZ, RZ, UR4 ;  /* 0x00000004ff0a7e24 */ /* 0x000fc4000f8e00ff */
[----:B------:R-:W-:Y:S02]  /*149a0*/  IMAD.U32 R11, RZ, RZ, UR5 ;  /* 0x00000005ff0b7e24 */ /* 0x000fe4000f8e00ff */
[----:B------:R-:W-:Y:S02]  /*149b0*/  IMAD.MOV.U32 R8, RZ, RZ, 0x70 ;  /* 0x00000070ff087424 */ /* 0x000fe400078e00ff */
[----:B------:R-:W-:-:S07]  /*149c0*/  IMAD.MOV.U32 R13, RZ, RZ, RZ ;  /* 0x000000ffff0d7224 */ /* 0x000fce00078e00ff */
[----:B------:R-:W-:-:S07]  /*149d0*/  LEPC R20, `(.L_x_594) ;  /* 0x000000001014794e */ /* 0x000fce0000000000 */
[----:B--2---:R-:W-:Y:S05]  /*149e0*/  CALL.ABS.NOINC R2 ;  /* 0x0000000002007343 */ /* 0x004fea0003c00000 */
.L_x_594:
[----:B------:R-:W-:Y:S05]  /*149f0*/  BSYNC B6 ;  /* 0x0000000000067941 */ /* 0x000fea0003800000 */
.L_x_593:
        /* <DEDUP_REMOVED lines=8> */
[----:B------:R2:W3:Y:S01]  /*14a80*/  LDC.64 R2, c[0x4][R27] ;  /* 0x010000001b027b82 */ /* 0x0004e20000000a00 */
[----:B------:R-:W-:Y:S01]  /*14a90*/  IMAD.U32 R4, RZ, RZ, UR6 ;  /* 0x00000006ff047e24 */ /* 0x000fe2000f8e00ff */
[----:B------:R-:W-:Y:S01]  /*14aa0*/  MOV R6, UR8 ;  /* 0x0000000800067c02 */ /* 0x000fe20008000f00 */
[----:B0-----:R-:W-:Y:S01]  /*14ab0*/  IMAD.U32 R5, RZ, RZ, UR7 ;  /* 0x00000007ff057e24 */ /* 0x001fe2000f8e00ff */
[----:B------:R-:W-:Y:S01]  /*14ac0*/  MOV R12, 0x1 ;  /* 0x00000001000c7802 */ /* 0x000fe20000000f00 */
[----:B-1----:R-:W-:Y:S02]  /*14ad0*/  IMAD.U32 R7, RZ, RZ, UR9 ;  /* 0x00000009ff077e24 */ /* 0x002fe4000f8e00ff */
[----:B------:R-:W-:-:S02]  /*14ae0*/  IMAD.U32 R10, RZ, RZ, UR4 ;  /* 0x00000004ff0a7e24 */ /* 0x000fc4000f8e00ff */
[----:B------:R-:W-:Y:S02]  /*14af0*/  IMAD.U32 R11, RZ, RZ, UR5 ;  /* 0x00000005ff0b7e24 */ /* 0x000fe4000f8e00ff */
[----:B------:R-:W-:Y:S02]  /*14b00*/  IMAD.MOV.U32 R8, RZ, RZ, 0x70 ;  /* 0x00000070ff087424 */ /* 0x000fe400078e00ff */
[----:B--2---:R-:W-:-:S07]  /*14b10*/  IMAD.MOV.U32 R13, RZ, RZ, RZ ;  /* 0x000000ffff0d7224 */ /* 0x004fce00078e00ff */
[----:B------:R-:W-:-:S07]  /*14b20*/  LEPC R20, `(.L_x_597) ;  /* 0x000000001014794e */ /* 0x000fce0000000000 */
[----:B---3--:R-:W-:Y:S05]  /*14b30*/  CALL.ABS.NOINC R2 ;  /* 0x0000000002007343 */ /* 0x008fea0003c00000 */
.L_x_597:
[----:B------:R0:W1:Y:S01]  /*14b40*/  LDC.64 R2, c[0x4][R27] ;  /* 0x010000001b027b82 */ /* 0x0000620000000a00 */
[----:B------:R-:W-:Y:S01]  /*14b50*/  ULDC.64 UR4, c[0x4][0x88] ;  /* 0x0100220000047ab9 */ /* 0x000fe20000000a00 */
[----:B------:R-:W-:Y:S01]  /*14b60*/  ULDC.64 UR6, c[0x4][0x90] ;  /* 0x0100240000067ab9 */ /* 0x000fe20000000a00 */
[----:B------:R-:W-:Y:S01]  /*14b70*/  ULDC.64 UR8, c[0x4][0x18] ;  /* 0x0100060000087ab9 */ /* 0x000fe20000000a00 */
[----:B------:R-:W-:Y:S01]  /*14b80*/  IMAD.U32 R4, RZ, RZ, UR4 ;  /* 0x00000004ff047e24 */ /* 0x000fe2000f8e00ff */
[----:B------:R-:W-:Y:S01]  /*14b90*/  MOV R7, UR7 ;  /* 0x0000000700077c02 */ /* 0x000fe20008000f00 */
[----:B------:R-:W-:Y:S01]  /*14ba0*/  IMAD.U32 R5, RZ, RZ, UR5 ;  /* 0x00000005ff057e24 */ /* 0x000fe2000f8e00ff */
[----:B------:R-:W-:Y:S01]  /*14bb0*/  MOV R13, RZ ;  /* 0x000000ff000d7202 */ /* 0x000fe20000000f00 */
[----:B------:R-:W-:Y:S02]  /*14bc0*/  IMAD.U32 R6, RZ, RZ, UR6 ;  /* 0x00000006ff067e24 */ /* 0x000fe4000f8e00ff */
[----:B------:R-:W-:-:S02]  /*14bd0*/  IMAD.U32 R10, RZ, RZ, UR8 ;  /* 0x00000008ff0a7e24 */ /* 0x000fc4000f8e00ff */
[----:B------:R-:W-:Y:S02]  /*14be0*/  IMAD.U32 R11, RZ, RZ, UR9 ;  /* 0x00000009ff0b7e24 */ /* 0x000fe4000f8e00ff */
[----:B------:R-:W-:Y:S02]  /*14bf0*/  IMAD.MOV.U32 R8, RZ, RZ, 0x70 ;  /* 0x00000070ff087424 */ /* 0x000fe400078e00ff */
[----:B0-----:R-:W-:-:S07]  /*14c00*/  IMAD.MOV.U32 R12, RZ, RZ, 0x1 ;  /* 0x00000001ff0c7424 */ /* 0x001fce00078e00ff */
[----:B------:R-:W-:-:S07]  /*14c10*/  LEPC R20, `(.L_x_596) ;  /* 0x000000001014794e */ /* 0x000fce0000000000 */
[----:B-1----:R-:W-:Y:S05]  /*14c20*/  CALL.ABS.NOINC R2 ;  /* 0x0000000002007343 */ /* 0x002fea0003c00000 */
.L_x_596:
[----:B------:R-:W-:Y:S05]  /*14c30*/  BSYNC B6 ;  /* 0x0000000000067941 */ /* 0x000fea0003800000 */
.L_x_595:
[----:B------:R2:W3:Y:S01]  /*14c40*/  LDL R20, [R1+0x10] ;  /* 0x0000100001147983 */ /* 0x0004e20000100800 */
[----:B------:R-:W-:Y:S01]  /*14c50*/  ULDC.64 UR4, c[0x0][0x9f8] ;  /* 0x00027e0000047ab9 */ /* 0x000fe20000000a00 */
[----:B-1----:R-:W1:Y:S01]  /*14c60*/  LDC R7, c[0x0][0x430] ;  /* 0x00010c00ff077b82 */ /* 0x002e620000000800 */
[----:B------:R-:W-:Y:S01]  /*14c70*/  ISETP.NE.U32.AND P0, PT, RZ, UR4, PT ;  /* 0x00000004ff007c0c */ /* 0x000fe2000bf05070 */
[----:B------:R-:W4:Y:S03]  /*14c80*/  LDL R27, [R1+0x44] ;  /* 0x00004400011b7983 */ /* 0x000f260000100800 */
[----:B------:R-:W-:Y:S01]  /*14c90*/  ISETP.NE.AND.EX P0, PT, RZ, UR5, PT, P0 ;  /* 0x00000005ff007c0c */ /* 0x000fe2000bf05300 */
[----:B------:R-:W2:Y:S04]  /*14ca0*/  LDL R21, [R1+0x24] ;  /* 0x0000240001157983 */ /* 0x000ea80000100800 */
[----:B------:R-:W2:Y:S08]  /*14cb0*/  LDL R2, [R1+0x28] ;  /* 0x0000280001027983 */ /* 0x000eb00000100800 */
[----:B------:R-:W-:Y:S01]  /*14cc0*/  @P0 IADD3 R24, P1, R24, UR4, RZ ;  /* 0x0000000418180c10 */ /* 0x000fe2000ff3e0ff */
[----:B------:R-:W0:Y:S01]  /*14cd0*/  S2R R3, SR_TID.X ;  /* 0x0000000000037919 */ /* 0x000e220000002100 */
[----:B------:R-:W-:-:S02]  /*14ce0*/  ULDC UR4, c[0x0][0x2f4] ;  /* 0x0000bd0000047ab9 */ /* 0x000fc40000000800 */
[----:B------:R-:W-:Y:S01]  /*14cf0*/  @P0 IADD3.X R25, R25, UR5, RZ, P1, !PT ;  /* 0x0000000519190c10 */ /* 0x000fe20008ffe4ff */
[----:B------:R-:W4:Y:S04]  /*14d00*/  S2R R0, SR_TID.X ;  /* 0x0000000000007919 */ /* 0x000f280000002100 */
[----:B---3--:R-:W3:Y:S01]  /*14d10*/  @P0 LDG.E R20, desc[UR42][R24.64] ;  /* 0x0000002a18140981 */ /* 0x008ee2000c1e1900 */
[----:B-1----:R-:W-:Y:S01]  /*14d20*/  ISETP.NE.AND P1, PT, R7, 0x1, PT ;  /* 0x000000010700780c */ /* 0x002fe20003f25270 */
[----:B0-----:R-:W-:Y:S01]  /*14d30*/  IMAD.SHL.U32 R3, R3, 0x20, RZ ;  /* 0x0000002003037824 */ /* 0x001fe200078e00ff */
[----:B----4-:R-:W-:Y:S02]  /*14d40*/  LEA.HI.SX32 R27, R27, 0xffffffff, 0x19 ;  /* 0xffffffff1b1b7811 */ /* 0x010fe400078fcaff */
[----:B------:R-:W-:-:S02]  /*14d50*/  LOP3.LUT R0, R0, 0x7f, RZ, 0xc0, !PT ;  /* 0x0000007f00007812 */ /* 0x000fc400078ec0ff */
[----:B------:R-:W-:Y:S01]  /*14d60*/  LOP3.LUT R3, R3, 0x60, RZ, 0xc0, !PT ;  /* 0x0000006003037812 */ /* 0x000fe200078ec0ff */
[----:B------:R-:W-:Y:S01]  /*14d70*/  IMAD.SHL.U32 R10, R27, 0x80, RZ ;  /* 0x000000801b0a7824 */ /* 0x000fe200078e00ff */
[----:B------:R-:W-:-:S04]  /*14d80*/  SHF.R.U32.HI R0, RZ, 0x2, R0 ;  /* 0x00000002ff007819 */ /* 0x000fc80000011600 */
[----:B------:R-:W-:Y:S01]  /*14d90*/  LOP3.LUT R0, R10, R0, R3, 0xfe, !PT ;  /* 0x000000000a007212 */ /* 0x000fe200078efe03 */
[----:B------:R-:W0:Y:S08]  /*14da0*/  @P1 LDC R4, c[0x0][0x434] ;  /* 0x00010d00ff041b82 */ /* 0x000e300000000800 */
[----:B------:R-:W1:Y:S01]  /*14db0*/  @P1 LDC R5, c[0x0][0x438] ;  /* 0x00010e00ff051b82 */ /* 0x000e620000000800 */
[----:B------:R-:W4:Y:S01]  /*14dc0*/  S2R R11, SR_TID.X ;  /* 0x00000000000b7919 */ /* 0x000f220000002100 */
[----:B------:R-:W-:Y:S01]  /*14dd0*/  LOP3.LUT R23, R23, 0xfffffff7, RZ, 0xc0, !PT ;  /* 0xfffffff717177812 */ /* 0x000fe200078ec0ff */
[----:B----4-:R-:W-:-:S05]  /*14de0*/  IMAD.SHL.U32 R11, R11, 0x8, RZ ;  /* 0x000000080b0b7824 */ /* 0x010fca00078e00ff */
[----:B------:R-:W-:-:S04]  /*14df0*/  LOP3.LUT R11, R11, 0x18, RZ, 0xc0, !PT ;  /* 0x000000180b0b7812 */ /* 0x000fc800078ec0ff */
[----:B------:R-:W-:Y:S01]  /*14e00*/  LOP3.LUT R12, R11, 0x20, RZ, 0xfc, !PT ;  /* 0x000000200b0c7812 */ /* 0x000fe200078efcff */
[----:B------:R-:W-:Y:S01]  /*14e10*/  UMOV UR5, 0xffffffff ;  /* 0xffffffff00057882 */ /* 0x000fe20000000000 */
[----:B---3--:R-:W-:Y:S01]  /*14e20*/  @P0 STL [R1+0x10], R20 ;  /* 0x0000101401000387 */ /* 0x008fe20000100800 */
[C---:B--2---:R-:W-:Y:S01]  /*14e30*/  ISETP.GE.AND P0, PT, R0.reuse, R21, PT ;  /* 0x000000150000720c */ /* 0x044fe20003f06270 */
[----:B------:R-:W-:-:S04]  /*14e40*/  IMAD.IADD R0, R0, 0x1, R2 ;  /* 0x0000000100007824 */ /* 0x000fc800078e0202 */
[----:B0-----:R-:W-:-:S08]  /*14e50*/  @P1 IMAD.HI.U32 R4, R0, R4, RZ ;  /* 0x0000000400041227 */ /* 0x001fd000078e00ff */
[----:B------:R-:W0:Y:S01]  /*14e60*/  @!P0 LDC.64 R2, c[0x0][0x428] ;  /* 0x00010a00ff028b82 */ /* 0x000e220000000a00 */
[----:B------:R-:W-:Y:S01]  /*14e70*/  IMAD.MOV.U32 R6, RZ, RZ, R0 ;  /* 0x000000ffff067224 */ /* 0x000fe200078e0000 */
[----:B-1----:R-:W-:Y:S02]  /*14e80*/  @P1 SHF.R.U32.HI R6, RZ, R5, R4 ;  /* 0x00000005ff061219 */ /* 0x002fe40000011604 */
[----:B------:R-:W-:Y:S02]  /*14e90*/  SHF.R.S32.HI R8, RZ, 0x1f, R20 ;  /* 0x0000001fff087819 */ /* 0x000fe40000011414 */
[----:B------:R-:W-:-:S05]  /*14ea0*/  IADD3 R4, -R6, RZ, RZ ;  /* 0x000000ff06047210 */ /* 0x000fca0007ffe1ff */
[----:B------:R-:W-:Y:S01]  /*14eb0*/  IMAD R4, R7, R4, R0 ;  /* 0x0000000407047224 */ /* 0x000fe200078e0200 */
[--C-:B------:R-:W-:Y:S01]  /*14ec0*/  @!P0 SHF.R.S32.HI R7, RZ, 0x1f, R6.reuse ;  /* 0x0000001fff078819 */ /* 0x100fe20000011406 */
[-C--:B0-----:R-:W-:Y:S02]  /*14ed0*/  @!P0 IMAD R0, R8, R2.reuse, RZ ;  /* 0x0000000208008224 */ /* 0x081fe400078e02ff */
[----:B------:R-:W-:-:S04]  /*14ee0*/  @!P0 IMAD.WIDE.U32 R6, R20, R2, R6 ;  /* 0x0000000214068225 */ /* 0x000fc800078e0006 */
[----:B------:R-:W-:Y:S02]  /*14ef0*/  @!P0 IMAD R0, R20, R3, R0 ;  /* 0x0000000314008224 */ /* 0x000fe400078e0200 */
[----:B------:R-:W0:Y:S01]  /*14f00*/  @!P0 LDC.64 R2, c[0x0][0x418] ;  /* 0x00010600ff028b82 */ /* 0x000e220000000a00 */
[----:B------:R-:W-:Y:S01]  /*14f10*/  IMAD.U32 R5, RZ, RZ, UR38 ;  /* 0x00000026ff057e24 */ /* 0x000fe2000f8e00ff */
[----:B------:R0:W-:Y:S01]  /*14f20*/  STL [R1+0x2c], R8 ;  /* 0x00002c0801007387 */ /* 0x0001e20000100800 */
[----:B------:R-:W-:-:S03]  /*14f30*/  @!P0 IMAD.IADD R0, R7, 0x1, R0 ;  /* 0x0000000107008824 */ /* 0x000fc600078e0200 */
[----:B------:R-:W-:Y:S02]  /*14f40*/  ISETP.NE.AND P2, PT, R5, 0x3, PT ;  /* 0x000000030500780c */ /* 0x000fe40003f45270 */
[----:B0-----:R-:W-:Y:S01]  /*14f50*/  @!P0 LEA R8, P1, R6, R2, 0x2 ;  /* 0x0000000206088211 */ /* 0x001fe200078210ff */
[----:B------:R-:W-:-:S03]  /*14f60*/  IMAD.MOV.U32 R2, RZ, RZ, RZ ;  /* 0x000000ffff027224 */ /* 0x000fc600078e00ff */
[----:B------:R-:W-:-:S05]  /*14f70*/  @!P0 LEA.HI.X R9, R6, R3, R0, 0x2, P1 ;  /* 0x0000000306098211 */ /* 0x000fca00008f1400 */
[----:B------:R0:W5:Y:S01]  /*14f80*/  @!P0 LDG.E R2, desc[UR42][R8.64] ;  /* 0x0000002a08028981 */ /* 0x000162000c1e1900 */
[----:B------:R-:W-:Y:S02]  /*14f90*/  ISETP.GE.AND P0, PT, R11, UR4, PT ;  /* 0x000000040b007c0c */ /* 0x000fe4000bf06270 */
[----:B------:R-:W-:-:S04]  /*14fa0*/  @P2 LOP3.LUT R23, R23, 0x8, RZ, 0xfc, !PT ;  /* 0x0000000817172812 */ /* 0x000fc800078efcff */
        /* <DEDUP_REMOVED lines=9> */
[----:B0-----:R-:W-:Y:S06]  /*15040*/  BRA.DIV UR5, `(.L_x_598) ;  /* 0x0000004a05847947 */ /* 0x001fec000b800000 */
.L_x_711:
[----:B------:R-:W-:-:S05]  /*15050*/  SHF.R.S32.HI R9, RZ, 0x1f, R18 ;  /* 0x0000001fff097819 */ /* 0x000fca0000011412 */
[----:B------:R0:W-:Y:S01]  /*15060*/  STL [R1+0xc], R9 ;  /* 0x00000c0901007387 */ /* 0x0001e20000100800 */
[----:B------:R-:W-:Y:S05]  /*15070*/  @!P2 BRA `(.L_x_599) ;  /* 0x000000000004a947 */ /* 0x000fea0003800000 */
[----:B------:R-:W-:Y:S01]  /*15080*/  BPT.TRAP 0x1 ;  /* 0x000000040000795c */ /* 0x000fe20000300000 */
.L_x_599:
[----:B------:R-:W2:Y:S01]  /*15090*/  LDL R5, [R1] ;  /* 0x0000000001057983 */ /* 0x000ea20000100800 */
[----:B------:R-:W-:Y:S01]  /*150a0*/  SHF.R.S32.HI R3, RZ, 0x1f, R4 ;  /* 0x0000001fff037819 */ /* 0x000fe20000011404 */
[----:B------:R-:W-:Y:S01]  /*150b0*/  ULDC.64 UR4, c[0x0][0x328] ;  /* 0x0000ca0000047ab9 */ /* 0x000fe20000000a00 */
[----:B-----5:R-:W-:Y:S01]  /*150c0*/  SHF.R.S32.HI R8, RZ, 0x1f, R2 ;  /* 0x0000001fff087819 */ /* 0x020fe20000011402 */
[----:B------:R-:W-:Y:S01]  /*150d0*/  IMAD.WIDE.U32 R6, R4, UR4, RZ ;  /* 0x0000000404067c25 */ /* 0x000fe2000f8e00ff */
[----:B------:R-:W-:Y:S03]  /*150e0*/  BSSY B0, `(.L_x_600) ;  /* 0x0000015000007945 */ /* 0x000fe60003800000 */
[----:B------:R-:W-:-:S04]  /*150f0*/  IMAD R0, R3, UR4, RZ ;  /* 0x0000000403007c24 */ /* 0x000fc8000f8e02ff */
[----:B------:R-:W-:Y:S01]  /*15100*/  IMAD R0, R4, UR5, R0 ;  /* 0x0000000504007c24 */ /* 0x000fe2000f8e0200 */
[----:B------:R-:W-:-:S04]  /*15110*/  ULDC.64 UR4, c[0x0][0x338] ;  /* 0x0000ce0000047ab9 */ /* 0x000fc80000000a00 */
[----:B------:R-:W-:Y:S01]  /*15120*/  IADD3 R7, R7, R0, RZ ;  /* 0x0000000007077210 */ /* 0x000fe20007ffe0ff */
[----:B------:R-:W-:-:S04]  /*15130*/  IMAD R0, R8, UR4, RZ ;  /* 0x0000000408007c24 */ /* 0x000fc8000f8e02ff */
[C---:B------:R-:W-:Y:S02]  /*15140*/  IMAD R0, R2.reuse, UR5, R0 ;  /* 0x0000000502007c24 */ /* 0x040fe4000f8e0200 */
[----:B------:R-:W-:Y:S01]  /*15150*/  IMAD.WIDE.U32 R6, R2, UR4, R6 ;  /* 0x0000000402067c25 */ /* 0x000fe2000f8e0006 */
[----:B------:R-:W-:-:S03]  /*15160*/  ULDC.64 UR4, c[0x0][0x330] ;  /* 0x0000cc0000047ab9 */ /* 0x000fc60000000a00 */
[----:B------:R-:W-:Y:S02]  /*15170*/  IMAD.IADD R7, R7, 0x1, R0 ;  /* 0x0000000107077824 */ /* 0x000fe400078e0200 */
[----:B------:R-:W-:Y:S02]  /*15180*/  IMAD R0, R9, UR4, RZ ;  /* 0x0000000409007c24 */ /* 0x000fe4000f8e02ff */
[----:B------:R-:W-:-:S04]  /*15190*/  IMAD.WIDE.U32 R6, R18, UR4, R6 ;  /* 0x0000000412067c25 */ /* 0x000fc8000f8e0006 */
[----:B------:R-:W-:Y:S01]  /*151a0*/  IMAD R0, R18, UR5, R0 ;  /* 0x0000000512007c24 */ /* 0x000fe2000f8e0200 */
[----:B------:R-:W-:Y:S02]  /*151b0*/  ULDC.64 UR4, c[0x0][0x318] ;  /* 0x0000c60000047ab9 */ /* 0x000fe40000000a00 */
[----:B------:R-:W-:Y:S01]  /*151c0*/  LEA R24, P0, R6, UR4, 0x1 ;  /* 0x0000000406187c11 */ /* 0x000fe2000f8008ff */
[----:B------:R-:W-:Y:S02]  /*151d0*/  IMAD.IADD R25, R7, 0x1, R0 ;  /* 0x0000000107197824 */ /* 0x000fe400078e0200 */
[----:B------:R-:W-:-:S03]  /*151e0*/  IMAD R0, R26, 0x8, R22 ;  /* 0x000000081a007824 */ /* 0x000fc600078e0216 */
[----:B------:R-:W-:Y:S02]  /*151f0*/  LEA.HI.X R25, R6, UR5, R25, 0x1, P0 ;  /* 0x0000000506197c11 */ /* 0x000fe400080f0c19 */
[----:B--2---:R-:W-:-:S04]  /*15200*/  SHF.L.U32 R5, R5, 0x1f, RZ ;  /* 0x0000001f05057819 */ /* 0x004fc800000006ff */
[----:B------:R-:W1:Y:S02]  /*15210*/  SYNCS.PHASECHK.TRANS64.TRYWAIT P0, [R0+URZ+0x2d840], R5 ;  /* 0x02d84005000075a7 */ /* 0x000e64000800017f */
[----:B-1----:R-:W-:Y:S05]  /*15220*/  @!P0 BRA `(.L_x_601) ;  /* 0x0000004800408947 */ /* 0x002fea0003800000 */
.L_x_712:
[----:B------:R-:W-:Y:S05]  /*15230*/  BSYNC B0 ;  /* 0x0000000000007941 */ /* 0x000fea0003800000 */
.L_x_600:
[----:B------:R-:W2:Y:S01]  /*15240*/  LDL R7, [R1+0xc] ;  /* 0x00000c0001077983 */ /* 0x000ea20000100800 */
[----:B------:R-:W-:-:S03]  /*15250*/  ULDC.64 UR4, c[0x0][0x300] ;  /* 0x0000c00000047ab9 */ /* 0x000fc60000000a00 */
[----:B0-----:R-:W3:Y:S04]  /*15260*/  LDL R9, [R1+0x14] ;  /* 0x0000140001097983 */ /* 0x001ee80000100800 */
[----:B------:R-:W4:Y:S01]  /*15270*/  LDL R12, [R1+0x24] ;  /* 0x00002400010c7983 */ /* 0x000f220000100800 */
[----:B------:R-:W0:Y:S01]  /*15280*/  S2R R6, SR_TID.X ;  /* 0x0000000000067919 */ /* 0x000e220000002100 */
[----:B------:R-:W-:-:S04]  /*15290*/  IMAD R3, R3, UR4, RZ ;  /* 0x0000000403037c24 */ /* 0x000fc8000f8e02ff */
[C---:B------:R-:W-:Y:S02]  /*152a0*/  IMAD R3, R4.reuse, UR5, R3 ;  /* 0x0000000504037c24 */ /* 0x040fe4000f8e0203 */
[----:B-1----:R-:W-:Y:S01]  /*152b0*/  IMAD.WIDE.U32 R4, R4, UR4, RZ ;  /* 0x0000000404047c25 */ /* 0x002fe2000f8e00ff */
[----:B------:R-:W-:-:S03]  /*152c0*/  ULDC.64 UR4, c[0x0][0x310] ;  /* 0x0000c40000047ab9 */ /* 0x000fc60000000a00 */
[----:B------:R-:W-:Y:S02]  /*152d0*/  IMAD.IADD R5, R5, 0x1, R3 ;  /* 0x0000000105057824 */ /* 0x000fe400078e0203 */
[----:B------:R-:W-:Y:S01]  /*152e0*/  IMAD R8, R8, UR4, RZ ;  /* 0x0000000408087c24 */ /* 0x000fe2000f8e02ff */
[----:B0-----:R-:W-:-:S04]  /*152f0*/  LOP3.LUT R6, R6, 0x7f, RZ, 0xc0, !PT ;  /* 0x0000007f06067812 */ /* 0x001fc800078ec0ff */
[----:B------:R-:W-:Y:S02]  /*15300*/  SHF.R.U32.HI R11, RZ, 0x2, R6 ;  /* 0x00000002ff0b7819 */ /* 0x000fe40000011606 */
[----:B------:R-:W0:Y:S01]  /*15310*/  S2R R6, SR_TID.X ;  /* 0x0000000000067919 */ /* 0x000e220000002100 */
[----:B------:R-:W-:-:S04]  /*15320*/  IMAD.WIDE.U32 R4, R2, UR4, R4 ;  /* 0x0000000402047c25 */ /* 0x000fc8000f8e0004 */
[----:B------:R-:W-:Y:S01]  /*15330*/  IMAD R2, R2, UR5, R8 ;  /* 0x0000000502027c24 */ /* 0x000fe2000f8e0208 */
[----:B------:R-:W-:-:S04]  /*15340*/  ULDC.64 UR4, c[0x0][0x308] ;  /* 0x0000c20000047ab9 */ /* 0x000fc80000000a00 */
[----:B------:R-:W-:Y:S01]  /*15350*/  IADD3 R3, R5, R2, RZ ;  /* 0x0000000205037210 */ /* 0x000fe20007ffe0ff */
[----:B------:R-:W-:Y:S01]  /*15360*/  IMAD.MOV.U32 R2, RZ, RZ, R4 ;  /* 0x000000ffff027224 */ /* 0x000fe200078e0004 */
[C---:B------:R-:W-:Y:S02]  /*15370*/  LOP3.LUT P4, RZ, R23.reuse, 0x4, RZ, 0xc0, !PT ;  /* 0x0000000417ff7812 */ /* 0x040fe4000788c0ff */
[C---:B------:R-:W-:Y:S02]  /*15380*/  LOP3.LUT P3, RZ, R23.reuse, 0x2, RZ, 0xc0, !PT ;  /* 0x0000000217ff7812 */ /* 0x040fe4000786c0ff */
[----:B------:R-:W-:Y:S01]  /*15390*/  LOP3.LUT P2, RZ, R23, 0x1, RZ, 0xc0, !PT ;  /* 0x0000000117ff7812 */ /* 0x000fe2000784c0ff */
[----:B--2---:R-:W-:-:S04]  /*153a0*/  IMAD R4, R7, UR4, RZ ;  /* 0x0000000407047c24 */ /* 0x004fc8000f8e02ff */
[C---:B------:R-:W-:Y:S02]  /*153b0*/  IMAD R7, R18.reuse, UR5, R4 ;  /* 0x0000000512077c24 */ /* 0x040fe4000f8e0204 */
[----:B------:R-:W-:Y:S01]  /*153c0*/  IMAD.WIDE.U32 R4, R18, UR4, R2 ;  /* 0x0000000412047c25 */ /* 0x000fe2000f8e0002 */
[----:B------:R-:W-:-:S03]  /*153d0*/  ULDC.64 UR4, c[0x0][0x2e8] ;  /* 0x0000ba0000047ab9 */ /* 0x000fc60000000a00 */
[----:B------:R-:W-:Y:S01]  /*153e0*/  IMAD.IADD R7, R5, 0x1, R7 ;  /* 0x0000000105077824 */ /* 0x000fe200078e0207 */
[----:B------:R-:W-:Y:S01]  /*153f0*/  LEA R2, P0, R4, UR4, 0x1 ;  /* 0x0000000404027c11 */ /* 0x000fe2000f8008ff */
[----:B---3--:R-:W-:Y:S01]  /*15400*/  IMAD R8, R26, 0x3000, R9 ;  /* 0x000030001a087824 */ /* 0x008fe200078e0209 */
[----:B------:R-:W-:Y:S01]  /*15410*/  UMOV UR4, 0xffffffff ;  /* 0xffffffff00047882 */ /* 0x000fe20000000000 */
[----:B0-----:R-:W-:Y:S01]  /*15420*/  IMAD.SHL.U32 R9, R6, 0x8, RZ ;  /* 0x0000000806097824 */ /* 0x001fe200078e00ff */
[----:B----4-:R-:W-:Y:S02]  /*15430*/  IADD3 R3, -R11, R12, -R10 ;  /* 0x0000000c0b037210 */ /* 0x010fe40007ffe90a */
[----:B------:R-:W-:Y:S02]  /*15440*/  LEA.HI.X R7, R4, UR5, R7, 0x1, P0 ;  /* 0x0000000504077c11 */ /* 0x000fe400080f0c07 */
[----:B------:R-:W-:Y:S02]  /*15450*/  ISETP.GE.AND P0, PT, R3, 0x1, PT ;  /* 0x000000010300780c */ /* 0x000fe40003f06270 */
[----:B------:R-:W-:Y:S01]  /*15460*/  LOP3.LUT R9, R9, 0x18, RZ, 0xc0, !PT ;  /* 0x0000001809097812 */ /* 0x000fe200078ec0ff */
[----:B------:R-:W-:Y:S10]  /*15470*/  BRA.DIV UR4, `(.L_x_602) ;  /* 0x0000004604c07947 */ /* 0x000ff4000b800000 */
[----:B------:R-:W0:Y:S04]  /*15480*/  SHFL.IDX PT, R4, R2, RZ, 0x1c1f ;  /* 0x001c1fff02047589 */ /* 0x000e2800000e0000 */
[----:B------:R-:W1:Y:S01]  /*15490*/  SHFL.IDX PT, R6, R7, RZ, 0x1c1f ;  /* 0x001c1fff07067589 */ /* 0x000e6200000e0000 */
[----:B0-----:R-:W-:-:S05]  /*154a0*/  @P0 LEA R5, P1, R9, R4, 0x1 ;  /* 0x0000000409050211 */ /* 0x001fca00078208ff */
[----:B-1----:R-:W-:Y:S01]  /*154b0*/  @P0 IMAD.X R4, RZ, RZ, R6, P1 ;  /* 0x000000ffff040224 */ /* 0x002fe200008e0606 */
[----:B------:R-:W-:Y:S02]  /*154c0*/  @P0 LEA R6, R8, R22, 0x1 ;  /* 0x0000001608060211 */ /* 0x000fe400078e08ff */
        /* <DEDUP_REMOVED lines=8> */
[----:B0-----:R-:W0:Y:S04]  /*15550*/  SHFL.IDX PT, R4, R2, 0x1, 0x1c1f ;  /* 0x003c1f0002047f89 */ /* 0x001e2800000e0000 */
[----:B------:R-:W1:Y:S01]  /*15560*/  SHFL.IDX PT, R6, R7, 0x1, 0x1c1f ;  /* 0x003c1f0007067f89 */ /* 0x000e6200000e0000 */
[----:B0-----:R-:W-:-:S05]  /*15570*/  @P1 LEA R5, P0, R9, R4, 0x1 ;  /* 0x0000000409051211 */ /* 0x001fca00078008ff */
[----:B-1----:R-:W-:Y:S02]  /*15580*/  @P1 IMAD.X R4, RZ, RZ, R6, P0 ;  /* 0x000000ffff041224 */ /* 0x002fe400000e0606 */
[----:B------:R-:W-:-:S03]  /*15590*/  @P1 IMAD R6, R8, 0x2, R22 ;  /* 0x0000000208061824 */ /* 0x000fc600078e0216 */
[----:B------:R-:W-:-:S04]  /*155a0*/  @P1 LOP3.LUT R5, R5, R4, RZ, 0x3c, !PT ;  /* 0x0000000405051212 */ /* 0x000fc800078e3cff */
[----:B------:R-:W-:-:S04]  /*155b0*/  @P1 LOP3.LUT R4, R5, R4, RZ, 0x3c, !PT ;  /* 0x0000000405041212 */ /* 0x000fc800078e3cff */
[----:B------:R-:W-:-:S05]  /*155c0*/  @P1 LOP3.LUT R5, R5, R4, RZ, 0x3c, !PT ;  /* 0x0000000405051212 */ /* 0x000fca00078e3cff */
[----:B------:R-:W-:Y:S04]  /*155d0*/  @P1 LDGSTS.E.BYPASS.LTC128B.128 [R6+0x15c00], desc[UR42][R4.64], !P4 ;  /* 0x15c0000004061fae */ /* 0x000fe8000e101d6a */
[----:B------:R-:W-:Y:S04]  /*155e0*/  @P1 LDGSTS.E.BYPASS.LTC128B.128 [R6+0x17c00], desc[UR42][R4.64+0x40], !P3 ;  /* 0x17c0004004061fae */ /* 0x000fe8000d901d6a */
[----:B------:R0:W-:Y:S01]  /*155f0*/  @P1 LDGSTS.E.BYPASS.LTC128B.128 [R6+0x19c00], desc[UR42][R4.64+0x80], !P2 ;  /* 0x19c0008004061fae */ /* 0x0001e2000d101d6a */
[----:B------:R-:W-:-:S03]  /*15600*/  ISETP.GE.AND P1, PT, R3, 0x41, PT ;  /* 0x000000410300780c */ /* 0x000fc60003f26270 */
[----:B0-----:R-:W0:Y:S04]  /*15610*/  SHFL.IDX PT, R4, R2, 0x2, 0x1c1f ;  /* 0x005c1f0002047f89 */ /* 0x001e2800000e0000 */
[----:B------:R-:W1:Y:S04]  /*15620*/  SHFL.IDX PT, R6, R7, 0x2, 0x1c1f ;  /* 0x005c1f0007067f89 */ /* 0x000e6800000e0000 */
[----:B------:R-:W2:Y:S04]  /*15630*/  SHFL.IDX PT, R7, R7, 0x3, 0x1c1f ;  /* 0x007c1f0007077f89 */ /* 0x000ea800000e0000 */
[----:B------:R-:W3:Y:S01]  /*15640*/  SHFL.IDX PT, R2, R2, 0x3, 0x1c1f ;  /* 0x007c1f0002027f89 */ /* 0x000ee200000e0000 */
[----:B0-----:R-:W-:-:S05]  /*15650*/  @P1 LEA R5, P0, R9, R4, 0x1 ;  /* 0x0000000409051211 */ /* 0x001fca00078008ff */
[----:B-1----:R-:W-:Y:S02]  /*15660*/  @P1 IMAD.X R4, RZ, RZ, R6, P0 ;  /* 0x000000ffff041224 */ /* 0x002fe400000e0606 */
[----:B------:R-:W-:-:S03]  /*15670*/  @P1 IMAD R6, R8, 0x2, R22 ;  /* 0x0000000208061824 */ /* 0x000fc600078e0216 */
[----:B------:R-:W-:-:S04]  /*15680*/  @P1 LOP3.LUT R5, R5, R4, RZ, 0x3c, !PT ;  /* 0x0000000405051212 */ /* 0x000fc800078e3cff */
[----:B------:R-:W-:-:S04]  /*15690*/  @P1 LOP3.LUT R4, R5, R4, RZ, 0x3c, !PT ;  /* 0x0000000405041212 */ /* 0x000fc800078e3cff */
[----:B------:R-:W-:-:S05]  /*156a0*/  @P1 LOP3.LUT R5, R5, R4, RZ, 0x3c, !PT ;  /* 0x0000000405051212 */ /* 0x000fca00078e3cff */
[----:B------:R0:W-:Y:S04]  /*156b0*/  @P1 LDGSTS.E.BYPASS.LTC128B.128 [R6+0x16400], desc[UR42][R4.64], !P4 ;  /* 0x1640000004061fae */ /* 0x0001e8000e101d6a */
[----:B------:R0:W-:Y:S04]  /*156c0*/  @P1 LDGSTS.E.BYPASS.LTC128B.128 [R6+0x18400], desc[UR42][R4.64+0x40], !P3 ;  /* 0x1840004004061fae */ /* 0x0001e8000d901d6a */
[----:B--23--:R0:W-:Y:S02]  /*156d0*/  @P1 LDGSTS.E.BYPASS.LTC128B.128 [R6+0x1a400], desc[UR42][R4.64+0x80], !P2 ;  /* 0x1a40008004061fae */ /* 0x00c1e4000d101d6a */
.L_x_722:
[----:B------:R-:W-:-:S13]  /*156e0*/  ISETP.GE.AND P0, PT, R3, 0x61, PT ;  /* 0x000000610300780c */ /* 0x000fda0003f06270 */
[----:B------:R-:W-:Y:S01]  /*156f0*/  @P0 LEA R2, P1, R9, R2, 0x1 ;  /* 0x0000000209020211 */ /* 0x000fe200078208ff */
[----:B------:R-:W-:-:S03]  /*15700*/  @P0 IMAD R8, R8, 0x2, R22 ;  /* 0x0000000208080824 */ /* 0x000fc600078e0216 */
        /* <DEDUP_REMOVED lines=9> */
.L_x_603:
[----:B------:R-:W-:Y:S02]  /*157a0*/  PLOP3.LUT P1, PT, P1, P0, PT, 0xa2, 0x0 ;  /* 0x000000000000781c */ /* 0x000fe40000f21472 */
[----:B------:R-:W-:-:S08]  /*157b0*/  @P0 R2UR P1, UR4, R0 ;  /* 0x00000000000402ca */ /* 0x000fd00000020000 */
[----:B------:R-:W-:-:S05]  /*157c0*/  @P0 PLOP3.LUT P0, PT, P1, PT, PT, 0x80, 0x0 ;  /* 0x000000000000081c */ /* 0x000fca0000f0f070 */
[----:B------:R-:W-:Y:S01]  /*157d0*/  @!P1 SYNCS.ARRIVE.TRANS64.RED.A0T1 RZ, [UR4+0x2d830], RZ ;  /* 0x02d830ffffff99a7 */ /* 0x000fe20008200404 */
[----:B------:R-:W-:Y:S07]  /*157e0*/  @!P1 ARRIVES.LDGSTSBAR.64.TRANSCNT [UR4+0x2d830] ;  /* 0x02d83000ff0099b0 */ /* 0x000fee0008000a84 */
[----:B------:R-:W-:Y:S05]  /*157f0*/  @P0 BRA.U.ANY `(.L_x_603) ;  /* 0xfffffffd00e80947 */ /* 0x000fea000393ffff */
[----:B------:R-:W-:Y:S01]  /*15800*/  NOP ;  /* 0x0000000000007918 */ /* 0x000fe20000000000 */
[----:B--2---:R-:W-:-:S05]  /*15810*/  IMAD.U32 R2, RZ, RZ, UR38 ;  /* 0x00000026ff027e24 */ /* 0x004fca000f8e00ff */
[----:B------:R-:W-:-:S13]  /*15820*/  ISETP.NE.AND P2, PT, R2, 0x3, PT ;  /* 0x000000030200780c */ /* 0x000fda0003f45270 */
[----:B------:R-:W-:Y:S05]  /*15830*/  @!P2 BRA `(.L_x_604) ;  /* 0x000000000004a947 */ /* 0x000fea0003800000 */
[----:B------:R-:W-:Y:S01]  /*15840*/  BPT.TRAP 0x1 ;  /* 0x000000040000795c */ /* 0x000fe20000300000 */
.L_x_604:
[----:B01----:R0:W5:Y:S01]  /*15850*/  LDL.LU R4, [R1+0x8] ;  /* 0x0000080001047983 */ /* 0x0031620000300800 */
[----:B------:R0:W-:Y:S03]  /*15860*/  SYNCS.ARRIVE.TRANS64.A1T0 RZ, [R0+URZ+0x2d830], RZ ;  /* 0x02d830ff00ff79a7 */ /* 0x0001e6000810003f */
[----:B------:R0:W5:Y:S02]  /*15870*/  LDL.LU R3, [R1+0x34] ;  /* 0x0000340001037983 */ /* 0x0001640000300800 */
[----:B------:R-:W-:Y:S05]  /*15880*/  WARPSYNC.ALL ;  /* 0x0000000000007948 */ /* 0x000fea0003800000 */
[----:B------:R-:W-:Y:S01]  /*15890*/  ULDC.64 UR4, c[0x0][0x298] ;  /* 0x0000a60000047ab9 */ /* 0x000fe20000000a00 */
[----:B------:R-:W-:Y:S01]  /*158a0*/  ULDC.64 UR6, c[0x0][0xa00] ;  /* 0x0002800000067ab9 */ /* 0x000fe20000000a00 */
[----:B0-----:R-:W-:Y:S01]  /*158b0*/  VIADD R0, R22, 0xc400 ;  /* 0x0000c40016007836 */ /* 0x001fe20000000000 */
[----:B------:R-:W-:Y:S01]  /*158c0*/  BAR.SYNC.DEFER_BLOCKING 0x8, 0x200 ;  /* 0x0208000000007b1d */ /* 0x000fe20000010000 */
[----:B------:R-:W-:-:S03]  /*158d0*/  ISETP.NE.U32.AND P0, PT, RZ, UR6, PT ;  /* 0x00000006ff007c0c */ /* 0x000fc6000bf05070 */
[----:B------:R-:W-:Y:S02]  /*158e0*/  LOP3.LUT P1, RZ, R0, 0x1bf, RZ, 0xc0, !PT ;  /* 0x000001bf00ff7812 */ /* 0x000fe4000782c0ff */
[----:B------:R-:W-:Y:S01]  /*158f0*/  ISETP.NE.AND.EX P0, PT, RZ, UR7, PT, P0 ;  /* 0x00000007ff007c0c */ /* 0x000fe2000bf05300 */
[----:B------:R-:W-:Y:S03]  /*15900*/  BSSY B6, `(.L_x_605) ;  /* 0x000001c000067945 */ /* 0x000fe60003800000 */
[----:B------:R-:W-:Y:S02]  /*15910*/  SEL R29, R29, RZ, !P0 ;  /* 0x000000ff1d1d7207 */ /* 0x000fe40004000000 */
[----:B-----5:R-:W-:-:S05]  /*15920*/  SHF.R.S32.HI R2, RZ, 0x1f, R4 ;  /* 0x0000001fff027819 */ /* 0x020fca0000011404 */
[----:B------:R-:W-:-:S04]  /*15930*/  IMAD R2, R2, UR4, RZ ;  /* 0x0000000402027c24 */ /* 0x000fc8000f8e02ff */
[C---:B------:R-:W-:Y:S01]  /*15940*/  IMAD R0, R4.reuse, UR5, R2 ;  /* 0x0000000504007c24 */ /* 0x040fe2000f8e0202 */
[----:B------:R-:W-:Y:S01]  /*15950*/  SEL R2, R3, RZ, !P0 ;  /* 0x000000ff03027207 */ /* 0x000fe20004000000 */
[----:B------:R-:W-:-:S04]  /*15960*/  IMAD.WIDE.U32 R4, R4, UR4, RZ ;  /* 0x0000000404047c25 */ /* 0x000fc8000f8e00ff */
[----:B------:R-:W-:Y:S01]  /*15970*/  IMAD.IADD R0, R5, 0x1, R0 ;  /* 0x0000000105007824 */ /* 0x000fe200078e0200 */
[----:B------:R0:W-:Y:S04]  /*15980*/  STL.64 [R1+0x38], R4 ;  /* 0x0000380401007387 */ /* 0x0001e80000100a00 */
[----:B------:R0:W-:Y:S04]  /*15990*/  STL [R1+0x34], R2 ;  /* 0x0000340201007387 */ /* 0x0001e80000100800 */
[----:B------:R0:W-:Y:S01]  /*159a0*/  STL [R1+0x8], R0 ;  /* 0x0000080001007387 */ /* 0x0001e20000100800 */
        /* <DEDUP_REMOVED lines=8> */
[----:B------:R-:W-:Y:S01]  /*15a30*/  IMAD.U32 R6, RZ, RZ, UR6 ;  /* 0x00000006ff067e24 */ /* 0x000fe2000f8e00ff */
[----:B------:R-:W-:Y:S01]  /*15a40*/  MOV R11, UR9 ;  /* 0x00000009000b7c02 */ /* 0x000fe20008000f00 */
[----:B------:R-:W-:Y:S02]  /*15a50*/  IMAD.U32 R7, RZ, RZ, UR7 ;  /* 0x00000007ff077e24 */ /* 0x000fe4000f8e00ff */
[----:B------:R-:W-:-:S02]  /*15a60*/  IMAD.U32 R10, RZ, RZ, UR8 ;  /* 0x00000008ff0a7e24 */ /* 0x000fc4000f8e00ff */
[----:B------:R-:W-:Y:S02]  /*15a70*/  IMAD.MOV.U32 R8, RZ, RZ, 0x70 ;  /* 0x00000070ff087424 */ /* 0x000fe400078e00ff */
[----:B------:R-:W-:Y:S02]  /*15a80*/  IMAD.MOV.U32 R12, RZ, RZ, 0x1 ;  /* 0x00000001ff0c7424 */ /* 0x000fe400078e00ff */
[----:B------:R-:W-:-:S07]  /*15a90*/  IMAD.MOV.U32 R13, RZ, RZ, RZ ;  /* 0x000000ffff0d7224 */ /* 0x000fce00078e00ff */
[----:B------:R-:W-:-:S07]  /*15aa0*/  LEPC R20, `(.L_x_606) ;  /* 0x000000001014794e */ /* 0x000fce0000000000 */
[----:B0-----:R-:W-:Y:S05]  /*15ab0*/  CALL.ABS.NOINC R2 ;  /* 0x0000000002007343 */ /* 0x001fea0003c00000 */
.L_x_606:
[----:B------:R-:W-:Y:S05]  /*15ac0*/  BSYNC B6 ;  /* 0x0000000000067941 */ /* 0x000fea0003800000 */
.L_x_605:
[----:B0-----:R-:W2:Y:S01]  /*15ad0*/  LDL.LU R0, [R1+0x34] ;  /* 0x0000340001007983 */ /* 0x001ea20000300800 */
[----:B------:R-:W-:Y:S01]  /*15ae0*/  ULDC.64 UR4, c[0x0][0x2d8] ;  /* 0x0000b60000047ab9 */ /* 0x000fe20000000a00 */
[----:B------:R-:W0:Y:S01]  /*15af0*/  LDC R9, c[0x0][0x448] ;  /* 0x00011200ff097b82 */ /* 0x000e220000000800 */
[----:B------:R-:W-:Y:S01]  /*15b00*/  ULDC.64 UR6, c[0x0][0x2c8] ;  /* 0x0000b20000067ab9 */ /* 0x000fe20000000a00 */
[----:B------:R-:W3:Y:S01]  /*15b10*/  LDL.LU R21, [R1+0x8] ;  /* 0x0000080001157983 */ /* 0x000ee20000300800 */
[----:B------:R-:W-:-:S03]  /*15b20*/  ULDC.64 UR8, c[0x0][0x280] ;  /* 0x0000a00000087ab9 */ /* 0x000fc60000000a00 */
[----:B------:R-:W3:Y:S04]  /*15b30*/  LDL.LU.64 R2, [R1+0x38] ;  /* 0x0000380001027983 */ /* 0x000ee80000300a00 */
[----:B------:R-:W4:Y:S01]  /*15b40*/  LDL R20, [R1+0xc] ;  /* 0x00000c0001147983 */ /* 0x000f220000100800 */
[----:B0-----:R-:W-:-:S13]  /*15b50*/  ISETP.NE.AND P0, PT, R9, 0x1, PT ;  /* 0x000000010900780c */ /* 0x001fda0003f05270 */
[----:B------:R-:W0:Y:S08]  /*15b60*/  @P0 LDC R5, c[0x0][0x44c] ;  /* 0x00011300ff050b82 */ /* 0x000e300000000800 */
[----:B------:R-:W1:Y:S08]  /*15b70*/  @P0 LDC R6, c[0x0][0x450] ;  /* 0x00011400ff060b82 */ /* 0x000e700000000800 */
[----:B------:R-:W1:Y:S01]  /*15b80*/  @P0 LDC R8, c[0x0][0x450] ;  /* 0x00011400ff080b82 */ /* 0x000e620000000800 */
[----:B--2---:R-:W-:Y:S01]  /*15b90*/  IMAD.MOV.U32 R4, RZ, RZ, R0 ;  /* 0x000000ffff047224 */ /* 0x004fe200078e0000 */
[----:B---3--:R-:W-:-:S02]  /*15ba0*/  MOV R3, R21 ;  /* 0x0000001500037202 */ /* 0x008fc40000000f00 */
[----:B------:R-:W2:Y:S01]  /*15bb0*/  S2R R21, SR_TID.X ;  /* 0x0000000000157919 */ /* 0x000ea20000002100 */
[----:B----4-:R-:W-:Y:S02]  /*15bc0*/  IMAD R0, R20, UR4, RZ ;  /* 0x0000000414007c24 */ /* 0x010fe4000f8e02ff */
[----:B------:R-:W3:Y:S01]  /*15bd0*/  S2R R20, SR_TID.X ;  /* 0x0000000000147919 */ /* 0x000ee20000002100 */
[----:B------:R-:W-:-:S04]  /*15be0*/  IMAD.WIDE.U32 R2, R18, UR4, R2 ;  /* 0x0000000412027c25 */ /* 0x000fc8000f8e0002 */
        /* <DEDUP_REMOVED lines=8> */
[----:B--2---:R-:W-:Y:S01]  /*15c70*/  IMAD.SHL.U32 R21, R21, 0x20, RZ ;  /* 0x0000002015157824 */ /* 0x004fe200078e00ff */
[----:B---3--:R-:W-:-:S04]  /*15c80*/  LOP3.LUT R20, R20, 0x7f, RZ, 0xc0, !PT ;  /* 0x0000007f14147812 */ /* 0x008fc800078ec0ff */
[----:B------:R-:W-:Y:S02]  /*15c90*/  LOP3.LUT R21, R21, 0x60, RZ, 0xc0, !PT ;  /* 0x0000006015157812 */ /* 0x000fe400078ec0ff */
[----:B------:R-:W-:-:S04]  /*15ca0*/  SHF.R.U32.HI R20, RZ, 0x2, R20 ;  /* 0x00000002ff147819 */ /* 0x000fc80000011614 */
[----:B------:R-:W-:Y:S02]  /*15cb0*/  LOP3.LUT R20, R20, R21, RZ, 0xfc, !PT ;  /* 0x0000001514147212 */ /* 0x000fe400078efcff */
[----:B------:R2:W5:Y:S03]  /*15cc0*/  LDL R21, [R1+0x40] ;  /* 0x0000400001157983 */ /* 0x0005660000100800 */
[----:B------:R-:W-:-:S04]  /*15cd0*/  IMAD R0, R17, 0xc0, R20 ;  /* 0x000000c011007824 */ /* 0x000fc800078e0214 */
[----:B0-----:R-:W-:-:S04]  /*15ce0*/  @P0 IMAD.HI.U32 R5, R0, R5, RZ ;  /* 0x0000000500050227 */ /* 0x001fc800078e00ff */
[----:B------:R-:W-:Y:S01]  /*15cf0*/  IMAD.MOV.U32 R4, RZ, RZ, R0 ;  /* 0x000000ffff047224 */ /* 0x000fe200078e0000 */
[----:B-1----:R-:W-:-:S04]  /*15d00*/  @P0 SHF.R.U32.HI R4, RZ, R6, R5 ;  /* 0x00000006ff040219 */ /* 0x002fc80000011605 */
[----:B------:R-:W-:-:S05]  /*15d10*/  SHF.R.S32.HI R5, RZ, 0x1f, R4 ;  /* 0x0000001fff057819 */ /* 0x000fca0000011404 */
[----:B------:R-:W-:Y:S01]  /*15d20*/  IMAD R5, R5, UR4, RZ ;  /* 0x0000000405057c24 */ /* 0x000fe2000f8e02ff */
[----:B------:R-:W-:-:S03]  /*15d30*/  IADD3 R7, -R4, RZ, RZ ;  /* 0x000000ff04077210 */ /* 0x000fc60007ffe1ff */
[C---:B------:R-:W-:Y:S02]  /*15d40*/  IMAD R6, R4.reuse, UR5, R5 ;  /* 0x0000000504067c24 */ /* 0x040fe4000f8e0205 */
[----:B------:R-:W-:-:S04]  /*15d50*/  IMAD.WIDE.U32 R4, R4, UR4, R2 ;  /* 0x0000000404047c25 */ /* 0x000fc8000f8e0002 */
[----:B------:R-:W-:Y:S02]  /*15d60*/  IMAD.IADD R5, R5, 0x1, R6 ;  /* 0x0000000105057824 */ /* 0x000fe400078e0206 */
[----:B------:R-:W-:-:S05]  /*15d70*/  IMAD R6, R9, R7, R0 ;  /* 0x0000000709067224 */ /* 0x000fca00078e0200 */
[----:B------:R-:W-:Y:S01]  /*15d80*/  SHF.R.S32.HI R7, RZ, 0x1f, R6 ;  /* 0x0000001fff077819 */ /* 0x000fe20000011406 */
[----:B------:R-:W-:-:S04]  /*15d90*/  IMAD.WIDE.U32 R4, R6, UR6, R4 ;  /* 0x0000000606047c25 */ /* 0x000fc8000f8e0004 */
[----:B------:R-:W-:-:S04]  /*15da0*/  IMAD R7, R7, UR6, RZ ;  /* 0x0000000607077c24 */ /* 0x000fc8000f8e02ff */
[----:B------:R-:W-:Y:S02]  /*15db0*/  IMAD R6, R6, UR7, R7 ;  /* 0x0000000706067c24 */ /* 0x000fe4000f8e0207 */
[----:B------:R-:W0:Y:S01]  /*15dc0*/  @P0 LDC R7, c[0x0][0x44c] ;  /* 0x00011300ff070b82 */ /* 0x000e220000000800 */
[----:B------:R-:W-:Y:S01]  /*15dd0*/  VIADD R0, R0, 0x80 ;  /* 0x0000008000007836 */ /* 0x000fe20000000000 */
[----:B------:R-:W1:Y:S01]  /*15de0*/  S2R R13, SR_TID.X ;  /* 0x00000000000d7919 */ /* 0x000e620000002100 */
[----:B------:R-:W-:Y:S01]  /*15df0*/  IMAD.IADD R6, R5, 0x1, R6 ;  /* 0x0000000105067824 */ /* 0x000fe200078e0206 */
[----:B------:R-:W-:-:S04]  /*15e00*/  LEA R5, P1, R4, UR8, 0x1 ;  /* 0x0000000804057c11 */ /* 0x000fc8000f8208ff */
[----:B------:R-:W-:Y:S01]  /*15e10*/  LEA.HI.X R4, R4, UR9, R6, 0x1, P1 ;  /* 0x0000000904047c11 */ /* 0x000fe200088f0c06 */
[----:B------:R-:W-:Y:S02]  /*15e20*/  IMAD.MOV.U32 R6, RZ, RZ, R0 ;  /* 0x000000ffff067224 */ /* 0x000fe400078e0000 */
[----:B0-----:R-:W-:-:S05]  /*15e30*/  @P0 IMAD.HI.U32 R7, R0, R7, RZ ;  /* 0x0000000700070227 */ /* 0x001fca00078e00ff */
[----:B------:R-:W-:-:S04]  /*15e40*/  @P0 SHF.R.U32.HI R6, RZ, R8, R7 ;  /* 0x00000008ff060219 */ /* 0x000fc80000011607 */
[----:B------:R-:W-:-:S05]  /*15e50*/  IADD3 R7, -R6, RZ, RZ ;  /* 0x000000ff06077210 */ /* 0x000fca0007ffe1ff */
[----:B------:R-:W-:Y:S01]  /*15e60*/  IMAD R0, R9, R7, R0 ;  /* 0x0000000709007224 */ /* 0x000fe200078e0200 */
[----:B------:R-:W-:Y:S01]  /*15e70*/  SHF.R.S32.HI R7, RZ, 0x1f, R6 ;  /* 0x0000001fff077819 */ /* 0x000fe20000011406 */
[----:B------:R-:W-:-:S04]  /*15e80*/  IMAD.WIDE.U32 R2, R6, UR4, R2 ;  /* 0x0000000406027c25 */ /* 0x000fc8000f8e0002 */
[----:B------:R-:W-:Y:S01]  /*15e90*/  IMAD R7, R7, UR4, RZ ;  /* 0x0000000407077c24 */ /* 0x000fe2000f8e02ff */
[----:B------:R-:W-:-:S03]  /*15ea0*/  ULDC UR4, c[0x0][0x2b8] ;  /* 0x0000ae0000047ab9 */ /* 0x000fc60000000800 */
[----:B------:R-:W-:Y:S01]  /*15eb0*/  IMAD R7, R6, UR5, R7 ;  /* 0x0000000506077c24 */ /* 0x000fe2000f8e0207 */
[----:B------:R-:W-:Y:S01]  /*15ec0*/  SHF.R.S32.HI R6, RZ, 0x1f, R0 ;  /* 0x0000001fff067819 */ /* 0x000fe20000011400 */
[----:B-1----:R-:W-:Y:S02]  /*15ed0*/  IMAD.SHL.U32 R11, R13, 0x8, RZ ;  /* 0x000000080d0b7824 */ /* 0x002fe400078e00ff */
[----:B------:R-:W-:Y:S02]  /*15ee0*/  IMAD.IADD R3, R3, 0x1, R7 ;  /* 0x0000000103037824 */ /* 0x000fe400078e0207 */
[----:B------:R-:W-:Y:S01]  /*15ef0*/  IMAD R6, R6, UR6, RZ ;  /* 0x0000000606067c24 */ /* 0x000fe2000f8e02ff */
[----:B------:R-:W-:Y:S01]  /*15f00*/  LOP3.LUT R11, R11, 0x18, RZ, 0xc0, !PT ;  /* 0x000000180b0b7812 */ /* 0x000fe200078ec0ff */
[----:B------:R-:W-:-:S04]  /*15f10*/  IMAD.WIDE.U32 R2, R0, UR6, R2 ;  /* 0x0000000600027c25 */ /* 0x000fc8000f8e0002 */
[----:B------:R-:W-:Y:S02]  /*15f20*/  IMAD R6, R0, UR7, R6 ;  /* 0x0000000700067c24 */ /* 0x000fe4000f8e0206 */
[----:B------:R-:W-:Y:S01]  /*15f30*/  IMAD.SHL.U32 R10, R13, 0x8, RZ ;  /* 0x000000080d0a7824 */ /* 0x000fe200078e00ff */
[----:B------:R-:W-:Y:S01]  /*15f40*/  LEA R7, P0, R2, UR8, 0x1 ;  /* 0x0000000802077c11 */ /* 0x000fe2000f8008ff */
[----:B------:R-:W-:Y:S01]  /*15f50*/  IMAD.IADD R6, R3, 0x1, R6 ;  /* 0x0000000103067824 */ /* 0x000fe200078e0206 */
[C---:B------:R-:W-:Y:S02]  /*15f60*/  LOP3.LUT R12, R11.reuse, 0x20, RZ, 0xfc, !PT ;  /* 0x000000200b0c7812 */ /* 0x040fe400078efcff */
[----:B------:R-:W-:Y:S02]  /*15f70*/  LOP3.LUT R10, R10, 0x18, RZ, 0xc0, !PT ;  /* 0x000000180a0a7812 */ /* 0x000fe400078ec0ff */
[----:B------:R-:W-:Y:S01]  /*15f80*/  LOP3.LUT R11, R11, 0x40, RZ, 0xfc, !PT ;  /* 0x000000400b0b7812 */ /* 0x000fe200078efcff */
[----:B------:R-:W-:Y:S01]  /*15f90*/  UMOV UR5, 0xffffffff ;  /* 0xffffffff00057882 */ /* 0x000fe20000000000 */
[----:B------:R-:W-:-:S02]  /*15fa0*/  LEA.HI.X R6, R2, UR9, R6, 0x1, P0 ;  /* 0x0000000902067c11 */ /* 0x000fc400080f0c06 */
[----:B------:R-:W-:Y:S02]  /*15fb0*/  LOP3.LUT R20, R13, 0x7f, RZ, 0xc0, !PT ;  /* 0x0000007f0d147812 */ /* 0x000fe400078ec0ff */
[----:B------:R-:W-:Y:S02]  /*15fc0*/  ISETP.GE.AND P0, PT, R10, UR4, PT ;  /* 0x000000040a007c0c */ /* 0x000fe4000bf06270 */
[----:B------:R-:W-:Y:S02]  /*15fd0*/  ISETP.GE.AND P1, PT, R12, UR4, PT ;  /* 0x000000040c007c0c */ /* 0x000fe4000bf26270 */
[----:B------:R-:W-:Y:S02]  /*15fe0*/  ISETP.GE.AND P2, PT, R11, UR4, PT ;  /* 0x000000040b007c0c */ /* 0x000fe4000bf46270 */
[----:B------:R-:W-:Y:S01]  /*15ff0*/  SHF.R.U32.HI R20, RZ, 0x2, R20 ;  /* 0x00000002ff147819 */ /* 0x000fe20000011614 */
[----:B--2---:R-:W-:Y:S10]  /*16000*/  BRA.DIV UR5, `(.L_x_607) ;  /* 0x0000004205447947 */ /* 0x004ff4000b800000 */
[----:B------:R-:W2:Y:S01]  /*16010*/  LDL R8, [R1+0x30] ;  /* 0x0000300001087983 */ /* 0x000ea20000100800 */
[----:B-----5:R-:W-:Y:S02]  /*16020*/  IMAD R0, R21, R9, RZ ;  /* 0x0000000915007224 */ /* 0x020fe400078e02ff */
[----:B------:R-:W-:Y:S01]  /*16030*/  IMAD R17, R17, 0xc0, R20 ;  /* 0x000000c011117824 */ /* 0x000fe200078e0214 */
[----:B------:R-:W0:Y:S04]  /*16040*/  SHFL.IDX PT, R3, R5, RZ, 0x1c1f ;  /* 0x001c1fff05037589 */ /* 0x000e2800000e0000 */
[----:B------:R-:W1:Y:S01]  /*16050*/  SHFL.IDX PT, R2, R4, RZ, 0x1c1f ;  /* 0x001c1fff04027589 */ /* 0x000e6200000e0000 */
[----:B------:R-:W-:-:S13]  /*16060*/  ISETP.GE.AND P3, PT, R17, R0, PT ;  /* 0x000000001100720c */ /* 0x000fda0003f66270 */
[----:B0-----:R-:W-:-:S04]  /*16070*/  @!P3 LEA R3, P4, R10, R3, 0x1 ;  /* 0x000000030a03b211 */ /* 0x001fc800078808ff */
[----:B-1----:R-:W-:-:S04]  /*16080*/  @!P3 IADD3.X R2, RZ, R2, RZ, P4, !PT ;  /* 0x00000002ff02b210 */ /* 0x002fc800027fe4ff */
[----:B------:R-:W-:-:S04]  /*16090*/  @!P3 LOP3.LUT R3, R3, R2, RZ, 0x3c, !PT ;  /* 0x000000020303b212 */ /* 0x000fc800078e3cff */
[----:B------:R-:W-:-:S04]  /*160a0*/  @!P3 LOP3.LUT R2, R3, R2, RZ, 0x3c, !PT ;  /* 0x000000020302b212 */ /* 0x000fc800078e3cff */
[----:B------:R-:W-:-:S05]  /*160b0*/  @!P3 LOP3.LUT R3, R3, R2, RZ, 0x3c, !PT ;  /* 0x000000020303b212 */ /* 0x000fca00078e3cff */
[----:B------:R-:W-:Y:S01]  /*160c0*/  @!PT LDS RZ, [RZ] ;  /* 0x00000000fffff984 */ /* 0x000fe20000000800 */
[----:B--2---:R-:W-:Y:S04]  /*160d0*/  @!P3 LDGSTS.E.BYPASS.LTC128B.128 [R8+0xc400], desc[UR42][R2.64], !P0 ;  /* 0x0c4000000208bfae */ /* 0x004fe8000c101d6a */
[----:B------:R-:W-:Y:S04]  /*160e0*/  @!P3 LDGSTS.E.BYPASS.LTC128B.128 [R8+0xf400], desc[UR42][R2.64+0x40], !P1 ;  /* 0x0f4000400208bfae */ /* 0x000fe8000c901d6a */
[----:B------:R0:W-:Y:S02]  /*160f0*/  @!P3 LDGSTS.E.BYPASS.LTC128B.128 [R8+0x12400], desc[UR42][R2.64+0x80], !P2 ;  /* 0x124000800208bfae */ /* 0x0001e4000d101d6a */
[----:B0-----:R-:W-:-:S02]  /*16100*/  VIADD R2, R17, 0x20 ;  /* 0x0000002011027836 */ /* 0x001fc40000000000 */
[----:B------:R-:W0:Y:S03]  /*16110*/  SHFL.IDX PT, R3, R5, 0x1, 0x1c1f ;  /* 0x003c1f0005037f89 */ /* 0x000e2600000e0000 */
[----:B------:R-:W-:Y:S02]  /*16120*/  ISETP.GE.AND P3, PT, R2, R0, PT ;  /* 0x000000000200720c */ /* 0x000fe40003f66270 */
[----:B------:R-:W1:Y:S11]  /*16130*/  SHFL.IDX PT, R2, R4, 0x1, 0x1c1f ;  /* 0x003c1f0004027f89 */ /* 0x000e7600000e0000 */
[----:B0-----:R-:W-:-:S05]  /*16140*/  @!P3 LEA R3, P4, R10, R3, 0x1 ;  /* 0x000000030a03b211 */ /* 0x001fca00078808ff */
[----:B-1----:R-:W-:-:S05]  /*16150*/  @!P3 IMAD.X R2, RZ, RZ, R2, P4 ;  /* 0x000000ffff02b224 */ /* 0x002fca00020e0602 */
[----:B------:R-:W-:-:S04]  /*16160*/  @!P3 LOP3.LUT R3, R3, R2, RZ, 0x3c, !PT ;  /* 0x000000020303b212 */ /* 0x000fc800078e3cff */
[----:B------:R-:W-:-:S04]  /*16170*/  @!P3 LOP3.LUT R2, R3, R2, RZ, 0x3c, !PT ;  /* 0x000000020302b212 */ /* 0x000fc800078e3cff */
[----:B------:R-:W-:-:S05]  /*16180*/  @!P3 LOP3.LUT R3, R3, R2, RZ, 0x3c, !PT ;  /* 0x000000020303b212 */ /* 0x000fca00078e3cff */
[----:B------:R-:W-:Y:S04]  /*16190*/  @!P3 LDGSTS.E.BYPASS.LTC128B.128 [R8+0xcc00], desc[UR42][R2.64], !P0 ;  /* 0x0cc000000208bfae */ /* 0x000fe8000c101d6a */
[----:B------:R-:W-:Y:S04]  /*161a0*/  @!P3 LDGSTS.E.BYPASS.LTC128B.128 [R8+0xfc00], desc[UR42][R2.64+0x40], !P1 ;  /* 0x0fc000400208bfae */ /* 0x000fe8000c901d6a */
[----:B------:R0:W-:Y:S02]  /*161b0*/  @!P3 LDGSTS.E.BYPASS.LTC128B.128 [R8+0x12c00], desc[UR42][R2.64+0x80], !P2 ;  /* 0x12c000800208bfae */ /* 0x0001e4000d101d6a */
[----:B0-----:R-:W-:-:S02]  /*161c0*/  VIADD R2, R17, 0x40 ;  /* 0x0000004011027836 */ /* 0x001fc40000000000 */
[----:B------:R-:W0:Y:S03]  /*161d0*/  SHFL.IDX PT, R3, R5, 0x2, 0x1c1f ;  /* 0x005c1f0005037f89 */ /* 0x000e2600000e0000 */
[----:B------:R-:W-:Y:S01]  /*161e0*/  ISETP.GE.AND P3, PT, R2, R0, PT ;  /* 0x000000000200720c */ /* 0x000fe20003f66270 */
[----:B------:R-:W-:Y:S04]  /*161f0*/  SHFL.IDX PT, R5, R5, 0x3, 0x1c1f ;  /* 0x007c1f0005057f89 */ /* 0x000fe800000e0000 */
[----:B------:R-:W1:Y:S04]  /*16200*/  SHFL.IDX PT, R2, R4, 0x2, 0x1c1f ;  /* 0x005c1f0004027f89 */ /* 0x000e6800000e0000 */
[----:B------:R-:W2:Y:S04]  /*16210*/  SHFL.IDX PT, R4, R4, 0x3, 0x1c1f ;  /* 0x007c1f0004047f89 */ /* 0x000ea800000e0000 */
        /* <DEDUP_REMOVED lines=8> */
[----:B0-----:R-:W-:-:S04]  /*162a0*/  IADD3 R2, R17, 0x60, RZ ;  /* 0x0000006011027810 */ /* 0x001fc80007ffe0ff */
[----:B------:R-:W-:-:S13]  /*162b0*/  ISETP.GE.AND P3, PT, R2, R0, PT ;  /* 0x000000000200720c */ /* 0x000fda0003f66270 */
[----:B------:R-:W-:-:S05]  /*162c0*/  @!P3 LEA R2, P4, R10, R5, 0x1 ;  /* 0x000000050a02b211 */ /* 0x000fca00078808ff */
[----:B--2---:R-:W-:Y:S02]  /*162d0*/  @!P3 IMAD.X R3, RZ, RZ, R4, P4 ;  /* 0x000000ffff03b224 */ /* 0x004fe400020e0604 */
[----:B------:R-:W-:-:S03]  /*162e0*/  VIADD R4, R17, 0x80 ;  /* 0x0000008011047836 */ /* 0x000fc60000000000 */
[----:B------:R-:W-:Y:S04]  /*162f0*/  @!P3 LDGSTS.E.BYPASS.LTC128B.128 [R8+0xdc00], desc[UR42][R2.64], !P0 ;  /* 0x0dc000000208bfae */ /* 0x000fe8000c101d6a */
[----:B------:R-:W-:Y:S04]  /*16300*/  @!P3 LDGSTS.E.BYPASS.LTC128B.128 [R8+0x10c00], desc[UR42][R2.64+0x40], !P1 ;  /* 0x10c000400208bfae */ /* 0x000fe8000c901d6a */
[----:B------:R0:W-:Y:S01]  /*16310*/  @!P3 LDGSTS.E.BYPASS.LTC128B.128 [R8+0x13c00], desc[UR42][R2.64+0x80], !P2 ;  /* 0x13c000800208bfae */ /* 0x0001e2000d101d6a */
[----:B------:R-:W-:-:S03]  /*16320*/  ISETP.GE.AND P3, PT, R4, R0, PT ;  /* 0x000000000400720c */ /* 0x000fc60003f66270 */
[----:B0-----:R-:W0:Y:S04]  /*16330*/  SHFL.IDX PT, R3, R7, RZ, 0x1c1f ;  /* 0x001c1fff07037589 */ /* 0x001e2800000e0000 */
[----:B------:R-:W1:Y:S04]  /*16340*/  SHFL.IDX PT, R2, R6, RZ, 0x1c1f ;  /* 0x001c1fff06027589 */ /* 0x000e6800000e0000 */
[----:B------:R-:W2:Y:S02]  /*16350*/  SHFL.IDX PT, R6, R6, 0x1, 0x1c1f ;  /* 0x003c1f0006067f89 */ /* 0x000ea400000e0000 */
[----:B0-----:R-:W-:-:S05]  /*16360*/  @!P3 LEA R3, P4, R10, R3, 0x1 ;  /* 0x000000030a03b211 */ /* 0x001fca00078808ff */
[----:B-1----:R-:W-:-:S05]  /*16370*/  @!P3 IMAD.X R2, RZ, RZ, R2, P4 ;  /* 0x000000ffff02b224 */ /* 0x002fca00020e0602 */
[----:B------:R-:W-:-:S04]  /*16380*/  @!P3 LOP3.LUT R3, R3, R2, RZ, 0x3c, !PT ;  /* 0x000000020303b212 */ /* 0x000fc800078e3cff */
[----:B------:R-:W-:-:S04]  /*16390*/  @!P3 LOP3.LUT R2, R3, R2, RZ, 0x3c, !PT ;  /* 0x000000020302b212 */ /* 0x000fc800078e3cff */
[----:B------:R-:W-:-:S05]  /*163a0*/  @!P3 LOP3.LUT R3, R3, R2, RZ, 0x3c, !PT ;  /* 0x000000020303b212 */ /* 0x000fca00078e3cff */
[----:B------:R-:W-:Y:S04]  /*163b0*/  @!P3 LDGSTS.E.BYPASS.LTC128B.128 [R8+0xe400], desc[UR42][R2.64], !P0 ;  /* 0x0e4000000208bfae */ /* 0x000fe8000c101d6a */
[----:B------:R-:W-:Y:S04]  /*163c0*/  @!P3 LDGSTS.E.BYPASS.LTC128B.128 [R8+0x11400], desc[UR42][R2.64+0x40], !P1 ;  /* 0x114000400208bfae */ /* 0x000fe8000c901d6a */
[----:B------:R0:W-:Y:S04]  /*163d0*/  @!P3 LDGSTS.E.BYPASS.LTC128B.128 [R8+0x14400], desc[UR42][R2.64+0x80], !P2 ;  /* 0x144000800208bfae */ /* 0x0001e8000d101d6a */
[----:B0-2---:R0:W1:Y:S02]  /*163e0*/  SHFL.IDX PT, R2, R7, 0x1, 0x1c1f ;  /* 0x003c1f0007027f89 */ /* 0x00506400000e0000 */
.L_x_735:
[----:B------:R-:W2:Y:S01]  /*163f0*/  LDL R4, [R1+0x30] ;  /* 0x0000300001047983 */ /* 0x000ea20000100800 */
[----:B------:R-:W-:-:S05]  /*16400*/  VIADD R17, R17, 0xa0 ;  /* 0x000000a011117836 */ /* 0x000fca0000000000 */
[----:B------:R-:W-:-:S13]  /*16410*/  ISETP.GE.AND P3, PT, R17, R0, PT ;  /* 0x000000001100720c */ /* 0x000fda0003f66270 */
[----:B-1----:R-:W-:-:S04]  /*16420*/  @!P3 LEA R2, P4, R10, R2, 0x1 ;  /* 0x000000020a02b211 */ /* 0x002fc800078808ff */
[----:B------:R-:W-:-:S05]  /*16430*/  @!P3 IADD3.X R3, RZ, R6, RZ, P4, !PT ;  /* 0x00000006ff03b210 */ /* 0x000fca00027fe4ff */
[----:B------:R-:W-:Y:S01]  /*16440*/  @!PT LDS RZ, [RZ] ;  /* 0x00000000fffff984 */ /* 0x000fe20000000800 */
[----:B------:R-:W-:Y:S01]  /*16450*/  @!PT LDS RZ, [RZ] ;  /* 0x00000000fffff984 */ /* 0x000fe20000000800 */
[----:B------:R-:W-:Y:S01]  /*16460*/  @!PT LDS RZ, [RZ] ;  /* 0x00000000fffff984 */ /* 0x000fe20000000800 */
[----:B--2---:R1:W-:Y:S01]  /*16470*/  @!P3 LDGSTS.E.BYPASS.LTC128B.128 [R4+0xec00], desc[UR42][R2.64], !P0 ;  /* 0x0ec000000204bfae */ /* 0x0043e2000c101d6a */
[----:B------:R-:W-:-:S03]  /*16480*/  PLOP3.LUT P0, PT, PT, PT, PT, 0x80, 0x0 ;  /* 0x000000000000781c */ /* 0x000fc60003f0f070 */
[----:B------:R1:W-:Y:S04]  /*16490*/  @!P3 LDGSTS.E.BYPASS.LTC128B.128 [R4+0x11c00], desc[UR42][R2.64+0x40], !P1 ;  /* 0x11c000400204bfae */ /* 0x0003e8000c901d6a */
[----:B------:R1:W-:Y:S01]  /*164a0*/  @!P3 LDGSTS.E.BYPASS.LTC128B.128 [R4+0x14c00], desc[UR42][R2.64+0x80], !P2 ;  /* 0x14c000800204bfae */ /* 0x0003e2000d101d6a */
[----:B------:R-:W-:-:S05]  /*164b0*/  NOP ;  /* 0x0000000000007918 */ /* 0x000fca0000000000 */
.L_x_608:
        /* <DEDUP_REMOVED lines=18> */
.L_x_736:
[----:B------:R-:W-:Y:S05]  /*165e0*/  BSYNC B0 ;  /* 0x0000000000007941 */ /* 0x000fea0003800000 */
.L_x_609:
[----:B------:R-:W2:Y:S01]  /*165f0*/  LDL R2, [R1+0x24] ;  /* 0x0000240001027983 */ /* 0x000ea20000100800 */
[----:B------:R-:W-:Y:S01]  /*16600*/  BSSY B0, `(.L_x_611) ;  /* 0x00000f7000007945 */ /* 0x000fe20003800000 */
[----:B--2---:R-:W-:-:S13]  /*16610*/  ISETP.GE.AND P0, PT, R2, 0x81, PT ;  /* 0x000000810200780c */ /* 0x004fda0003f06270 */
[----:B------:R-:W-:Y:S05]  /*16620*/  @!P0 BRA `(.L_x_612) ;  /* 0x0000000c00d08947 */ /* 0x000fea0003800000 */
[----:B------:R-:W1:Y:S01]  /*16630*/  LDL.LU R3, [R1+0x44] ;  /* 0x0000440001037983 */ /* 0x000e620000300800 */
[----:B------:R-:W-:Y:S01]  /*16640*/  ULDC UR4, c[0x0][0x2f4] ;  /* 0x0000bd0000047ab9 */ /* 0x000fe20000000800 */
[----:B------:R-:W2:Y:S02]  /*16650*/  S2R R2, SR_TID.X ;  /* 0x0000000000027919 */ /* 0x000ea40000002100 */
[----:B------:R3:W5:Y:S04]  /*16660*/  LDL.LU R17, [R1] ;  /* 0x0000000001117983 */ /* 0x0007680000300800 */
[----:B------:R3:W-:Y:S01]  /*16670*/  STL [R1+0x8], R27 ;  /* 0x0000081b01007387 */ /* 0x0007e20000100800 */
[----:B------:R-:W-:Y:S02]  /*16680*/  IMAD.MOV.U32 R10, RZ, RZ, R26 ;  /* 0x000000ffff0a7224 */ /* 0x000fe400078e001a */
[----:B--2---:R-:W-:-:S05]  /*16690*/  IMAD.SHL.U32 R4, R2, 0x8, RZ ;  /* 0x0000000802047824 */ /* 0x004fca00078e00ff */
[----:B------:R-:W-:-:S04]  /*166a0*/  LOP3.LUT R4, R4, 0x18, RZ, 0xc0, !PT ;  /* 0x0000001804047812 */ /* 0x000fc800078ec0ff */
[C---:B------:R-:W-:Y:S02]  /*166b0*/  LOP3.LUT R2, R4.reuse, 0x40, RZ, 0xfc, !PT ;  /* 0x0000004004027812 */ /* 0x040fe400078efcff */
[----:B------:R-:W-:Y:S02]  /*166c0*/  ISETP.GE.AND P3, PT, R4, UR4, PT ;  /* 0x0000000404007c0c */ /* 0x000fe4000bf66270 */
[----:B------:R-:W-:Y:S02]  /*166d0*/  ISETP.GE.AND P1, PT, R2, UR4, PT ;  /* 0x0000000402007c0c */ /* 0x000fe4000bf26270 */
[----:B-1----:R-:W-:Y:S02]  /*166e0*/  LEA.HI.SX32 R0, R3, 0xfffffffe, 0x19 ;  /* 0xfffffffe03007811 */ /* 0x002fe400078fcaff */
[----:B------:R-:W-:-:S04]  /*166f0*/  LOP3.LUT R3, R4, 0x20, RZ, 0xfc, !PT ;  /* 0x0000002004037812 */ /* 0x000fc800078efcff */
[----:B---3--:R-:W-:-:S13]  /*16700*/  ISETP.GE.AND P2, PT, R3, UR4, PT ;  /* 0x0000000403007c0c */ /* 0x008fda000bf46270 */
.L_x_625:
[----:B------:R-:W2:Y:S01]  /*16710*/  LDL R8, [R1+0x28] ;  /* 0x0000280001087983 */ /* 0x000ea20000100800 */
[----:B------:R-:W1:Y:S03]  /*16720*/  LDC R9, c[0x0][0x430] ;  /* 0x00010c00ff097b82 */ /* 0x000e660000000800 */
[----:B0-----:R-:W3:Y:S04]  /*16730*/  LDL R7, [R1+0x2c] ;  /* 0x00002c0001077983 */ /* 0x001ee80000100800 */
[----:B------:R-:W4:Y:S01]  /*16740*/  LDL R6, [R1+0x10] ;  /* 0x0000100001067983 */ /* 0x000f220000100800 */
[----:B------:R-:W0:Y:S01]  /*16750*/  S2R R2, SR_TID.X ;  /* 0x0000000000027919 */ /* 0x000e220000002100 */
[----:B-1----:R-:W-:-:S13]  /*16760*/  ISETP.NE.AND P0, PT, R9, 0x1, PT ;  /* 0x000000010900780c */ /* 0x002fda0003f05270 */
[----:B------:R-:W1:Y:S01]  /*16770*/  @P0 LDC R5, c[0x0][0x434] ;  /* 0x00010d00ff050b82 */ /* 0x000e620000000800 */
[----:B0-----:R-:W-:-:S04]  /*16780*/  LOP3.LUT R3, R2, 0x7f, RZ, 0xc0, !PT ;  /* 0x0000007f02037812 */ /* 0x001fc800078ec0ff */
[----:B------:R-:W-:-:S03]  /*16790*/  SHF.R.U32.HI R4, RZ, 0x2, R3 ;  /* 0x00000002ff047819 */ /* 0x000fc60000011603 */
[----:B------:R-:W0:Y:S01]  /*167a0*/  @P0 LDC R3, c[0x0][0x438] ;  /* 0x00010e00ff030b82 */ /* 0x000e220000000800 */
[----:B------:R-:W-:Y:S01]  /*167b0*/  SHF.L.U32 R2, R2, 0x5, RZ ;  /* 0x0000000502027819 */ /* 0x000fe200000006ff */
[----:B------:R-:W-:-:S03]  /*167c0*/  IMAD R4, R0, 0x80, R4 ;  /* 0x0000008000047824 */ /* 0x000fc600078e0204 */
[----:B------:R-:W-:Y:S01]  /*167d0*/  LOP3.LUT R2, R2, 0x60, RZ, 0xc0, !PT ;  /* 0x0000006002027812 */ /* 0x000fe200078ec0ff */
[----:B------:R-:W-:Y:S05]  /*167e0*/  YIELD ;  /* 0x0000000000007946 */ /* 0x000fea0003800000 */
[----:B------:R-:W-:Y:S01]  /*167f0*/  ULDC.64 UR4, c[0x0][0x428] ;  /* 0x00010a0000047ab9 */ /* 0x000fe20000000a00 */
[----:B--2---:R-:W-:-:S05]  /*16800*/  IADD3 R4, R2, R4, R8 ;  /* 0x0000000402047210 */ /* 0x004fca0007ffe008 */
[----:B-1----:R-:W-:-:S04]  /*16810*/  @P0 IMAD.HI.U32 R5, R4, R5, RZ ;  /* 0x0000000504050227 */ /* 0x002fc800078e00ff */
[----:B------:R-:W-:Y:S01]  /*16820*/  IMAD.MOV.U32 R2, RZ, RZ, R4 ;  /* 0x000000ffff027224 */ /* 0x000fe200078e0004 */
[----:B0-----:R-:W-:-:S05]  /*16830*/  @P0 SHF.R.U32.HI R2, RZ, R3, R5 ;  /* 0x00000003ff020219 */ /* 0x001fca0000011605 */
[----:B------:R-:W-:-:S04]  /*16840*/  IMAD.MOV R3, RZ, RZ, -R2 ;  /* 0x000000ffff037224 */ /* 0x000fc800078e0a02 */
[----:B------:R-:W-:Y:S01]  /*16850*/  IMAD R9, R9, R3, R4 ;  /* 0x0000000309097224 */ /* 0x000fe200078e0204 */
[----:B------:R-:W-:Y:S01]  /*16860*/  SHF.R.S32.HI R3, RZ, 0x1f, R2 ;  /* 0x0000001fff037819 */ /* 0x000fe20000011402 */
[----:B---3--:R-:W-:-:S04]  /*16870*/  IMAD R4, R7, UR4, RZ ;  /* 0x0000000407047c24 */ /* 0x008fc8000f8e02ff */
[C---:B----4-:R-:W-:Y:S02]  /*16880*/  IMAD R4, R6.reuse, UR5, R4 ;  /* 0x0000000506047c24 */ /* 0x050fe4000f8e0204 */
[----:B------:R-:W-:Y:S01]  /*16890*/  IMAD.WIDE.U32 R2, R6, UR4, R2 ;  /* 0x0000000406027c25 */ /* 0x000fe2000f8e0002 */
[----:B------:R-:W-:-:S03]  /*168a0*/  ULDC.64 UR4, c[0x0][0x418] ;  /* 0x0001060000047ab9 */ /* 0x000fc60000000a00 */
[----:B------:R-:W-:Y:S01]  /*168b0*/  IMAD.IADD R3, R4, 0x1, R3 ;  /* 0x0000000104037824 */ /* 0x000fe200078e0203 */
[----:B------:R-:W-:-:S04]  /*168c0*/  LEA R4, P0, R2, UR4, 0x2 ;  /* 0x0000000402047c11 */ /* 0x000fc8000f8010ff */
[----:B------:R-:W-:-:S05]  /*168d0*/  LEA.HI.X R5, R2, UR5, R3, 0x2, P0 ;  /* 0x0000000502057c11 */ /* 0x000fca00080f1403 */
[----:B------:R-:W2:Y:S01]  /*168e0*/  LDG.E R8, desc[UR42][R4.64] ;  /* 0x0000002a04087981 */ /* 0x000ea2000c1e1900 */
[----:B------:R-:W-:-:S04]  /*168f0*/  IADD3 R26, R10, 0x1, RZ ;  /* 0x000000010a1a7810 */ /* 0x000fc80007ffe0ff */
[----:B------:R-:W-:-:S04]  /*16900*/  ISETP.NE.AND P0, PT, R26, 0x2, PT ;  /* 0x000000021a00780c */ /* 0x000fc80003f05270 */
[----:B------:R-:W-:-:S04]  /*16910*/  SEL R2, RZ, 0x1, P0 ;  /* 0x00000001ff027807 */ /* 0x000fc80000000000 */
[----:B-----5:R-:W-:Y:S01]  /*16920*/  LOP3.LUT R2, R17, R2, RZ, 0x3c, !PT ;  /* 0x0000000211027212 */ /* 0x020fe200078e3cff */
[----:B------:R-:W-:-:S04]  /*16930*/  IMAD.U32 R6, RZ, RZ, UR38 ;  /* 0x00000026ff067e24 */ /* 0x000fc8000f8e00ff */
[----:B------:R0:W-:Y:S01]  /*16940*/  STL [R1], R2 ;  /* 0x0000000201007387 */ /* 0x0001e20000100800 */
[----:B------:R-:W-:Y:S01]  /*16950*/  ISETP.NE.AND P4, PT, R6, 0x3, PT ;  /* 0x000000030600780c */ /* 0x000fe20003f85270 */
[----:B------:R-:W-:Y:S01]  /*16960*/  IMAD.MOV.U32 R27, RZ, RZ, R0 ;  /* 0x000000ffff1b7224 */ /* 0x000fe200078e0000 */
[----:B------:R-:W-:Y:S02]  /*16970*/  SEL R26, R26, RZ, P0 ;  /* 0x000000ff1a1a7207 */ /* 0x000fe40000000000 */
[----:B--2---:R-:W-:-:S09]  /*16980*/  SHF.R.S32.HI R29, RZ, 0x1f, R8 ;  /* 0x0000001fff1d7819 */ /* 0x004fd20000011408 */
[----:B0-----:R-:W-:Y:S05]  /*16990*/  @!P4 BRA `(.L_x_613) ;  /* 0x000000000004c947 */ /* 0x001fea0003800000 */
[----:B------:R-:W-:Y:S01]  /*169a0*/  BPT.TRAP 0x1 ;  /* 0x000000040000795c */ /* 0x000fe20000300000 */
.L_x_613:
[----:B------:R-:W-:Y:S01]  /*169b0*/  IMAD R5, R26, 0x8, R22 ;  /* 0x000000081a057824 */ /* 0x000fe200078e0216 */
[----:B------:R-:W-:Y:S01]  /*169c0*/  SHF.L.U32 R0, R2, 0x1f, RZ ;  /* 0x0000001f02007819 */ /* 0x000fe200000006ff */
[----:B------:R-:W-:Y:S03]  /*169d0*/  BSSY B1, `(.L_x_614) ;  /* 0x0000003000017945 */ /* 0x000fe60003800000 */
[----:B------:R-:W0:Y:S02]  /*169e0*/  SYNCS.PHASECHK.TRANS64.TRYWAIT P0, [R5+URZ+0x2d840], R0 ;  /* 0x02d84000050075a7 */ /* 0x000e24000800017f */
[----:B0-----:R-:W-:Y:S05]  /*169f0*/  @!P0 BRA `(.L_x_615) ;  /* 0x0000003c00fc8947 */ /* 0x001fea0003800000 */
.L_x_737:
[----:B------:R-:W-:Y:S05]  /*16a00*/  BSYNC B1 ;  /* 0x0000000000017941 */ /* 0x000fea0003800000 */
.L_x_614:
[----:B------:R-:W2:Y:S04]  /*16a10*/  LDL R6, [R1+0xc] ;  /* 0x00000c0001067983 */ /* 0x000ea80000100800 */
[----:B------:R-:W3:Y:S01]  /*16a20*/  LDL R4, [R1+0x14] ;  /* 0x0000140001047983 */ /* 0x000ee20000100800 */
[----:B------:R-:W-:Y:S01]  /*16a30*/  SHF.R.S32.HI R21, RZ, 0x1f, R9 ;  /* 0x0000001fff157819 */ /* 0x000fe20000011409 */
[----:B------:R-:W-:Y:S01]  /*16a40*/  ULDC.64 UR4, c[0x0][0x300] ;  /* 0x0000c00000047ab9 */ /* 0x000fe20000000a00 */
[----:B------:R-:W-:Y:S01]  /*16a50*/  LOP3.LUT P5, RZ, R23, 0x2, RZ, 0xc0, !PT ;  /* 0x0000000217ff7812 */ /* 0x000fe200078ac0ff */
        /* <DEDUP_REMOVED lines=9> */
[----:B------:R-:W-:-:S04]  /*16af0*/  ULDC.64 UR4, c[0x0][0x308] ;  /* 0x0000c20000047ab9 */ /* 0x000fc80000000a00 */
[----:B------:R-:W-:-:S03]  /*16b00*/  IADD3 R3, R3, R0, RZ ;  /* 0x0000000003037210 */ /* 0x000fc60007ffe0ff */
[----:B------:R-:W-:-:S04]  /*16b10*/  IMAD.WIDE.U32 R2, R18, UR4, R2 ;  /* 0x0000000412027c25 */ /* 0x000fc8000f8e0002 */
[----:B--2---:R-:W-:-:S04]  /*16b20*/  IMAD R0, R6, UR4, RZ ;  /* 0x0000000406007c24 */ /* 0x004fc8000f8e02ff */
[----:B------:R-:W-:Y:S01]  /*16b30*/  IMAD R0, R18, UR5, R0 ;  /* 0x0000000512007c24 */ /* 0x000fe2000f8e0200 */
[----:B------:R-:W-:Y:S01]  /*16b40*/  ULDC.64 UR4, c[0x0][0x2e8] ;  /* 0x0000ba0000047ab9 */ /* 0x000fe20000000a00 */
[----:B---3--:R-:W-:Y:S01]  /*16b50*/  IMAD R4, R26, 0x3000, R4 ;  /* 0x000030001a047824 */ /* 0x008fe200078e0204 */
[----:B------:R-:W-:Y:S01]  /*16b60*/  LEA R6, P0, R2, UR4, 0x1 ;  /* 0x0000000402067c11 */ /* 0x000fe2000f8008ff */
[----:B------:R-:W-:Y:S01]  /*16b70*/  IMAD.IADD R0, R0, 0x1, R3 ;  /* 0x0000000100007824 */ /* 0x000fe200078e0203 */
[----:B------:R-:W-:-:S04]  /*16b80*/  UMOV UR4, 0xffffffff ;  /* 0xffffffff00047882 */ /* 0x000fc80000000000 */
[----:B------:R-:W-:Y:S01]  /*16b90*/  LEA.HI.X R7, R2, UR5, R0, 0x1, P0 ;  /* 0x0000000502077c11 */ /* 0x000fe200080f0c00 */
[----:B------:R-:W-:Y:S06]  /*16ba0*/  BRA.DIV UR4, `(.L_x_616) ;  /* 0x0000003e04a47947 */ /* 0x000fec000b800000 */
[----:B------:R-:W0:Y:S01]  /*16bb0*/  S2R R3, SR_TID.X ;  /* 0x0000000000037919 */ /* 0x000e220000002100 */
[----:B------:R-:W-:Y:S02]  /*16bc0*/  LOP3.LUT P6, RZ, R23, 0x4, RZ, 0xc0, !PT ;  /* 0x0000000417ff7812 */ /* 0x000fe400078cc0ff */
[----:B------:R-:W-:Y:S01]  /*16bd0*/  LEA R4, R4, R22, 0x1 ;  /* 0x0000001604047211 */ /* 0x000fe200078e08ff */
        /* <DEDUP_REMOVED lines=26> */
.L_x_747:
[----:B------:R-:W-:Y:S02]  /*16d80*/  LOP3.LUT P6, RZ, R23, 0x4, RZ, 0xc0, !PT ;  /* 0x0000000417ff7812 */ /* 0x000fe400078cc0ff */
[----:B--2---:R-:W-:-:S05]  /*16d90*/  IADD3 R2, P0, R2, R0, RZ ;  /* 0x0000000002027210 */ /* 0x004fca0007f1e0ff */
[----:B------:R-:W-:Y:S01]  /*16da0*/  IMAD.X R3, RZ, RZ, R20, P0 ;  /* 0x000000ffff037224 */ /* 0x000fe200000e0614 */
        /* <DEDUP_REMOVED lines=8> */
.L_x_617:
        /* <DEDUP_REMOVED lines=11> */
.L_x_618:
[----:B------:R1:W-:Y:S01]  /*16ee0*/  SYNCS.ARRIVE.TRANS64.A1T0 RZ, [R5+URZ+0x2d830], RZ ;  /* 0x02d830ff05ff79a7 */ /* 0x0003e2000810003f */
[----:B------:R-:W-:Y:S05]  /*16ef0*/  @!P5 BRA `(.L_x_619) ;  /* 0x000000000004d947 */ /* 0x000fea0003800000 */
[----:B------:R-:W-:Y:S01]  /*16f00*/  BPT.TRAP 0x1 ;  /* 0x000000040000795c */ /* 0x000fe20000300000 */
.L_x_619:
[----:B------:R-:W-:Y:S01]  /*16f10*/  SHF.L.U32 R2, R17, 0x1f, RZ ;  /* 0x0000001f11027819 */ /* 0x000fe200000006ff */
[----:B------:R-:W-:Y:S01]  /*16f20*/  BSSY B1, `(.L_x_620) ;  /* 0x0000004000017945 */ /* 0x000fe20003800000 */
[----:B-1----:R-:W-:-:S04]  /*16f30*/  LEA R5, R10, R22, 0x3 ;  /* 0x000000160a057211 */ /* 0x002fc800078e18ff */
[----:B------:R-:W1:Y:S02]  /*16f40*/  SYNCS.PHASECHK.TRANS64.TRYWAIT P0, [R5+URZ+0x2d860], R2 ;  /* 0x02d86002050075a7 */ /* 0x000e64000800017f */
[----:B-1----:R-:W-:Y:S05]  /*16f50*/  @!P0 BRA `(.L_x_621) ;  /* 0x00000040000c8947 */ /* 0x002fea0003800000 */
.L_x_748:
[----:B------:R-:W-:Y:S05]  /*16f60*/  BSYNC B1 ;  /* 0x0000000000017941 */ /* 0x000fea0003800000 */
.L_x_620:
[----:B0-----:R-:W2:Y:S04]  /*16f70*/  LDL R7, [R1+0x24] ;  /* 0x0000240001077983 */ /* 0x001ea80000100800 */
[----:B------:R-:W2:Y:S04]  /*16f80*/  LDL.LU R6, [R1+0x8] ;  /* 0x0000080001067983 */ /* 0x000ea80000300800 */
[----:B------:R-:W3:Y:S01]  /*16f90*/  LDL R4, [R1+0x14] ;  /* 0x0000140001047983 */ /* 0x000ee20000100800 */
[----:B------:R-:W0:Y:S01]  /*16fa0*/  S2R R3, SR_TID.X ;  /* 0x0000000000037919 */ /* 0x000e220000002100 */
[----:B------:R-:W-:Y:S01]  /*16fb0*/  UMOV UR4, 0xffffffff ;  /* 0xffffffff00047882 */ /* 0x000fe20000000000 */
[----:B0-----:R-:W-:-:S04]  /*16fc0*/  LOP3.LUT R3, R3, 0x7f, RZ, 0xc0, !PT ;  /* 0x0000007f03037812 */ /* 0x001fc800078ec0ff */
[----:B------:R-:W-:Y:S01]  /*16fd0*/  SHF.R.U32.HI R3, RZ, 0x2, R3 ;  /* 0x00000002ff037819 */ /* 0x000fe20000011603 */
[----:B--2---:R-:W-:Y:S02]  /*16fe0*/  IMAD R6, R6, -0x80, R7 ;  /* 0xffffff8006067824 */ /* 0x004fe400078e0207 */
[----:B---3--:R-:W-:Y:S02]  /*16ff0*/  IMAD R4, R10, 0x3000, R4 ;  /* 0x000030000a047824 */ /* 0x008fe400078e0204 */
        /* <DEDUP_REMOVED lines=36> */
.L_x_758:
[----:B------:R-:W2:Y:S01]  /*17240*/  LDL R7, [R1+0xc] ;  /* 0x00000c0001077983 */ /* 0x000ea20000100800 */
        /* <DEDUP_REMOVED lines=31> */
.L_x_623:
[----:B------:R-:W-:Y:S02]  /*17440*/  PLOP3.LUT P4, PT, P4, P0, PT, 0xa2, 0x0 ;  /* 0x000000000000781c */ /* 0x000fe40002781472 */
[----:B------:R-:W-:-:S08]  /*17450*/  @P0 R2UR P4, UR4, R5 ;  /* 0x00000000050402ca */ /* 0x000fd00000080000 */
[----:B------:R-:W-:-:S05]  /*17460*/  @P0 PLOP3.LUT P0, PT, P4, PT, PT, 0x80, 0x0 ;  /* 0x000000000000081c */ /* 0x000fca000270f070 */
[----:B------:R-:W-:Y:S01]  /*17470*/  @!P4 SYNCS.ARRIVE.TRANS64.RED.A0T1 RZ, [UR4+0x2d850], RZ ;  /* 0x02d850ffffffc9a7 */ /* 0x000fe20008200404 */
[----:B------:R-:W-:Y:S07]  /*17480*/  @!P4 ARRIVES.LDGSTSBAR.64.TRANSCNT [UR4+0x2d850] ;  /* 0x02d85000ff00c9b0 */ /* 0x000fee0008000a84 */
[----:B------:R-:W-:Y:S05]  /*17490*/  @P0 BRA.U.ANY `(.L_x_623) ;  /* 0xfffffffd00e80947 */ /* 0x000fea000393ffff */
[----:B------:R-:W-:Y:S01]  /*174a0*/  NOP ;  /* 0x0000000000007918 */ /* 0x000fe20000000000 */
[----:B------:R-:W-:Y:S01]  /*174b0*/  MOV R2, UR38 ;  /* 0x0000002600027c02 */ /* 0x000fe20008000f00 */
[----:B------:R-:W-:-:S03]  /*174c0*/  IMAD.MOV.U32 R25, RZ, RZ, R0 ;  /* 0x000000ffff197224 */ /* 0x000fc600078e0000 */
[----:B------:R-:W-:-:S13]  /*174d0*/  ISETP.NE.AND P5, PT, R2, 0x3, PT ;  /* 0x000000030200780c */ /* 0x000fda0003fa5270 */
[----:B------:R-:W-:Y:S05]  /*174e0*/  @!P5 BRA `(.L_x_624) ;  /* 0x000000000004d947 */ /* 0x000fea0003800000 */
[----:B------:R-:W-:Y:S01]  /*174f0*/  BPT.TRAP 0x1 ;  /* 0x000000040000795c */ /* 0x000fe20000300000 */
.L_x_624:
[----:B------:R2:W5:Y:S01]  /*17500*/  LDL R17, [R1] ;  /* 0x0000000001117983 */ /* 0x0005620000100800 */
[----:B------:R2:W-:Y:S01]  /*17510*/  SYNCS.ARRIVE.TRANS64.A1T0 RZ, [R5+URZ+0x2d850], RZ ;  /* 0x02d850ff05ff79a7 */ /* 0x0005e2000810003f */
[C---:B------:R-:W-:Y:S02]  /*17520*/  VIADD R0, R27.reuse, 0xffffffff ;  /* 0xffffffff1b007836 */ /* 0x040fe40000000000 */
[----:B------:R2:W-:Y:S01]  /*17530*/  STL [R1+0x8], R27 ;  /* 0x0000081b01007387 */ /* 0x0005e20000100800 */
[----:B------:R-:W-:Y:S01]  /*17540*/  ISETP.GT.AND P0, PT, R27, RZ, PT ;  /* 0x000000ff1b00720c */ /* 0x000fe20003f04270 */
[----:B------:R-:W-:-:S12]  /*17550*/  IMAD.MOV.U32 R10, RZ, RZ, R26 ;  /* 0x000000ffff0a7224 */ /* 0x000fd800078e001a */
[----:B--2---:R-:W-:Y:S05]  /*17560*/  @P0 BRA `(.L_x_625) ;  /* 0xfffffff000680947 */ /* 0x004fea000383ffff */
.L_x_612:
[----:B------:R-:W-:Y:S05]  /*17570*/  BSYNC B0 ;  /* 0x0000000000007941 */ /* 0x000fea0003800000 */
.L_x_611:
[----:B------:R-:W2:Y:S01]  /*17580*/  S2R R2, SR_TID.X ;  /* 0x0000000000027919 */ /* 0x000ea20000002100 */
[----:B------:R-:W-:Y:S01]  /*17590*/  BSSY B0, `(.L_x_626) ;  /* 0x0000010000007945 */ /* 0x000fe20003800000 */
[----:B--2---:R-:W-:-:S04]  /*175a0*/  LOP3.LUT R2, R2, 0x7f, RZ, 0xc0, !PT ;  /* 0x0000007f02027812 */ /* 0x004fc800078ec0ff */
[----:B------:R-:W-:-:S13]  /*175b0*/  ISETP.NE.AND P0, PT, R2, RZ, PT ;  /* 0x000000ff0200720c */ /* 0x000fda0003f05270 */
[----:B------:R-:W-:Y:S05]  /*175c0*/  @P0 BRA `(.L_x_627) ;  /* 0x0000000000300947 */ /* 0x000fea0003800000 */
[----:B------:R-:W2:Y:S01]  /*175d0*/  S2R R5, SR_LANEID ;  /* 0x0000000000057919 */ /* 0x000ea20000000000 */
[----:B------:R-:W-:Y:S01]  /*175e0*/  VOTEU.ANY UR4, UPT, PT ;  /* 0x0000000000047886 */ /* 0x000fe200038e0100 */
[----:B------:R-:W3:Y:S01]  /*175f0*/  LDC.64 R2, c[0x0][0xc60] ;  /* 0x00031800ff027b82 */ /* 0x000ee20000000a00 */
[----:B-1----:R-:W2:Y:S02]  /*17600*/  FLO.U32 R0, UR4 ;  /* 0x0000000400007d00 */ /* 0x002ea400080e0000 */
[----:B--2---:R-:W-:-:S06]  /*17610*/  ISETP.EQ.U32.AND P0, PT, R0, R5, PT ;  /* 0x000000050000720c */ /* 0x004fcc0003f02070 */
[----:B------:R-:W3:Y:S07]  /*17620*/  POPC R5, UR4 ;  /* 0x0000000400057d09 */ /* 0x000eee0008000000 */
[----:B---3--:R-:W2:Y:S01]  /*17630*/  @P0 ATOMG.E.ADD.STRONG.GPU PT, R3, desc[UR42][R2.64], R5 ;  /* 0x00000005020309a8 */ /* 0x008ea200081ee1ea */
[----:B------:R-:W1:Y:S02]  /*17640*/  S2R R4, SR_LTMASK ;  /* 0x0000000000047919 */ /* 0x000e640000003900 */
[----:B-1----:R-:W-:-:S04]  /*17650*/  LOP3.LUT R4, R4, UR4, RZ, 0xc0, !PT ;  /* 0x0000000404047c12 */ /* 0x002fc8000f8ec0ff */
[----:B0-----:R-:W0:Y:S01]  /*17660*/  POPC R7, R4 ;  /* 0x0000000400077309 */ /* 0x001e220000000000 */
[----:B--2---:R-:W0:Y:S02]  /*17670*/  SHFL.IDX PT, R0, R3, R0, 0x1f ;  /* 0x00001f0003007589 */ /* 0x004e2400000e0000 */
[----:B0-----:R-:W-:-:S07]  /*17680*/  IADD3 R16, R0, UR37, R7 ;  /* 0x0000002500107c10 */ /* 0x001fce000fffe007 */
.L_x_627:
[----:B------:R-:W-:Y:S05]  /*17690*/  BSYNC B0 ;  /* 0x0000000000007941 */ /* 0x000fea0003800000 */
.L_x_626:
[----:B-1----:R-:W-:-:S05]  /*176a0*/  IMAD.U32 R0, RZ, RZ, UR38 ;  /* 0x00000026ff007e24 */ /* 0x002fca000f8e00ff */
[----:B------:R-:W-:-:S13]  /*176b0*/  ISETP.NE.AND P0, PT, R0, 0x3, PT ;  /* 0x000000030000780c */ /* 0x000fda0003f05270 */
[----:B------:R-:W-:Y:S05]  /*176c0*/  @!P0 BRA `(.L_x_628) ;  /* 0x0000000000048947 */ /* 0x000fea0003800000 */
[----:B------:R-:W-:Y:S01]  /*176d0*/  BPT.TRAP 0x1 ;  /* 0x000000040000795c */ /* 0x000fe20000300000 */
.L_x_628:
[----:B------:R-:W2:Y:S04]  /*176e0*/  LDL R3, [R1] ;  /* 0x0000000001037983 */ /* 0x000ea80000100800 */
[----:B------:R-:W3:Y:S01]  /*176f0*/  LDL.LU R2, [R1+0x24] ;  /* 0x0000240001027983 */ /* 0x000ee20000300800 */
[----:B------:R-:W-:Y:S01]  /*17700*/  LEA R0, R26, R22, 0x3 ;  /* 0x000000161a007211 */ /* 0x000fe200078e18ff */
[----:B------:R-:W-:Y:S01]  /*17710*/  BSSY B0, `(.L_x_629) ;  /* 0x0000005000007945 */ /* 0x000fe20003800000 */
[----:B--2---:R-:W-:-:S04]  /*17720*/  SHF.L.U32 R3, R3, 0x1f, RZ ;  /* 0x0000001f03037819 */ /* 0x004fc800000006ff */
[----:B------:R-:W1:Y:S01]  /*17730*/  SYNCS.PHASECHK.TRANS64.TRYWAIT P0, [R0+URZ+0x2d860], R3 ;  /* 0x02d86003000075a7 */ /* 0x000e62000800017f */
[----:B---3--:R-:W-:Y:S01]  /*17740*/  IMAD R6, R27, -0x80, R2 ;  /* 0xffffff801b067824 */ /* 0x008fe200078e0202 */
[----:B-1----:R-:W-:Y:S06]  /*17750*/  @!P0 BRA `(.L_x_630) ;  /* 0x0000003c00848947 */ /* 0x002fec0003800000 */
.L_x_759:
[----:B------:R-:W-:Y:S05]  /*17760*/  BSYNC B0 ;  /* 0x0000000000007941 */ /* 0x000fea0003800000 */
.L_x_629:
[----:B------:R-:W2:Y:S02]  /*17770*/  S2R R2, SR_TID.X ;  /* 0x0000000000027919 */ /* 0x000ea40000002100 */
[----:B--2---:R-:W-:-:S04]  /*17780*/  LOP3.LUT R2, R2, 0x7f, RZ, 0xc0, !PT ;  /* 0x0000007f02027812 */ /* 0x004fc800078ec0ff */
[----:B------:R-:W-:Y:S02]  /*17790*/  SHF.R.U32.HI R4, RZ, 0x2, R2 ;  /* 0x00000002ff047819 */ /* 0x000fe40000011602 */
[----:B------:R-:W2:Y:S01]  /*177a0*/  LDL R2, [R1+0x14] ;  /* 0x0000140001027983 */ /* 0x000ea20000100800 */
[----:B------:R-:W-:Y:S02]  /*177b0*/  UMOV UR4, 0xffffffff ;  /* 0xffffffff00047882 */ /* 0x000fe40000000000 */
[----:B------:R-:W-:Y:S02]  /*177c0*/  IMAD.IADD R6, R6, 0x1, -R4 ;  /* 0x0000000106067824 */ /* 0x000fe400078e0a04 */
[----:B--2---:R-:W-:Y:S01]  /*177d0*/  IMAD R4, R26, 0x3000, R2 ;  /* 0x000030001a047824 */ /* 0x004fe200078e0202 */
[----:B------:R-:W-:Y:S06]  /*177e0*/  BRA.DIV UR4, `(.L_x_631) ;  /* 0x0000003e04747947 */ /* 0x000fec000b800000 */
[----:B------:R-:W0:Y:S01]  /*177f0*/  S2R R2, SR_TID.X ;  /* 0x0000000000027919 */ /* 0x000e220000002100 */
[----:B------:R-:W-:Y:S01]  /*17800*/  ULDC UR4, c[0x0][0x2f4] ;  /* 0x0000bd0000047ab9 */ /* 0x000fe20000000800 */
[----:B------:R-:W-:Y:S01]  /*17810*/  LEA R4, R4, R22, 0x1 ;  /* 0x0000001604047211 */ /* 0x000fe200078e08ff */
        /* <DEDUP_REMOVED lines=40> */
.L_x_769:
[C---:B------:R-:W-:Y:S02]  /*17aa0*/  ISETP.LT.OR P2, PT, R6.reuse, 0x61, P2 ;  /* 0x000000610600780c */ /* 0x040fe40001741670 */
[C---:B------:R-:W-:Y:S02]  /*17ab0*/  ISETP.LT.OR P1, PT, R6.reuse, 0x61, P1 ;  /* 0x000000610600780c */ /* 0x040fe40000f21670 */
[----:B------:R-:W-:Y:S02]  /*17ac0*/  ISETP.LT.OR P0, PT, R6, 0x61, P0 ;  /* 0x000000610600780c */ /* 0x000fe40000701670 */
[----:B--2---:R-:W-:-:S05]  /*17ad0*/  IADD3 R2, P3, R14, R5, RZ ;  /* 0x000000050e027210 */ /* 0x004fca0007f7e0ff */
[----:B------:R-:W-:-:S05]  /*17ae0*/  IMAD.X R3, RZ, RZ, R25, P3 ;  /* 0x000000ffff037224 */ /* 0x000fca00018e0619 */
        /* <DEDUP_REMOVED lines=8> */
.L_x_632:
        /* <DEDUP_REMOVED lines=11> */
.L_x_633:
[----:B------:R-:W2:Y:S01]  /*17c20*/  LDL.LU R2, [R1] ;  /* 0x0000000001027983 */ /* 0x000ea20000300800 */
[----:B------:R-:W-:Y:S01]  /*17c30*/  IADD3 R26, R26, 0x1, RZ ;  /* 0x000000011a1a7810 */ /* 0x000fe20007ffe0ff */
[----:B------:R0:W-:Y:S03]  /*17c40*/  SYNCS.ARRIVE.TRANS64.A1T0 RZ, [R0+URZ+0x2d850], RZ ;  /* 0x02d850ff00ff79a7 */ /* 0x0001e6000810003f */
[----:B------:R-:W-:-:S04]  /*17c50*/  ISETP.NE.AND P0, PT, R26, 0x2, PT ;  /* 0x000000021a00780c */ /* 0x000fc80003f05270 */
[----:B------:R-:W-:Y:S02]  /*17c60*/  SEL R26, R26, RZ, P0 ;  /* 0x000000ff1a1a7207 */ /* 0x000fe40000000000 */
[----:B0-----:R-:W-:-:S04]  /*17c70*/  SEL R0, RZ, 0x1, P0 ;  /* 0x00000001ff007807 */ /* 0x001fc80000000000 */
[----:B--2---:R-:W-:-:S05]  /*17c80*/  LOP3.LUT R2, R2, R0, RZ, 0x3c, !PT ;  /* 0x0000000002027212 */ /* 0x004fca00078e3cff */
[----:B------:R0:W-:Y:S02]  /*17c90*/  STL [R1], R2 ;  /* 0x0000000201007387 */ /* 0x0001e40000100800 */
.L_x_592:
[----:B------:R-:W-:Y:S05]  /*17ca0*/  BSYNC B7 ;  /* 0x0000000000077941 */ /* 0x000fea0003800000 */
.L_x_590:
[----:B------:R-:W-:-:S13]  /*17cb0*/  LOP3.LUT P0, RZ, R23, 0x10, RZ, 0xc0, !PT ;  /* 0x0000001017ff7812 */ /* 0x000fda000780c0ff */
[----:B------:R-:W-:Y:S05]  /*17cc0*/  @!P0 BRA `(.L_x_634) ;  /* 0x0000000000248947 */ /* 0x000fea0003800000 */
[----:B------:R-:W-:Y:S05]  /*17cd0*/  WARPSYNC.ALL ;  /* 0x0000000000007948 */ /* 0x000fea0003800000 */
[----:B------:R-:W2:Y:S08]  /*17ce0*/  S2UR UR5, SR_CgaCtaId ;  /* 0x00000000000579c3 */ /* 0x000eb00000008800 */
[----:B------:R-:W-:Y:S06]  /*17cf0*/  BAR.SYNC.DEFER_BLOCKING 0x5, 0x200 ;  /* 0x0148000000007b1d */ /* 0x000fec0000010000 */
[----:B------:R-:W-:-:S02]  /*17d00*/  UMOV UR4, 0x400 ;  /* 0x0000040000047882 */ /* 0x000fc40000000000 */
[----:B--2---:R-:W-:-:S06]  /*17d10*/  ULEA UR4, UR5, UR4, 0x18 ;  /* 0x0000000405047291 */ /* 0x004fcc000f8ec03f */
[----:B------:R-:W-:-:S05]  /*17d20*/  IMAD.U32 R22, RZ, RZ, UR4 ;  /* 0x00000004ff167e24 */ /* 0x000fca000f8e00ff */
[----:B-----5:R2:W3:Y:S01]  /*17d30*/  LDS.128 R16, [R22+0x2d8d0] ;  /* 0x02d8d00016107984 */ /* 0x0204e20000000c00 */
[----:B------:R-:W-:Y:S06]  /*17d40*/  BAR.ARV 0x4, 0x200 ;  /* 0x0108000000007b1d */ /* 0x000fec0000002000 */
[----:B------:R-:W-:Y:S05]  /*17d50*/  BRA `(.L_x_635) ;  /* 0x0000000800407947 */ /* 0x000fea0003800000 */
.L_x_634:
[----:B------:R-:W2:Y:S01]  /*17d60*/  S2R R0, SR_TID.X ;  /* 0x0000000000007919 */ /* 0x000ea20000002100 */
[----:B------:R-:W-:Y:S01]  /*17d70*/  UMOV UR4, 0xffffffff ;  /* 0xffffffff00047882 */ /* 0x000fe20000000000 */
[----:B--2---:R-:W-:-:S04]  /*17d80*/  LOP3.LUT R8, R0, 0x1f, RZ, 0xc0, !PT ;  /* 0x0000001f00087812 */ /* 0x004fc800078ec0ff */
[----:B------:R-:W-:Y:S01]  /*17d90*/  ISETP.NE.AND P0, PT, R8, 0x1f, PT ;  /* 0x0000001f0800780c */ /* 0x000fe20003f05270 */
[----:B------:R-:W-:-:S12]  /*17da0*/  BRA.DIV UR4, `(.L_x_636) ;  /* 0x0000003e04747947 */ /* 0x000fd8000b800000 */
[----:B0-----:R-:W-:Y:S01]  /*17db0*/  IMAD.IADD R5, R19, 0x1, R8 ;  /* 0x0000000113057824 */ /* 0x001fe200078e0208 */
        /* <DEDUP_REMOVED lines=15> */
[----:B0-----:R-:W-:-:S04]  /*17eb0*/  SEL R5, R14, RZ, P1 ;  /* 0x000000ff0e057207 */ /* 0x001fc80000800000 */
[----:B------:R-:W-:-:S05]  /*17ec0*/  IADD3 R5, R2, R5, RZ ;  /* 0x0000000502057210 */ /* 0x000fca0007ffe0ff */
[----:B------:R-:W0:Y:S02]  /*17ed0*/  SHFL.UP PT, R14, R5, 0x2, RZ ;  /* 0x04400000050e7989 */ /* 0x000e2400000e00ff */
[----:B0-----:R-:W-:-:S05]  /*17ee0*/  SEL R6, R14, RZ, P2 ;  /* 0x000000ff0e067207 */ /* 0x001fca0001000000 */
[----:B------:R-:W-:-:S05]  /*17ef0*/  IMAD.IADD R6, R5, 0x1, R6 ;  /* 0x0000000105067824 */ /* 0x000fca00078e0206 */
[----:B------:R-:W1:Y:S02]  /*17f00*/  SHFL.UP PT, R14, R6, 0x4, RZ ;  /* 0x04800000060e7989 */ /* 0x000e6400000e00ff */
[----:B-1----:R-:W-:-:S05]  /*17f10*/  SEL R7, R14, RZ, P3 ;  /* 0x000000ff0e077207 */ /* 0x002fca0001800000 */
[----:B------:R-:W-:-:S05]  /*17f20*/  IMAD.IADD R7, R6, 0x1, R7 ;  /* 0x0000000106077824 */ /* 0x000fca00078e0207 */
[----:B------:R-:W0:Y:S02]  /*17f30*/  SHFL.UP PT, R14, R7, 0x8, RZ ;  /* 0x05000000070e7989 */ /* 0x000e2400000e00ff */
[----:B0-----:R-:W-:-:S05]  /*17f40*/  SEL R14, R14, RZ, P4 ;  /* 0x000000ff0e0e7207 */ /* 0x001fca0002000000 */
[----:B------:R-:W-:-:S05]  /*17f50*/  IMAD.IADD R5, R7, 0x1, R14 ;  /* 0x0000000107057824 */ /* 0x000fca00078e020e */
[----:B------:R-:W0:Y:S02]  /*17f60*/  SHFL.UP PT, R14, R5, 0x10, RZ ;  /* 0x06000000050e7989 */ /* 0x000e2400000e00ff */
[----:B0-----:R-:W-:-:S05]  /*17f70*/  SEL R14, R14, RZ, P5 ;  /* 0x000000ff0e0e7207 */ /* 0x001fca0002800000 */
[----:B------:R-:W-:-:S05]  /*17f80*/  IMAD.IADD R3, R5, 0x1, R14 ;  /* 0x0000000105037824 */ /* 0x000fca00078e020e */
[----:B------:R0:W1:Y:S02]  /*17f90*/  SHFL.IDX PT, R14, R3, 0x1f, 0x1f ;  /* 0x03e01f00030e7f89 */ /* 0x00006400000e0000 */
.L_x_779:
[----:B------:R-:W-:Y:S02]  /*17fa0*/  ULDC UR4, c[0x0][0xc38] ;  /* 0x00030e0000047ab9 */ /* 0x000fe40000000800 */
[----:B------:R-:W-:-:S05]  /*17fb0*/  MOV R16, UR4 ;  /* 0x0000000400107c02 */ /* 0x000fca0008000f00 */
[----:B-1----:R-:W-:-:S04]  /*17fc0*/  IMAD R5, R14, R16, RZ ;  /* 0x000000100e057224 */ /* 0x002fc800078e02ff */
[----:B------:R-:W-:-:S05]  /*17fd0*/  IMAD.IADD R4, R4, 0x1, R5 ;  /* 0x0000000104047824 */ /* 0x000fca00078e0205 */
[----:B------:R-:W-:-:S13]  /*17fe0*/  ISETP.GT.AND P6, PT, R4, R0, PT ;  /* 0x000000000400720c */ /* 0x000fda0003fc4270 */
[----:B------:R-:W-:Y:S05]  /*17ff0*/  @P6 BRA `(.L_x_637) ;  /* 0x00000000009c6947 */ /* 0x000fea0003800000 */
.L_x_642:
        /* <DEDUP_REMOVED lines=14> */
.L_x_640:
[----:B------:R-:W-:Y:S05]  /*180e0*/  BSYNC B0 ;  /* 0x0000000000007941 */ /* 0x000fea0003800000 */
.L_x_639:
[----:B------:R-:W-:-:S03]  /*180f0*/  UMOV UR4, 0xffffffff ;  /* 0xffffffff00047882 */ /* 0x000fc60000000000 */
[----:B------:R-:W-:Y:S05]  /*18100*/  BRA.DIV UR4, `(.L_x_641) ;  /* 0x0000003e04c07947 */ /* 0x000fea000b800000 */
[----:B-----5:R-:W2:Y:S02]  /*18110*/  SHFL.UP PT, R14, R2, 0x1, RZ ;  /* 0x04200000020e7989 */ /* 0x020ea400000e00ff */
[----:B--2---:R-:W-:-:S04]  /*18120*/  SEL R13, R14, RZ, P1 ;  /* 0x000000ff0e0d7207 */ /* 0x004fc80000800000 */
[----:B------:R-:W-:-:S05]  /*18130*/  IADD3 R13, R2, R13, RZ ;  /* 0x0000000d020d7210 */ /* 0x000fca0007ffe0ff */
[----:B------:R-:W2:Y:S02]  /*18140*/  SHFL.UP PT, R14, R13, 0x2, RZ ;  /* 0x044000000d0e7989 */ /* 0x000ea400000e00ff */
[----:B--2---:R-:W-:-:S05]  /*18150*/  SEL R14, R14, RZ, P2 ;  /* 0x000000ff0e0e7207 */ /* 0x004fca0001000000 */
[----:B01----:R-:W-:-:S05]  /*18160*/  IMAD.IADD R3, R13, 0x1, R14 ;  /* 0x000000010d037824 */ /* 0x003fca00078e020e */
        /* <DEDUP_REMOVED lines=10> */
.L_x_787:
[----:B------:R-:W-:Y:S02]  /*18210*/  ULDC UR4, c[0x0][0xc38] ;  /* 0x00030e0000047ab9 */ /* 0x000fe40000000800 */
[----:B------:R-:W-:-:S05]  /*18220*/  MOV R16, UR4 ;  /* 0x0000000400107c02 */ /* 0x000fca0008000f00 */
[----:B-1----:R-:W-:-:S04]  /*18230*/  IMAD R5, R14, R16, RZ ;  /* 0x000000100e057224 */ /* 0x002fc800078e02ff */
[----:B------:R-:W-:-:S05]  /*18240*/  IMAD.IADD R4, R5, 0x1, R4 ;  /* 0x0000000105047824 */ /* 0x000fca00078e0204 */
[----:B------:R-:W-:-:S13]  /*18250*/  ISETP.GT.AND P6, PT, R4, R0, PT ;  /* 0x000000000400720c */ /* 0x000fda0003fc4270 */
[----:B------:R-:W-:Y:S05]  /*18260*/  @!P6 BRA `(.L_x_642) ;  /* 0xfffffffc0064e947 */ /* 0x000fea000383ffff */
.L_x_637:
[----:B------:R-:W-:Y:S01]  /*18270*/  IMAD.IADD R5, R4, 0x1, -R5 ;  /* 0x0000000104057824 */ /* 0x000fe200078e0a05 */
[----:B------:R-:W-:-:S03]  /*18280*/  UMOV UR4, 0xffffffff ;  /* 0xffffffff00047882 */ /* 0x000fc60000000000 */
[----:B------:R-:W-:-:S05]  /*18290*/  IMAD R7, R3, R16, R5 ;  /* 0x0000001003077224 */ /* 0x000fca00078e0205 */
[----:B------:R-:W-:Y:S01]  /*182a0*/  ISETP.GT.AND P6, PT, R7, R0, PT ;  /* 0x000000000700720c */ /* 0x000fe20003fc4270 */
[----:B------:R-:W-:-:S12]  /*182b0*/  BRA.DIV UR4, `(.L_x_643) ;  /* 0x0000004204107947 */ /* 0x000fd8000b800000 */
[----:B------:R-:W-:-:S04]  /*182c0*/  VOTE.ANY R6, PT, !P6 ;  /* 0x0000000000067806 */ /* 0x000fc800070e0100 */
[----:B------:R-:W1:Y:S02]  /*182d0*/  POPC R4, R6 ;  /* 0x0000000600047309 */ /* 0x000e640000000000 */
[----:B-1---5:R1:W2:Y:S02]  /*182e0*/  SHFL.IDX PT, R17, R2, R4, 0x1f ;  /* 0x00001f0402117589 */ /* 0x0222a400000e0000 */
.L_x_791:
[----:B------:R-:W-:Y:S01]  /*182f0*/  ISETP.NE.AND P0, PT, R6, RZ, PT ;  /* 0x000000ff0600720c */ /* 0x000fe20003f05270 */
[----:B------:R-:W-:-:S12]  /*18300*/  IMAD.MOV.U32 R14, RZ, RZ, RZ ;  /* 0x000000ffff0e7224 */ /* 0x000fd800078e00ff */
[----:B------:R-:W-:Y:S05]  /*18310*/  @!P0 BRA `(.L_x_644) ;  /* 0x0000000000108947 */ /* 0x000fea0003800000 */
[----:B------:R-:W-:Y:S01]  /*18320*/  UMOV UR4, 0xffffffff ;  /* 0xffffffff00047882 */ /* 0x000fe20000000000 */
[----:B------:R-:W-:Y:S02]  /*18330*/  VIADD R12, R4, 0xffffffff ;  /* 0xffffffff040c7836 */ /* 0x000fe40000000000 */
[----:B------:R-:W-:Y:S05]  /*18340*/  BRA.DIV UR4, `(.L_x_645) ;  /* 0x0000004204347947 */ /* 0x000fea000b800000 */
[----:B------:R3:W4:Y:S02]  /*18350*/  SHFL.IDX PT, R14, R3, R12, 0x1f ;  /* 0x00001f0c030e7589 */ /* 0x00072400000e0000 */
.L_x_644:
[----:B--2---:R-:W-:Y:S01]  /*18360*/  IABS R6, R17 ;  /* 0x0000001100067213 */ /* 0x004fe20000000000 */
[----:B----4-:R-:W-:Y:S01]  /*18370*/  IMAD R16, R14, R16, R5 ;  /* 0x000000100e107224 */ /* 0x010fe200078e0205 */
[----:B------:R-:W-:Y:S01]  /*18380*/  IADD3 R19, R4, R19, RZ ;  /* 0x0000001304137210 */ /* 0x000fe20007ffe0ff */
[----:B-1----:R-:W-:Y:S01]  /*18390*/  IMAD.MOV.U32 R2, RZ, RZ, RZ ;  /* 0x000000ffff027224 */ /* 0x002fe200078e00ff */
[----:B------:R-:W1:Y:S01]  /*183a0*/  I2F.RP R7, R6 ;  /* 0x0000000600077306 */ /* 0x000e620000209400 */
[----:B------:R-:W-:-:S07]  /*183b0*/  IMAD.IADD R0, R0, 0x1, -R16 ;  /* 0x0000000100007824 */ /* 0x000fce00078e0a10 */
[----:B-1----:R-:W0:Y:S02]  /*183c0*/  MUFU.RCP R7, R7 ;  /* 0x0000000700077308 */ /* 0x002e240000001000 */
[----:B0--3--:R-:W-:-:S06]  /*183d0*/  IADD3 R3, R7, 0xffffffe, RZ ;  /* 0x0ffffffe07037810 */ /* 0x009fcc0007ffe0ff */
[----:B------:R-:W0:Y:S02]  /*183e0*/  F2I.FTZ.U32.TRUNC.NTZ R3, R3 ;  /* 0x0000000300037305 */ /* 0x000e24000021f000 */
[----:B0-----:R-:W-:-:S04]  /*183f0*/  IMAD.MOV R5, RZ, RZ, -R3 ;  /* 0x000000ffff057224 */ /* 0x001fc800078e0a03 */
        /* <DEDUP_REMOVED lines=8> */
[-C--:B------:R-:W-:Y:S01]  /*18480*/  @!P1 IADD3 R3, R3, -R6.reuse, RZ ;  /* 0x8000000603039210 */ /* 0x080fe20007ffe0ff */
        /* <DEDUP_REMOVED lines=12> */
.L_x_638:
[----:B------:R-:W-:Y:S01]  /*18550*/  UMOV UR4, URZ ;  /* 0x0000003f00047c82 */ /* 0x000fe20008000000 */
[----:B------:R-:W-:Y:S01]  /*18560*/  UMOV UR5, URZ ;  /* 0x0000003f00057c82 */ /* 0x000fe20008000000 */
[----:B------:R-:W-:Y:S01]  /*18570*/  ULDC UR6, c[0x0][0xc3c] ;  /* 0x00030f0000067ab9 */ /* 0x000fe20000000800 */
[----:B------:R-:W-:Y:S01]  /*18580*/  IMAD.MOV.U32 R16, RZ, RZ, R0 ;  /* 0x000000ffff107224 */ /* 0x000fe200078e0000 */
[----:B------:R-:W-:Y:S01]  /*18590*/  MOV R19, UR6 ;  /* 0x0000000600137c02 */ /* 0x000fe20008000f00 */
[----:B-----5:R-:W-:Y:S02]  /*185a0*/  IMAD.U32 R17, RZ, RZ, UR4 ;  /* 0x00000004ff117e24 */ /* 0x020fe4000f8e00ff */
[----:B------:R-:W-:-:S07]  /*185b0*/  IMAD.U32 R18, RZ, RZ, UR5 ;  /* 0x00000005ff127e24 */ /* 0x000fce000f8e00ff */
.L_x_646:
        /* <DEDUP_REMOVED lines=10> */
.L_x_635:
[----:B------:R-:W-:Y:S02]  /*18660*/  ULDC UR4, c[0x0][0xc3c] ;  /* 0x00030f0000047ab9 */ /* 0x000fe40000000800 */
[----:B---3--:R-:W-:-:S13]  /*18670*/  ISETP.GE.AND P0, PT, R19, UR4, PT ;  /* 0x0000000413007c0c */ /* 0x008fda000bf06270 */
[----:B------:R-:W-:Y:S05]  /*18680*/  @!P0 BRA `(.L_x_647) ;  /* 0xffffffa400808947 */ /* 0x000fea000383ffff */
[----:B------:R-:W-:Y:S05]  /*18690*/  BSYNC B8 ;  /* 0x0000000000087941 */ /* 0x000fea0003800000 */
.L_x_546:
[----:B------:R-:W3:Y:S01]  /*186a0*/  LDL.LU R0, [R1+0x48] ;  /* 0x0000480001007983 */ /* 0x000ee20000300800 */
[----:B------:R-:W-:Y:S01]  /*186b0*/  BSSY B0, `(.L_x_648) ;  /* 0x000000b000007945 */ /* 0x000fe20003800000 */
[----:B0-----:R-:W0:Y:S01]  /*186c0*/  S2R R5, SR_CgaCtaId ;  /* 0x0000000000057919 */ /* 0x001e220000008800 */
[----:B---3--:R-:W-:-:S05]  /*186d0*/  VIADD R0, R0, 0x1 ;  /* 0x0000000100007836 */ /* 0x008fca0000000000 */
        /* <DEDUP_REMOVED lines=8> */
.L_x_794:
[----:B------:R-:W-:Y:S05]  /*18760*/  BSYNC B0 ;  /* 0x0000000000007941 */ /* 0x000fea0003800000 */
.L_x_648:
[----:B------:R-:W-:-:S03]  /*18770*/  UMOV UR4, 0xffffffff ;  /* 0xffffffff00047882 */ /* 0x000fc60000000000 */
[----:B------:R-:W-:Y:S05]  /*18780*/  BRA.DIV UR4, `(.L_x_650) ;  /* 0x0000003e045c7947 */ /* 0x000fea000b800000 */
[----:B0-----:R-:W0:Y:S02]  /*18790*/  S2R R0, SR_TID.X ;  /* 0x0000000000007919 */ /* 0x001e240000002100 */
[----:B0-----:R-:W-:-:S04]  /*187a0*/  SHF.R.U32.HI R0, RZ, 0x5, R0 ;  /* 0x00000005ff007819 */ /* 0x001fc80000011600 */
[----:B------:R-:W-:-:S05]  /*187b0*/  LOP3.LUT R0, R0, 0x3, RZ, 0xc0, !PT ;  /* 0x0000000300007812 */ /* 0x000fca00078ec0ff */
[----:B------:R0:W3:Y:S02]  /*187c0*/  SHFL.IDX PT, R14, R0, RZ, 0x1f ;  /* 0x00001fff000e7589 */ /* 0x0000e400000e0000 */
.L_x_797:
[----:B---3--:R-:W-:-:S13]  /*187d0*/  ISETP.NE.AND P0, PT, R14, RZ, PT ;  /* 0x000000ff0e00720c */ /* 0x008fda0003f05270 */
[----:B------:R-:W-:Y:S05]  /*187e0*/  @P0 BRA `(.L_x_394) ;  /* 0x0000000000900947 */ /* 0x000fea0003800000 */
[----:B------:R-:W-:-:S03]  /*187f0*/  UMOV UR4, 0xffffffff ;  /* 0xffffffff00047882 */ /* 0x000fc60000000000 */
[----:B------:R-:W-:Y:S05]  /*18800*/  BRA.DIV UR4, `(.L_x_651) ;  /* 0x0000003e04707947 */ /* 0x000fea000b800000 */
[----:B------:R-:W-:-:S13]  /*18810*/  ELECT P6, URZ, PT ;  /* 0x00000000003f782f */ /* 0x000fda00038c0000 */
.L_x_800:
[----:B------:R-:W-:Y:S05]  /*18820*/  @!P6 BRA `(.L_x_394) ;  /* 0x000000000080e947 */ /* 0x000fea0003800000 */
[----:B------:R-:W-:-:S06]  /*18830*/  ULOP3.LUT UR4, UR36, 0x2, URZ, 0xfc, !UPT ;  /* 0x0000000224047892 */ /* 0x000fcc000f8efc3f */
[----:B0-----:R-:W-:-:S05]  /*18840*/  IMAD.U32 R0, RZ, RZ, UR4 ;  /* 0x00000004ff007e24 */ /* 0x001fca000f8e00ff */
[----:B------:R-:W-:-:S13]  /*18850*/  ISETP.NE.AND P0, PT, R0, 0x3, PT ;  /* 0x000000030000780c */ /* 0x000fda0003f05270 */
[----:B------:R-:W-:Y:S05]  /*18860*/  @!P0 BRA `(.L_x_652) ;  /* 0x0000000000048947 */ /* 0x000fea0003800000 */
[----:B------:R-:W-:Y:S01]  /*18870*/  BPT.TRAP 0x1 ;  /* 0x000000040000795c */ /* 0x000fe20000300000 */
.L_x_652:
[----:B------:R-:W3:Y:S01]  /*18880*/  LDL R0, [R1] ;  /* 0x0000000001007983 */ /* 0x000ee20000100800 */
[C---:B------:R-:W-:Y:S01]  /*18890*/  IMAD R3, R26.reuse, 0x8, R5 ;  /* 0x000000081a037824 */ /* 0x040fe200078e0205 */
[----:B------:R-:W-:-:S04]  /*188a0*/  IADD3 R26, R26, 0x1, RZ ;  /* 0x000000011a1a7810 */ /* 0x000fc80007ffe0ff */
[----:B------:R-:W-:Y:S02]  /*188b0*/  ISETP.NE.AND P2, PT, R26, 0x2, PT ;  /* 0x000000021a00780c */ /* 0x000fe40003f45270 */
[----:B---3--:R-:W-:Y:S02]  /*188c0*/  SHF.L.U32 R2, R0, 0x1f, RZ ;  /* 0x0000001f00027819 */ /* 0x008fe400000006ff */
[----:B------:R-:W-:Y:S02]  /*188d0*/  SEL R0, RZ, 0x1, P2 ;  /* 0x00000001ff007807 */ /* 0x000fe40001000000 */
[----:B------:R-:W0:Y:S02]  /*188e0*/  SYNCS.PHASECHK.TRANS64.TRYWAIT P1, [R3+URZ+0x2d840], R2 ;  /* 0x02d84002030075a7 */ /* 0x000e24000802017f */
[----:B0-----:R-:W-:Y:S05]  /*188f0*/  @!P1 BRA `(.L_x_653) ;  /* 0x0000003c00549947 */ /* 0x001fea0003800000 */
.L_x_801:
[----:B------:R-:W3:Y:S01]  /*18900*/  LDL.LU R4, [R1] ;  /* 0x0000000001047983 */ /* 0x000ee20000300800 */
[----:B------:R-:W-:Y:S02]  /*18910*/  SEL R26, R26, RZ, P2 ;  /* 0x000000ff1a1a7207 */ /* 0x000fe40001000000 */
[----:B---3--:R-:W-:Y:S01]  /*18920*/  LOP3.LUT R0, R4, R0, RZ, 0x3c, !PT ;  /* 0x0000000004007212 */ /* 0x008fe200078e3cff */
[----:B------:R-:W-:Y:S06]  /*18930*/  @!P0 BRA `(.L_x_654) ;  /* 0x0000000000048947 */ /* 0x000fec0003800000 */
[----:B------:R-:W-:Y:S01]  /*18940*/  BPT.TRAP 0x1 ;  /* 0x000000040000795c */ /* 0x000fe20000300000 */
.L_x_654:
[----:B------:R-:W-:Y:S01]  /*18950*/  IMAD R5, R26, 0x8, R5 ;  /* 0x000000081a057824 */ /* 0x000fe200078e0205 */
[----:B------:R-:W-:-:S04]  /*18960*/  SHF.L.U32 R0, R0, 0x1f, RZ ;  /* 0x0000001f00007819 */ /* 0x000fc800000006ff */
[----:B------:R-:W3:Y:S02]  /*18970*/  SYNCS.PHASECHK.TRANS64.TRYWAIT P1, [R5+URZ+0x2d840], R0 ;  /* 0x02d84000050075a7 */ /* 0x000ee4000802017f */
[----:B---3--:R-:W-:Y:S05]  /*18980*/  @!P1 BRA `(.L_x_655) ;  /* 0x0000003c00449947 */ /* 0x008fea0003800000 */
.L_x_802:
[----:B------:R-:W-:Y:S05]  /*18990*/  @!P0 BRA `(.L_x_656) ;  /* 0x0000000000048947 */ /* 0x000fea0003800000 */
[----:B------:R-:W-:Y:S01]  /*189a0*/  BPT.TRAP 0x1 ;  /* 0x000000040000795c */ /* 0x000fe20000300000 */
.L_x_656:
[----:B------:R-:W5:Y:S02]  /*189b0*/  SYNCS.PHASECHK.TRANS64.TRYWAIT P1, [R3+URZ+0x2d860], R2 ;  /* 0x02d86002030075a7 */ /* 0x000f64000802017f */
[----:B-----5:R-:W-:Y:S05]  /*189c0*/  @!P1 BRA `(.L_x_657) ;  /* 0x0000003c00489947 */ /* 0x020fea0003800000 */
.L_x_803:
[----:B------:R-:W-:Y:S05]  /*189d0*/  @!P0 BRA `(.L_x_658) ;  /* 0x0000000000048947 */ /* 0x000fea0003800000 */
[----:B------:R-:W-:Y:S01]  /*189e0*/  BPT.TRAP 0x1 ;  /* 0x000000040000795c */ /* 0x000fe20000300000 */
.L_x_658:
[----:B------:R0:W0:Y:S02]  /*189f0*/  SYNCS.PHASECHK.TRANS64.TRYWAIT P0, [R5+URZ+0x2d860], R0 ;  /* 0x02d86000050075a7 */ /* 0x000024000800017f */
[----:B0-----:R-:W-:Y:S05]  /*18a00*/  @!P0 NANOSLEEP.SYNCS 0x989680 ;  /* 0x009896800000895d */ /* 0x001fea0003900000 */
[----:B------:R-:W0:Y:S02]  /*18a10*/  @!P0 SYNCS.PHASECHK.TRANS64 P0, [R5+URZ+0x2d860], R0 ;  /* 0x02d86000050085a7 */ /* 0x000e24000800007f */
[----:B0-----:R-:W-:Y:S05]  /*18a20*/  @!P0 BRA `(.L_x_658) ;  /* 0xfffffffc00f08947 */ /* 0x001fea000383ffff */
.L_x_394:
[----:B------:R-:W-:Y:S05]  /*18a30*/  BSYNC B9 ;  /* 0x0000000000097941 */ /* 0x000fea0003800000 */
.L_x_391:
[----:B------:R-:W-:Y:S05]  /*18a40*/  EXIT ;  /* 0x000000000000794d */ /* 0x000fea0003800000 */
.L_x_410:
[----:B0-----:R0:W1:Y:S02]  /*18a50*/  SYNCS.PHASECHK.TRANS64.TRYWAIT P4, [R31+URZ+0x2d890], R80 ;  /* 0x02d890501f0075a7 */ /* 0x001064000808017f */
[----:B-1----:R-:W-:Y:S05]  /*18a60*/  @!P4 NANOSLEEP.SYNCS 0x989680 ;  /* 0x009896800000c95d */ /* 0x002fea0003900000 */
[----:B------:R-:W1:Y:S02]  /*18a70*/  @!P4 SYNCS.PHASECHK.TRANS64 P4, [R31+URZ+0x2d890], R80 ;  /* 0x02d890501f00c5a7 */ /* 0x000e64000808007f */
[----:B-1----:R-:W-:Y:S05]  /*18a80*/  @!P4 BRA `(.L_x_410) ;  /* 0xfffffffc00f0c947 */ /* 0x002fea000383ffff */
[----:B------:R-:W-:Y:S05]  /*18a90*/  BRA `(.L_x_659) ;  /* 0xfffffea400ac7947 */ /* 0x000fea000383ffff */
.L_x_411:
[----:B------:R-:W-:Y:S01]  /*18aa0*/  BSSY B1, `(.L_x_660) ;  /* 0x0000008000017945 */ /* 0x000fe20003800000 */
[----:B------:R-:W-:Y:S01]  /*18ab0*/  IMAD.MOV.U32 R13, RZ, RZ, R61 ;  /* 0x000000ffff0d7224 */ /* 0x000fe200078e003d */
[----:B------:R-:W-:Y:S01]  /*18ac0*/  MOV R15, 0xffffffff ;  /* 0xffffffff000f7802 */ /* 0x000fe20000000f00 */
[----:B------:R-:W-:Y:S02]  /*18ad0*/  IMAD.MOV.U32 R12, RZ, RZ, RZ ;  /* 0x000000ffff0c7224 */ /* 0x000fe400078e00ff */
[----:B------:R-:W-:-:S07]  /*18ae0*/  IMAD.MOV.U32 R11, RZ, RZ, 0x1e1f ;  /* 0x00001e1fff0b7424 */ /* 0x000fce00078e00ff */
[----:B0-----:R-:W-:Y:S05]  /*18af0*/  WARPSYNC.COLLECTIVE R15, `(.L_x_661) ;  /* 0x000000000f087348 */ /* 0x001fea0003c00000 */
[----:B------:R1:W2:Y:S02]  /*18b00*/  SHFL.IDX P6, R14, R13, R12, R11 ;  /* 0x0000000c0d0e7389 */ /* 0x0002a400000c000b */
[----:B012---:R-:W-:Y:S01]  /*18b10*/  ENDCOLLECTIVE ;  /* 0x000000000000791b */ /* 0x007fe20003800000 */
.L_x_661:
[----:B------:R-:W-:Y:S05]  /*18b20*/  BSYNC B1 ;  /* 0x0000000000017941 */ /* 0x000fea0003800000 */
.L_x_660:
[----:B------:R-:W-:Y:S01]  /*18b30*/  IMAD.MOV.U32 R13, RZ, RZ, R60 ;  /* 0x000000ffff0d7224 */ /* 0x000fe200078e003c */
[----:B------:R-:W-:Y:S01]  /*18b40*/  MOV R15, 0xffffffff ;  /* 0xffffffff000f7802 */ /* 0x000fe20000000f00 */
[----:B------:R-:W-:Y:S02]  /*18b50*/  IMAD.MOV.U32 R12, RZ, RZ, RZ ;  /* 0x000000ffff0c7224 */ /* 0x000fe400078e00ff */
[----:B------:R-:W-:Y:S02]  /*18b60*/  IMAD.MOV.U32 R11, RZ, RZ, 0x1e1f ;  /* 0x00001e1fff0b7424 */ /* 0x000fe400078e00ff */
[----:B------:R-:W-:-:S07]  /*18b70*/  IMAD.MOV.U32 R61, RZ, RZ, R14 ;  /* 0x000000ffff3d7224 */ /* 0x000fce00078e000e */
[----:B------:R-:W-:Y:S05]  /*18b80*/  WARPSYNC.COLLECTIVE R15, `(.L_x_662) ;  /* 0x000000000f087348 */ /* 0x000fea0003c00000 */
[----:B------:R0:W1:Y:S02]  /*18b90*/  SHFL.IDX P6, R14, R13, R12, R11 ;  /* 0x0000000c0d0e7389 */ /* 0x00006400000c000b */
[----:B01----:R-:W-:Y:S01]  /*18ba0*/  ENDCOLLECTIVE ;  /* 0x000000000000791b */ /* 0x003fe20003800000 */
.L_x_662:
[----:B------:R-:W-:Y:S01]  /*18bb0*/  IMAD.MOV.U32 R60, RZ, RZ, R14 ;  /* 0x000000ffff3c7224 */ /* 0x000fe200078e000e */
[----:B------:R-:W-:Y:S06]  /*18bc0*/  BRA `(.L_x_663) ;  /* 0xfffffea400747947 */ /* 0x000fec000383ffff */
.L_x_439:
[----:B0-----:R0:W1:Y:S02]  /*18bd0*/  SYNCS.PHASECHK.TRANS64.TRYWAIT P4, [R31+URZ+0x2d890], R80 ;  /* 0x02d890501f0075a7 */ /* 0x001064000808017f */
[----:B-1----:R-:W-:Y:S05]  /*18be0*/  @!P4 NANOSLEEP.SYNCS 0x989680 ;  /* 0x009896800000c95d */ /* 0x002fea0003900000 */
[----:B------:R-:W1:Y:S02]  /*18bf0*/  @!P4 SYNCS.PHASECHK.TRANS64 P4, [R31+URZ+0x2d890], R80 ;  /* 0x02d890501f00c5a7 */ /* 0x000e64000808007f */
[----:B-1----:R-:W-:Y:S05]  /*18c00*/  @!P4 BRA `(.L_x_439) ;  /* 0xfffffffc00f0c947 */ /* 0x002fea000383ffff */
[----:B------:R-:W-:Y:S05]  /*18c10*/  BRA `(.L_x_664) ;  /* 0xfffffec000247947 */ /* 0x000fea000383ffff */
.L_x_440:
        /* <DEDUP_REMOVED lines=8> */
.L_x_666:
[----:B------:R-:W-:Y:S05]  /*18ca0*/  BSYNC B1 ;  /* 0x0000000000017941 */ /* 0x000fea0003800000 */
.L_x_665:
        /* <DEDUP_REMOVED lines=8> */
.L_x_667:
[----:B------:R-:W-:Y:S01]  /*18d30*/  IMAD.MOV.U32 R82, RZ, RZ, R14 ;  /* 0x000000ffff527224 */ /* 0x000fe200078e000e */
[----:B------:R-:W-:Y:S06]  /*18d40*/  BRA `(.L_x_668) ;  /* 0xfffffebc00ec7947 */ /* 0x000fec000383ffff */
.L_x_453:
[----:B0-----:R0:W1:Y:S02]  /*18d50*/  SYNCS.PHASECHK.TRANS64.TRYWAIT P3, [R31+URZ+0x2d890], R80 ;  /* 0x02d890501f0075a7 */ /* 0x001064000806017f */
[----:B-1----:R-:W-:Y:S05]  /*18d60*/  @!P3 NANOSLEEP.SYNCS 0x989680 ;  /* 0x009896800000b95d */ /* 0x002fea0003900000 */
[----:B------:R-:W1:Y:S02]  /*18d70*/  @!P3 SYNCS.PHASECHK.TRANS64 P3, [R31+URZ+0x2d890], R80 ;  /* 0x02d890501f00b5a7 */ /* 0x000e64000806007f */
[----:B-1----:R-:W-:Y:S05]  /*18d80*/  @!P3 BRA `(.L_x_453) ;  /* 0xfffffffc00f0b947 */ /* 0x002fea000383ffff */
[----:B------:R-:W-:Y:S05]  /*18d90*/  BRA `(.L_x_669) ;  /* 0xfffffed400b87947 */ /* 0x000fea000383ffff */
.L_x_454:
[----:B------:R-:W-:Y:S01]  /*18da0*/  BSSY B1, `(.L_x_670) ;  /* 0x0000007000017945 */ /* 0x000fe20003800000 */
[----:B------:R-:W-:Y:S02]  /*18db0*/  IMAD.MOV.U32 R12, RZ, RZ, RZ ;  /* 0x000000ffff0c7224 */ /* 0x000fe400078e00ff */
[----:B------:R-:W-:Y:S02]  /*18dc0*/  IMAD.MOV.U32 R11, RZ, RZ, 0x1e1f ;  /* 0x00001e1fff0b7424 */ /* 0x000fe400078e00ff */
[----:B------:R-:W-:-:S07]  /*18dd0*/  IMAD.MOV.U32 R15, RZ, RZ, -0x1 ;  /* 0xffffffffff0f7424 */ /* 0x000fce00078e00ff */
[----:B0-----:R-:W-:Y:S05]  /*18de0*/  WARPSYNC.COLLECTIVE R15, `(.L_x_671) ;  /* 0x000000000f087348 */ /* 0x001fea0003c00000 */
[----:B------:R1:W2:Y:S02]  /*18df0*/  SHFL.IDX P6, R14, R13, R12, R11 ;  /* 0x0000000c0d0e7389 */ /* 0x0002a400000c000b */
[----:B012---:R-:W-:Y:S01]  /*18e00*/  ENDCOLLECTIVE ;  /* 0x000000000000791b */ /* 0x007fe20003800000 */
.L_x_671:
[----:B------:R-:W-:Y:S05]  /*18e10*/  BSYNC B1 ;  /* 0x0000000000017941 */ /* 0x000fea0003800000 */
.L_x_670:
[----:B------:R-:W-:Y:S01]  /*18e20*/  IMAD.MOV.U32 R13, RZ, RZ, R42 ;  /* 0x000000ffff0d7224 */ /* 0x000fe200078e002a */
[----:B------:R-:W-:Y:S01]  /*18e30*/  MOV R43, R14 ;  /* 0x0000000e002b7202 */ /* 0x000fe20000000f00 */
[----:B------:R-:W-:Y:S02]  /*18e40*/  IMAD.MOV.U32 R12, RZ, RZ, RZ ;  /* 0x000000ffff0c7224 */ /* 0x000fe400078e00ff */
[----:B------:R-:W-:Y:S02]  /*18e50*/  IMAD.MOV.U32 R11, RZ, RZ, 0x1e1f ;  /* 0x00001e1fff0b7424 */ /* 0x000fe400078e00ff */
[----:B------:R-:W-:-:S07]  /*18e60*/  IMAD.MOV.U32 R15, RZ, RZ, -0x1 ;  /* 0xffffffffff0f7424 */ /* 0x000fce00078e00ff */
[----:B------:R-:W-:Y:S05]  /*18e70*/  WARPSYNC.COLLECTIVE R15, `(.L_x_672) ;  /* 0x000000000f087348 */ /* 0x000fea0003c00000 */
[----:B------:R0:W1:Y:S02]  /*18e80*/  SHFL.IDX P6, R14, R13, R12, R11 ;  /* 0x0000000c0d0e7389 */ /* 0x00006400000c000b */
[----:B01----:R-:W-:Y:S01]  /*18e90*/  ENDCOLLECTIVE ;  /* 0x000000000000791b */ /* 0x003fe20003800000 */
.L_x_672:
[----:B------:R-:W-:Y:S01]  /*18ea0*/  MOV R42, R14 ;  /* 0x0000000e002a7202 */ /* 0x000fe20000000f00 */
[----:B------:R-:W-:Y:S06]  /*18eb0*/  BRA `(.L_x_673) ;  /* 0xfffffed400dc7947 */ /* 0x000fec000383ffff */
.L_x_458:
[----:B------:R0:W0:Y:S02]  /*18ec0*/  SYNCS.PHASECHK.TRANS64.TRYWAIT P2, [R31+URZ+0x2d8b0], R80 ;  /* 0x02d8b0501f0075a7 */ /* 0x000024000804017f */
[----:B0-----:R-:W-:Y:S05]  /*18ed0*/  @!P2 NANOSLEEP.SYNCS 0x989680 ;  /* 0x009896800000a95d */ /* 0x001fea0003900000 */
[----:B------:R-:W0:Y:S02]  /*18ee0*/  @!P2 SYNCS.PHASECHK.TRANS64 P2, [R31+URZ+0x2d8b0], R80 ;  /* 0x02d8b0501f00a5a7 */ /* 0x000e24000804007f */
[----:B0-----:R-:W-:Y:S05]  /*18ef0*/  @!P2 BRA `(.L_x_458) ;  /* 0xfffffffc00f0a947 */ /* 0x001fea000383ffff */
[----:B------:R-:W-:Y:S05]  /*18f00*/  BRA `(.L_x_674) ;  /* 0xfffffed800ac7947 */ /* 0x000fea000383ffff */
.L_x_464:
[----:B------:R-:W0:Y:S01]  /*18f10*/  S2R R4, SR_TID.X ;  /* 0x0000000000047919 */ /* 0x000e220000002100 */
[----:B------:R-:W-:Y:S01]  /*18f20*/  BSSY B0, `(.L_x_675) ;  /* 0x000000c000007945 */ /* 0x000fe20003800000 */
[----:B------:R-:W-:Y:S01]  /*18f30*/  IMAD.MOV.U32 R12, RZ, RZ, RZ ;  /* 0x000000ffff0c7224 */ /* 0x000fe200078e00ff */
[----:B------:R-:W-:Y:S01]  /*18f40*/  MOV R15, 0xffffffff ;  /* 0xffffffff000f7802 */ /* 0x000fe20000000f00 */
[----:B------:R-:W-:Y:S02]  /*18f50*/  IMAD.MOV.U32 R11, RZ, RZ, 0x1f ;  /* 0x0000001fff0b7424 */ /* 0x000fe400078e00ff */
[----:B0-----:R-:W-:-:S05]  /*18f60*/  VIADD R5, R4, 0xffffff80 ;  /* 0xffffff8004057836 */ /* 0x001fca0000000000 */
[----:B------:R-:W-:-:S04]  /*18f70*/  SHF.R.S32.HI R4, RZ, 0x1f, R5 ;  /* 0x0000001fff047819 */ /* 0x000fc80000011405 */
[----:B------:R-:W-:-:S04]  /*18f80*/  LEA.HI R4, R4, R5, RZ, 0x7 ;  /* 0x0000000504047211 */ /* 0x000fc800078f38ff */
[----:B------:R-:W-:-:S05]  /*18f90*/  SHF.R.S32.HI R4, RZ, 0x7, R4 ;  /* 0x00000007ff047819 */ /* 0x000fca0000011404 */
[----:B------:R-:W-:-:S07]  /*18fa0*/  IMAD.MOV.U32 R13, RZ, RZ, R4 ;  /* 0x000000ffff0d7224 */ /* 0x000fce00078e0004 */
[----:B-----5:R-:W-:Y:S05]  /*18fb0*/  WARPSYNC.COLLECTIVE R15, `(.L_x_676) ;  /* 0x000000000f087348 */ /* 0x020fea0003c00000 */
[----:B------:R0:W1:Y:S02]  /*18fc0*/  SHFL.IDX P6, R14, R13, R12, R11 ;  /* 0x0000000c0d0e7389 */ /* 0x00006400000c000b */
[----:B01---5:R-:W-:Y:S01]  /*18fd0*/  ENDCOLLECTIVE ;  /* 0x000000000000791b */ /* 0x023fe20003800000 */
.L_x_676:
[----:B------:R-:W-:Y:S05]  /*18fe0*/  BSYNC B0 ;  /* 0x0000000000007941 */ /* 0x000fea0003800000 */
.L_x_675:
[----:B------:R0:W-:Y:S01]  /*18ff0*/  STL [R1+0x38], R14 ;  /* 0x0000380e01007387 */ /* 0x0001e20000100800 */
[----:B------:R-:W-:Y:S05]  /*19000*/  BRA `(.L_x_677) ;  /* 0xfffffee0005c7947 */ /* 0x000fea000383ffff */
.L_x_475:
[----:B------:R-:W-:Y:S01]  /*19010*/  BSSY B1, `(.L_x_678) ;  /* 0x0000008000017945 */ /* 0x000fe20003800000 */
[----:B------:R-:W-:Y:S02]  /*19020*/  IMAD.MOV.U32 R13, RZ, RZ, R25 ;  /* 0x000000ffff0d7224 */ /* 0x000fe400078e0019 */
[----:B------:R-:W-:Y:S02]  /*19030*/  IMAD.MOV.U32 R12, RZ, RZ, RZ ;  /* 0x000000ffff0c7224 */ /* 0x000fe400078e00ff */
[----:B------:R-:W-:Y:S02]  /*19040*/  IMAD.MOV.U32 R11, RZ, RZ, 0x1e1f ;  /* 0x00001e1fff0b7424 */ /* 0x000fe400078e00ff */
[----:B------:R-:W-:-:S07]  /*19050*/  IMAD.MOV.U32 R15, RZ, RZ, -0x1 ;  /* 0xffffffffff0f7424 */ /* 0x000fce00078e00ff */
[----:B0-----:R-:W-:Y:S05]  /*19060*/  WARPSYNC.COLLECTIVE R15, `(.L_x_679) ;  /* 0x000000000f087348 */ /* 0x001fea0003c00000 */
[----:B0-----:R0:W1:Y:S02]  /*19070*/  SHFL.IDX P6, R14, R13, R12, R11 ;  /* 0x0000000c0d0e7389 */ /* 0x00106400000c000b */
[----:B01----:R-:W-:Y:S01]  /*19080*/  ENDCOLLECTIVE ;  /* 0x000000000000791b */ /* 0x003fe20003800000 */
.L_x_679:
[----:B------:R-:W-:Y:S05]  /*19090*/  BSYNC B1 ;  /* 0x0000000000017941 */ /* 0x000fea0003800000 */
.L_x_678:
        /* <DEDUP_REMOVED lines=8> */
.L_x_680:
[----:B------:R-:W-:Y:S01]  /*19120*/  IMAD.MOV.U32 R13, RZ, RZ, R27 ;  /* 0x000000ffff0d7224 */ /* 0x000fe200078e001b */
[----:B------:R-:W-:-:S07]  /*19130*/  MOV R0, R14 ;  /* 0x0000000e00007202 */ /* 0x000fce0000000f00 */
[----:B------:R-:W-:Y:S05]  /*19140*/  WARPSYNC.COLLECTIVE R15, `(.L_x_681) ;  /* 0x000000000f087348 */ /* 0x000fea0003c00000 */
[----:B------:R0:W1:Y:S02]  /*19150*/  SHFL.IDX P6, R14, R13, R12, R11 ;  /* 0x0000000c0d0e7389 */ /* 0x00006400000c000b */
[----:B01----:R-:W-:Y:S01]  /*19160*/  ENDCOLLECTIVE ;  /* 0x000000000000791b */ /* 0x003fe20003800000 */
.L_x_681:
[----:B------:R-:W-:Y:S02]  /*19170*/  IMAD.MOV.U32 R13, RZ, RZ, R26 ;  /* 0x000000ffff0d7224 */ /* 0x000fe400078e001a */
[----:B------:R-:W-:-:S07]  /*19180*/  IMAD.MOV.U32 R5, RZ, RZ, R14 ;  /* 0x000000ffff057224 */ /* 0x000fce00078e000e */
[----:B------:R-:W-:Y:S05]  /*19190*/  WARPSYNC.COLLECTIVE R15, `(.L_x_682) ;  /* 0x000000000f087348 */ /* 0x000fea0003c00000 */
[----:B------:R0:W1:Y:S02]  /*191a0*/  SHFL.IDX P6, R14, R13, R12, R11 ;  /* 0x0000000c0d0e7389 */ /* 0x00006400000c000b */
[----:B01----:R-:W-:Y:S01]  /*191b0*/  ENDCOLLECTIVE ;  /* 0x000000000000791b */ /* 0x003fe20003800000 */
.L_x_682:
[----:B------:R-:W-:Y:S01]  /*191c0*/  IMAD.MOV.U32 R4, RZ, RZ, R14 ;  /* 0x000000ffff047224 */ /* 0x000fe200078e000e */
[----:B------:R-:W-:Y:S06]  /*191d0*/  BRA `(.L_x_683) ;  /* 0xfffffee400647947 */ /* 0x000fec000383ffff */
.L_x_479:
[----:B0-----:R0:W1:Y:S02]  /*191e0*/  SYNCS.PHASECHK.TRANS64.TRYWAIT P0, [R2+URZ+0x2d800], R3 ;  /* 0x02d80003020075a7 */ /* 0x001064000800017f */
[----:B-1----:R-:W-:Y:S05]  /*191f0*/  @!P0 NANOSLEEP.SYNCS 0x989680 ;  /* 0x009896800000895d */ /* 0x002fea0003900000 */
[----:B------:R-:W1:Y:S02]  /*19200*/  @!P0 SYNCS.PHASECHK.TRANS64 P0, [R2+URZ+0x2d800], R3 ;  /* 0x02d80003020085a7 */ /* 0x000e64000800007f */
[----:B-1----:R-:W-:Y:S05]  /*19210*/  @!P0 BRA `(.L_x_479) ;  /* 0xfffffffc00f08947 */ /* 0x002fea000383ffff */
[----:B------:R-:W-:Y:S05]  /*19220*/  BRA `(.L_x_684) ;  /* 0xfffffeec00887947 */ /* 0x000fea000383ffff */
.L_x_491:
[----:B------:R-:W-:Y:S01]  /*19230*/  BSSY B1, `(.L_x_685) ;  /* 0x0000008000017945 */ /* 0x000fe20003800000 */
[----:B------:R-:W-:Y:S01]  /*19240*/  MOV R13, R25 ;  /* 0x00000019000d7202 */ /* 0x000fe20000000f00 */
[----:B------:R-:W-:Y:S02]  /*19250*/  IMAD.MOV.U32 R12, RZ, RZ, RZ ;  /* 0x000000ffff0c7224 */ /* 0x000fe400078e00ff */
[----:B------:R-:W-:Y:S02]  /*19260*/  IMAD.MOV.U32 R11, RZ, RZ, 0x1e1f ;  /* 0x00001e1fff0b7424 */ /* 0x000fe400078e00ff */
[----:B------:R-:W-:-:S07]  /*19270*/  IMAD.MOV.U32 R15, RZ, RZ, -0x1 ;  /* 0xffffffffff0f7424 */ /* 0x000fce00078e00ff */
[----:B0-----:R-:W-:Y:S05]  /*19280*/  WARPSYNC.COLLECTIVE R15, `(.L_x_686) ;  /* 0x000000000f087348 */ /* 0x001fea0003c00000 */
[----:B0-----:R0:W1:Y:S02]  /*19290*/  SHFL.IDX P6, R14, R13, R12, R11 ;  /* 0x0000000c0d0e7389 */ /* 0x00106400000c000b */
[----:B01----:R-:W-:Y:S01]  /*192a0*/  ENDCOLLECTIVE ;  /* 0x000000000000791b */ /* 0x003fe20003800000 */
.L_x_686:
[----:B------:R-:W-:Y:S05]  /*192b0*/  BSYNC B1 ;  /* 0x0000000000017941 */ /* 0x000fea0003800000 */
.L_x_685:
[----:B------:R-:W-:Y:S01]  /*192c0*/  MOV R13, R24 ;  /* 0x00000018000d7202 */ /* 0x000fe20000000f00 */
[----:B------:R-:W-:Y:S02]  /*192d0*/  IMAD.MOV.U32 R12, RZ, RZ, RZ ;  /* 0x000000ffff0c7224 */ /* 0x000fe400078e00ff */
[----:B------:R-:W-:Y:S02]  /*192e0*/  IMAD.MOV.U32 R11, RZ, RZ, 0x1e1f ;  /* 0x00001e1fff0b7424 */ /* 0x000fe400078e00ff */
[----:B------:R-:W-:Y:S02]  /*192f0*/  IMAD.MOV.U32 R15, RZ, RZ, -0x1 ;  /* 0xffffffffff0f7424 */ /* 0x000fe400078e00ff */
[----:B------:R-:W-:-:S07]  /*19300*/  IMAD.MOV.U32 R3, RZ, RZ, R14 ;  /* 0x000000ffff037224 */ /* 0x000fce00078e000e */
[----:B------:R-:W-:Y:S05]  /*19310*/  WARPSYNC.COLLECTIVE R15, `(.L_x_687) ;  /* 0x000000000f087348 */ /* 0x000fea0003c00000 */
[----:B------:R0:W1:Y:S02]  /*19320*/  SHFL.IDX P6, R14, R13, R12, R11 ;  /* 0x0000000c0d0e7389 */ /* 0x00006400000c000b */
[----:B01----:R-:W-:Y:S01]  /*19330*/  ENDCOLLECTIVE ;  /* 0x000000000000791b */ /* 0x003fe20003800000 */
.L_x_687:
[----:B------:R-:W-:Y:S01]  /*19340*/  MOV R13, R27 ;  /* 0x0000001b000d7202 */ /* 0x000fe20000000f00 */
[----:B------:R-:W-:-:S07]  /*19350*/  IMAD.MOV.U32 R0, RZ, RZ, R14 ;  /* 0x000000ffff007224 */ /* 0x000fce00078e000e */
[----:B------:R-:W-:Y:S05]  /*19360*/  WARPSYNC.COLLECTIVE R15, `(.L_x_688) ;  /* 0x000000000f087348 */ /* 0x000fea0003c00000 */
[----:B------:R0:W1:Y:S02]  /*19370*/  SHFL.IDX P6, R14, R13, R12, R11 ;  /* 0x0000000c0d0e7389 */ /* 0x00006400000c000b */
[----:B01----:R-:W-:Y:S01]  /*19380*/  ENDCOLLECTIVE ;  /* 0x000000000000791b */ /* 0x003fe20003800000 */
.L_x_688:
[----:B------:R-:W-:Y:S02]  /*19390*/  IMAD.MOV.U32 R13, RZ, RZ, R26 ;  /* 0x000000ffff0d7224 */ /* 0x000fe400078e001a */
[----:B------:R-:W-:-:S07]  /*193a0*/  IMAD.MOV.U32 R21, RZ, RZ, R14 ;  /* 0x000000ffff157224 */ /* 0x000fce00078e000e */
[----:B------:R-:W-:Y:S05]  /*193b0*/  WARPSYNC.COLLECTIVE R15, `(.L_x_689) ;  /* 0x000000000f087348 */ /* 0x000fea0003c00000 */
[----:B------:R0:W1:Y:S02]  /*193c0*/  SHFL.IDX P6, R14, R13, R12, R11 ;  /* 0x0000000c0d0e7389 */ /* 0x00006400000c000b */
[----:B01----:R-:W-:Y:S01]  /*193d0*/  ENDCOLLECTIVE ;  /* 0x000000000000791b */ /* 0x003fe20003800000 */
.L_x_689:
[----:B------:R-:W-:Y:S01]  /*193e0*/  IMAD.MOV.U32 R20, RZ, RZ, R14 ;  /* 0x000000ffff147224 */ /* 0x000fe200078e000e */
[----:B------:R-:W-:Y:S06]  /*193f0*/  BRA `(.L_x_690) ;  /* 0xfffffefc00b47947 */ /* 0x000fec000383ffff */
.L_x_495:
[----:B0-----:R0:W1:Y:S02]  /*19400*/  SYNCS.PHASECHK.TRANS64.TRYWAIT P0, [R2+URZ+0x2d800], R3 ;  /* 0x02d80003020075a7 */ /* 0x001064000800017f */
[----:B-1----:R-:W-:Y:S05]  /*19410*/  @!P0 NANOSLEEP.SYNCS 0x989680 ;  /* 0x009896800000895d */ /* 0x002fea0003900000 */
[----:B------:R-:W1:Y:S02]  /*19420*/  @!P0 SYNCS.PHASECHK.TRANS64 P0, [R2+URZ+0x2d800], R3 ;  /* 0x02d80003020085a7 */ /* 0x000e64000800007f */
[----:B-1----:R-:W-:Y:S05]  /*19430*/  @!P0 BRA `(.L_x_495) ;  /* 0xfffffffc00f08947 */ /* 0x002fea000383ffff */
[----:B------:R-:W-:Y:S05]  /*19440*/  BRA `(.L_x_691) ;  /* 0xffffff0400447947 */ /* 0x000fea000383ffff */
.L_x_503:
[----:B-1----:R1:W3:Y:S02]  /*19450*/  SYNCS.PHASECHK.TRANS64.TRYWAIT P1, [R8+URZ+0x2d830], R3 ;  /* 0x02d83003080075a7 */ /* 0x0022e4000802017f */
[----:B---3--:R-:W-:Y:S05]  /*19460*/  @!P1 NANOSLEEP.SYNCS 0x989680 ;  /* 0x009896800000995d */ /* 0x008fea0003900000 */
[----:B------:R-:W3:Y:S02]  /*19470*/  @!P1 SYNCS.PHASECHK.TRANS64 P1, [R8+URZ+0x2d830], R3 ;  /* 0x02d83003080095a7 */ /* 0x000ee4000802007f */
[----:B---3--:R-:W-:Y:S05]  /*19480*/  @!P1 BRA `(.L_x_503) ;  /* 0xfffffffc00f09947 */ /* 0x008fea000383ffff */
[----:B------:R-:W-:Y:S05]  /*19490*/  BRA `(.L_x_502) ;  /* 0xffffff1800707947 */ /* 0x000fea000383ffff */
.L_x_510:
[----:B-1----:R1:W2:Y:S02]  /*194a0*/  SYNCS.PHASECHK.TRANS64.TRYWAIT P2, [R3+URZ+0x2d830], R0 ;  /* 0x02d83000030075a7 */ /* 0x0022a4000804017f */
[----:B--2---:R-:W-:Y:S05]  /*194b0*/  @!P2 NANOSLEEP.SYNCS 0x989680 ;  /* 0x009896800000a95d */ /* 0x004fea0003900000 */
[----:B------:R-:W2:Y:S02]  /*194c0*/  @!P2 SYNCS.PHASECHK.TRANS64 P2, [R3+URZ+0x2d830], R0 ;  /* 0x02d830000300a5a7 */ /* 0x000ea4000804007f */
[----:B--2---:R-:W-:Y:S05]  /*194d0*/  @!P2 BRA `(.L_x_510) ;  /* 0xfffffffc00f0a947 */ /* 0x004fea000383ffff */
[----:B------:R-:W-:Y:S05]  /*194e0*/  BRA `(.L_x_509) ;  /* 0xffffff3c00cc7947 */ /* 0x000fea000383ffff */
.L_x_514:
[----:B-1----:R1:W2:Y:S02]  /*194f0*/  SYNCS.PHASECHK.TRANS64.TRYWAIT P1, [R3+URZ+0x2d850], R0 ;  /* 0x02d85000030075a7 */ /* 0x0022a4000802017f */
[----:B--2---:R-:W-:Y:S05]  /*19500*/  @!P1 NANOSLEEP.SYNCS 0x989680 ;  /* 0x009896800000995d */ /* 0x004fea0003900000 */
[----:B------:R-:W2:Y:S02]  /*19510*/  @!P1 SYNCS.PHASECHK.TRANS64 P1, [R3+URZ+0x2d850], R0 ;  /* 0x02d85000030095a7 */ /* 0x000ea4000802007f */
[----:B--2---:R-:W-:Y:S05]  /*19520*/  @!P1 BRA `(.L_x_514) ;  /* 0xfffffffc00f09947 */ /* 0x004fea000383ffff */
[----:B------:R-:W-:Y:S05]  /*19530*/  BRA `(.L_x_511) ;  /* 0xffffff4000e87947 */ /* 0x000fea000383ffff */
.L_x_521:
[----:B--2---:R2:W3:Y:S02]  /*19540*/  SYNCS.PHASECHK.TRANS64.TRYWAIT P1, [R12+URZ+0x2d850], R7 ;  /* 0x02d850070c0075a7 */ /* 0x0044e4000802017f */
[----:B---3--:R-:W-:Y:S05]  /*19550*/  @!P1 NANOSLEEP.SYNCS 0x989680 ;  /* 0x009896800000995d */ /* 0x008fea0003900000 */
[----:B------:R-:W3:Y:S02]  /*19560*/  @!P1 SYNCS.PHASECHK.TRANS64 P1, [R12+URZ+0x2d850], R7 ;  /* 0x02d850070c0095a7 */ /* 0x000ee4000802007f */
[----:B---3--:R-:W-:Y:S05]  /*19570*/  @!P1 BRA `(.L_x_521) ;  /* 0xfffffffc00f09947 */ /* 0x008fea000383ffff */
[----:B------:R-:W-:Y:S05]  /*19580*/  BRA `(.L_x_520) ;  /* 0xffffff6000c07947 */ /* 0x000fea000383ffff */
.L_x_532:
[----:B------:R-:W-:Y:S01]  /*19590*/  IMAD.MOV.U32 R13, RZ, RZ, R4 ;  /* 0x000000ffff0d7224 */ /* 0x000fe200078e0004 */
[----:B------:R-:W-:Y:S01]  /*195a0*/  MOV R12, RZ ;  /* 0x000000ff000c7202 */ /* 0x000fe20000000f00 */
[----:B------:R-:W-:Y:S02]  /*195b0*/  IMAD.MOV.U32 R11, RZ, RZ, 0x1c1f ;  /* 0x00001c1fff0b7424 */ /* 0x000fe400078e00ff */
[----:B------:R-:W-:-:S07]  /*195c0*/  IMAD.MOV.U32 R15, RZ, RZ, -0x1 ;  /* 0xffffffffff0f7424 */ /* 0x000fce00078e00ff */
[----:B-1----:R-:W-:Y:S05]  /*195d0*/  WARPSYNC.COLLECTIVE R15, `(.L_x_692) ;  /* 0x000000000f087348 */ /* 0x002fea0003c00000 */
[----:B------:R0:W2:Y:S02]  /*195e0*/  SHFL.IDX P6, R14, R13, R12, R11 ;  /* 0x0000000c0d0e7389 */ /* 0x0000a400000c000b */
[----:B012---:R-:W-:Y:S01]  /*195f0*/  ENDCOLLECTIVE ;  /* 0x000000000000791b */ /* 0x007fe20003800000 */
.L_x_692:
[----:B------:R-:W-:Y:S02]  /*19600*/  IMAD.MOV.U32 R13, RZ, RZ, R0 ;  /* 0x000000ffff0d7224 */ /* 0x000fe400078e0000 */
[----:B------:R-:W-:-:S07]  /*19610*/  IMAD.MOV.U32 R3, RZ, RZ, R14 ;  /* 0x000000ffff037224 */ /* 0x000fce00078e000e */
[----:B------:R-:W-:Y:S05]  /*19620*/  WARPSYNC.COLLECTIVE R15, `(.L_x_693) ;  /* 0x000000000f087348 */ /* 0x000fea0003c00000 */
[----:B------:R0:W1:Y:S02]  /*19630*/  SHFL.IDX P6, R14, R13, R12, R11 ;  /* 0x0000000c0d0e7389 */ /* 0x00006400000c000b */
[----:B01----:R-:W-:Y:S01]  /*19640*/  ENDCOLLECTIVE ;  /* 0x000000000000791b */ /* 0x003fe20003800000 */
.L_x_693:
[----:B------:R-:W-:Y:S05]  /*19650*/  BRA `(.L_x_694) ;  /* 0xffffff8400fc7947 */ /* 0x000fea000383ffff */
.L_x_535:
[----:B------:R-:W-:Y:S01]  /*19660*/  BSSY B1, `(.L_x_695) ;  /* 0x0000008000017945 */ /* 0x000fe20003800000 */
[----:B----4-:R-:W-:Y:S01]  /*19670*/  MOV R13, R4 ;  /* 0x00000004000d7202 */ /* 0x010fe20000000f00 */
[----:B------:R-:W-:Y:S02]  /*19680*/  IMAD.MOV.U32 R12, RZ, RZ, 0x1 ;  /* 0x00000001ff0c7424 */ /* 0x000fe400078e00ff */
[----:B------:R-:W-:Y:S02]  /*19690*/  IMAD.MOV.U32 R11, RZ, RZ, 0x1c1f ;  /* 0x00001c1fff0b7424 */ /* 0x000fe400078e00ff */
[----:B------:R-:W-:-:S07]  /*196a0*/  IMAD.MOV.U32 R15, RZ, RZ, -0x1 ;  /* 0xffffffffff0f7424 */ /* 0x000fce00078e00ff */
[----:B0123--:R-:W-:Y:S05]  /*196b0*/  WARPSYNC.COLLECTIVE R15, `(.L_x_696) ;  /* 0x000000000f087348 */ /* 0x00ffea0003c00000 */
[----:B---3--:R3:W4:Y:S02]  /*196c0*/  SHFL.IDX P6, R14, R13, R12, R11 ;  /* 0x0000000c0d0e7389 */ /* 0x00872400000c000b */
[----:B01234-:R-:W-:Y:S01]  /*196d0*/  ENDCOLLECTIVE ;  /* 0x000000000000791b */ /* 0x01ffe20003800000 */
.L_x_696:
[----:B------:R-:W-:Y:S05]  /*196e0*/  BSYNC B1 ;  /* 0x0000000000017941 */ /* 0x000fea0003800000 */
.L_x_695:
[----:B------:R-:W-:Y:S01]  /*196f0*/  MOV R13, R0 ;  /* 0x00000000000d7202 */ /* 0x000fe20000000f00 */
[----:B------:R-:W-:Y:S02]  /*19700*/  IMAD.MOV.U32 R12, RZ, RZ, 0x1 ;  /* 0x00000001ff0c7424 */ /* 0x000fe400078e00ff */
[----:B------:R-:W-:Y:S02]  /*19710*/  IMAD.MOV.U32 R11, RZ, RZ, 0x1c1f ;  /* 0x00001c1fff0b7424 */ /* 0x000fe400078e00ff */
[----:B------:R-:W-:Y:S02]  /*19720*/  IMAD.MOV.U32 R15, RZ, RZ, -0x1 ;  /* 0xffffffffff0f7424 */ /* 0x000fe400078e00ff */
[----:B------:R-:W-:-:S07]  /*19730*/  IMAD.MOV.U32 R3, RZ, RZ, R14 ;  /* 0x000000ffff037224 */ /* 0x000fce00078e000e */
[----:B------:R-:W-:Y:S05]  /*19740*/  WARPSYNC.COLLECTIVE R15, `(.L_x_697) ;  /* 0x000000000f087348 */ /* 0x000fea0003c00000 */
[----:B------:R0:W1:Y:S02]  /*19750*/  SHFL.IDX P6, R14, R13, R12, R11 ;  /* 0x0000000c0d0e7389 */ /* 0x00006400000c000b */
[----:B01----:R-:W-:Y:S01]  /*19760*/  ENDCOLLECTIVE ;  /* 0x000000000000791b */ /* 0x003fe20003800000 */
.L_x_697:
[----:B------:R-:W-:Y:S05]  /*19770*/  BRA `(.L_x_698) ;  /* 0xffffff8800107947 */ /* 0x000fea000383ffff */
.L_x_552:
[----:B------:R-:W0:Y:S01]  /*19780*/  S2R R8, SR_TID.X ;  /* 0x0000000000087919 */ /* 0x000e220000002100 */
[----:B------:R-:W-:Y:S01]  /*19790*/  BSSY B1, `(.L_x_699) ;  /* 0x000000a000017945 */ /* 0x000fe20003800000 */
[----:B------:R-:W-:Y:S01]  /*197a0*/  MOV R12, RZ ;  /* 0x000000ff000c7202 */ /* 0x000fe20000000f00 */
[----:B------:R-:W-:Y:S02]  /*197b0*/  IMAD.MOV.U32 R11, RZ, RZ, 0x1f ;  /* 0x0000001fff0b7424 */ /* 0x000fe400078e00ff */
[----:B------:R-:W-:Y:S01]  /*197c0*/  IMAD.MOV.U32 R15, RZ, RZ, -0x1 ;  /* 0xffffffffff0f7424 */ /* 0x000fe200078e00ff */
[----:B0-----:R-:W-:-:S04]  /*197d0*/  SHF.R.U32.HI R8, RZ, 0x5, R8 ;  /* 0x00000005ff087819 */ /* 0x001fc80000011608 */
[----:B------:R-:W-:-:S05]  /*197e0*/  LOP3.LUT R8, R8, 0x3, RZ, 0xc0, !PT ;  /* 0x0000000308087812 */ /* 0x000fca00078ec0ff */
[----:B------:R-:W-:-:S07]  /*197f0*/  IMAD.MOV.U32 R13, RZ, RZ, R8 ;  /* 0x000000ffff0d7224 */ /* 0x000fce00078e0008 */
[----:B------:R-:W-:Y:S05]  /*19800*/  WARPSYNC.COLLECTIVE R15, `(.L_x_700) ;  /* 0x000000000f087348 */ /* 0x000fea0003c00000 */
[----:B------:R0:W1:Y:S02]  /*19810*/  SHFL.IDX P6, R14, R13, R12, R11 ;  /* 0x0000000c0d0e7389 */ /* 0x00006400000c000b */
[----:B01----:R-:W-:Y:S01]  /*19820*/  ENDCOLLECTIVE ;  /* 0x000000000000791b */ /* 0x003fe20003800000 */
.L_x_700:
[----:B------:R-:W-:Y:S05]  /*19830*/  BSYNC B1 ;  /* 0x0000000000017941 */ /* 0x000fea0003800000 */
.L_x_699:
[----:B------:R-:W-:Y:S05]  /*19840*/  BRA `(.L_x_701) ;  /* 0xffffff9800bc7947 */ /* 0x000fea000383ffff */
.L_x_554:
[----:B------:R-:W-:Y:S01]  /*19850*/  BSSY B1, `(.L_x_702) ;  /* 0x0000006000017945 */ /* 0x000fe20003800000 */
[----:B------:R-:W-:-:S07]  /*19860*/  IMAD.MOV.U32 R15, RZ, RZ, -0x1 ;  /* 0xffffffffff0f7424 */ /* 0x000fce00078e00ff */
[----:B0-----:R-:W-:Y:S05]  /*19870*/  WARPSYNC.COLLECTIVE R15, `(.L_x_703) ;  /* 0x000000000f0c7348 */ /* 0x001fea0003c00000 */
[----:B------:R-:W-:Y:S02]  /*19880*/  ELECT P6, UR62, PT ;  /* 0x00000000003e782f */ /* 0x000fe400038c0000 */
[----:B------:R-:W-:Y:S01]  /*19890*/  MOV R14, UR62 ;  /* 0x0000003e000e7c02 */ /* 0x000fe20008000f00 */
[----:B0-----:R-:W-:Y:S10]  /*198a0*/  ENDCOLLECTIVE ;  /* 0x000000000000791b */ /* 0x001ff40003800000 */
.L_x_703:
[----:B------:R-:W-:Y:S05]  /*198b0*/  BSYNC B1 ;  /* 0x0000000000017941 */ /* 0x000fea0003800000 */
.L_x_702:
[----:B------:R-:W-:Y:S05]  /*198c0*/  BRA `(.L_x_553) ;  /* 0xffffff9800b47947 */ /* 0x000fea000383ffff */
.L_x_556:
[----:B0-----:R0:W1:Y:S02]  /*198d0*/  SYNCS.PHASECHK.TRANS64.TRYWAIT P0, [R22+URZ+0x2d820], R5 ;  /* 0x02d82005160075a7 */ /* 0x001064000800017f */
[----:B-1----:R-:W-:Y:S05]  /*198e0*/  @!P0 NANOSLEEP.SYNCS 0x989680 ;  /* 0x009896800000895d */ /* 0x002fea0003900000 */
[----:B------:R-:W1:Y:S02]  /*198f0*/  @!P0 SYNCS.PHASECHK.TRANS64 P0, [R22+URZ+0x2d820], R5 ;  /* 0x02d82005160085a7 */ /* 0x000e64000800007f */
[----:B-1----:R-:W-:Y:S05]  /*19900*/  @!P0 BRA `(.L_x_556) ;  /* 0xfffffffc00f08947 */ /* 0x002fea000383ffff */
[----:B------:R-:W-:Y:S05]  /*19910*/  BRA `(.L_x_704) ;  /* 0xffffff9800c47947 */ /* 0x000fea000383ffff */
.L_x_560:
[----:B-1----:R1:W2:Y:S02]  /*19920*/  SYNCS.PHASECHK.TRANS64.TRYWAIT P0, [R8+URZ+0x2d8a0], R10 ;  /* 0x02d8a00a080075a7 */ /* 0x0022a4000800017f */
[----:B--2---:R-:W-:Y:S05]  /*19930*/  @!P0 NANOSLEEP.SYNCS 0x989680 ;  /* 0x009896800000895d */ /* 0x004fea0003900000 */
[----:B------:R-:W2:Y:S02]  /*19940*/  @!P0 SYNCS.PHASECHK.TRANS64 P0, [R8+URZ+0x2d8a0], R10 ;  /* 0x02d8a00a080085a7 */ /* 0x000ea4000800007f */
[----:B--2---:R-:W-:Y:S05]  /*19950*/  @!P0 BRA `(.L_x_560) ;  /* 0xfffffffc00f08947 */ /* 0x004fea000383ffff */
[----:B------:R-:W-:Y:S05]  /*19960*/  BRA `(.L_x_705) ;  /* 0xffffff9800e07947 */ /* 0x000fea000383ffff */
.L_x_567:
[----:B0-----:R0:W2:Y:S02]  /*19970*/  SYNCS.PHASECHK.TRANS64.TRYWAIT P0, [R8+URZ+0x2d8c0], R10 ;  /* 0x02d8c00a080075a7 */ /* 0x0010a4000800017f */
[----:B--2---:R-:W-:Y:S05]  /*19980*/  @!P0 NANOSLEEP.SYNCS 0x989680 ;  /* 0x009896800000895d */ /* 0x004fea0003900000 */
[----:B------:R-:W2:Y:S02]  /*19990*/  @!P0 SYNCS.PHASECHK.TRANS64 P0, [R8+URZ+0x2d8c0], R10 ;  /* 0x02d8c00a080085a7 */ /* 0x000ea4000800007f */
[----:B--2---:R-:W-:Y:S05]  /*199a0*/  @!P0 BRA `(.L_x_567) ;  /* 0xfffffffc00f08947 */ /* 0x004fea000383ffff */
[----:B------:R-:W-:Y:S05]  /*199b0*/  BRA `(.L_x_706) ;  /* 0xffffff9c00dc7947 */ /* 0x000fea000383ffff */
.L_x_576:
[----:B0-----:R0:W1:Y:S02]  /*199c0*/  SYNCS.PHASECHK.TRANS64.TRYWAIT P1, [R8+URZ+0x2d8a0], R7 ;  /* 0x02d8a007080075a7 */ /* 0x001064000802017f */
[----:B-1----:R-:W-:Y:S05]  /*199d0*/  @!P1 NANOSLEEP.SYNCS 0x989680 ;  /* 0x009896800000995d */ /* 0x002fea0003900000 */
[----:B------:R-:W1:Y:S02]  /*199e0*/  @!P1 SYNCS.PHASECHK.TRANS64 P1, [R8+URZ+0x2d8a0], R7 ;  /* 0x02d8a007080095a7 */ /* 0x000e64000802007f */
[----:B-1----:R-:W-:Y:S05]  /*199f0*/  @!P1 BRA `(.L_x_576) ;  /* 0xfffffffc00f09947 */ /* 0x002fea000383ffff */
[----:B------:R-:W-:Y:S05]  /*19a00*/  BRA `(.L_x_707) ;  /* 0xffffffa4001c7947 */ /* 0x000fea000383ffff */
.L_x_583:
[----:B-1----:R1:W2:Y:S02]  /*19a10*/  SYNCS.PHASECHK.TRANS64.TRYWAIT P1, [R8+URZ+0x2d8c0], R7 ;  /* 0x02d8c007080075a7 */ /* 0x0022a4000802017f */
[----:B--2---:R-:W-:Y:S05]  /*19a20*/  @!P1 NANOSLEEP.SYNCS 0x989680 ;  /* 0x009896800000995d */ /* 0x004fea0003900000 */
[----:B------:R-:W2:Y:S02]  /*19a30*/  @!P1 SYNCS.PHASECHK.TRANS64 P1, [R8+URZ+0x2d8c0], R7 ;  /* 0x02d8c007080095a7 */ /* 0x000ea4000802007f */
[----:B--2---:R-:W-:Y:S05]  /*19a40*/  @!P1 BRA `(.L_x_583) ;  /* 0xfffffffc00f09947 */ /* 0x004fea000383ffff */
[----:B------:R-:W-:Y:S05]  /*19a50*/  BRA `(.L_x_708) ;  /* 0xffffffa800147947 */ /* 0x000fea000383ffff */
.L_x_598:
[----:B------:R-:W0:Y:S01]  /*19a60*/  S2R R20, SR_TID.X ;  /* 0x0000000000147919 */ /* 0x000e220000002100 */
[----:B------:R-:W-:Y:S01]  /*19a70*/  BSSY B0, `(.L_x_709) ;  /* 0x000000a000007945 */ /* 0x000fe20003800000 */
[----:B------:R-:W-:Y:S01]  /*19a80*/  MOV R12, RZ ;  /* 0x000000ff000c7202 */ /* 0x000fe20000000f00 */
[----:B------:R-:W-:Y:S01]  /*19a90*/  IMAD.MOV.U32 R15, RZ, RZ, -0x1 ;  /* 0xffffffffff0f7424 */ /* 0x000fe200078e00ff */
[----:B0-----:R-:W-:-:S04]  /*19aa0*/  SHF.R.U32.HI R11, RZ, 0x5, R20 ;  /* 0x00000005ff0b7819 */ /* 0x001fc80000011614 */
[----:B------:R-:W-:-:S05]  /*19ab0*/  LOP3.LUT R11, R11, 0x3, RZ, 0xc0, !PT ;  /* 0x000000030b0b7812 */ /* 0x000fca00078ec0ff */
[----:B------:R-:W-:Y:S02]  /*19ac0*/  IMAD.MOV.U32 R13, RZ, RZ, R11 ;  /* 0x000000ffff0d7224 */ /* 0x000fe400078e000b */
[----:B------:R-:W-:-:S07]  /*19ad0*/  IMAD.MOV.U32 R11, RZ, RZ, 0x1f ;  /* 0x0000001fff0b7424 */ /* 0x000fce00078e00ff */
[----:B-----5:R-:W-:Y:S05]  /*19ae0*/  WARPSYNC.COLLECTIVE R15, `(.L_x_710) ;  /* 0x000000000f087348 */ /* 0x020fea0003c00000 */
[----:B------:R0:W1:Y:S02]  /*19af0*/  SHFL.IDX P6, R14, R13, R12, R11 ;  /* 0x0000000c0d0e7389 */ /* 0x00006400000c000b */
[----:B01---5:R-:W-:Y:S01]  /*19b00*/  ENDCOLLECTIVE ;  /* 0x000000000000791b */ /* 0x023fe20003800000 */
.L_x_710:
[----:B------:R-:W-:Y:S05]  /*19b10*/  BSYNC B0 ;  /* 0x0000000000007941 */ /* 0x000fea0003800000 */
.L_x_709:
[----:B------:R-:W-:Y:S05]  /*19b20*/  BRA `(.L_x_711) ;  /* 0xffffffb400487947 */ /* 0x000fea000383ffff */
.L_x_601:
[----:B-1----:R1:W2:Y:S02]  /*19b30*/  SYNCS.PHASECHK.TRANS64.TRYWAIT P0, [R0+URZ+0x2d840], R5 ;  /* 0x02d84005000075a7 */ /* 0x0022a4000800017f */
[----:B--2---:R-:W-:Y:S05]  /*19b40*/  @!P0 NANOSLEEP.SYNCS 0x989680 ;  /* 0x009896800000895d */ /* 0x004fea0003900000 */
[----:B------:R-:W2:Y:S02]  /*19b50*/  @!P0 SYNCS.PHASECHK.TRANS64 P0, [R0+URZ+0x2d840], R5 ;  /* 0x02d84005000085a7 */ /* 0x000ea4000800007f */
[----:B--2---:R-:W-:Y:S05]  /*19b60*/  @!P0 BRA `(.L_x_601) ;  /* 0xfffffffc00f08947 */ /* 0x004fea000383ffff */
[----:B------:R-:W-:Y:S05]  /*19b70*/  BRA `(.L_x_712) ;  /* 0xffffffb400ac7947 */ /* 0x000fea000383ffff */
.L_x_602:
        /* <DEDUP_REMOVED lines=8> */
.L_x_714:
[----:B------:R-:W-:Y:S05]  /*19c00*/  BSYNC B0 ;  /* 0x0000000000007941 */ /* 0x000fea0003800000 */
.L_x_713:
[----:B------:R-:W-:Y:S01]  /*19c10*/  IMAD.MOV.U32 R13, RZ, RZ, R2 ;  /* 0x000000ffff0d7224 */ /* 0x000fe200078e0002 */
[----:B------:R-:W-:Y:S01]  /*19c20*/  MOV R11, 0x1c1f ;  /* 0x00001c1f000b7802 */ /* 0x000fe20000000f00 */
[----:B------:R-:W-:Y:S02]  /*19c30*/  IMAD.MOV.U32 R12, RZ, RZ, RZ ;  /* 0x000000ffff0c7224 */ /* 0x000fe400078e00ff */
[----:B------:R-:W-:Y:S02]  /*19c40*/  IMAD.MOV.U32 R15, RZ, RZ, -0x1 ;  /* 0xffffffffff0f7424 */ /* 0x000fe400078e00ff */
[----:B------:R-:W-:-:S07]  /*19c50*/  IMAD.MOV.U32 R6, RZ, RZ, R14 ;  /* 0x000000ffff067224 */ /* 0x000fce00078e000e */
[----:B------:R-:W-:Y:S05]  /*19c60*/  WARPSYNC.COLLECTIVE R15, `(.L_x_715) ;  /* 0x000000000f087348 */ /* 0x000fea0003c00000 */
[----:B------:R0:W1:Y:S02]  /*19c70*/  SHFL.IDX P6, R14, R13, R12, R11 ;  /* 0x0000000c0d0e7389 */ /* 0x00006400000c000b */
[----:B01----:R-:W-:Y:S01]  /*19c80*/  ENDCOLLECTIVE ;  /* 0x000000000000791b */ /* 0x003fe20003800000 */
.L_x_715:
[----:B------:R-:W-:Y:S01]  /*19c90*/  MOV R13, R7 ;  /* 0x00000007000d7202 */ /* 0x000fe20000000f00 */
[----:B------:R-:W-:Y:S02]  /*19ca0*/  IMAD.MOV.U32 R12, RZ, RZ, 0x1 ;  /* 0x00000001ff0c7424 */ /* 0x000fe400078e00ff */
[----:B------:R-:W-:-:S07]  /*19cb0*/  IMAD.MOV.U32 R4, RZ, RZ, R14 ;  /* 0x000000ffff047224 */ /* 0x000fce00078e000e */
[----:B------:R-:W-:Y:S05]  /*19cc0*/  WARPSYNC.COLLECTIVE R15, `(.L_x_716) ;  /* 0x000000000f087348 */ /* 0x000fea0003c00000 */
[----:B------:R0:W1:Y:S02]  /*19cd0*/  SHFL.IDX P6, R14, R13, R12, R11 ;  /* 0x0000000c0d0e7389 */ /* 0x00006400000c000b */
[----:B01----:R-:W-:Y:S01]  /*19ce0*/  ENDCOLLECTIVE ;  /* 0x000000000000791b */ /* 0x003fe20003800000 */
.L_x_716:
[----:B------:R-:W-:-:S05]  /*19cf0*/  @P0 LEA R5, P1, R9, R4, 0x1 ;  /* 0x0000000409050211 */ /* 0x000fca00078208ff */
[----:B------:R-:W-:Y:S01]  /*19d00*/  @P0 IMAD.X R4, RZ, RZ, R6, P1 ;  /* 0x000000ffff040224 */ /* 0x000fe200008e0606 */
[----:B------:R-:W-:Y:S01]  /*19d10*/  ISETP.GE.AND P1, PT, R3, 0x21, PT ;  /* 0x000000210300780c */ /* 0x000fe20003f26270 */
[----:B------:R-:W-:-:S03]  /*19d20*/  @P0 IMAD R6, R8, 0x2, R22 ;  /* 0x0000000208060824 */ /* 0x000fc600078e0216 */
        /* <DEDUP_REMOVED lines=14> */
.L_x_717:
[----:B------:R-:W-:Y:S02]  /*19e10*/  IMAD.MOV.U32 R13, RZ, RZ, R7 ;  /* 0x000000ffff0d7224 */ /* 0x000fe400078e0007 */
[----:B------:R-:W-:Y:S02]  /*19e20*/  IMAD.MOV.U32 R12, RZ, RZ, 0x2 ;  /* 0x00000002ff0c7424 */ /* 0x000fe400078e00ff */
[----:B------:R-:W-:-:S07]  /*19e30*/  IMAD.MOV.U32 R4, RZ, RZ, R14 ;  /* 0x000000ffff047224 */ /* 0x000fce00078e000e */
[----:B------:R-:W-:Y:S05]  /*19e40*/  WARPSYNC.COLLECTIVE R15, `(.L_x_718) ;  /* 0x000000000f087348 */ /* 0x000fea0003c00000 */
[----:B------:R0:W1:Y:S02]  /*19e50*/  SHFL.IDX P6, R14, R13, R12, R11 ;  /* 0x0000000c0d0e7389 */ /* 0x00006400000c000b */
[----:B01----:R-:W-:Y:S01]  /*19e60*/  ENDCOLLECTIVE ;  /* 0x000000000000791b */ /* 0x003fe20003800000 */
.L_x_718:
[----:B------:R-:W-:-:S04]  /*19e70*/  @P1 LEA R5, P0, R9, R4, 0x1 ;  /* 0x0000000409051211 */ /* 0x000fc800078008ff */
[----:B------:R-:W-:Y:S01]  /*19e80*/  @P1 IADD3.X R4, RZ, R6, RZ, P0, !PT ;  /* 0x00000006ff041210 */ /* 0x000fe200007fe4ff */
[----:B------:R-:W-:-:S03]  /*19e90*/  @P1 IMAD R6, R8, 0x2, R22 ;  /* 0x0000000208061824 */ /* 0x000fc600078e0216 */
[----:B------:R-:W-:Y:S02]  /*19ea0*/  @P1 LOP3.LUT R5, R5, R4, RZ, 0x3c, !PT ;  /* 0x0000000405051212 */ /* 0x000fe400078e3cff */
[----:B------:R-:W-:Y:S02]  /*19eb0*/  MOV R13, R2 ;  /* 0x00000002000d7202 */ /* 0x000fe40000000f00 */
        /* <DEDUP_REMOVED lines=13> */
.L_x_719:
[----:B------:R-:W-:Y:S01]  /*19f90*/  IMAD.MOV.U32 R13, RZ, RZ, R7 ;  /* 0x000000ffff0d7224 */ /* 0x000fe200078e0007 */
[----:B------:R-:W-:Y:S01]  /*19fa0*/  MOV R12, 0x3 ;  /* 0x00000003000c7802 */ /* 0x000fe20000000f00 */
[----:B------:R-:W-:-:S07]  /*19fb0*/  IMAD.MOV.U32 R4, RZ, RZ, R14 ;  /* 0x000000ffff047224 */ /* 0x000fce00078e000e */
[----:B------:R-:W-:Y:S05]  /*19fc0*/  WARPSYNC.COLLECTIVE R15, `(.L_x_720) ;  /* 0x000000000f087348 */ /* 0x000fea0003c00000 */
[----:B------:R0:W1:Y:S02]  /*19fd0*/  SHFL.IDX P6, R14, R13, R12, R11 ;  /* 0x0000000c0d0e7389 */ /* 0x00006400000c000b */
[----:B01----:R-:W-:Y:S01]  /*19fe0*/  ENDCOLLECTIVE ;  /* 0x000000000000791b */ /* 0x003fe20003800000 */
.L_x_720:
[----:B------:R-:W-:-:S05]  /*19ff0*/  @P1 LEA R5, P0, R9, R4, 0x1 ;  /* 0x0000000409051211 */ /* 0x000fca00078008ff */
[----:B------:R-:W-:Y:S02]  /*1a000*/  @P1 IMAD.X R4, RZ, RZ, R6, P0 ;  /* 0x000000ffff041224 */ /* 0x000fe400000e0606 */
[----:B------:R-:W-:-:S03]  /*1a010*/  @P1 IMAD R6, R8, 0x2, R22 ;  /* 0x0000000208061824 */ /* 0x000fc600078e0216 */
        /* <DEDUP_REMOVED lines=8> */
.L_x_721:
        /* <DEDUP_REMOVED lines=8> */
.L_x_607:
[----:B------:R0:W5:Y:S01]  /*1a120*/  LDL R8, [R1+0x30] ;  /* 0x0000300001087983 */ /* 0x0001620000100800 */
[----:B------:R-:W-:Y:S01]  /*1a130*/  IMAD.MOV.U32 R13, RZ, RZ, R4 ;  /* 0x000000ffff0d7224 */ /* 0x000fe200078e0004 */
[----:B------:R-:W-:Y:S01]  /*1a140*/  MOV R12, RZ ;  /* 0x000000ff000c7202 */ /* 0x000fe20000000f00 */
[----:B------:R-:W-:Y:S02]  /*1a150*/  IMAD.MOV.U32 R11, RZ, RZ, 0x1c1f ;  /* 0x00001c1fff0b7424 */ /* 0x000fe400078e00ff */
[----:B------:R-:W-:Y:S02]  /*1a160*/  IMAD.MOV.U32 R15, RZ, RZ, -0x1 ;  /* 0xffffffffff0f7424 */ /* 0x000fe400078e00ff */
[----:B-----5:R-:W-:Y:S02]  /*1a170*/  IMAD R0, R21, R9, RZ ;  /* 0x0000000915007224 */ /* 0x020fe400078e02ff */
[----:B0-----:R-:W-:-:S07]  /*1a180*/  IMAD R17, R17, 0xc0, R20 ;  /* 0x000000c011117824 */ /* 0x001fce00078e0214 */
[----:B------:R-:W-:Y:S05]  /*1a190*/  WARPSYNC.COLLECTIVE R15, `(.L_x_723) ;  /* 0x000000000f087348 */ /* 0x000fea0003c00000 */
[----:B------:R0:W1:Y:S02]  /*1a1a0*/  SHFL.IDX P6, R14, R13, R12, R11 ;  /* 0x0000000c0d0e7389 */ /* 0x00006400000c000b */
[----:B01----:R-:W-:Y:S01]  /*1a1b0*/  ENDCOLLECTIVE ;  /* 0x000000000000791b */ /* 0x003fe20003800000 */
.L_x_723:
[C---:B------:R-:W-:Y:S01]  /*1a1c0*/  VIADD R9, R17.reuse, 0x20 ;  /* 0x0000002011097836 */ /* 0x040fe20000000000 */
[----:B------:R-:W-:Y:S01]  /*1a1d0*/  ISETP.GE.AND P3, PT, R17, R0, PT ;  /* 0x000000001100720c */ /* 0x000fe20003f66270 */
[----:B------:R-:W-:Y:S02]  /*1a1e0*/  IMAD.MOV.U32 R13, RZ, RZ, R5 ;  /* 0x000000ffff0d7224 */ /* 0x000fe400078e0005 */
[----:B------:R-:W-:-:S10]  /*1a1f0*/  IMAD.MOV.U32 R2, RZ, RZ, R14 ;  /* 0x000000ffff027224 */ /* 0x000fd400078e000e */
[----:B------:R-:W-:Y:S05]  /*1a200*/  WARPSYNC.COLLECTIVE R15, `(.L_x_724) ;  /* 0x000000000f087348 */ /* 0x000fea0003c00000 */
[----:B------:R0:W1:Y:S02]  /*1a210*/  SHFL.IDX P6, R14, R13, R12, R11 ;  /* 0x0000000c0d0e7389 */ /* 0x00006400000c000b */
[----:B01----:R-:W-:Y:S01]  /*1a220*/  ENDCOLLECTIVE ;  /* 0x000000000000791b */ /* 0x003fe20003800000 */
.L_x_724:
[----:B------:R-:W-:Y:S02]  /*1a230*/  IMAD.MOV.U32 R13, RZ, RZ, R4 ;  /* 0x000000ffff0d7224 */ /* 0x000fe400078e0004 */
[----:B------:R-:W-:Y:S01]  /*1a240*/  IMAD.MOV.U32 R12, RZ, RZ, 0x1 ;  /* 0x00000001ff0c7424 */ /* 0x000fe200078e00ff */
[----:B------:R-:W-:-:S07]  /*1a250*/  MOV R3, R14 ;  /* 0x0000000e00037202 */ /* 0x000fce0000000f00 */
[----:B------:R-:W-:Y:S05]  /*1a260*/  WARPSYNC.COLLECTIVE R15, `(.L_x_725) ;  /* 0x000000000f087348 */ /* 0x000fea0003c00000 */
[----:B------:R0:W1:Y:S02]  /*1a270*/  SHFL.IDX P6, R14, R13, R12, R11 ;  /* 0x0000000c0d0e7389 */ /* 0x00006400000c000b */
[----:B01----:R-:W-:Y:S01]  /*1a280*/  ENDCOLLECTIVE ;  /* 0x000000000000791b */ /* 0x003fe20003800000 */
.L_x_725:
        /* <DEDUP_REMOVED lines=12> */
[----:B------:R-:W-:Y:S02]  /*1a350*/  ISETP.GE.AND P3, PT, R9, R0, PT ;  /* 0x000000000900720c */ /* 0x000fe40003f66270 */
[----:B0-----:R-:W-:-:S11]  /*1a360*/  MOV R2, R14 ;  /* 0x0000000e00027202 */ /* 0x001fd60000000f00 */
[----:B------:R-:W-:Y:S05]  /*1a370*/  WARPSYNC.COLLECTIVE R15, `(.L_x_726) ;  /* 0x000000000f087348 */ /* 0x000fea0003c00000 */
[----:B------:R0:W1:Y:S02]  /*1a380*/  SHFL.IDX P6, R14, R13, R12, R11 ;  /* 0x0000000c0d0e7389 */ /* 0x00006400000c000b */
[----:B01----:R-:W-:Y:S01]  /*1a390*/  ENDCOLLECTIVE ;  /* 0x000000000000791b */ /* 0x003fe20003800000 */
.L_x_726:
[----:B------:R-:W-:Y:S01]  /*1a3a0*/  MOV R13, R4 ;  /* 0x00000004000d7202 */ /* 0x000fe20000000f00 */
[----:B------:R-:W-:Y:S02]  /*1a3b0*/  IMAD.MOV.U32 R12, RZ, RZ, 0x2 ;  /* 0x00000002ff0c7424 */ /* 0x000fe400078e00ff */
[----:B------:R-:W-:-:S07]  /*1a3c0*/  IMAD.MOV.U32 R3, RZ, RZ, R14 ;  /* 0x000000ffff037224 */ /* 0x000fce00078e000e */
[----:B------:R-:W-:Y:S05]  /*1a3d0*/  WARPSYNC.COLLECTIVE R15, `(.L_x_727) ;  /* 0x000000000f087348 */ /* 0x000fea0003c00000 */
[----:B------:R0:W1:Y:S02]  /*1a3e0*/  SHFL.IDX P6, R14, R13, R12, R11 ;  /* 0x0000000c0d0e7389 */ /* 0x00006400000c000b */
[----:B01----:R-:W-:Y:S01]  /*1a3f0*/  ENDCOLLECTIVE ;  /* 0x000000000000791b */ /* 0x003fe20003800000 */
.L_x_727:
        /* <DEDUP_REMOVED lines=11> */
[----:B------:R0:W-:Y:S02]  /*1a4b0*/  @!P3 LDGSTS.E.BYPASS.LTC128B.128 [R8+0x12c00], desc[UR42][R2.64+0x80], !P2 ;  /* 0x12c000800208bfae */ /* 0x0001e4000d101d6a */
[----:B0-----:R-:W-:-:S05]  /*1a4c0*/  VIADD R2, R17, 0x40 ;  /* 0x0000004011027836 */ /* 0x001fca0000000000 */
[----:B------:R-:W-:Y:S01]  /*1a4d0*/  ISETP.GE.AND P3, PT, R2, R0, PT ;  /* 0x000000000200720c */ /* 0x000fe20003f66270 */
[----:B------:R-:W-:-:S12]  /*1a4e0*/  IMAD.MOV.U32 R2, RZ, RZ, R14 ;  /* 0x000000ffff027224 */ /* 0x000fd800078e000e */
[----:B------:R-:W-:Y:S05]  /*1a4f0*/  WARPSYNC.COLLECTIVE R15, `(.L_x_728) ;  /* 0x000000000f087348 */ /* 0x000fea0003c00000 */
[----:B------:R0:W1:Y:S02]  /*1a500*/  SHFL.IDX P6, R14, R13, R12, R11 ;  /* 0x0000000c0d0e7389 */ /* 0x00006400000c000b */
[----:B01----:R-:W-:Y:S01]  /*1a510*/  ENDCOLLECTIVE ;  /* 0x000000000000791b */ /* 0x003fe20003800000 */
.L_x_728:
[----:B------:R-:W-:Y:S02]  /*1a520*/  IMAD.MOV.U32 R13, RZ, RZ, R4 ;  /* 0x000000ffff0d7224 */ /* 0x000fe400078e0004 */
[----:B------:R-:W-:Y:S02]  /*1a530*/  IMAD.MOV.U32 R12, RZ, RZ, 0x3 ;  /* 0x00000003ff0c7424 */ /* 0x000fe400078e00ff */
[----:B------:R-:W-:-:S07]  /*1a540*/  IMAD.MOV.U32 R3, RZ, RZ, R14 ;  /* 0x000000ffff037224 */ /* 0x000fce00078e000e */
[----:B------:R-:W-:Y:S05]  /*1a550*/  WARPSYNC.COLLECTIVE R15, `(.L_x_729) ;  /* 0x000000000f087348 */ /* 0x000fea0003c00000 */
[----:B------:R0:W1:Y:S02]  /*1a560*/  SHFL.IDX P6, R14, R13, R12, R11 ;  /* 0x0000000c0d0e7389 */ /* 0x00006400000c000b */
[----:B01----:R-:W-:Y:S01]  /*1a570*/  ENDCOLLECTIVE ;  /* 0x000000000000791b */ /* 0x003fe20003800000 */
.L_x_729:
[----:B------:R-:W-:-:S04]  /*1a580*/  @!P3 LEA R3, P4, R10, R3, 0x1 ;  /* 0x000000030a03b211 */ /* 0x000fc800078808ff */
[----:B------:R-:W-:-:S04]  /*1a590*/  @!P3 IADD3.X R2, RZ, R2, RZ, P4, !PT ;  /* 0x00000002ff02b210 */ /* 0x000fc800027fe4ff */
[----:B------:R-:W-:Y:S01]  /*1a5a0*/  @!P3 LOP3.LUT R3, R3, R2, RZ, 0x3c, !PT ;  /* 0x000000020303b212 */ /* 0x000fe200078e3cff */
[----:B------:R-:W-:-:S03]  /*1a5b0*/  IMAD.MOV.U32 R13, RZ, RZ, R5 ;  /* 0x000000ffff0d7224 */ /* 0x000fc600078e0005 */
[----:B------:R-:W-:-:S04]  /*1a5c0*/  @!P3 LOP3.LUT R2, R3, R2, RZ, 0x3c, !PT ;  /* 0x000000020302b212 */ /* 0x000fc800078e3cff */
[----:B------:R-:W-:Y:S01]  /*1a5d0*/  @!P3 LOP3.LUT R3, R3, R2, RZ, 0x3c, !PT ;  /* 0x000000020303b212 */ /* 0x000fe200078e3cff */
[----:B------:R-:W-:-:S04]  /*1a5e0*/  IMAD.MOV.U32 R4, RZ, RZ, R14 ;  /* 0x000000ffff047224 */ /* 0x000fc800078e000e */
[----:B------:R-:W-:Y:S01]  /*1a5f0*/  @!PT LDS RZ, [RZ] ;  /* 0x00000000fffff984 */ /* 0x000fe20000000800 */
[----:B------:R-:W-:Y:S01]  /*1a600*/  @!PT LDS RZ, [RZ] ;  /* 0x00000000fffff984 */ /* 0x000fe20000000800 */
[----:B------:R-:W-:Y:S01]  /*1a610*/  @!PT LDS RZ, [RZ] ;  /* 0x00000000fffff984 */ /* 0x000fe20000000800 */
[----:B------:R0:W-:Y:S03]  /*1a620*/  @!P3 LDGSTS.E.BYPASS.LTC128B.128 [R8+0xd400], desc[UR42][R2.64], !P0 ;  /* 0x0d4000000208bfae */ /* 0x0001e6000c101d6a */
[----:B0-----:R-:W-:Y:S05]  /*1a630*/  WARPSYNC.COLLECTIVE R15, `(.L_x_730) ;  /* 0x000000000f087348 */ /* 0x001fea0003c00000 */
[----:B------:R1:W2:Y:S02]  /*1a640*/  SHFL.IDX P6, R14, R13, R12, R11 ;  /* 0x0000000c0d0e7389 */ /* 0x0002a400000c000b */
[----:B012---:R-:W-:Y:S01]  /*1a650*/  ENDCOLLECTIVE ;  /* 0x000000000000791b */ /* 0x007fe20003800000 */
.L_x_730:
[----:B------:R-:W-:Y:S01]  /*1a660*/  @!PT LDS RZ, [RZ] ;  /* 0x00000000fffff984 */ /* 0x000fe20000000800 */
[----:B------:R-:W-:Y:S01]  /*1a670*/  @!PT LDS RZ, [RZ] ;  /* 0x00000000fffff984 */ /* 0x000fe20000000800 */
[----:B------:R-:W-:Y:S01]  /*1a680*/  @!PT LDS RZ, [RZ] ;  /* 0x00000000fffff984 */ /* 0x000fe20000000800 */
[----:B------:R-:W-:Y:S04]  /*1a690*/  @!P3 LDGSTS.E.BYPASS.LTC128B.128 [R8+0x10400], desc[UR42][R2.64+0x40], !P1 ;  /* 0x104000400208bfae */ /* 0x000fe8000c901d6a */
[----:B------:R0:W-:Y:S01]  /*1a6a0*/  @!P3 LDGSTS.E.BYPASS.LTC128B.128 [R8+0x13400], desc[UR42][R2.64+0x80], !P2 ;  /* 0x134000800208bfae */ /* 0x0001e2000d101d6a */
[----:B------:R-:W-:Y:S01]  /*1a6b0*/  IMAD.MOV.U32 R13, RZ, RZ, R6 ;  /* 0x000000ffff0d7224 */ /* 0x000fe200078e0006 */
[----:B------:R-:W-:Y:S01]  /*1a6c0*/  MOV R12, RZ ;  /* 0x000000ff000c7202 */ /* 0x000fe20000000f00 */
[----:B0-----:R-:W-:Y:S01]  /*1a6d0*/  VIADD R2, R17, 0x60 ;  /* 0x0000006011027836 */ /* 0x001fe20000000000 */
[----:B------:R-:W-:-:S04]  /*1a6e0*/  MOV R5, R14 ;  /* 0x0000000e00057202 */ /* 0x000fc80000000f00 */
[----:B------:R-:W-:-:S13]  /*1a6f0*/  ISETP.GE.AND P3, PT, R2, R0, PT ;  /* 0x000000000200720c */ /* 0x000fda0003f66270 */
[----:B------:R-:W-:Y:S05]  /*1a700*/  WARPSYNC.COLLECTIVE R15, `(.L_x_731) ;  /* 0x000000000f087348 */ /* 0x000fea0003c00000 */
[----:B------:R0:W1:Y:S02]  /*1a710*/  SHFL.IDX P6, R14, R13, R12, R11 ;  /* 0x0000000c0d0e7389 */ /* 0x00006400000c000b */
[----:B01----:R-:W-:Y:S01]  /*1a720*/  ENDCOLLECTIVE ;  /* 0x000000000000791b */ /* 0x003fe20003800000 */
.L_x_731:
[----:B------:R-:W-:Y:S01]  /*1a730*/  @!P3 LEA R2, P4, R10, R5, 0x1 ;  /* 0x000000050a02b211 */ /* 0x000fe200078808ff */
[----:B------:R-:W-:-:S04]  /*1a740*/  IMAD.MOV.U32 R13, RZ, RZ, R7 ;  /* 0x000000ffff0d7224 */ /* 0x000fc800078e0007 */
[----:B------:R-:W-:-:S05]  /*1a750*/  @!P3 IMAD.X R3, RZ, RZ, R4, P4 ;  /* 0x000000ffff03b224 */ /* 0x000fca00020e0604 */
        /* <DEDUP_REMOVED lines=12> */
.L_x_732:
[----:B------:R-:W-:Y:S01]  /*1a820*/  MOV R13, R6 ;  /* 0x00000006000d7202 */ /* 0x000fe20000000f00 */
[----:B------:R-:W-:Y:S02]  /*1a830*/  IMAD.MOV.U32 R12, RZ, RZ, 0x1 ;  /* 0x00000001ff0c7424 */ /* 0x000fe400078e00ff */
[----:B------:R-:W-:-:S07]  /*1a840*/  IMAD.MOV.U32 R3, RZ, RZ, R14 ;  /* 0x000000ffff037224 */ /* 0x000fce00078e000e */
[----:B------:R-:W-:Y:S05]  /*1a850*/  WARPSYNC.COLLECTIVE R15, `(.L_x_733) ;  /* 0x000000000f087348 */ /* 0x000fea0003c00000 */
[----:B------:R0:W1:Y:S02]  /*1a860*/  SHFL.IDX P6, R14, R13, R12, R11 ;  /* 0x0000000c0d0e7389 */ /* 0x00006400000c000b */
[----:B01----:R-:W-:Y:S01]  /*1a870*/  ENDCOLLECTIVE ;  /* 0x000000000000791b */ /* 0x003fe20003800000 */
.L_x_733:
[----:B------:R-:W-:-:S05]  /*1a880*/  @!P3 LEA R3, P4, R10, R3, 0x1 ;  /* 0x000000030a03b211 */ /* 0x000fca00078808ff */
[----:B------:R-:W-:-:S05]  /*1a890*/  @!P3 IMAD.X R2, RZ, RZ, R2, P4 ;  /* 0x000000ffff02b224 */ /* 0x000fca00020e0602 */
[----:B------:R-:W-:Y:S01]  /*1a8a0*/  @!P3 LOP3.LUT R3, R3, R2, RZ, 0x3c, !PT ;  /* 0x000000020303b212 */ /* 0x000fe200078e3cff */
[----:B------:R-:W-:-:S03]  /*1a8b0*/  IMAD.MOV.U32 R13, RZ, RZ, R7 ;  /* 0x000000ffff0d7224 */ /* 0x000fc600078e0007 */
[----:B------:R-:W-:-:S04]  /*1a8c0*/  @!P3 LOP3.LUT R2, R3, R2, RZ, 0x3c, !PT ;  /* 0x000000020302b212 */ /* 0x000fc800078e3cff */
[----:B------:R-:W-:Y:S01]  /*1a8d0*/  @!P3 LOP3.LUT R3, R3, R2, RZ, 0x3c, !PT ;  /* 0x000000020303b212 */ /* 0x000fe200078e3cff */
[----:B------:R-:W-:-:S07]  /*1a8e0*/  IMAD.MOV.U32 R6, RZ, RZ, R14 ;  /* 0x000000ffff067224 */ /* 0x000fce00078e000e */
[----:B------:R-:W-:Y:S05]  /*1a8f0*/  WARPSYNC.COLLECTIVE R15, `(.L_x_734) ;  /* 0x000000000f087348 */ /* 0x000fea0003c00000 */
[----:B------:R0:W1:Y:S02]  /*1a900*/  SHFL.IDX P6, R14, R13, R12, R11 ;  /* 0x0000000c0d0e7389 */ /* 0x00006400000c000b */
[----:B01----:R-:W-:Y:S01]  /*1a910*/  ENDCOLLECTIVE ;  /* 0x000000000000791b */ /* 0x003fe20003800000 */
.L_x_734:
[----:B------:R-:W-:Y:S01]  /*1a920*/  @!PT LDS RZ, [RZ] ;  /* 0x00000000fffff984 */ /* 0x000fe20000000800 */
[----:B------:R-:W-:Y:S01]  /*1a930*/  @!PT LDS RZ, [RZ] ;  /* 0x00000000fffff984 */ /* 0x000fe20000000800 */
[----:B------:R-:W-:Y:S01]  /*1a940*/  @!PT LDS RZ, [RZ] ;  /* 0x00000000fffff984 */ /* 0x000fe20000000800 */
[----:B------:R-:W-:Y:S04]  /*1a950*/  @!P3 LDGSTS.E.BYPASS.LTC128B.128 [R8+0xe400], desc[UR42][R2.64], !P0 ;  /* 0x0e4000000208bfae */ /* 0x000fe8000c101d6a */
[----:B------:R-:W-:Y:S04]  /*1a960*/  @!P3 LDGSTS.E.BYPASS.LTC128B.128 [R8+0x11400], desc[UR42][R2.64+0x40], !P1 ;  /* 0x114000400208bfae */ /* 0x000fe8000c901d6a */
[----:B------:R0:W-:Y:S02]  /*1a970*/  @!P3 LDGSTS.E.BYPASS.LTC128B.128 [R8+0x14400], desc[UR42][R2.64+0x80], !P2 ;  /* 0x144000800208bfae */ /* 0x0001e4000d101d6a */
[----:B0-----:R-:W-:Y:S01]  /*1a980*/  IMAD.MOV.U32 R2, RZ, RZ, R14 ;  /* 0x000000ffff027224 */ /* 0x001fe200078e000e */
[----:B------:R-:W-:Y:S06]  /*1a990*/  BRA `(.L_x_735) ;  /* 0xffffffb800947947 */ /* 0x000fec000383ffff */
.L_x_610:
[----:B-1----:R1:W2:Y:S02]  /*1a9a0*/  SYNCS.PHASECHK.TRANS64.TRYWAIT P0, [R22+URZ+0x2d820], R0 ;  /* 0x02d82000160075a7 */ /* 0x0022a4000800017f */
[----:B--2---:R-:W-:Y:S05]  /*1a9b0*/  @!P0 NANOSLEEP.SYNCS 0x989680 ;  /* 0x009896800000895d */ /* 0x004fea0003900000 */
[----:B------:R-:W2:Y:S02]  /*1a9c0*/  @!P0 SYNCS.PHASECHK.TRANS64 P0, [R22+URZ+0x2d820], R0 ;  /* 0x02d82000160085a7 */ /* 0x000ea4000800007f */
[----:B--2---:R-:W-:Y:S05]  /*1a9d0*/  @!P0 BRA `(.L_x_610) ;  /* 0xfffffffc00f08947 */ /* 0x004fea000383ffff */
[----:B------:R-:W-:Y:S05]  /*1a9e0*/  BRA `(.L_x_736) ;  /* 0xffffffb800fc7947 */ /* 0x000fea000383ffff */
.L_x_615:
[----:B0-----:R0:W1:Y:S02]  /*1a9f0*/  SYNCS.PHASECHK.TRANS64.TRYWAIT P0, [R5+URZ+0x2d840], R0 ;  /* 0x02d84000050075a7 */ /* 0x001064000800017f */
[----:B-1----:R-:W-:Y:S05]  /*1aa00*/  @!P0 NANOSLEEP.SYNCS 0x989680 ;  /* 0x009896800000895d */ /* 0x002fea0003900000 */
[----:B------:R-:W1:Y:S02]  /*1aa10*/  @!P0 SYNCS.PHASECHK.TRANS64 P0, [R5+URZ+0x2d840], R0 ;  /* 0x02d84000050085a7 */ /* 0x000e64000800007f */
[----:B-1----:R-:W-:Y:S05]  /*1aa20*/  @!P0 BRA `(.L_x_615) ;  /* 0xfffffffc00f08947 */ /* 0x002fea000383ffff */
[----:B------:R-:W-:Y:S05]  /*1aa30*/  BRA `(.L_x_737) ;  /* 0xffffffbc00f07947 */ /* 0x000fea000383ffff */
.L_x_616:
[----:B------:R-:W-:Y:S01]  /*1aa40*/  BSSY B1, `(.L_x_738) ;  /* 0x0000008000017945 */ /* 0x000fe20003800000 */
[----:B------:R-:W-:Y:S01]  /*1aa50*/  MOV R13, R7 ;  /* 0x00000007000d7202 */ /* 0x000fe20000000f00 */
[----:B------:R-:W-:Y:S02]  /*1aa60*/  IMAD.MOV.U32 R12, RZ, RZ, RZ ;  /* 0x000000ffff0c7224 */ /* 0x000fe400078e00ff */
[----:B------:R-:W-:Y:S02]  /*1aa70*/  IMAD.MOV.U32 R11, RZ, RZ, 0x1c1f ;  /* 0x00001c1fff0b7424 */ /* 0x000fe400078e00ff */
[----:B------:R-:W-:-:S07]  /*1aa80*/  IMAD.MOV.U32 R15, RZ, RZ, -0x1 ;  /* 0xffffffffff0f7424 */ /* 0x000fce00078e00ff */
[----:B------:R-:W-:Y:S05]  /*1aa90*/  WARPSYNC.COLLECTIVE R15, `(.L_x_739) ;  /* 0x000000000f087348 */ /* 0x000fea0003c00000 */
[----:B------:R0:W1:Y:S02]  /*1aaa0*/  SHFL.IDX P6, R14, R13, R12, R11 ;  /* 0x0000000c0d0e7389 */ /* 0x00006400000c000b */
[----:B01----:R-:W-:Y:S01]  /*1aab0*/  ENDCOLLECTIVE ;  /* 0x000000000000791b */ /* 0x003fe20003800000 */
.L_x_739:
[----:B------:R-:W-:Y:S05]  /*1aac0*/  BSYNC B1 ;  /* 0x0000000000017941 */ /* 0x000fea0003800000 */
.L_x_738:
[----:B------:R-:W0:Y:S01]  /*1aad0*/  S2R R20, SR_TID.X ;  /* 0x0000000000147919 */ /* 0x000e220000002100 */
[----:B------:R-:W-:Y:S01]  /*1aae0*/  MOV R13, R6 ;  /* 0x00000006000d7202 */ /* 0x000fe20000000f00 */
[----:B------:R-:W-:Y:S01]  /*1aaf0*/  IMAD.MOV.U32 R12, RZ, RZ, RZ ;  /* 0x000000ffff0c7224 */ /* 0x000fe200078e00ff */
[----:B------:R-:W-:Y:S01]  /*1ab00*/  LOP3.LUT R23, R23, 0xffffffdf, RZ, 0xc0, !PT ;  /* 0xffffffdf17177812 */ /* 0x000fe200078ec0ff */
[----:B------:R-:W-:Y:S02]  /*1ab10*/  IMAD.MOV.U32 R11, RZ, RZ, 0x1c1f ;  /* 0x00001c1fff0b7424 */ /* 0x000fe400078e00ff */
[----:B------:R-:W-:Y:S01]  /*1ab20*/  IMAD.MOV.U32 R15, RZ, RZ, -0x1 ;  /* 0xffffffffff0f7424 */ /* 0x000fe200078e00ff */
[----:B------:R-:W-:Y:S01]  /*1ab30*/  @P1 LOP3.LUT R23, R23, 0x20, RZ, 0xfc, !PT ;  /* 0x0000002017171812 */ /* 0x000fe200078efcff */
[----:B------:R-:W-:Y:S02]  /*1ab40*/  IMAD.MOV.U32 R3, RZ, RZ, R14 ;  /* 0x000000ffff037224 */ /* 0x000fe400078e000e */
[----:B------:R-:W-:-:S07]  /*1ab50*/  IMAD R4, R4, 0x2, R22 ;  /* 0x0000000204047824 */ /* 0x000fce00078e0216 */
[----:B0-----:R-:W-:Y:S05]  /*1ab60*/  WARPSYNC.COLLECTIVE R15, `(.L_x_740) ;  /* 0x000000000f087348 */ /* 0x001fea0003c00000 */
[----:B------:R1:W2:Y:S02]  /*1ab70*/  SHFL.IDX P6, R14, R13, R12, R11 ;  /* 0x0000000c0d0e7389 */ /* 0x0002a400000c000b */
[----:B012---:R-:W-:Y:S01]  /*1ab80*/  ENDCOLLECTIVE ;  /* 0x000000000000791b */ /* 0x007fe20003800000 */
.L_x_740:
[----:B------:R-:W-:Y:S01]  /*1ab90*/  LOP3.LUT P1, RZ, R23, 0x4, RZ, 0xc0, !PT ;  /* 0x0000000417ff7812 */ /* 0x000fe2000782c0ff */
[----:B------:R-:W-:Y:S01]  /*1aba0*/  IMAD.MOV.U32 R13, RZ, RZ, R7 ;  /* 0x000000ffff0d7224 */ /* 0x000fe200078e0007 */
[----:B------:R-:W-:Y:S01]  /*1abb0*/  MOV R12, 0x1 ;  /* 0x00000001000c7802 */ /* 0x000fe20000000f00 */
[----:B------:R-:W-:Y:S01]  /*1abc0*/  IMAD.SHL.U32 R20, R20, 0x8, RZ ;  /* 0x0000000814147824 */ /* 0x000fe200078e00ff */
[----:B------:R-:W-:-:S09]  /*1abd0*/  MOV R2, R14 ;  /* 0x0000000e00027202 */ /* 0x000fd20000000f00 */
[----:B------:R-:W-:Y:S05]  /*1abe0*/  WARPSYNC.COLLECTIVE R15, `(.L_x_741) ;  /* 0x000000000f087348 */ /* 0x000fea0003c00000 */
[----:B------:R0:W1:Y:S02]  /*1abf0*/  SHFL.IDX P6, R14, R13, R12, R11 ;  /* 0x0000000c0d0e7389 */ /* 0x00006400000c000b */
[----:B01----:R-:W-:Y:S01]  /*1ac00*/  ENDCOLLECTIVE ;  /* 0x000000000000791b */ /* 0x003fe20003800000 */
.L_x_741:
[----:B------:R-:W-:-:S05]  /*1ac10*/  LOP3.LUT R20, R20, 0x18, RZ, 0xc0, !PT ;  /* 0x0000001814147812 */ /* 0x000fca00078ec0ff */
[----:B------:R-:W-:-:S05]  /*1ac20*/  IMAD.SHL.U32 R0, R20, 0x2, RZ ;  /* 0x0000000214007824 */ /* 0x000fca00078e00ff */
[----:B------:R-:W-:Y:S01]  /*1ac30*/  IADD3 R2, P0, R2, R0, RZ ;  /* 0x0000000002027210 */ /* 0x000fe20007f1e0ff */
[----:B------:R-:W-:-:S04]  /*1ac40*/  IMAD.MOV.U32 R13, RZ, RZ, R6 ;  /* 0x000000ffff0d7224 */ /* 0x000fc800078e0006 */
[----:B------:R-:W-:-:S05]  /*1ac50*/  IMAD.X R3, RZ, RZ, R3, P0 ;  /* 0x000000ffff037224 */ /* 0x000fca00000e0603 */
        /* <DEDUP_REMOVED lines=10> */
.L_x_742:
[----:B------:R-:W-:Y:S01]  /*1ad00*/  MOV R13, R7 ;  /* 0x00000007000d7202 */ /* 0x000fe20000000f00 */
[----:B------:R-:W-:Y:S02]  /*1ad10*/  IMAD.MOV.U32 R12, RZ, RZ, 0x2 ;  /* 0x00000002ff0c7424 */ /* 0x000fe400078e00ff */
[----:B------:R-:W-:-:S07]  /*1ad20*/  IMAD.MOV.U32 R2, RZ, RZ, R14 ;  /* 0x000000ffff027224 */ /* 0x000fce00078e000e */
[----:B------:R-:W-:Y:S05]  /*1ad30*/  WARPSYNC.COLLECTIVE R15, `(.L_x_743) ;  /* 0x000000000f087348 */ /* 0x000fea0003c00000 */
[----:B------:R0:W1:Y:S02]  /*1ad40*/  SHFL.IDX P6, R14, R13, R12, R11 ;  /* 0x0000000c0d0e7389 */ /* 0x00006400000c000b */
[----:B01----:R-:W-:Y:S01]  /*1ad50*/  ENDCOLLECTIVE ;  /* 0x000000000000791b */ /* 0x003fe20003800000 */
.L_x_743:
        /* <DEDUP_REMOVED lines=13> */
.L_x_744:
[----:B------:R-:W-:Y:S02]  /*1ae30*/  IMAD.MOV.U32 R13, RZ, RZ, R7 ;  /* 0x000000ffff0d7224 */ /* 0x000fe400078e0007 */
[----:B------:R-:W-:Y:S02]  /*1ae40*/  IMAD.MOV.U32 R12, RZ, RZ, 0x3 ;  /* 0x00000003ff0c7424 */ /* 0x000fe400078e00ff */
[----:B------:R-:W-:-:S07]  /*1ae50*/  IMAD.MOV.U32 R2, RZ, RZ, R14 ;  /* 0x000000ffff027224 */ /* 0x000fce00078e000e */
[----:B------:R-:W-:Y:S05]  /*1ae60*/  WARPSYNC.COLLECTIVE R15, `(.L_x_745) ;  /* 0x000000000f087348 */ /* 0x000fea0003c00000 */
[----:B------:R0:W1:Y:S02]  /*1ae70*/  SHFL.IDX P6, R14, R13, R12, R11 ;  /* 0x0000000c0d0e7389 */ /* 0x00006400000c000b */
[----:B01----:R-:W-:Y:S01]  /*1ae80*/  ENDCOLLECTIVE ;  /* 0x000000000000791b */ /* 0x003fe20003800000 */
.L_x_745:
[----:B------:R-:W-:-:S04]  /*1ae90*/  IADD3 R2, P0, R2, R0, RZ ;  /* 0x0000000002027210 */ /* 0x000fc80007f1e0ff */
[----:B------:R-:W-:-:S05]  /*1aea0*/  IADD3.X R3, RZ, R20, RZ, P0, !PT ;  /* 0x00000014ff037210 */ /* 0x000fca00007fe4ff */
[----:B------:R-:W-:Y:S01]  /*1aeb0*/  @!PT LDS RZ, [RZ] ;  /* 0x00000000fffff984 */ /* 0x000fe20000000800 */
[----:B------:R-:W-:Y:S01]  /*1aec0*/  @!PT LDS RZ, [RZ] ;  /* 0x00000000fffff984 */ /* 0x000fe20000000800 */
[----:B------:R-:W-:Y:S01]  /*1aed0*/  @!PT LDS RZ, [RZ] ;  /* 0x00000000fffff984 */ /* 0x000fe20000000800 */
[----:B------:R0:W-:Y:S01]  /*1aee0*/  LDGSTS.E.BYPASS.LTC128B.128 [R4+0x16400], desc[UR42][R2.64], !P1 ;  /* 0x1640000002047fae */ /* 0x0001e2000c901d6a */
[----:B------:R-:W-:Y:S01]  /*1aef0*/  LOP3.LUT P1, RZ, R23, 0x20, RZ, 0xc0, !PT ;  /* 0x0000002017ff7812 */ /* 0x000fe2000782c0ff */
[----:B------:R-:W-:Y:S02]  /*1af00*/  IMAD.MOV.U32 R13, RZ, RZ, R6 ;  /* 0x000000ffff0d7224 */ /* 0x000fe400078e0006 */
[----:B------:R0:W-:Y:S04]  /*1af10*/  LDGSTS.E.BYPASS.LTC128B.128 [R4+0x18400], desc[UR42][R2.64+0x40], !P5 ;  /* 0x1840004002047fae */ /* 0x0001e8000e901d6a */
[----:B------:R0:W-:Y:S01]  /*1af20*/  LDGSTS.E.BYPASS.LTC128B.128 [R4+0x1a400], desc[UR42][R2.64+0x80], !P4 ;  /* 0x1a40008002047fae */ /* 0x0001e2000e101d6a */
[----:B------:R-:W-:-:S07]  /*1af30*/  IMAD.MOV.U32 R20, RZ, RZ, R14 ;  /* 0x000000ffff147224 */ /* 0x000fce00078e000e */
[----:B0-----:R-:W-:Y:S05]  /*1af40*/  WARPSYNC.COLLECTIVE R15, `(.L_x_746) ;  /* 0x000000000f087348 */ /* 0x001fea0003c00000 */
[----:B------:R1:W2:Y:S02]  /*1af50*/  SHFL.IDX P6, R14, R13, R12, R11 ;  /* 0x0000000c0d0e7389 */ /* 0x0002a400000c000b */
[----:B012---:R-:W-:Y:S01]  /*1af60*/  ENDCOLLECTIVE ;  /* 0x000000000000791b */ /* 0x007fe20003800000 */
.L_x_746:
[----:B------:R-:W-:Y:S01]  /*1af70*/  MOV R2, R14 ;  /* 0x0000000e00027202 */ /* 0x000fe20000000f00 */
[----:B------:R-:W-:Y:S06]  /*1af80*/  BRA `(.L_x_747) ;  /* 0xffffffbc007c7947 */ /* 0x000fec000383ffff */
.L_x_621:
[----:B-1----:R1:W2:Y:S02]  /*1af90*/  SYNCS.PHASECHK.TRANS64.TRYWAIT P0, [R5+URZ+0x2d860], R2 ;  /* 0x02d86002050075a7 */ /* 0x0022a4000800017f */
[----:B--2---:R-:W-:Y:S05]  /*1afa0*/  @!P0 NANOSLEEP.SYNCS 0x989680 ;  /* 0x009896800000895d */ /* 0x004fea0003900000 */
[----:B------:R-:W2:Y:S02]  /*1afb0*/  @!P0 SYNCS.PHASECHK.TRANS64 P0, [R5+URZ+0x2d860], R2 ;  /* 0x02d86002050085a7 */ /* 0x000ea4000800007f */
[----:B--2---:R-:W-:Y:S05]  /*1afc0*/  @!P0 BRA `(.L_x_621) ;  /* 0xfffffffc00f08947 */ /* 0x004fea000383ffff */
[----:B------:R-:W-:Y:S05]  /*1afd0*/  BRA `(.L_x_748) ;  /* 0xffffffbc00e07947 */ /* 0x000fea000383ffff */
.L_x_622:
        /* <DEDUP_REMOVED lines=8> */
.L_x_750:
[----:B------:R-:W-:Y:S05]  /*1b060*/  BSYNC B1 ;  /* 0x0000000000017941 */ /* 0x000fea0003800000 */
.L_x_749:
[----:B------:R-:W-:Y:S01]  /*1b070*/  IMAD.MOV.U32 R13, RZ, RZ, R24 ;  /* 0x000000ffff0d7224 */ /* 0x000fe200078e0018 */
[----:B------:R-:W-:Y:S01]  /*1b080*/  MOV R3, R14 ;  /* 0x0000000e00037202 */ /* 0x000fe20000000f00 */
[----:B------:R-:W-:Y:S02]  /*1b090*/  IMAD.MOV.U32 R12, RZ, RZ, RZ ;  /* 0x000000ffff0c7224 */ /* 0x000fe400078e00ff */
[----:B------:R-:W-:Y:S02]  /*1b0a0*/  IMAD.MOV.U32 R11, RZ, RZ, 0x1c1f ;  /* 0x00001c1fff0b7424 */ /* 0x000fe400078e00ff */
[----:B------:R-:W-:Y:S02]  /*1b0b0*/  IMAD.MOV.U32 R15, RZ, RZ, -0x1 ;  /* 0xffffffffff0f7424 */ /* 0x000fe400078e00ff */
[----:B------:R-:W-:-:S07]  /*1b0c0*/  IMAD R4, R4, 0x2, R22 ;  /* 0x0000000204047824 */ /* 0x000fce00078e0216 */
[----:B------:R-:W-:Y:S05]  /*1b0d0*/  WARPSYNC.COLLECTIVE R15, `(.L_x_751) ;  /* 0x000000000f087348 */ /* 0x000fea0003c00000 */
[----:B------:R0:W1:Y:S02]  /*1b0e0*/  SHFL.IDX P6, R14, R13, R12, R11 ;  /* 0x0000000c0d0e7389 */ /* 0x00006400000c000b */
[----:B01----:R-:W-:Y:S01]  /*1b0f0*/  ENDCOLLECTIVE ;  /* 0x000000000000791b */ /* 0x003fe20003800000 */
.L_x_751:
[----:B------:R-:W-:Y:S02]  /*1b100*/  IMAD.MOV.U32 R13, RZ, RZ, R25 ;  /* 0x000000ffff0d7224 */ /* 0x000fe400078e0019 */
[----:B------:R-:W-:Y:S01]  /*1b110*/  IMAD.MOV.U32 R12, RZ, RZ, 0x1 ;  /* 0x00000001ff0c7424 */ /* 0x000fe200078e00ff */
[----:B------:R-:W-:-:S07]  /*1b120*/  MOV R2, R14 ;  /* 0x0000000e00027202 */ /* 0x000fce0000000f00 */
[----:B------:R-:W-:Y:S05]  /*1b130*/  WARPSYNC.COLLECTIVE R15, `(.L_x_752) ;  /* 0x000000000f087348 */ /* 0x000fea0003c00000 */
[----:B------:R0:W1:Y:S02]  /*1b140*/  SHFL.IDX P6, R14, R13, R12, R11 ;  /* 0x0000000c0d0e7389 */ /* 0x00006400000c000b */
[----:B01----:R-:W-:Y:S01]  /*1b150*/  ENDCOLLECTIVE ;  /* 0x000000000000791b */ /* 0x003fe20003800000 */
.L_x_752:
        /* <DEDUP_REMOVED lines=16> */
.L_x_753:
[----:B------:R-:W-:Y:S01]  /*1b260*/  IMAD.MOV.U32 R13, RZ, RZ, R25 ;  /* 0x000000ffff0d7224 */ /* 0x000fe200078e0019 */
[----:B------:R-:W-:Y:S01]  /*1b270*/  MOV R12, 0x2 ;  /* 0x00000002000c7802 */ /* 0x000fe20000000f00 */
[----:B------:R-:W-:-:S07]  /*1b280*/  IMAD.MOV.U32 R2, RZ, RZ, R14 ;  /* 0x000000ffff027224 */ /* 0x000fce00078e000e */
[----:B------:R-:W-:Y:S05]  /*1b290*/  WARPSYNC.COLLECTIVE R15, `(.L_x_754) ;  /* 0x000000000f087348 */ /* 0x000fea0003c00000 */
[----:B------:R0:W1:Y:S02]  /*1b2a0*/  SHFL.IDX P6, R14, R13, R12, R11 ;  /* 0x0000000c0d0e7389 */ /* 0x00006400000c000b */
[----:B01----:R-:W-:Y:S01]  /*1b2b0*/  ENDCOLLECTIVE ;  /* 0x000000000000791b */ /* 0x003fe20003800000 */
.L_x_754:
        /* <DEDUP_REMOVED lines=16> */
.L_x_755:
[----:B------:R-:W-:Y:S01]  /*1b3c0*/  MOV R13, R25 ;  /* 0x00000019000d7202 */ /* 0x000fe20000000f00 */
[----:B------:R-:W-:Y:S02]  /*1b3d0*/  IMAD.MOV.U32 R12, RZ, RZ, 0x3 ;  /* 0x00000003ff0c7424 */ /* 0x000fe400078e00ff */
[----:B------:R-:W-:-:S07]  /*1b3e0*/  IMAD.MOV.U32 R2, RZ, RZ, R14 ;  /* 0x000000ffff027224 */ /* 0x000fce00078e000e */
[----:B------:R-:W-:Y:S05]  /*1b3f0*/  WARPSYNC.COLLECTIVE R15, `(.L_x_756) ;  /* 0x000000000f087348 */ /* 0x000fea0003c00000 */
[----:B------:R0:W1:Y:S02]  /*1b400*/  SHFL.IDX P6, R14, R13, R12, R11 ;  /* 0x0000000c0d0e7389 */ /* 0x00006400000c000b */
[----:B01----:R-:W-:Y:S01]  /*1b410*/  ENDCOLLECTIVE ;  /* 0x000000000000791b */ /* 0x003fe20003800000 */
.L_x_756:
        /* <DEDUP_REMOVED lines=13> */
.L_x_757:
        /* <DEDUP_REMOVED lines=8> */
.L_x_630:
[----:B-1----:R1:W2:Y:S02]  /*1b570*/  SYNCS.PHASECHK.TRANS64.TRYWAIT P0, [R0+URZ+0x2d860], R3 ;  /* 0x02d86003000075a7 */ /* 0x0022a4000800017f */
[----:B--2---:R-:W-:Y:S05]  /*1b580*/  @!P0 NANOSLEEP.SYNCS 0x989680 ;  /* 0x009896800000895d */ /* 0x004fea0003900000 */
[----:B------:R-:W2:Y:S02]  /*1b590*/  @!P0 SYNCS.PHASECHK.TRANS64 P0, [R0+URZ+0x2d860], R3 ;  /* 0x02d86003000085a7 */ /* 0x000ea4000800007f */
[----:B--2---:R-:W-:Y:S05]  /*1b5a0*/  @!P0 BRA `(.L_x_630) ;  /* 0xfffffffc00f08947 */ /* 0x004fea000383ffff */
[----:B------:R-:W-:Y:S05]  /*1b5b0*/  BRA `(.L_x_759) ;  /* 0xffffffc000687947 */ /* 0x000fea000383ffff */
.L_x_631:
[----:B------:R-:W-:Y:S01]  /*1b5c0*/  BSSY B0, `(.L_x_760) ;  /* 0x0000008000007945 */ /* 0x000fe20003800000 */
[----:B------:R-:W-:Y:S01]  /*1b5d0*/  MOV R13, R25 ;  /* 0x00000019000d7202 */ /* 0x000fe20000000f00 */
[----:B------:R-:W-:Y:S02]  /*1b5e0*/  IMAD.MOV.U32 R12, RZ, RZ, RZ ;  /* 0x000000ffff0c7224 */ /* 0x000fe400078e00ff */
[----:B------:R-:W-:Y:S02]  /*1b5f0*/  IMAD.MOV.U32 R11, RZ, RZ, 0x1c1f ;  /* 0x00001c1fff0b7424 */ /* 0x000fe400078e00ff */
[----:B------:R-:W-:-:S07]  /*1b600*/  IMAD.MOV.U32 R15, RZ, RZ, -0x1 ;  /* 0xffffffffff0f7424 */ /* 0x000fce00078e00ff */
[----:B01---5:R-:W-:Y:S05]  /*1b610*/  WARPSYNC.COLLECTIVE R15, `(.L_x_761) ;  /* 0x000000000f087348 */ /* 0x023fea0003c00000 */
[----:B------:R2:W3:Y:S02]  /*1b620*/  SHFL.IDX P6, R14, R13, R12, R11 ;  /* 0x0000000c0d0e7389 */ /* 0x0004e400000c000b */
[----:B0123-5:R-:W-:Y:S01]  /*1b630*/  ENDCOLLECTIVE ;  /* 0x000000000000791b */ /* 0x02ffe20003800000 */
.L_x_761:
[----:B------:R-:W-:Y:S05]  /*1b640*/  BSYNC B0 ;  /* 0x0000000000007941 */ /* 0x000fea0003800000 */
.L_x_760:
        /* <DEDUP_REMOVED lines=10> */
.L_x_762:
[----:B------:R-:W-:Y:S01]  /*1b6f0*/  ULDC UR4, c[0x0][0x2f4] ;  /* 0x0000bd0000047ab9 */ /* 0x000fe20000000800 */
[----:B------:R-:W-:Y:S02]  /*1b700*/  IMAD.MOV.U32 R13, RZ, RZ, R25 ;  /* 0x000000ffff0d7224 */ /* 0x000fe400078e0019 */
[----:B------:R-:W-:Y:S02]  /*1b710*/  IMAD.MOV.U32 R12, RZ, RZ, 0x1 ;  /* 0x00000001ff0c7424 */ /* 0x000fe400078e00ff */
[----:B------:R-:W-:-:S05]  /*1b720*/  IMAD.SHL.U32 R7, R2, 0x8, RZ ;  /* 0x0000000802077824 */ /* 0x000fca00078e00ff */
[----:B------:R-:W-:-:S04]  /*1b730*/  LOP3.LUT R7, R7, 0x18, RZ, 0xc0, !PT ;  /* 0x0000001807077812 */ /* 0x000fc800078ec0ff */
[C---:B------:R-:W-:Y:S02]  /*1b740*/  SHF.L.U32 R5, R7.reuse, 0x1, RZ ;  /* 0x0000000107057819 */ /* 0x040fe400000006ff */
[C---:B------:R-:W-:Y:S02]  /*1b750*/  ISETP.GE.AND P2, PT, R7.reuse, UR4, PT ;  /* 0x0000000407007c0c */ /* 0x040fe4000bf46270 */
[----:B------:R-:W-:Y:S02]  /*1b760*/  IADD3 R2, P0, R14, R5, RZ ;  /* 0x000000050e027210 */ /* 0x000fe40007f1e0ff */
[C---:B------:R-:W-:Y:S02]  /*1b770*/  LOP3.LUT R8, R7.reuse, 0x20, RZ, 0xfc, !PT ;  /* 0x0000002007087812 */ /* 0x040fe400078efcff */
[----:B------:R-:W-:Y:S01]  /*1b780*/  LOP3.LUT R7, R7, 0x40, RZ, 0xfc, !PT ;  /* 0x0000004007077812 */ /* 0x000fe200078efcff */
[----:B------:R-:W-:Y:S01]  /*1b790*/  IMAD.X R3, RZ, RZ, R3, P0 ;  /* 0x000000ffff037224 */ /* 0x000fe200000e0603 */
[----:B------:R-:W-:-:S02]  /*1b7a0*/  ISETP.LT.OR P3, PT, R6, 0x1, P2 ;  /* 0x000000010600780c */ /* 0x000fc40001761670 */
[----:B------:R-:W-:Y:S02]  /*1b7b0*/  ISETP.GE.AND P1, PT, R8, UR4, PT ;  /* 0x0000000408007c0c */ /* 0x000fe4000bf26270 */
[----:B------:R-:W-:-:S13]  /*1b7c0*/  ISETP.GE.AND P0, PT, R7, UR4, PT ;  /* 0x0000000407007c0c */ /* 0x000fda000bf06270 */
[----:B------:R-:W-:Y:S05]  /*1b7d0*/  WARPSYNC.COLLECTIVE R15, `(.L_x_763) ;  /* 0x000000000f087348 */ /* 0x000fea0003c00000 */
[----:B------:R0:W1:Y:S02]  /*1b7e0*/  SHFL.IDX P6, R14, R13, R12, R11 ;  /* 0x0000000c0d0e7389 */ /* 0x00006400000c000b */
[----:B01----:R-:W-:Y:S01]  /*1b7f0*/  ENDCOLLECTIVE ;  /* 0x000000000000791b */ /* 0x003fe20003800000 */
.L_x_763:
        /* <DEDUP_REMOVED lines=9> */
[----:B------:R-:W-:Y:S02]  /*1b890*/  ISETP.LT.OR P3, PT, R6, 0x21, P2 ;  /* 0x000000210600780c */ /* 0x000fe40001761670 */
[----:B0-----:R-:W-:-:S11]  /*1b8a0*/  MOV R3, R14 ;  /* 0x0000000e00037202 */ /* 0x001fd60000000f00 */
[----:B------:R-:W-:Y:S05]  /*1b8b0*/  WARPSYNC.COLLECTIVE R15, `(.L_x_764) ;  /* 0x000000000f087348 */ /* 0x000fea0003c00000 */
[----:B------:R0:W1:Y:S02]  /*1b8c0*/  SHFL.IDX P6, R14, R13, R12, R11 ;  /* 0x0000000c0d0e7389 */ /* 0x00006400000c000b */
[----:B01----:R-:W-:Y:S01]  /*1b8d0*/  ENDCOLLECTIVE ;  /* 0x000000000000791b */ /* 0x003fe20003800000 */
.L_x_764:
[----:B------:R-:W-:Y:S02]  /*1b8e0*/  IMAD.MOV.U32 R13, RZ, RZ, R25 ;  /* 0x000000ffff0d7224 */ /* 0x000fe400078e0019 */
[----:B------:R-:W-:Y:S01]  /*1b8f0*/  IMAD.MOV.U32 R12, RZ, RZ, 0x2 ;  /* 0x00000002ff0c7424 */ /* 0x000fe200078e00ff */
[----:B------:R-:W-:-:S13]  /*1b900*/  IADD3 R2, P4, R14, R5, RZ ;  /* 0x000000050e027210 */ /* 0x000fda0007f9e0ff */
[----:B------:R-:W-:Y:S05]  /*1b910*/  WARPSYNC.COLLECTIVE R15, `(.L_x_765) ;  /* 0x000000000f087348 */ /* 0x000fea0003c00000 */
[----:B------:R0:W1:Y:S02]  /*1b920*/  SHFL.IDX P6, R14, R13, R12, R11 ;  /* 0x0000000c0d0e7389 */ /* 0x00006400000c000b */
[----:B01----:R-:W-:Y:S01]  /*1b930*/  ENDCOLLECTIVE ;  /* 0x000000000000791b */ /* 0x003fe20003800000 */
.L_x_765:
        /* <DEDUP_REMOVED lines=10> */
[----:B------:R-:W-:Y:S02]  /*1b9e0*/  ISETP.LT.OR P3, PT, R6, 0x41, P2 ;  /* 0x000000410600780c */ /* 0x000fe40001761670 */
[----:B0-----:R-:W-:-:S11]  /*1b9f0*/  MOV R3, R14 ;  /* 0x0000000e00037202 */ /* 0x001fd60000000f00 */
[----:B------:R-:W-:Y:S05]  /*1ba00*/  WARPSYNC.COLLECTIVE R15, `(.L_x_766) ;  /* 0x000000000f087348 */ /* 0x000fea0003c00000 */
[----:B------:R0:W1:Y:S02]  /*1ba10*/  SHFL.IDX P6, R14, R13, R12, R11 ;  /* 0x0000000c0d0e7389 */ /* 0x00006400000c000b */
[----:B01----:R-:W-:Y:S01]  /*1ba20*/  ENDCOLLECTIVE ;  /* 0x000000000000791b */ /* 0x003fe20003800000 */
.L_x_766:
[----:B------:R-:W-:Y:S02]  /*1ba30*/  IMAD.MOV.U32 R13, RZ, RZ, R25 ;  /* 0x000000ffff0d7224 */ /* 0x000fe400078e0019 */
[----:B------:R-:W-:Y:S01]  /*1ba40*/  IMAD.MOV.U32 R12, RZ, RZ, 0x3 ;  /* 0x00000003ff0c7424 */ /* 0x000fe200078e00ff */
[----:B------:R-:W-:-:S13]  /*1ba50*/  IADD3 R2, P4, R14, R5, RZ ;  /* 0x000000050e027210 */ /* 0x000fda0007f9e0ff */
[----:B------:R-:W-:Y:S05]  /*1ba60*/  WARPSYNC.COLLECTIVE R15, `(.L_x_767) ;  /* 0x000000000f087348 */ /* 0x000fea0003c00000 */
[----:B------:R0:W1:Y:S02]  /*1ba70*/  SHFL.IDX P6, R14, R13, R12, R11 ;  /* 0x0000000c0d0e7389 */ /* 0x00006400000c000b */
[----:B01----:R-:W-:Y:S01]  /*1ba80*/  ENDCOLLECTIVE ;  /* 0x000000000000791b */ /* 0x003fe20003800000 */
.L_x_767:
        /* <DEDUP_REMOVED lines=10> */
[----:B------:R-:W-:-:S07]  /*1bb30*/  MOV R25, R14 ;  /* 0x0000000e00197202 */ /* 0x000fce0000000f00 */
[----:B0-----:R-:W-:Y:S05]  /*1bb40*/  WARPSYNC.COLLECTIVE R15, `(.L_x_768) ;  /* 0x000000000f087348 */ /* 0x001fea0003c00000 */
[----:B------:R1:W2:Y:S02]  /*1bb50*/  SHFL.IDX P6, R14, R13, R12, R11 ;  /* 0x0000000c0d0e7389 */ /* 0x0002a400000c000b */
[----:B012---:R-:W-:Y:S01]  /*1bb60*/  ENDCOLLECTIVE ;  /* 0x000000000000791b */ /* 0x007fe20003800000 */
.L_x_768:
[----:B------:R-:W-:Y:S05]  /*1bb70*/  BRA `(.L_x_769) ;  /* 0xffffffbc00c87947 */ /* 0x000fea000383ffff */
.L_x_636:
[----:B------:R-:W-:Y:S01]  /*1bb80*/  BSSY B0, `(.L_x_770) ;  /* 0x0000008000007945 */ /* 0x000fe20003800000 */
[----:B------:R-:W-:Y:S01]  /*1bb90*/  IMAD.MOV.U32 R13, RZ, RZ, R16 ;  /* 0x000000ffff0d7224 */ /* 0x000fe200078e0010 */
[----:B------:R-:W-:Y:S01]  /*1bba0*/  MOV R15, 0xffffffff ;  /* 0xffffffff000f7802 */ /* 0x000fe20000000f00 */
[----:B------:R-:W-:Y:S02]  /*1bbb0*/  IMAD.MOV.U32 R12, RZ, RZ, RZ ;  /* 0x000000ffff0c7224 */ /* 0x000fe400078e00ff */
[----:B------:R-:W-:-:S07]  /*1bbc0*/  IMAD.MOV.U32 R11, RZ, RZ, 0x1f ;  /* 0x0000001fff0b7424 */ /* 0x000fce00078e00ff */
[----:B01---5:R-:W-:Y:S05]  /*1bbd0*/  WARPSYNC.COLLECTIVE R15, `(.L_x_771) ;  /* 0x000000000f087348 */ /* 0x023fea0003c00000 */
[----:B------:R2:W3:Y:S02]  /*1bbe0*/  SHFL.IDX P6, R14, R13, R12, R11 ;  /* 0x0000000c0d0e7389 */ /* 0x0004e400000c000b */
[----:B0123-5:R-:W-:Y:S01]  /*1bbf0*/  ENDCOLLECTIVE ;  /* 0x000000000000791b */ /* 0x02ffe20003800000 */
.L_x_771:
[----:B------:R-:W-:Y:S05]  /*1bc00*/  BSYNC B0 ;  /* 0x0000000000007941 */ /* 0x000fea0003800000 */
.L_x_770:
[----:B------:R-:W-:Y:S01]  /*1bc10*/  IMAD.MOV.U32 R13, RZ, RZ, R16 ;  /* 0x000000ffff0d7224 */ /* 0x000fe200078e0010 */
[----:B------:R-:W-:Y:S01]  /*1bc20*/  MOV R15, 0xffffffff ;  /* 0xffffffff000f7802 */ /* 0x000fe20000000f00 */
[----:B------:R-:W-:Y:S02]  /*1bc30*/  IMAD.MOV.U32 R12, RZ, RZ, 0x1 ;  /* 0x00000001ff0c7424 */ /* 0x000fe400078e00ff */
[----:B------:R-:W-:Y:S02]  /*1bc40*/  IMAD.MOV.U32 R11, RZ, RZ, 0x1f ;  /* 0x0000001fff0b7424 */ /* 0x000fe400078e00ff */
[----:B------:R-:W-:Y:S02]  /*1bc50*/  IMAD.IADD R5, R19, 0x1, R8 ;  /* 0x0000000113057824 */ /* 0x000fe400078e0208 */
[----:B------:R-:W-:-:S07]  /*1bc60*/  IMAD.MOV.U32 R0, RZ, RZ, R14 ;  /* 0x000000ffff007224 */ /* 0x000fce00078e000e */
[----:B------:R-:W-:Y:S05]  /*1bc70*/  WARPSYNC.COLLECTIVE R15, `(.L_x_772) ;  /* 0x000000000f087348 */ /* 0x000fea0003c00000 */
[----:B------:R0:W1:Y:S02]  /*1bc80*/  SHFL.IDX P6, R14, R13, R12, R11 ;  /* 0x0000000c0d0e7389 */ /* 0x00006400000c000b */
[----:B01----:R-:W-:Y:S01]  /*1bc90*/  ENDCOLLECTIVE ;  /* 0x000000000000791b */ /* 0x003fe20003800000 */
.L_x_772:
[----:B------:R-:W-:Y:S02]  /*1bca0*/  ULDC UR4, c[0x0][0xc3c] ;  /* 0x00030f0000047ab9 */ /* 0x000fe40000000800 */
[----:B------:R-:W-:-:S13]  /*1bcb0*/  ISETP.GE.OR P1, PT, R5, UR4, !P0 ;  /* 0x0000000405007c0c */ /* 0x000fda000c726670 */
[----:B------:R-:W0:Y:S01]  /*1bcc0*/  @!P1 LDC.64 R2, c[0x0][0xc80] ;  /* 0x00032000ff029b82 */ /* 0x000e220000000a00 */
[----:B------:R-:W-:Y:S02]  /*1bcd0*/  IMAD.MOV.U32 R11, RZ, RZ, RZ ;  /* 0x000000ffff0b7224 */ /* 0x000fe400078e00ff */
        /* <DEDUP_REMOVED lines=9> */
[----:B------:R-:W-:-:S04]  /*1bd70*/  ISETP.NE.AND P1, PT, R8, RZ, PT ;  /* 0x000000ff0800720c */ /* 0x000fc80003f25270 */
[----:B------:R-:W-:-:S09]  /*1bd80*/  MOV R13, R2 ;  /* 0x00000002000d7202 */ /* 0x000fd20000000f00 */
[----:B------:R-:W-:Y:S05]  /*1bd90*/  WARPSYNC.COLLECTIVE R15, `(.L_x_773) ;  /* 0x000000000f087348 */ /* 0x000fea0003c00000 */
[----:B------:R0:W1:Y:S02]  /*1bda0*/  SHFL.UP P6, R14, R13, R12, R11 ;  /* 0x0400000c0d0e7389 */ /* 0x00006400000c000b */
[----:B01----:R-:W-:Y:S01]  /*1bdb0*/  ENDCOLLECTIVE ;  /* 0x000000000000791b */ /* 0x003fe20003800000 */
.L_x_773:
[----:B------:R-:W-:Y:S01]  /*1bdc0*/  IMAD.MOV.U32 R12, RZ, RZ, 0x2 ;  /* 0x00000002ff0c7424 */ /* 0x000fe200078e00ff */
[----:B------:R-:W-:-:S05]  /*1bdd0*/  SEL R5, R14, RZ, P1 ;  /* 0x000000ff0e057207 */ /* 0x000fca0000800000 */
[----:B------:R-:W-:-:S04]  /*1bde0*/  IMAD.IADD R5, R2, 0x1, R5 ;  /* 0x0000000102057824 */ /* 0x000fc800078e0205 */
[----:B------:R-:W-:-:S07]  /*1bdf0*/  IMAD.MOV.U32 R13, RZ, RZ, R5 ;  /* 0x000000ffff0d7224 */ /* 0x000fce00078e0005 */
[----:B------:R-:W-:Y:S05]  /*1be00*/  WARPSYNC.COLLECTIVE R15, `(.L_x_774) ;  /* 0x000000000f087348 */ /* 0x000fea0003c00000 */
[----:B------:R0:W1:Y:S02]  /*1be10*/  SHFL.UP P6, R14, R13, R12, R11 ;  /* 0x0400000c0d0e7389 */ /* 0x00006400000c000b */
[----:B01----:R-:W-:Y:S01]  /*1be20*/  ENDCOLLECTIVE ;  /* 0x000000000000791b */ /* 0x003fe20003800000 */
.L_x_774:
[----:B------:R-:W-:Y:S01]  /*1be30*/  IMAD.MOV.U32 R12, RZ, RZ, 0x4 ;  /* 0x00000004ff0c7424 */ /* 0x000fe200078e00ff */
[----:B------:R-:W-:-:S04]  /*1be40*/  SEL R6, R14, RZ, P2 ;  /* 0x000000ff0e067207 */ /* 0x000fc80001000000 */
[----:B------:R-:W-:-:S05]  /*1be50*/  IADD3 R6, R5, R6, RZ ;  /* 0x0000000605067210 */ /* 0x000fca0007ffe0ff */
[----:B------:R-:W-:-:S07]  /*1be60*/  IMAD.MOV.U32 R13, RZ, RZ, R6 ;  /* 0x000000ffff0d7224 */ /* 0x000fce00078e0006 */
[----:B------:R-:W-:Y:S05]  /*1be70*/  WARPSYNC.COLLECTIVE R15, `(.L_x_775) ;  /* 0x000000000f087348 */ /* 0x000fea0003c00000 */
[----:B------:R0:W1:Y:S02]  /*1be80*/  SHFL.UP P6, R14, R13, R12, R11 ;  /* 0x0400000c0d0e7389 */ /* 0x00006400000c000b */
[----:B01----:R-:W-:Y:S01]  /*1be90*/  ENDCOLLECTIVE ;  /* 0x000000000000791b */ /* 0x003fe20003800000 */
.L_x_775:
[----:B------:R-:W-:Y:S02]  /*1bea0*/  MOV R12, 0x8 ;  /* 0x00000008000c7802 */ /* 0x000fe40000000f00 */
[----:B------:R-:W-:-:S05]  /*1beb0*/  SEL R7, R14, RZ, P3 ;  /* 0x000000ff0e077207 */ /* 0x000fca0001800000 */
[----:B------:R-:W-:-:S04]  /*1bec0*/  IMAD.IADD R7, R6, 0x1, R7 ;  /* 0x0000000106077824 */ /* 0x000fc800078e0207 */
[----:B------:R-:W-:-:S07]  /*1bed0*/  IMAD.MOV.U32 R13, RZ, RZ, R7 ;  /* 0x000000ffff0d7224 */ /* 0x000fce00078e0007 */
[----:B------:R-:W-:Y:S05]  /*1bee0*/  WARPSYNC.COLLECTIVE R15, `(.L_x_776) ;  /* 0x000000000f087348 */ /* 0x000fea0003c00000 */
[----:B------:R0:W1:Y:S02]  /*1bef0*/  SHFL.UP P6, R14, R13, R12, R11 ;  /* 0x0400000c0d0e7389 */ /* 0x00006400000c000b */
[----:B01----:R-:W-:Y:S01]  /*1bf00*/  ENDCOLLECTIVE ;  /* 0x000000000000791b */ /* 0x003fe20003800000 */
.L_x_776:
[----:B------:R-:W-:Y:S01]  /*1bf10*/  IMAD.MOV.U32 R12, RZ, RZ, 0x10 ;  /* 0x00000010ff0c7424 */ /* 0x000fe200078e00ff */
[----:B------:R-:W-:-:S05]  /*1bf20*/  SEL R14, R14, RZ, P4 ;  /* 0x000000ff0e0e7207 */ /* 0x000fca0002000000 */
[----:B------:R-:W-:-:S04]  /*1bf30*/  IMAD.IADD R5, R7, 0x1, R14 ;  /* 0x0000000107057824 */ /* 0x000fc800078e020e */
[----:B------:R-:W-:-:S07]  /*1bf40*/  IMAD.MOV.U32 R13, RZ, RZ, R5 ;  /* 0x000000ffff0d7224 */ /* 0x000fce00078e0005 */
[----:B------:R-:W-:Y:S05]  /*1bf50*/  WARPSYNC.COLLECTIVE R15, `(.L_x_777) ;  /* 0x000000000f087348 */ /* 0x000fea0003c00000 */
[----:B------:R0:W1:Y:S02]  /*1bf60*/  SHFL.UP P6, R14, R13, R12, R11 ;  /* 0x0400000c0d0e7389 */ /* 0x00006400000c000b */
[----:B01----:R-:W-:Y:S01]  /*1bf70*/  ENDCOLLECTIVE ;  /* 0x000000000000791b */ /* 0x003fe20003800000 */
.L_x_777:
[----:B------:R-:W-:Y:S02]  /*1bf80*/  IMAD.MOV.U32 R12, RZ, RZ, 0x1f ;  /* 0x0000001fff0c7424 */ /* 0x000fe400078e00ff */
[----:B------:R-:W-:Y:S01]  /*1bf90*/  IMAD.MOV.U32 R11, RZ, RZ, 0x1f ;  /* 0x0000001fff0b7424 */ /* 0x000fe200078e00ff */
[----:B------:R-:W-:-:S05]  /*1bfa0*/  SEL R14, R14, RZ, P5 ;  /* 0x000000ff0e0e7207 */ /* 0x000fca0002800000 */
[----:B------:R-:W-:-:S05]  /*1bfb0*/  IMAD.IADD R3, R5, 0x1, R14 ;  /* 0x0000000105037824 */ /* 0x000fca00078e020e */
[----:B------:R-:W-:-:S07]  /*1bfc0*/  MOV R13, R3 ;  /* 0x00000003000d7202 */ /* 0x000fce0000000f00 */
[----:B------:R-:W-:Y:S05]  /*1bfd0*/  WARPSYNC.COLLECTIVE R15, `(.L_x_778) ;  /* 0x000000000f087348 */ /* 0x000fea0003c00000 */
[----:B------:R0:W1:Y:S02]  /*1bfe0*/  SHFL.IDX P6, R14, R13, R12, R11 ;  /* 0x0000000c0d0e7389 */ /* 0x00006400000c000b */
[----:B01----:R-:W-:Y:S01]  /*1bff0*/  ENDCOLLECTIVE ;  /* 0x000000000000791b */ /* 0x003fe20003800000 */
.L_x_778:
[----:B------:R-:W-:Y:S05]  /*1c000*/  BRA `(.L_x_779) ;  /* 0xffffffbc00e47947 */ /* 0x000fea000383ffff */
.L_x_641:
[----:B------:R-:W-:Y:S01]  /*1c010*/  BSSY B0, `(.L_x_780) ;  /* 0x0000008000007945 */ /* 0x000fe20003800000 */
[----:B-----5:R-:W-:Y:S01]  /*1c020*/  IMAD.MOV.U32 R13, RZ, RZ, R2 ;  /* 0x000000ffff0d7224 */ /* 0x020fe200078e0002 */
[----:B------:R-:W-:Y:S01]  /*1c030*/  MOV R11, RZ ;  /* 0x000000ff000b7202 */ /* 0x000fe20000000f00 */
[----:B------:R-:W-:Y:S02]  /*1c040*/  IMAD.MOV.U32 R12, RZ, RZ, 0x1 ;  /* 0x00000001ff0c7424 */ /* 0x000fe400078e00ff */
[----:B------:R-:W-:-:S07]  /*1c050*/  IMAD.MOV.U32 R15, RZ, RZ, -0x1 ;  /* 0xffffffffff0f7424 */ /* 0x000fce00078e00ff */
[----:B01----:R-:W-:Y:S05]  /*1c060*/  WARPSYNC.COLLECTIVE R15, `(.L_x_781) ;  /* 0x000000000f087348 */ /* 0x003fea0003c00000 */
[----:B------:R2:W3:Y:S02]  /*1c070*/  SHFL.UP P6, R14, R13, R12, R11 ;  /* 0x0400000c0d0e7389 */ /* 0x0004e400000c000b */
[----:B0123--:R-:W-:Y:S01]  /*1c080*/  ENDCOLLECTIVE ;  /* 0x000000000000791b */ /* 0x00ffe20003800000 */
.L_x_781:
[----:B------:R-:W-:Y:S05]  /*1c090*/  BSYNC B0 ;  /* 0x0000000000007941 */ /* 0x000fea0003800000 */
.L_x_780:
[----:B------:R-:W-:Y:S01]  /*1c0a0*/  SEL R13, R14, RZ, P1 ;  /* 0x000000ff0e0d7207 */ /* 0x000fe20000800000 */
[----:B------:R-:W-:Y:S01]  /*1c0b0*/  IMAD.MOV.U32 R12, RZ, RZ, 0x2 ;  /* 0x00000002ff0c7424 */ /* 0x000fe200078e00ff */
[----:B------:R-:W-:Y:S01]  /*1c0c0*/  MOV R15, 0xffffffff ;  /* 0xffffffff000f7802 */ /* 0x000fe20000000f00 */
[----:B------:R-:W-:Y:S02]  /*1c0d0*/  IMAD.MOV.U32 R11, RZ, RZ, RZ ;  /* 0x000000ffff0b7224 */ /* 0x000fe400078e00ff */
[----:B------:R-:W-:-:S07]  /*1c0e0*/  IMAD.IADD R13, R2, 0x1, R13 ;  /* 0x00000001020d7824 */ /* 0x000fce00078e020d */
[----:B------:R-:W-:Y:S05]  /*1c0f0*/  WARPSYNC.COLLECTIVE R15, `(.L_x_782) ;  /* 0x000000000f087348 */ /* 0x000fea0003c00000 */
[----:B------:R0:W1:Y:S02]  /*1c100*/  SHFL.UP P6, R14, R13, R12, R11 ;  /* 0x0400000c0d0e7389 */ /* 0x00006400000c000b */
[----:B01----:R-:W-:Y:S01]  /*1c110*/  ENDCOLLECTIVE ;  /* 0x000000000000791b */ /* 0x003fe20003800000 */
.L_x_782:
[----:B------:R-:W-:Y:S01]  /*1c120*/  IMAD.MOV.U32 R12, RZ, RZ, 0x4 ;  /* 0x00000004ff0c7424 */ /* 0x000fe200078e00ff */
[----:B------:R-:W-:-:S05]  /*1c130*/  SEL R14, R14, RZ, P2 ;  /* 0x000000ff0e0e7207 */ /* 0x000fca0001000000 */
[----:B------:R-:W-:-:S04]  /*1c140*/  IMAD.IADD R3, R13, 0x1, R14 ;  /* 0x000000010d037824 */ /* 0x000fc800078e020e */
[----:B------:R-:W-:-:S07]  /*1c150*/  IMAD.MOV.U32 R13, RZ, RZ, R3 ;  /* 0x000000ffff0d7224 */ /* 0x000fce00078e0003 */
[----:B------:R-:W-:Y:S05]  /*1c160*/  WARPSYNC.COLLECTIVE R15, `(.L_x_783) ;  /* 0x000000000f087348 */ /* 0x000fea0003c00000 */
[----:B------:R0:W1:Y:S02]  /*1c170*/  SHFL.UP P6, R14, R13, R12, R11 ;  /* 0x0400000c0d0e7389 */ /* 0x00006400000c000b */
[----:B01----:R-:W-:Y:S01]  /*1c180*/  ENDCOLLECTIVE ;  /* 0x000000000000791b */ /* 0x003fe20003800000 */
.L_x_783:
[----:B------:R-:W-:Y:S01]  /*1c190*/  IMAD.MOV.U32 R12, RZ, RZ, 0x8 ;  /* 0x00000008ff0c7424 */ /* 0x000fe200078e00ff */
[----:B------:R-:W-:-:S05]  /*1c1a0*/  SEL R14, R14, RZ, P3 ;  /* 0x000000ff0e0e7207 */ /* 0x000fca0001800000 */
[----:B------:R-:W-:-:S05]  /*1c1b0*/  IMAD.IADD R5, R3, 0x1, R14 ;  /* 0x0000000103057824 */ /* 0x000fca00078e020e */
[----:B------:R-:W-:-:S07]  /*1c1c0*/  MOV R13, R5 ;  /* 0x00000005000d7202 */ /* 0x000fce0000000f00 */
[----:B------:R-:W-:Y:S05]  /*1c1d0*/  WARPSYNC.COLLECTIVE R15, `(.L_x_784) ;  /* 0x000000000f087348 */ /* 0x000fea0003c00000 */
[----:B------:R0:W1:Y:S02]  /*1c1e0*/  SHFL.UP P6, R14, R13, R12, R11 ;  /* 0x0400000c0d0e7389 */ /* 0x00006400000c000b */
[----:B01----:R-:W-:Y:S01]  /*1c1f0*/  ENDCOLLECTIVE ;  /* 0x000000000000791b */ /* 0x003fe20003800000 */
.L_x_784:
[----:B------:R-:W-:Y:S01]  /*1c200*/  IMAD.MOV.U32 R12, RZ, RZ, 0x10 ;  /* 0x00000010ff0c7424 */ /* 0x000fe200078e00ff */
[----:B------:R-:W-:-:S05]  /*1c210*/  SEL R6, R14, RZ, P4 ;  /* 0x000000ff0e067207 */ /* 0x000fca0002000000 */
[----:B------:R-:W-:-:S04]  /*1c220*/  IMAD.IADD R6, R5, 0x1, R6 ;  /* 0x0000000105067824 */ /* 0x000fc800078e0206 */
[----:B------:R-:W-:-:S07]  /*1c230*/  IMAD.MOV.U32 R13, RZ, RZ, R6 ;  /* 0x000000ffff0d7224 */ /* 0x000fce00078e0006 */
[----:B------:R-:W-:Y:S05]  /*1c240*/  WARPSYNC.COLLECTIVE R15, `(.L_x_785) ;  /* 0x000000000f087348 */ /* 0x000fea0003c00000 */
[----:B------:R0:W1:Y:S02]  /*1c250*/  SHFL.UP P6, R14, R13, R12, R11 ;  /* 0x0400000c0d0e7389 */ /* 0x00006400000c000b */
[----:B01----:R-:W-:Y:S01]  /*1c260*/  ENDCOLLECTIVE ;  /* 0x000000000000791b */ /* 0x003fe20003800000 */
.L_x_785:
[----:B------:R-:W-:Y:S02]  /*1c270*/  IMAD.MOV.U32 R12, RZ, RZ, 0x1f ;  /* 0x0000001fff0c7424 */ /* 0x000fe400078e00ff */
[----:B------:R-:W-:Y:S01]  /*1c280*/  IMAD.MOV.U32 R11, RZ, RZ, 0x1f ;  /* 0x0000001fff0b7424 */ /* 0x000fe200078e00ff */
[----:B------:R-:W-:-:S04]  /*1c290*/  SEL R3, R14, RZ, P5 ;  /* 0x000000ff0e037207 */ /* 0x000fc80002800000 */
[----:B------:R-:W-:-:S05]  /*1c2a0*/  IADD3 R3, R6, R3, RZ ;  /* 0x0000000306037210 */ /* 0x000fca0007ffe0ff */
[----:B------:R-:W-:-:S07]  /*1c2b0*/  IMAD.MOV.U32 R13, RZ, RZ, R3 ;  /* 0x000000ffff0d7224 */ /* 0x000fce00078e0003 */
[----:B------:R-:W-:Y:S05]  /*1c2c0*/  WARPSYNC.COLLECTIVE R15, `(.L_x_786) ;  /* 0x000000000f087348 */ /* 0x000fea0003c00000 */
[----:B------:R0:W1:Y:S02]  /*1c2d0*/  SHFL.IDX P6, R14, R13, R12, R11 ;  /* 0x0000000c0d0e7389 */ /* 0x00006400000c000b */
[----:B01----:R-:W-:Y:S01]  /*1c2e0*/  ENDCOLLECTIVE ;  /* 0x000000000000791b */ /* 0x003fe20003800000 */
.L_x_786:
[----:B------:R-:W-:Y:S05]  /*1c2f0*/  BRA `(.L_x_787) ;  /* 0xffffffbc00c47947 */ /* 0x000fea000383ffff */
.L_x_643:
[----:B------:R-:W-:Y:S01]  /*1c300*/  BSSY B0, `(.L_x_788) ;  /* 0x0000006000007945 */ /* 0x000fe20003800000 */
[----:B------:R-:W-:Y:S01]  /*1c310*/  PLOP3.LUT P6, PT, P6, PT, PT, 0x8, 0x0 ;  /* 0x000000000000781c */ /* 0x000fe200037ce170 */
[----:B------:R-:W-:-:S12]  /*1c320*/  IMAD.MOV.U32 R15, RZ, RZ, -0x1 ;  /* 0xffffffffff0f7424 */ /* 0x000fd800078e00ff */
[----:B0----5:R-:W-:Y:S05]  /*1c330*/  WARPSYNC.COLLECTIVE R15, `(.L_x_789) ;  /* 0x000000000f087348 */ /* 0x021fea0003c00000 */
[----:B------:R-:W-:Y:S01]  /*1c340*/  VOTE.ANY R14, PT, P6 ;  /* 0x00000000000e7806 */ /* 0x000fe200030e0100 */
[----:B0----5:R-:W-:Y:S06]  /*1c350*/  ENDCOLLECTIVE ;  /* 0x000000000000791b */ /* 0x021fec0003800000 */
.L_x_789:
[----:B------:R-:W-:Y:S05]  /*1c360*/  BSYNC B0 ;  /* 0x0000000000007941 */ /* 0x000fea0003800000 */
.L_x_788:
[----:B------:R-:W-:Y:S01]  /*1c370*/  MOV R6, R14 ;  /* 0x0000000e00067202 */ /* 0x000fe20000000f00 */
[----:B------:R-:W-:Y:S02]  /*1c380*/  IMAD.MOV.U32 R13, RZ, RZ, R2 ;  /* 0x000000ffff0d7224 */ /* 0x000fe400078e0002 */
[----:B------:R-:W-:Y:S01]  /*1c390*/  IMAD.MOV.U32 R11, RZ, RZ, 0x1f ;  /* 0x0000001fff0b7424 */ /* 0x000fe200078e00ff */
[----:B------:R-:W0:Y:S01]  /*1c3a0*/  POPC R4, R6 ;  /* 0x0000000600047309 */ /* 0x000e220000000000 */
[----:B------:R-:W-:Y:S02]  /*1c3b0*/  IMAD.MOV.U32 R15, RZ, RZ, -0x1 ;  /* 0xffffffffff0f7424 */ /* 0x000fe400078e00ff */
[----:B0-----:R-:W-:-:S07]  /*1c3c0*/  IMAD.MOV.U32 R12, RZ, RZ, R4 ;  /* 0x000000ffff0c7224 */ /* 0x001fce00078e0004 */
[----:B------:R-:W-:Y:S05]  /*1c3d0*/  WARPSYNC.COLLECTIVE R15, `(.L_x_790) ;  /* 0x000000000f087348 */ /* 0x000fea0003c00000 */
[----:B------:R0:W1:Y:S02]  /*1c3e0*/  SHFL.IDX P6, R14, R13, R12, R11 ;  /* 0x0000000c0d0e7389 */ /* 0x00006400000c000b */
[----:B01----:R-:W-:Y:S01]  /*1c3f0*/  ENDCOLLECTIVE ;  /* 0x000000000000791b */ /* 0x003fe20003800000 */
.L_x_790:
[----:B------:R-:W-:Y:S01]  /*1c400*/  MOV R17, R14 ;  /* 0x0000000e00117202 */ /* 0x000fe20000000f00 */
[----:B------:R-:W-:Y:S06]  /*1c410*/  BRA `(.L_x_791) ;  /* 0xffffffbc00b47947 */ /* 0x000fec000383ffff */
.L_x_645:
[----:B------:R-:W-:Y:S01]  /*1c420*/  BSSY B0, `(.L_x_792) ;  /* 0x0000007000007945 */ /* 0x000fe20003800000 */
[----:B------:R-:W-:Y:S02]  /*1c430*/  IMAD.MOV.U32 R13, RZ, RZ, R3 ;  /* 0x000000ffff0d7224 */ /* 0x000fe400078e0003 */
[----:B------:R-:W-:Y:S02]  /*1c440*/  IMAD.MOV.U32 R11, RZ, RZ, 0x1f ;  /* 0x0000001fff0b7424 */ /* 0x000fe400078e00ff */
[----:B------:R-:W-:-:S07]  /*1c450*/  IMAD.MOV.U32 R15, RZ, RZ, -0x1 ;  /* 0xffffffffff0f7424 */ /* 0x000fce00078e00ff */
[----:B012---:R-:W-:Y:S05]  /*1c460*/  WARPSYNC.COLLECTIVE R15, `(.L_x_793) ;  /* 0x000000000f087348 */ /* 0x007fea0003c00000 */
[----:B------:R3:W4:Y:S02]  /*1c470*/  SHFL.IDX P6, R14, R13, R12, R11 ;  /* 0x0000000c0d0e7389 */ /* 0x00072400000c000b */
[----:B01234-:R-:W-:Y:S01]  /*1c480*/  ENDCOLLECTIVE ;  /* 0x000000000000791b */ /* 0x01ffe20003800000 */
.L_x_793:
[----:B------:R-:W-:Y:S05]  /*1c490*/  BSYNC B0 ;  /* 0x0000000000007941 */ /* 0x000fea0003800000 */
.L_x_792:
[----:B------:R-:W-:Y:S05]  /*1c4a0*/  BRA `(.L_x_644) ;  /* 0xffffffbc00ac7947 */ /* 0x000fea000383ffff */
.L_x_649:
[----:B0-----:R0:W3:Y:S02]  /*1c4b0*/  SYNCS.PHASECHK.TRANS64.TRYWAIT P0, [R5+URZ+0x2d820], R0 ;  /* 0x02d82000050075a7 */ /* 0x0010e4000800017f */
[----:B---3--:R-:W-:Y:S05]  /*1c4c0*/  @!P0 NANOSLEEP.SYNCS 0x989680 ;  /* 0x009896800000895d */ /* 0x008fea0003900000 */
[----:B------:R-:W3:Y:S02]  /*1c4d0*/  @!P0 SYNCS.PHASECHK.TRANS64 P0, [R5+URZ+0x2d820], R0 ;  /* 0x02d82000050085a7 */ /* 0x000ee4000800007f */
[----:B---3--:R-:W-:Y:S05]  /*1c4e0*/  @!P0 BRA `(.L_x_649) ;  /* 0xfffffffc00f08947 */ /* 0x008fea000383ffff */
[----:B------:R-:W-:Y:S05]  /*1c4f0*/  BRA `(.L_x_794) ;  /* 0xffffffc000987947 */ /* 0x000fea000383ffff */
.L_x_650:
[----:B------:R-:W3:Y:S01]  /*1c500*/  S2R R2, SR_TID.X ;  /* 0x0000000000027919 */ /* 0x000ee20000002100 */
[----:B------:R-:W-:Y:S01]  /*1c510*/  BSSY B0, `(.L_x_795) ;  /* 0x000000a000007945 */ /* 0x000fe20003800000 */
[----:B------:R-:W-:Y:S01]  /*1c520*/  MOV R12, RZ ;  /* 0x000000ff000c7202 */ /* 0x000fe20000000f00 */
[----:B------:R-:W-:Y:S02]  /*1c530*/  IMAD.MOV.U32 R11, RZ, RZ, 0x1f ;  /* 0x0000001fff0b7424 */ /* 0x000fe400078e00ff */
[----:B------:R-:W-:Y:S01]  /*1c540*/  IMAD.MOV.U32 R15, RZ, RZ, -0x1 ;  /* 0xffffffffff0f7424 */ /* 0x000fe200078e00ff */
[----:B---3--:R-:W-:-:S04]  /*1c550*/  SHF.R.U32.HI R2, RZ, 0x5, R2 ;  /* 0x00000005ff027819 */ /* 0x008fc80000011602 */
[----:B------:R-:W-:-:S05]  /*1c560*/  LOP3.LUT R2, R2, 0x3, RZ, 0xc0, !PT ;  /* 0x0000000302027812 */ /* 0x000fca00078ec0ff */
[----:B------:R-:W-:-:S07]  /*1c570*/  IMAD.MOV.U32 R13, RZ, RZ, R2 ;  /* 0x000000ffff0d7224 */ /* 0x000fce00078e0002 */
[----:B012-4-:R-:W-:Y:S05]  /*1c580*/  WARPSYNC.COLLECTIVE R15, `(.L_x_796) ;  /* 0x000000000f087348 */ /* 0x017fea0003c00000 */
[----:B------:R3:W0:Y:S02]  /*1c590*/  SHFL.IDX P6, R14, R13, R12, R11 ;  /* 0x0000000c0d0e7389 */ /* 0x00062400000c000b */
[----:B01234-:R-:W-:Y:S01]  /*1c5a0*/  ENDCOLLECTIVE ;  /* 0x000000000000791b */ /* 0x01ffe20003800000 */
.L_x_796:
[----:B------:R-:W-:Y:S05]  /*1c5b0*/  BSYNC B0 ;  /* 0x0000000000007941 */ /* 0x000fea0003800000 */
.L_x_795:
[----:B------:R-:W-:Y:S05]  /*1c5c0*/  BRA `(.L_x_797) ;  /* 0xffffffc000807947 */ /* 0x000fea000383ffff */
.L_x_651:
[----:B------:R-:W-:Y:S01]  /*1c5d0*/  BSSY B0, `(.L_x_798) ;  /* 0x0000006000007945 */ /* 0x000fe20003800000 */
[----:B------:R-:W-:-:S07]  /*1c5e0*/  IMAD.MOV.U32 R15, RZ, RZ, -0x1 ;  /* 0xffffffffff0f7424 */ /* 0x000fce00078e00ff */
[----:B012-4-:R-:W-:Y:S05]  /*1c5f0*/  WARPSYNC.COLLECTIVE R15, `(.L_x_799) ;  /* 0x000000000f0c7348 */ /* 0x017fea0003c00000 */
[----:B------:R-:W-:Y:S02]  /*1c600*/  ELECT P6, UR62, PT ;  /* 0x00000000003e782f */ /* 0x000fe400038c0000 */
[----:B------:R-:W-:Y:S01]  /*1c610*/  MOV R14, UR62 ;  /* 0x0000003e000e7c02 */ /* 0x000fe20008000f00 */
[----:B012-4-:R-:W-:Y:S10]  /*1c620*/  ENDCOLLECTIVE ;  /* 0x000000000000791b */ /* 0x017ff40003800000 */
.L_x_799:
[----:B------:R-:W-:Y:S05]  /*1c630*/  BSYNC B0 ;  /* 0x0000000000007941 */ /* 0x000fea0003800000 */
.L_x_798:
[----:B------:R-:W-:Y:S05]  /*1c640*/  BRA `(.L_x_800) ;  /* 0xffffffc000747947 */ /* 0x000fea000383ffff */
.L_x_653:
[----:B0-----:R0:W3:Y:S02]  /*1c650*/  SYNCS.PHASECHK.TRANS64.TRYWAIT P1, [R3+URZ+0x2d840], R2 ;  /* 0x02d84002030075a7 */ /* 0x0010e4000802017f */
[----:B---3--:R-:W-:Y:S05]  /*1c660*/  @!P1 NANOSLEEP.SYNCS 0x989680 ;  /* 0x009896800000995d */ /* 0x008fea0003900000 */
[----:B------:R-:W3:Y:S02]  /*1c670*/  @!P1 SYNCS.PHASECHK.TRANS64 P1, [R3+URZ+0x2d840], R2 ;  /* 0x02d84002030095a7 */ /* 0x000ee4000802007f */
[----:B---3--:R-:W-:Y:S05]  /*1c680*/  @!P1 BRA `(.L_x_653) ;  /* 0xfffffffc00f09947 */ /* 0x008fea000383ffff */
[----:B------:R-:W-:Y:S05]  /*1c690*/  BRA `(.L_x_801) ;  /* 0xffffffc000987947 */ /* 0x000fea000383ffff */
.L_x_655:
[----:B---3--:R3:W0:Y:S02]  /*1c6a0*/  SYNCS.PHASECHK.TRANS64.TRYWAIT P1, [R5+URZ+0x2d840], R0 ;  /* 0x02d84000050075a7 */ /* 0x008624000802017f */
[----:B0-----:R-:W-:Y:S05]  /*1c6b0*/  @!P1 NANOSLEEP.SYNCS 0x989680 ;  /* 0x009896800000995d */ /* 0x001fea0003900000 */
[----:B------:R-:W0:Y:S02]  /*1c6c0*/  @!P1 SYNCS.PHASECHK.TRANS64 P1, [R5+URZ+0x2d840], R0 ;  /* 0x02d84000050095a7 */ /* 0x000e24000802007f */
[----:B0-----:R-:W-:Y:S05]  /*1c6d0*/  @!P1 BRA `(.L_x_655) ;  /* 0xfffffffc00f09947 */ /* 0x001fea000383ffff */
[----:B------:R-:W-:Y:S05]  /*1c6e0*/  BRA `(.L_x_802) ;  /* 0xffffffc000a87947 */ /* 0x000fea000383ffff */
.L_x_657:
[----:B------:R0:W0:Y:S02]  /*1c6f0*/  SYNCS.PHASECHK.TRANS64.TRYWAIT P1, [R3+URZ+0x2d860], R2 ;  /* 0x02d86002030075a7 */ /* 0x000024000802017f */
[----:B0-----:R-:W-:Y:S05]  /*1c700*/  @!P1 NANOSLEEP.SYNCS 0x989680 ;  /* 0x009896800000995d */ /* 0x001fea0003900000 */
[----:B------:R-:W0:Y:S02]  /*1c710*/  @!P1 SYNCS.PHASECHK.TRANS64 P1, [R3+URZ+0x2d860], R2 ;  /* 0x02d86002030095a7 */ /* 0x000e24000802007f */
[----:B0-----:R-:W-:Y:S05]  /*1c720*/  @!P1 BRA `(.L_x_657) ;  /* 0xfffffffc00f09947 */ /* 0x001fea000383ffff */
[----:B------:R-:W-:Y:S05]  /*1c730*/  BRA `(.L_x_803) ;  /* 0xffffffc000a47947 */ /* 0x000fea000383ffff */
.L_x_804:
        /* <DEDUP_REMOVED lines=12> */
.L_x_2730:


//--------------------- .text._ZN7cutlass13device_kernelIN5flash11enable_sm90INS1_16FlashAttnFwdSm90INS1_25CollectiveMainloopFwdSm90ILi2EN4cute5tupleIJNS5_1CILi1EEES8_S8_EEENS6_IJNS7_ILi192EEENS7_ILi128EEENS7_ILi96EEEEEELi96ENS_6half_tEfNS_4arch4Sm90ELb0ELb1ELb0ELb0ELb1ELb0ELb0ELb0ELb1ELb1ELb0ELb0EEENS1_21CollectiveEpilogueFwdINS6_IJSA_SC_SB_EEES9_SE_SG_Li384ELb0ELb1ELb0ELb0EEENS1_30DynamicPersistentTileSchedulerILi384ELi128ELb0ELb1ELb1EEEEEEEEEvNT_6ParamsE --------------------------
	.section	.text._ZN7cutlass13device_kernelIN5flash11enable_sm90INS1_16FlashAttnFwdSm90INS1_25CollectiveMainloopFwdSm90ILi2EN4cute5tupleIJNS5_1CILi1EEES8_S8_EEENS6_IJNS7_ILi192EEENS7_ILi128EEENS7_ILi96EEEEEELi96ENS_6half_tEfNS_4arch4Sm90ELb0ELb1ELb0ELb0ELb1ELb0ELb0ELb0ELb1ELb1ELb0ELb0EEENS1_21CollectiveEpilogueFwdINS6_IJSA_SC_SB_EEES9_SE_SG_Li384ELb0ELb1ELb0ELb0EEENS1_30DynamicPersistentTileSchedulerILi384ELi128ELb0ELb1ELb1EEEEEEEEEvNT_6ParamsE,"ax",@progbits
	.align	128
.text._ZN7cutlass13device_kernelIN5flash11enable_sm90INS1_16FlashAttnFwdSm90INS1_25CollectiveMainloopFwdSm90ILi2EN4cute5tupleIJNS5_1CILi1EEES8_S8_EEENS6_IJNS7_ILi192EEENS7_ILi128EEENS7_ILi96EEEEEELi96ENS_6half_tEfNS_4arch4Sm90ELb0ELb1ELb0ELb0ELb1ELb0ELb0ELb0ELb1ELb1ELb0ELb0EEENS1_21CollectiveEpilogueFwdINS6_IJSA_SC_SB_EEES9_SE_SG_Li384ELb0ELb1ELb0ELb0EEENS1_30DynamicPersistentTileSchedulerILi384ELi128ELb0ELb1ELb1EEEEEEEEEvNT_6ParamsE:
        .type           _ZN7cutlass13device_kernelIN5flash11enable_sm90INS1_16FlashAttnFwdSm90INS1_25CollectiveMainloopFwdSm90ILi2EN4cute5tupleIJNS5_1CILi1EEES8_S8_EEENS6_IJNS7_ILi192EEENS7_ILi128EEENS7_ILi96EEEEEELi96ENS_6half_tEfNS_4arch4Sm90ELb0ELb1ELb0ELb0ELb1ELb0ELb0ELb0ELb1ELb1ELb0ELb0EEENS1_21CollectiveEpilogueFwdINS6_IJSA_SC_SB_EEES9_SE_SG_Li384ELb0ELb1ELb0ELb0EEENS1_30DynamicPersistentTileSchedulerILi384ELi128ELb0ELb1ELb1EEEEEEEEEvNT_6ParamsE,@function
        .size           _ZN7cutlass13device_kernelIN5flash11enable_sm90INS1_16FlashAttnFwdSm90INS1_25CollectiveMainloopFwdSm90ILi2EN4cute5tupleIJNS5_1CILi1EEES8_S8_EEENS6_IJNS7_ILi192EEENS7_ILi128EEENS7_ILi96EEEEEELi96ENS_6half_tEfNS_4arch4Sm90ELb0ELb1ELb0ELb0ELb1ELb0ELb0ELb0ELb1ELb1ELb0ELb0EEENS1_21CollectiveEpilogueFwdINS6_IJSA_SC_SB_EEES9_SE_SG_Li384ELb0ELb1ELb0ELb0EEENS1_30DynamicPersistentTileSchedulerILi384ELi128ELb0ELb1ELb1EEEEEEEEEvNT_6ParamsE,(.L_x_2731 - _ZN7cutlass13device_kernelIN5flash11enable_sm90INS1_16FlashAttnFwdSm90INS1_25CollectiveMainloopFwdSm90ILi2EN4cute5tupleIJNS5_1CILi1EEES8_S8_EEENS6_IJNS7_ILi192EEENS7_ILi128EEENS7_ILi96EEEEEELi96ENS_6half_tEfNS_4arch4Sm90ELb0ELb1ELb0ELb0ELb1ELb0ELb0ELb0ELb1ELb1ELb0ELb0EEENS1_21CollectiveEpilogueFwdINS6_IJSA_SC_SB_EEES9_SE_SG_Li384ELb0ELb1ELb0ELb0EEENS1_30DynamicPersistentTileSchedulerILi384ELi128ELb0ELb1ELb1EEEEEEEEEvNT_6ParamsE)
        .other          _ZN7cutlass13device_kernelIN5flash11enable_sm90INS1_16FlashAttnFwdSm90INS1_25CollectiveMainloopFwdSm90ILi2EN4cute5tupleIJNS5_1CILi1EEES8_S8_EEENS6_IJNS7_ILi192EEENS7_ILi128EEENS7_ILi96EEEEEELi96ENS_6half_tEfNS_4arch4Sm90ELb0ELb1ELb0ELb0ELb1ELb0ELb0ELb0ELb1ELb1ELb0ELb0EEENS1_21CollectiveEpilogueFwdINS6_IJSA_SC_SB_EEES9_SE_SG_Li384ELb0ELb1ELb0ELb0EEENS1_30DynamicPersistentTileSchedulerILi384ELi128ELb0ELb1ELb1EEEEEEEEEvNT_6ParamsE,@"STO_CUDA_ENTRY STV_DEFAULT"
_ZN7cutlass13device_kernelIN5flash11enable_sm90INS1_16FlashAttnFwdSm90INS1_25CollectiveMainloopFwdSm90ILi2EN4cute5tupleIJNS5_1CILi1EEES8_S8_EEENS6_IJNS7_ILi192EEENS7_ILi128EEENS7_ILi96EEEEEELi96ENS_6half_tEfNS_4arch4Sm90ELb0ELb1ELb0ELb0ELb1ELb0ELb0ELb0ELb1ELb1ELb0ELb0EEENS1_21CollectiveEpilogueFwdINS6_IJSA_SC_SB_EEES9_SE_SG_Li384ELb0ELb1ELb0ELb0EEENS1_30DynamicPersistentTileSchedulerILi384ELi128ELb0ELb1ELb1EEEEEEEEEvNT_6ParamsE:
        /* <DEDUP_REMOVED lines=45> */
.L_x_805:
        /* <DEDUP_REMOVED lines=22> */
.L_x_806:
        /* <DEDUP_REMOVED lines=18> */
.L_x_807:
        /* <DEDUP_REMOVED lines=22> */
.L_x_808:
        /* <DEDUP_REMOVED lines=23> */
.L_x_809:
        /* <DEDUP_REMOVED lines=8> */
.L_x_811:
[----:B------:R-:W-:-:S08]  /*08a0*/  NOP ;  /* 0x0000000000007918 */ /* 0x000fd00000000000 */
[----:B------:R-:W0:Y:S02]  /*08b0*/  USETMAXREG.TRY_ALLOC.CTAPOOL UP0, 0xa0 ;  /* 0x000000a0000079c8 */ /* 0x000e240008000600 */
[----:B0-----:R-:W-:-:S13]  /*08c0*/  PLOP3.LUT P0, PT, PT, PT, UP0, 0x80, 0x0 ;  /* 0x000000000000781c */ /* 0x001fda0003f0f008 */
[----:B------:R-:W-:Y:S05]  /*08d0*/  @!P0 BRA `(.L_x_811) ;  /* 0xfffffffc00f08947 */ /* 0x000fea000383ffff */
[----:B------:R-:W0:Y:S01]  /*08e0*/  S2R R2, SR_TID.X ;  /* 0x0000000000027919 */ /* 0x000e220000002100 */
[----:B------:R-:W1:Y:S08]  /*08f0*/  S2UR UR4, SR_CTAID.X ;  /* 0x00000000000479c3 */ /* 0x000e700000002500 */
[----:B------:R-:W-:Y:S08]  /*0900*/  BAR.ARV 0x4, 0x200 ;  /* 0x0108000000007b1d */ /* 0x000ff00000002000 */
        /* <DEDUP_REMOVED lines=18> */
[----:B------:R-:W-:Y:S02]  /*0a30*/  LOP3.LUT R4, R2, 0xfffffff0, RZ, 0xc0, !PT ;  /* 0xfffffff002047812 */ /* 0x000fe400078ec0ff */
[----:B------:R-:W-:Y:S02]  /*0a40*/  SHF.R.S32.HI R5, RZ, 0x4, R2 ;  /* 0x00000004ff057819 */ /* 0x000fe40000011402 */
[----:B------:R-:W-:Y:S01]  /*0a50*/  LOP3.LUT R6, R146, 0xffffff80, RZ, 0xc0, !PT ;  /* 0xffffff8092067812 */ /* 0x000fe200078ec0ff */
[C---:B------:R-:W-:Y:S01]  /*0a60*/  IMAD.IADD R4, R151.reuse, 0x1, -R4 ;  /* 0x0000000197047824 */ /* 0x040fe200078e0a04 */
[----:B------:R-:W-:Y:S02]  /*0a70*/  LEA.HI R2, R2, R5, RZ, 0x1 ;  /* 0x0000000502027211 */ /* 0x000fe400078f08ff */
[----:B------:R-:W-:Y:S01]  /*0a80*/  SHF.R.S32.HI R146, RZ, 0x7, R146 ;  /* 0x00000007ff927819 */ /* 0x000fe20000011492 */
[----:B------:R-:W-:Y:S01]  /*0a90*/  IMAD.IADD R145, R151, 0x1, -R6 ;  /* 0x0000000197917824 */ /* 0x000fe200078e0a06 */
[----:B------:R-:W-:-:S02]  /*0aa0*/  SHF.R.S32.HI R3, RZ, 0x1f, R4 ;  /* 0x0000001fff037819 */ /* 0x000fc40000011404 */
[----:B------:R-:W-:Y:S01]  /*0ab0*/  LOP3.LUT R2, R2, 0x1ffffffe, RZ, 0xc0, !PT ;  /* 0x1ffffffe02027812 */ /* 0x000fe200078ec0ff */
[----:B0-----:R-:W-:Y:S01]  /*0ac0*/  ULEA UR40, UR41, UR40, 0x18 ;  /* 0x0000002829287291 */ /* 0x001fe2000f8ec03f */
[----:B------:R-:W-:Y:S02]  /*0ad0*/  LEA.HI R3, R3, R4, RZ, 0x3 ;  /* 0x0000000403037211 */ /* 0x000fe400078f18ff */
[----:B------:R-:W-:Y:S01]  /*0ae0*/  SHF.R.S32.HI R8, RZ, 0x1f, R145 ;  /* 0x0000001fff087819 */ /* 0x000fe20000011491 */
[----:B------:R-:W-:Y:S01]  /*0af0*/  IMAD.IADD R2, R5, 0x1, -R2 ;  /* 0x0000000105027824 */ /* 0x000fe200078e0a02 */
[C---:B------:R-:W-:Y:S01]  /*0b00*/  LOP3.LUT R5, R3.reuse, 0xfffffff8, RZ, 0xc0, !PT ;  /* 0xfffffff803057812 */ /* 0x040fe200078ec0ff */
[----:B------:R-:W-:Y:S01]  /*0b10*/  IMAD.SHL.U32 R3, R3, 0x40, RZ ;  /* 0x0000004003037824 */ /* 0x000fe200078e00ff */
[----:B------:R-:W-:Y:S01]  /*0b20*/  LEA.HI R6, R0, R151, RZ, 0x5 ;  /* 0x0000009700067211 */ /* 0x000fe200078f28ff */
[----:B------:R-:W-:Y:S01]  /*0b30*/  IMAD.SHL.U32 R2, R2, 0x8, RZ ;  /* 0x0000000802027824 */ /* 0x000fe200078e00ff */
[----:B------:R-:W-:Y:S01]  /*0b40*/  LEA.HI R9, R8, R145, RZ, 0x2 ;  /* 0x0000009108097211 */ /* 0x000fe200078f10ff */
[----:B------:R-:W-:Y:S01]  /*0b50*/  IMAD.IADD R5, R4, 0x1, -R5 ;  /* 0x0000000104057824 */ /* 0x000fe200078e0a05 */
[----:B------:R-:W-:-:S02]  /*0b60*/  SHF.R.S32.HI R6, RZ, 0x5, R6 ;  /* 0x00000005ff067819 */ /* 0x000fc40000011406 */
[--C-:B------:R-:W-:Y:S02]  /*0b70*/  SHF.R.S32.HI R7, RZ, 0x2, R9.reuse ;  /* 0x00000002ff077819 */ /* 0x100fe40000011409 */
[----:B------:R-:W-:Y:S01]  /*0b80*/  SHF.R.S32.HI R10, RZ, 0x1f, R9 ;  /* 0x0000001fff0a7819 */ /* 0x000fe20000011409 */
[----:B------:R-:W-:Y:S01]  /*0b90*/  IMAD R13, R6, 0x10, R4 ;  /* 0x00000010060d7824 */ /* 0x000fe200078e0204 */
[C---:B------:R-:W-:Y:S01]  /*0ba0*/  R2P PR, R5.reuse, 0x6 ;  /* 0x0000000605007804 */ /* 0x040fe20000000000 */
[----:B------:R-:W-:Y:S01]  /*0bb0*/  IMAD.SHL.U32 R5, R5, 0x40, RZ ;  /* 0x0000004005057824 */ /* 0x000fe200078e00ff */
[----:B------:R-:W-:Y:S01]  /*0bc0*/  LEA.HI R10, R10, R7, RZ, 0x3 ;  /* 0x000000070a0a7211 */ /* 0x000fe200078f18ff */
[----:B------:R-:W-:Y:S01]  /*0bd0*/  IMAD.HI R4, R146, 0x55555556, RZ ;  /* 0x5555555692047827 */ /* 0x000fe200078e02ff */
[----:B------:R-:W-:Y:S02]  /*0be0*/  LOP3.LUT R3, R3, 0x7ffffe00, RZ, 0xc0, !PT ;  /* 0x7ffffe0003037812 */ /* 0x000fe400078ec0ff */
[----:B------:R-:W-:Y:S01]  /*0bf0*/  LOP3.LUT R5, R5, 0x1c0, RZ, 0xc0, !PT ;  /* 0x000001c005057812 */ /* 0x000fe200078ec0ff */
[--C-:B------:R-:W-:Y:S01]  /*0c00*/  IMAD.U32 R148, R13, 0x20, R2.reuse ;  /* 0x000000200d947824 */ /* 0x100fe200078e0002 */
[----:B------:R-:W-:Y:S01]  /*0c10*/  LOP3.LUT R10, R10, 0xfffffff8, RZ, 0xc0, !PT ;  /* 0xfffffff80a0a7812 */ /* 0x000fe200078ec0ff */
[----:B------:R-:W-:Y:S01]  /*0c20*/  IMAD R3, R6, 0x400, R3 ;  /* 0x0000040006037824 */ /* 0x000fe200078e0203 */
[----:B------:R-:W-:-:S02]  /*0c30*/  LOP3.LUT R2, R5, 0x8, R2, 0xf8, !PT ;  /* 0x0000000805027812 */ /* 0x000fc400078ef802 */
[----:B------:R-:W-:Y:S01]  /*0c40*/  SHF.R.U32.HI R5, RZ, 0x3, R5 ;  /* 0x00000003ff057819 */ /* 0x000fe20000011605 */
[----:B------:R-:W-:Y:S01]  /*0c50*/  IMAD.IADD R11, R7, 0x1, -R10 ;  /* 0x00000001070b7824 */ /* 0x000fe200078e0a0a */
[----:B------:R-:W-:Y:S02]  /*0c60*/  LEA.HI R0, R0, R151, RZ, 0x2 ;  /* 0x0000009700007211 */ /* 0x000fe400078f10ff */
[----:B------:R-:W-:Y:S02]  /*0c70*/  LEA.HI R7, R4, R4, RZ, 0x1 ;  /* 0x0000000404077211 */ /* 0x000fe400078f08ff */
[----:B------:R-:W-:Y:S02]  /*0c80*/  LOP3.LUT R2, R2, R5, RZ, 0x3c, !PT ;  /* 0x0000000502027212 */ /* 0x000fe400078e3cff */
[----:B------:R-:W-:Y:S01]  /*0c90*/  LOP3.LUT R4, R0, 0xfffffffc, RZ, 0xc0, !PT ;  /* 0xfffffffc00047812 */ /* 0x000fe200078ec0ff */
[----:B------:R-:W-:Y:S01]  /*0ca0*/  IMAD R7, R7, -0x3, R146 ;  /* 0xfffffffd07077824 */ /* 0x000fe200078e0292 */
[----:B------:R-:W-:Y:S01]  /*0cb0*/  LEA.HI R8, R8, R145, RZ, 0x5 ;  /* 0x0000009108087211 */ /* 0x000fe200078f28ff */
[----:B------:R-:W-:Y:S01]  /*0cc0*/  IMAD.IADD R2, R3, 0x1, R2 ;  /* 0x0000000103027824 */ /* 0x000fe200078e0202 */
[----:B------:R-:W-:Y:S01]  /*0cd0*/  SHF.R.S32.HI R144, RZ, 0x2, R0 ;  /* 0x00000002ff907819 */ /* 0x000fe20000011400 */
[----:B------:R-:W-:Y:S01]  /*0ce0*/  IMAD.IADD R143, R151, 0x1, -R4 ;  /* 0x00000001978f7824 */ /* 0x000fe200078e0a04 */
[----:B------:R-:W-:-:S02]  /*0cf0*/  SHF.R.S32.HI R8, RZ, 0x5, R8 ;  /* 0x00000005ff087819 */ /* 0x000fc40000011408 */
[----:B------:R-:W-:Y:S01]  /*0d00*/  LEA R17, R2, UR40, 0x1 ;  /* 0x0000002802117c11 */ /* 0x000fe2000f8e08ff */
[C---:B------:R-:W-:Y:S01]  /*0d10*/  IMAD.SHL.U32 R140, R143.reuse, 0x8, RZ ;  /* 0x000000088f8c7824 */ /* 0x040fe200078e00ff */
[----:B------:R-:W-:Y:S01]  /*0d20*/  LEA.HI R3, R143, R143, RZ, 0x1 ;  /* 0x0000008f8f037211 */ /* 0x000fe200078f08ff */
[----:B------:R-:W-:Y:S01]  /*0d30*/  IMAD R8, R8, 0x10, R11 ;  /* 0x0000001008087824 */ /* 0x000fe200078e020b */
[----:B------:R-:W-:Y:S01]  /*0d40*/  SEL R18, R18, 0xffffffc0, !P2 ;  /* 0xffffffc012127807 */ /* 0x000fe20005000000 */
[----:B------:R-:W-:Y:S01]  /*0d50*/  VIADD R22, R17, 0x21800 ;  /* 0x0002180011167836 */ /* 0x000fe20000000000 */
[----:B------:R-:W-:Y:S01]  /*0d60*/  LOP3.LUT R0, R3, 0x1ffffffe, RZ, 0xc0, !PT ;  /* 0x1ffffffe03007812 */ /* 0x000fe200078ec0ff */
[C---:B------:R-:W-:Y:S01]  /*0d70*/  VIADD R141, R140.reuse, 0x20 ;  /* 0x000000208c8d7836 */ /* 0x040fe20000000000 */
[----:B------:R-:W-:Y:S01]  /*0d80*/  LOP3.LUT R16, R9, 0x7ffffffc, RZ, 0xc0, !PT ;  /* 0x7ffffffc09107812 */ /* 0x000fe200078ec0ff */
[----:B------:R-:W-:Y:S02]  /*0d90*/  VIADD R142, R140, 0x40 ;  /* 0x000000408c8e7836 */ /* 0x000fe40000000000 */
[----:B------:R-:W-:Y:S01]  /*0da0*/  VIADD R23, R17, 0x21820 ;  /* 0x0002182011177836 */ /* 0x000fe20000000000 */
[----:B------:R-:W-:Y:S01]  /*0db0*/  SHF.R.S32.HI R150, RZ, 0x1f, R141 ;  /* 0x0000001fff967819 */ /* 0x000fe2000001148d */
[----:B------:R-:W-:Y:S01]  /*0dc0*/  IMAD R147, R7, 0x40, R8 ;  /* 0x0000004007937824 */ /* 0x000fe200078e0208 */
[----:B------:R-:W-:Y:S01]  /*0dd0*/  SHF.R.S32.HI R149, RZ, 0x1f, R142 ;  /* 0x0000001fff957819 */ /* 0x000fe2000001148e */
[----:B------:R-:W-:-:S02]  /*0de0*/  IMAD.IADD R0, R143, 0x1, -R0 ;  /* 0x000000018f007824 */ /* 0x000fc400078e0a00 */
[C---:B------:R-:W-:Y:S02]  /*0df0*/  @P1 VIADD R23, R22.reuse, 0xffffffe0 ;  /* 0xffffffe016171836 */ /* 0x040fe40000000000 */
[----:B------:R-:W-:Y:S02]  /*0e00*/  IMAD.IADD R22, R22, 0x1, R18 ;  /* 0x0000000116167824 */ /* 0x000fe400078e0212 */
[----:B------:R-:W-:Y:S02]  /*0e10*/  IMAD.IADD R16, R145, 0x1, -R16 ;  /* 0x0000000191107824 */ /* 0x000fe400078e0a10 */
[----:B------:R-:W-:Y:S02]  /*0e20*/  IMAD R137, R0, 0x8, R147 ;  /* 0x0000000800897824 */ /* 0x000fe400078e0293 */
[----:B------:R-:W-:Y:S02]  /*0e30*/  IMAD.IADD R18, R18, 0x1, R23 ;  /* 0x0000000112127824 */ /* 0x000fe400078e0217 */
[----:B------:R-:W-:-:S07]  /*0e40*/  VIADD R136, R23, 0x6000 ;  /* 0x0000600017887836 */ /* 0x000fce0000000000 */
.L_x_908:
[----:B------:R-:W-:Y:S01]  /*0e50*/  ULDC UR5, c[0x0][0xc60] ;  /* 0x0003180000057ab9 */ /* 0x000fe20000000800 */
[----:B------:R-:W-:Y:S01]  /*0e60*/  UMOV UR8, UR4 ;  /* 0x0000000400087c82 */ /* 0x000fe20008000000 */
[----:B------:R-:W-:-:S11]  /*0e70*/  UISETP.NE.AND UP0, UPT, UR5, 0x1, UPT ;  /* 0x000000010500788c */ /* 0x000fd6000bf05270 */
[----:B------:R-:W-:Y:S01]  /*0e80*/  @UP0 ULDC UR6, c[0x0][0xc64] ;  /* 0x0003190000060ab9 */ /* 0x000fe20000000800 */
[----:B------:R-:W-:Y:S01]  /*0e90*/  @UP0 ULDC UR9, c[0x0][0xc68] ;  /* 0x00031a0000090ab9 */ /* 0x000fe20000000800 */
[----:B------:R-:W-:-:S04]  /*0ea0*/  UIMAD.WIDE.U32 UR6, UR4, UR6, URZ ;  /* 0x00000006040672a5 */ /* 0x000fc8000f8e003f */
[----:B------:R-:W-:-:S03]  /*0eb0*/  @UP0 USHF.R.U32.HI UR8, URZ, UR9, UR7 ;  /* 0x000000093f080299 */ /* 0x000fc60008011607 */
[----:B------:R-:W-:Y:S02]  /*0ec0*/  ULDC UR6, c[0x0][0xc78] ;  /* 0x00031e0000067ab9 */ /* 0x000fe40000000800 */
[----:B------:R-:W-:Y:S02]  /*0ed0*/  UISETP.GE.AND UP0, UPT, UR8, UR6, UPT ;  /* 0x000000060800728c */ /* 0x000fe4000bf06270 */
[----:B------:R-:W-:-:S04]  /*0ee0*/  UIADD3 UR6, -UR8, URZ, URZ ;  /* 0x0000003f08067290 */ /* 0x000fc8000fffe13f */
[----:B------:R-:W-:Y:S01]  /*0ef0*/  PLOP3.LUT P0, PT, PT, PT, UP0, 0x80, 0x0 ;  /* 0x000000000000781c */ /* 0x000fe20003f0f008 */
[----:B------:R-:W-:-:S12]  /*0f00*/  UIMAD UR9, UR5, UR6, UR4 ;  /* 0x00000006050972a4 */ /* 0x000fd8000f8e0204 */
[----:B012345:R-:W-:Y:S05]  /*0f10*/  @!P0 BRA `(.L_x_812) ;  /* 0x0000000000208947 */ /* 0x03ffea0003800000 */
[----:B------:R-:W-:Y:S01]  /*0f20*/  ULDC UR7, c[0x0][0xc6c] ;  /* 0x00031b0000077ab9 */ /* 0x000fe20000000800 */
[----:B------:R-:W-:Y:S01]  /*0f30*/  UMOV UR6, UR9 ;  /* 0x0000000900067c82 */ /* 0x000fe20008000000 */
[----:B------:R-:W-:-:S11]  /*0f40*/  UISETP.NE.AND UP0, UPT, UR7, 0x1, UPT ;  /* 0x000000010700788c */ /* 0x000fd6000bf05270 */
[----:B------:R-:W-:Y:S02]  /*0f50*/  @UP0 ULDC.64 UR10, c[0x0][0xc70] ;  /* 0x00031c00000a0ab9 */ /* 0x000fe40000000a00 */
[----:B------:R-:W-:-:S04]  /*0f60*/  UIMAD.WIDE.U32 UR4, UR9, UR10, URZ ;  /* 0x0000000a090472a5 */ /* 0x000fc8000f8e003f */
[----:B------:R-:W-:-:S04]  /*0f70*/  @UP0 USHF.R.U32.HI UR6, URZ, UR11, UR5 ;  /* 0x0000000b3f060299 */ /* 0x000fc80008011605 */
[----:B------:R-:W-:Y:S01]  /*0f80*/  UIMAD UR4, UR6, UR7, URZ ;  /* 0x00000007060472a4 */ /* 0x000fe2000f8e023f */
[----:B------:R-:W-:Y:S11]  /*0f90*/  BRA `(.L_x_813) ;  /* 0x00000000001c7947 */ /* 0x000ff60003800000 */
.L_x_812:
[----:B------:R-:W-:Y:S01]  /*0fa0*/  ULDC UR7, c[0x0][0xc54] ;  /* 0x0003150000077ab9 */ /* 0x000fe20000000800 */
[----:B------:R-:W-:Y:S01]  /*0fb0*/  UMOV UR6, UR9 ;  /* 0x0000000900067c82 */ /* 0x000fe20008000000 */
[----:B------:R-:W-:-:S11]  /*0fc0*/  UISETP.NE.AND UP0, UPT, UR7, 0x1, UPT ;  /* 0x000000010700788c */ /* 0x000fd6000bf05270 */
[----:B------:R-:W-:Y:S02]  /*0fd0*/  @UP0 ULDC.64 UR10, c[0x0][0xc58] ;  /* 0x00031600000a0ab9 */ /* 0x000fe40000000a00 */
[----:B------:R-:W-:-:S04]  /*0fe0*/  UIMAD.WIDE.U32 UR4, UR9, UR10, URZ ;  /* 0x0000000a090472a5 */ /* 0x000fc8000f8e003f */
[----:B------:R-:W-:-:S04]  /*0ff0*/  @UP0 USHF.R.U32.HI UR6, URZ, UR11, UR5 ;  /* 0x0000000b3f060299 */ /* 0x000fc80008011605 */
[----:B------:R-:W-:-:S12]  /*1000*/  UIMAD UR4, UR6, UR7, URZ ;  /* 0x00000007060472a4 */ /* 0x000fd8000f8e023f */
.L_x_813:
[----:B------:R-:W-:Y:S01]  /*1010*/  ULOP3.LUT UR6, URZ, UR6, URZ, 0x33, !UPT ;  /* 0x000000063f067292 */ /* 0x000fe2000f8e333f */
[----:B------:R-:W-:Y:S01]  /*1020*/  ULDC UR5, c[0x0][0x448] ;  /* 0x0001120000057ab9 */ /* 0x000fe20000000800 */
[----:B------:R-:W-:Y:S01]  /*1030*/  ULDC UR39, c[0x0][0xc3c] ;  /* 0x00030f0000277ab9 */ /* 0x000fe20000000800 */
[----:B------:R-:W-:Y:S02]  /*1040*/  UISETP.NE.AND UP3, UPT, UR5, 0x1, UPT ;  /* 0x000000010500788c */ /* 0x000fe4000bf65270 */
[----:B------:R-:W-:Y:S01]  /*1050*/  UIADD3 UR39, UR6, UR39, URZ ;  /* 0x0000002706277290 */ /* 0x000fe2000fffe03f */
[----:B------:R-:W-:Y:S01]  /*1060*/  ULDC.64 UR10, c[0x0][0x418] ;  /* 0x00010600000a7ab9 */ /* 0x000fe20000000a00 */
[----:B------:R-:W-:Y:S01]  /*1070*/  UIADD3 UR4, UR9, -UR4, URZ ;  /* 0x8000000409047290 */ /* 0x000fe2000fffe03f */
[----:B------:R-:W-:Y:S01]  /*1080*/  ULDC UR38, c[0x0][0xc48] ;  /* 0x0003120000267ab9 */ /* 0x000fe20000000800 */
[----:B------:R-:W-:Y:S02]  /*1090*/  UISETP.NE.U32.AND UP0, UPT, UR10, URZ, UPT ;  /* 0x0000003f0a00728c */ /* 0x000fe4000bf05070 */
[----:B------:R-:W-:-:S02]  /*10a0*/  UIMAD UR39, UR39, 0xc0, URZ ;  /* 0x000000c0272778a4 */ /* 0x000fc4000f8e023f */
[----:B------:R-:W-:Y:S01]  /*10b0*/  UISETP.NE.AND UP1, UPT, UR38, 0x1, UPT ;  /* 0x000000012600788c */ /* 0x000fe2000bf25270 */
[----:B------:R-:W-:Y:S01]  /*10c0*/  ULDC UR13, c[0x0][0xc54] ;  /* 0x00031500000d7ab9 */ /* 0x000fe20000000800 */
[----:B------:R-:W-:Y:S02]  /*10d0*/  UISETP.NE.AND.EX UP0, UPT, UR11, URZ, UPT, UP0 ;  /* 0x0000003f0b00728c */ /* 0x000fe4000bf05300 */
[----:B------:R-:W-:Y:S02]  /*10e0*/  UIADD3 UR7, UR39, 0xbf, URZ ;  /* 0x000000bf27077890 */ /* 0x000fe4000fffe03f */
[----:B------:R-:W-:Y:S01]  /*10f0*/  UIMAD UR13, UR8, UR13, UR4 ;  /* 0x0000000d080d72a4 */ /* 0x000fe2000f8e0204 */
[----:B------:R-:W-:Y:S01]  /*1100*/  ULDC UR44, c[0x0][0x424] ;  /* 0x00010900002c7ab9 */ /* 0x000fe20000000800 */
[----:B------:R-:W-:Y:S01]  /*1110*/  ULDC UR55, c[0x0][0x288] ;  /* 0x0000a20000377ab9 */ /* 0x000fe20000000800 */
[----:B------:R-:W-:Y:S01]  /*1120*/  ULDC.64 UR4, c[0x0][0x9e0] ;  /* 0x0002780000047ab9 */ /* 0x000fe20000000a00 */
[----:B------:R-:W-:Y:S01]  /*1130*/  @UP3 ULDC UR10, c[0x0][0x44c] ;  /* 0x00011300000a3ab9 */ /* 0x000fe20000000800 */
[----:B------:R-:W-:-:S02]  /*1140*/  UIADD3 UR12, -UR55, 0x1, URZ ;  /* 0x00000001370c7890 */ /* 0x000fc4000fffe13f */
[----:B------:R-:W-:Y:S02]  /*1150*/  UISETP.GE.AND UP2, UPT, UR5, 0x1, UPT ;  /* 0x000000010500788c */ /* 0x000fe4000bf46270 */
[----:B------:R-:W-:Y:S02]  /*1160*/  USEL UR44, UR44, 0x1, UP0 ;  /* 0x000000012c2c7887 */ /* 0x000fe40008000000 */
[----:B------:R-:W-:Y:S01]  /*1170*/  UIMAD.WIDE.U32 UR10, UR7, UR10, URZ ;  /* 0x0000000a070a72a5 */ /* 0x000fe2000f8e003f */
[----:B------:R-:W-:Y:S01]  /*1180*/  ULDC UR6, c[0x0][0x2f0] ;  /* 0x0000bc0000067ab9 */ /* 0x000fe20000000800 */
[----:B------:R-:W-:Y:S01]  /*1190*/  @UP3 ULDC UR15, c[0x0][0x450] ;  /* 0x00011400000f3ab9 */ /* 0x000fe20000000800 */
[----:B------:R-:W-:Y:S01]  /*11a0*/  @UP1 ULDC UR8, c[0x0][0xc4c] ;  /* 0x0003130000081ab9 */ /* 0x000fe20000000800 */
[----:B------:R-:W-:Y:S01]  /*11b0*/  UIMAD UR12, UR44, UR6, UR12 ;  /* 0x000000062c0c72a4 */ /* 0x000fe2000f8e020c */
[----:B------:R-:W-:Y:S01]  /*11c0*/  PLOP3.LUT P0, PT, PT, PT, UP2, 0x40, 0x0 ;  /* 0x000000000000781c */ /* 0x000fe20003f0e828 */
[----:B------:R-:W-:-:S02]  /*11d0*/  @UP3 USHF.R.U32.HI UR7, URZ, UR15, UR11 ;  /* 0x0000000f3f073299 */ /* 0x000fc4000801160b */
[----:B------:R-:W-:Y:S01]  /*11e0*/  UIMAD.WIDE.U32 UR8, UR13, UR8, URZ ;  /* 0x000000080d0872a5 */ /* 0x000fe2000f8e003f */
[----:B------:R-:W-:Y:S01]  /*11f0*/  @UP1 ULDC UR14, c[0x0][0xc50] ;  /* 0x00031400000e1ab9 */ /* 0x000fe20000000800 */
[----:B------:R-:W-:Y:S01]  /*1200*/  UIADD3 UR12, UR12, UR7, URZ ;  /* 0x000000070c0c7290 */ /* 0x000fe2000fffe03f */
[----:B------:R-:W-:Y:S01]  /*1210*/  UMOV UR45, UR13 ;  /* 0x0000000d002d7c82 */ /* 0x000fe20008000000 */
[----:B------:R-:W-:Y:S02]  /*1220*/  @UP1 USHF.R.U32.HI UR45, URZ, UR14, UR9 ;  /* 0x0000000e3f2d1299 */ /* 0x000fe40008011609 */
[----:B------:R-:W-:Y:S02]  /*1230*/  UIADD3 UR4, UR12, UR4, URZ ;  /* 0x000000040c047290 */ /* 0x000fe4000fffe03f */
[----:B------:R-:W-:Y:S02]  /*1240*/  UIADD3 UR7, -UR45, URZ, URZ ;  /* 0x0000003f2d077290 */ /* 0x000fe4000fffe13f */
[----:B------:R-:W-:-:S02]  /*1250*/  UP2UR UR51, UPR, URZ, 0x8 ;  /* 0x000000083f337883 */ /* 0x000fc40008000000 */
[----:B------:R-:W-:Y:S01]  /*1260*/  UP2UR UR50, UPR, URZ, 0x4 ;  /* 0x000000043f327883 */ /* 0x000fe20008000000 */
[----:B------:R-:W-:Y:S01]  /*1270*/  IMAD.U32 R0, RZ, RZ, UR4 ;  /* 0x00000004ff007e24 */ /* 0x000fe2000f8e00ff */
[----:B------:R-:W-:Y:S01]  /*1280*/  UIMAD UR38, UR38, UR7, UR13 ;  /* 0x00000007262672a4 */ /* 0x000fe2000f8e020d */
[----:B------:R-:W-:Y:S11]  /*1290*/  @P0 BRA `(.L_x_814) ;  /* 0x0000000000400947 */ /* 0x000ff60003800000 */
[----:B------:R-:W-:Y:S01]  /*12a0*/  ISETP.LT.AND P0, PT, RZ, UR12, PT ;  /* 0x0000000cff007c0c */ /* 0x000fe2000bf01270 */
[----:B------:R-:W-:-:S12]  /*12b0*/  UIADD3 UR4, UR12, -0x1, URZ ;  /* 0xffffffff0c047890 */ /* 0x000fd8000fffe03f */
[----:B------:R-:W-:Y:S05]  /*12c0*/  @P0 BRA `(.L_x_815) ;  /* 0x00000000001c0947 */ /* 0x000fea0003800000 */
[----:B------:R-:W-:Y:S02]  /*12d0*/  UISETP.NE.AND UP0, UPT, UR5, 0x1, UPT ;  /* 0x000000010500788c */ /* 0x000fe4000bf05270 */
[----:B------:R-:W-:-:S09]  /*12e0*/  UIADD3 UR4, -UR12, URZ, URZ ;  /* 0x0000003f0c047290 */ /* 0x000fd2000fffe13f */
[----:B------:R-:W-:Y:S02]  /*12f0*/  @UP0 ULDC.64 UR10, c[0x0][0x9e8] ;  /* 0x00027a00000a0ab9 */ /* 0x000fe40000000a00 */
[----:B------:R-:W-:-:S04]  /*1300*/  UIMAD.WIDE.U32 UR8, UR4, UR10, URZ ;  /* 0x0000000a040872a5 */ /* 0x000fc8000f8e003f */
[----:B------:R-:W-:-:S04]  /*1310*/  @UP0 USHF.R.U32.HI UR4, URZ, UR11, UR9 ;  /* 0x0000000b3f040299 */ /* 0x000fc80008011609 */
[----:B------:R-:W-:Y:S01]  /*1320*/  ULOP3.LUT UR4, URZ, UR4, URZ, 0x33, !UPT ;  /* 0x000000043f047292 */ /* 0x000fe2000f8e333f */
[----:B------:R-:W-:Y:S11]  /*1330*/  BRA `(.L_x_816) ;  /* 0x0000000000107947 */ /* 0x000ff60003800000 */
.L_x_815:
[----:B------:R-:W-:-:S11]  /*1340*/  UISETP.NE.AND UP0, UPT, UR5, 0x1, UPT ;  /* 0x000000010500788c */ /* 0x000fd6000bf05270 */
[----:B------:R-:W-:Y:S02]  /*1350*/  @UP0 ULDC.64 UR10, c[0x0][0x9e8] ;  /* 0x00027a00000a0ab9 */ /* 0x000fe40000000a00 */
[----:B------:R-:W-:-:S04]  /*1360*/  UIMAD.WIDE.U32 UR8, UR4, UR10, URZ ;  /* 0x0000000a040872a5 */ /* 0x000fc8000f8e003f */
[----:B------:R-:W-:-:S12]  /*1370*/  @UP0 USHF.R.U32.HI UR4, URZ, UR11, UR9 ;  /* 0x0000000b3f040299 */ /* 0x000fd80008011609 */
.L_x_816:
[----:B------:R-:W-:-:S06]  /*1380*/  UIMAD UR4, UR4, UR5, UR5 ;  /* 0x00000005040472a4 */ /* 0x000fcc000f8e0205 */
[----:B------:R-:W-:-:S07]  /*1390*/  VIMNMX R0, R0, UR4, PT ;  /* 0x0000000400007c48 */ /* 0x000fce000bfe0100 */
.L_x_814:
[----:B------:R-:W-:Y:S01]  /*13a0*/  UISETP.NE.AND UP0, UPT, UR51, URZ, UPT ;  /* 0x0000003f3300728c */ /* 0x000fe2000bf05270 */
[----:B------:R-:W-:Y:S01]  /*13b0*/  VIADD R0, R0, 0x7f ;  /* 0x0000007f00007836 */ /* 0x000fe20000000000 */
[----:B------:R-:W-:Y:S01]  /*13c0*/  UMOV UR7, UR39 ;  /* 0x0000002700077c82 */ /* 0x000fe20008000000 */
[----:B------:R-:W-:Y:S02]  /*13d0*/  UIMAD UR4, UR44, UR6, 0x7f ;  /* 0x0000007f2c0474a4 */ /* 0x000fe4000f8e0206 */
[----:B------:R-:W-:Y:S01]  /*13e0*/  UIMAD UR55, UR44, UR6, -UR55 ;  /* 0x000000062c3772a4 */ /* 0x000fe2000f8e0a37 */
[----:B------:R-:W-:Y:S01]  /*13f0*/  SHF.R.S32.HI R3, RZ, 0x1f, R0 ;  /* 0x0000001fff037819 */ /* 0x000fe20000011400 */
[----:B------:R-:W-:Y:S01]  /*1400*/  USHF.R.S32.HI UR6, URZ, 0x1f, UR4 ;  /* 0x0000001f3f067899 */ /* 0x000fe20008011404 */
[----:B------:R-:W-:Y:S02]  /*1410*/  ULDC UR10, c[0x0][0x9dc] ;  /* 0x00027700000a7ab9 */ /* 0x000fe40000000800 */
[----:B------:R-:W-:Y:S01]  /*1420*/  LEA.HI R3, R3, R0, RZ, 0x7 ;  /* 0x0000000003037211 */ /* 0x000fe200078f38ff */
[----:B------:R-:W-:Y:S01]  /*1430*/  @UP0 ULDC UR8, c[0x0][0x44c] ;  /* 0x0001130000080ab9 */ /* 0x000fe20000000800 */
[----:B------:R-:W-:Y:S01]  /*1440*/  @UP0 ULDC UR11, c[0x0][0x450] ;  /* 0x00011400000b0ab9 */ /* 0x000fe20000000800 */
[----:B------:R-:W-:Y:S01]  /*1450*/  UIMAD.WIDE.U32 UR8, UR39, UR8, URZ ;  /* 0x00000008270872a5 */ /* 0x000fe2000f8e003f */
[----:B------:R-:W-:Y:S01]  /*1460*/  SHF.R.S32.HI R3, RZ, 0x7, R3 ;  /* 0x00000007ff037819 */ /* 0x000fe20000011403 */
[----:B------:R-:W-:-:S02]  /*1470*/  ULEA.HI UR6, UR6, UR4, URZ, 0x7 ;  /* 0x0000000406067291 */ /* 0x000fc4000f8f383f */
[----:B------:R-:W-:Y:S02]  /*1480*/  @UP0 USHF.R.U32.HI UR7, URZ, UR11, UR9 ;  /* 0x0000000b3f070299 */ /* 0x000fe40008011609 */
[----:B------:R-:W-:Y:S02]  /*1490*/  UISETP.GE.AND UP0, UPT, UR5, 0x1, UPT ;  /* 0x000000010500788c */ /* 0x000fe4000bf06270 */
[----:B------:R-:W-:Y:S02]  /*14a0*/  USHF.R.S32.HI UR6, URZ, 0x7, UR6 ;  /* 0x000000073f067899 */ /* 0x000fe40008011406 */
[----:B------:R-:W-:Y:S02]  /*14b0*/  UIADD3 UR4, UR55, UR7, URZ ;  /* 0x0000000737047290 */ /* 0x000fe4000fffe03f */
[----:B------:R-:W-:Y:S02]  /*14c0*/  PLOP3.LUT P0, PT, PT, PT, UP0, 0x40, 0x0 ;  /* 0x000000000000781c */ /* 0x000fe40003f0e808 */
[----:B------:R-:W-:Y:S01]  /*14d0*/  UIADD3 UR8, UR4, -UR10, URZ ;  /* 0x8000000a04087290 */ /* 0x000fe2000fffe03f */
[----:B------:R-:W-:-:S10]  /*14e0*/  VIMNMX R88, R3, UR6, PT ;  /* 0x0000000603587c48 */ /* 0x000fd4000bfe0100 */
[----:B------:R-:W-:Y:S05]  /*14f0*/  @P0 BRA `(.L_x_817) ;  /* 0x0000000000440947 */ /* 0x000fea0003800000 */
[----:B------:R-:W-:-:S06]  /*1500*/  UISETP.GT.AND UP0, UPT, UR4, -0x1, UPT ;  /* 0xffffffff0400788c */ /* 0x000fcc000bf04270 */
[----:B------:R-:W-:-:S13]  /*1510*/  PLOP3.LUT P0, PT, PT, PT, UP0, 0x80, 0x0 ;  /* 0x000000000000781c */ /* 0x000fda0003f0f008 */
[----:B------:R-:W-:Y:S05]  /*1520*/  @P0 BRA `(.L_x_818) ;  /* 0x00000000001c0947 */ /* 0x000fea0003800000 */
[----:B------:R-:W-:Y:S02]  /*1530*/  UISETP.NE.AND UP0, UPT, UR5, 0x1, UPT ;  /* 0x000000010500788c */ /* 0x000fe4000bf05270 */
[----:B------:R-:W-:-:S09]  /*1540*/  ULOP3.LUT UR4, URZ, UR4, URZ, 0x33, !UPT ;  /* 0x000000043f047292 */ /* 0x000fd2000f8e333f */
[----:B------:R-:W-:Y:S02]  /*1550*/  @UP0 ULDC.64 UR10, c[0x0][0x9e8] ;  /* 0x00027a00000a0ab9 */ /* 0x000fe40000000a00 */
[----:B------:R-:W-:-:S04]  /*1560*/  UIMAD.WIDE.U32 UR6, UR4, UR10, URZ ;  /* 0x0000000a040672a5 */ /* 0x000fc8000f8e003f */
[----:B------:R-:W-:-:S04]  /*1570*/  @UP0 USHF.R.U32.HI UR4, URZ, UR11, UR7 ;  /* 0x0000000b3f040299 */ /* 0x000fc80008011607 */
[----:B------:R-:W-:Y:S01]  /*1580*/  ULOP3.LUT UR4, URZ, UR4, URZ, 0x33, !UPT ;  /* 0x000000043f047292 */ /* 0x000fe2000f8e333f */
[----:B------:R-:W-:Y:S11]  /*1590*/  BRA `(.L_x_819) ;  /* 0x0000000000107947 */ /* 0x000ff60003800000 */
.L_x_818:
[----:B------:R-:W-:-:S11]  /*15a0*/  UISETP.NE.AND UP0, UPT, UR5, 0x1, UPT ;  /* 0x000000010500788c */ /* 0x000fd6000bf05270 */
[----:B------:R-:W-:Y:S02]  /*15b0*/  @UP0 ULDC.64 UR10, c[0x0][0x9e8] ;  /* 0x00027a00000a0ab9 */ /* 0x000fe40000000a00 */
[----:B------:R-:W-:-:S04]  /*15c0*/  UIMAD.WIDE.U32 UR6, UR4, UR10, URZ ;  /* 0x0000000a040672a5 */ /* 0x000fc8000f8e003f */
[----:B------:R-:W-:-:S12]  /*15d0*/  @UP0 USHF.R.U32.HI UR4, URZ, UR11, UR7 ;  /* 0x0000000b3f040299 */ /* 0x000fd80008011607 */
.L_x_819:
[----:B------:R-:W-:-:S04]  /*15e0*/  UIMAD UR4, UR4, UR5, URZ ;  /* 0x00000005040472a4 */ /* 0x000fc8000f8e023f */
[----:B------:R-:W-:-:S04]  /*15f0*/  UISETP.LT.AND UP0, UPT, UR8, UR4, UPT ;  /* 0x000000040800728c */ /* 0x000fc8000bf01270 */
[----:B------:R-:W-:-:S12]  /*1600*/  USEL UR8, UR8, UR4, !UP0 ;  /* 0x0000000408087287 */ /* 0x000fd8000c000000 */
.L_x_817:
[----:B------:R-:W-:Y:S01]  /*1610*/  USHF.R.S32.HI UR4, URZ, 0x1f, UR8 ;  /* 0x0000001f3f047899 */ /* 0x000fe20008011408 */
[----:B------:R-:W-:Y:S02]  /*1620*/  PLOP3.LUT P0, PT, PT, PT, PT, 0x80, 0x0 ;  /* 0x000000000000781c */ /* 0x000fe40003f0f070 */
[----:B------:R-:W-:Y:S01]  /*1630*/  CS2R R36, SRZ ;  /* 0x0000000000247805 */ /* 0x000fe2000001ff00 */
[----:B------:R-:W-:Y:S01]  /*1640*/  IMAD.MOV.U32 R48, RZ, RZ, RZ ;  /* 0x000000ffff307224 */ /* 0x000fe200078e00ff */
[----:B------:R-:W-:Y:S01]  /*1650*/  ULEA.HI UR4, UR4, UR8, URZ, 0x7 ;  /* 0x0000000804047291 */ /* 0x000fe2000f8f383f */
[----:B------:R-:W-:Y:S01]  /*1660*/  CS2R R30, SRZ ;  /* 0x00000000001e7805 */ /* 0x000fe2000001ff00 */
[----:B------:R-:W-:Y:S01]  /*1670*/  IMAD.MOV.U32 R133, RZ, RZ, RZ ;  /* 0x000000ffff857224 */ /* 0x000fe200078e00ff */
[----:B------:R-:W-:Y:S01]  /*1680*/  CS2R R28, SRZ ;  /* 0x00000000001c7805 */ /* 0x000fe2000001ff00 */
[----:B------:R-:W-:Y:S01]  /*1690*/  USHF.R.S32.HI UR4, URZ, 0x7, UR4 ;  /* 0x000000073f047899 */ /* 0x000fe20008011404 */
[----:B------:R-:W-:Y:S01]  /*16a0*/  IMAD.MOV.U32 R44, RZ, RZ, RZ ;  /* 0x000000ffff2c7224 */ /* 0x000fe200078e00ff */
[----:B------:R-:W-:Y:S01]  /*16b0*/  CS2R R26, SRZ ;  /* 0x00000000001a7805 */ /* 0x000fe2000001ff00 */
[----:B------:R-:W-:Y:S01]  /*16c0*/  IMAD.MOV.U32 R129, RZ, RZ, RZ ;  /* 0x000000ffff817224 */ /* 0x000fe200078e00ff */
[----:B------:R-:W-:Y:S01]  /*16d0*/  UISETP.LT.AND UP0, UPT, URZ, UR4, UPT ;  /* 0x000000043f00728c */ /* 0x000fe2000bf01270 */
[----:B------:R-:W-:Y:S01]  /*16e0*/  IMAD.MOV.U32 R46, RZ, RZ, RZ ;  /* 0x000000ffff2e7224 */ /* 0x000fe200078e00ff */
[----:B------:R-:W-:Y:S01]  /*16f0*/  CS2R R122, SRZ ;  /* 0x00000000007a7805 */ /* 0x000fe2000001ff00 */
[----:B------:R-:W-:Y:S01]  /*1700*/  IMAD.MOV.U32 R125, RZ, RZ, RZ ;  /* 0x000000ffff7d7224 */ /* 0x000fe200078e00ff */
[----:B------:R-:W-:Y:S01]  /*1710*/  USEL UR37, URZ, UR4, !UP0 ;  /* 0x000000043f257287 */ /* 0x000fe2000c000000 */
[----:B------:R-:W-:-:S02]  /*1720*/  CS2R R120, SRZ ;  /* 0x0000000000787805 */ /* 0x000fc4000001ff00 */
[----:B------:R-:W-:Y:S02]  /*1730*/  CS2R R118, SRZ ;  /* 0x0000000000767805 */ /* 0x000fe4000001ff00 */
[----:B------:R-:W-:Y:S02]  /*1740*/  CS2R R116, SRZ ;  /* 0x0000000000747805 */ /* 0x000fe4000001ff00 */
[----:B------:R-:W-:Y:S02]  /*1750*/  CS2R R114, SRZ ;  /* 0x0000000000727805 */ /* 0x000fe4000001ff00 */
[----:B------:R-:W-:Y:S02]  /*1760*/  CS2R R112, SRZ ;  /* 0x0000000000707805 */ /* 0x000fe4000001ff00 */
[----:B------:R-:W-:Y:S02]  /*1770*/  ISETP.GT.AND P1, PT, R88, UR37, PT ;  /* 0x0000002558007c0c */ /* 0x000fe4000bf24270 */
        /* <DEDUP_REMOVED lines=9> */
[----:B------:R-:W-:Y:S01]  /*1810*/  IMAD.MOV.U32 R93, RZ, RZ, RZ ;  /* 0x000000ffff5d7224 */ /* 0x000fe200078e00ff */
[----:B------:R-:W-:Y:S02]  /*1820*/  CS2R R6, SRZ ;  /* 0x0000000000067805 */ /* 0x000fe4000001ff00 */
[----:B------:R-:W-:Y:S01]  /*1830*/  CS2R R90, SRZ ;  /* 0x00000000005a7805 */ /* 0x000fe2000001ff00 */
[----:B------:R-:W-:Y:S01]  /*1840*/  IMAD.MOV.U32 R42, RZ, RZ, RZ ;  /* 0x000000ffff2a7224 */ /* 0x000fe200078e00ff */
[----:B------:R-:W-:Y:S06]  /*1850*/  @!P1 BRA `(.L_x_820) ;  /* 0x000000c800309947 */ /* 0x000fec0003800000 */
[----:B------:R-:W0:Y:S02]  /*1860*/  SHFL.IDX PT, R0, R146, RZ, 0x1f ;  /* 0x00001fff92007589 */ /* 0x000e2400000e0000 */
[----:B0-----:R-:W-:-:S13]  /*1870*/  R2UR UR43, R0 ;  /* 0x00000000002b72ca */ /* 0x001fda00000e0000 */
[----:B------:R-:W-:-:S04]  /*1880*/  UIMAD.WIDE UR4, UR43, 0x55555556, URZ ;  /* 0x555555562b0478a5 */ /* 0x000fc8000f8e023f */
[----:B------:R-:W-:Y:S02]  /*1890*/  ULEA.HI UR54, UR5, UR5, URZ, 0x1 ;  /* 0x0000000505367291 */ /* 0x000fe4000f8f083f */
[----:B------:R-:W-:Y:S02]  /*18a0*/  UIADD3 UR5, UR40, 0x21800, URZ ;  /* 0x0002180028057890 */ /* 0x000fe4000fffe03f */
[----:B------:R-:W-:Y:S02]  /*18b0*/  UIMAD UR54, UR54, -0x3, UR43 ;  /* 0xfffffffd363678a4 */ /* 0x000fe4000f8e022b */
[----:B------:R-:W-:Y:S02]  /*18c0*/  ULOP3.LUT UP0, URZ, UR5, 0x3ff, URZ, 0xc0, !UPT ;  /* 0x000003ff053f7892 */ /* 0x000fe4000f80c03f */
[----:B------:R-:W-:Y:S02]  /*18d0*/  ULEA UR4, UR54, UR40, 0xc ;  /* 0x0000002836047291 */ /* 0x000fe4000f8e603f */
[----:B------:R-:W-:-:S02]  /*18e0*/  ULEA UR5, UR54, UR5, 0xd ;  /* 0x0000000536057291 */ /* 0x000fc4000f8e683f */
[----:B------:R-:W-:Y:S01]  /*18f0*/  PLOP3.LUT P0, PT, PT, PT, UP0, 0x80, 0x0 ;  /* 0x000000000000781c */ /* 0x000fe20003f0f008 */
[----:B------:R-:W-:Y:S02]  /*1900*/  UIADD3 UR4, UR4, 0xc400, URZ ;  /* 0x0000c40004047890 */ /* 0x000fe4000fffe03f */
[----:B------:R-:W-:Y:S02]  /*1910*/  USHF.R.U32.HI UR5, URZ, 0x4, UR5 ;  /* 0x000000043f057899 */ /* 0x000fe40008011605 */
[----:B------:R-:W-:Y:S02]  /*1920*/  USHF.R.U32.HI UR4, URZ, 0x4, UR4 ;  /* 0x000000043f047899 */ /* 0x000fe40008011604 */
[----:B------:R-:W-:Y:S02]  /*1930*/  ULOP3.LUT UR36, UR5, 0x3fff, URZ, 0xc0, !UPT ;  /* 0x00003fff05247892 */ /* 0x000fe4000f8ec03f */
[----:B------:R-:W-:-:S04]  /*1940*/  ULOP3.LUT UR56, UR4, 0x3fff, URZ, 0xc0, !UPT ;  /* 0x00003fff04387892 */ /* 0x000fc8000f8ec03f */
[----:B------:R-:W-:Y:S08]  /*1950*/  @!P0 BRA `(.L_x_821) ;  /* 0x0000000000408947 */ /* 0x000ff00003800000 */
        /* <DEDUP_REMOVED lines=16> */
.L_x_821:
[----:B------:R-:W-:Y:S01]  /*1a60*/  ULEA.HI UR4, UR48, UR48, URZ, 0x1 ;  /* 0x0000003030047291 */ /* 0x000fe2000f8f083f */
[----:B------:R-:W-:-:S03]  /*1a70*/  IMAD.U32 R2, RZ, RZ, UR49 ;  /* 0x00000031ff027e24 */ /* 0x000fc6000f8e00ff */
[----:B------:R-:W-:Y:S02]  /*1a80*/  ULOP3.LUT UR4, UR4, 0xfffffffe, URZ, 0xc0, !UPT ;  /* 0xfffffffe04047892 */ /* 0x000fe4000f8ec03f */
[----:B------:R-:W-:Y:S02]  /*1a90*/  ISETP.NE.AND P0, PT, R2, 0x3, PT ;  /* 0x000000030200780c */ /* 0x000fe40003f05270 */
[----:B------:R-:W-:-:S06]  /*1aa0*/  UIADD3 UR4, UR48, -UR4, URZ ;  /* 0x8000000430047290 */ /* 0x000fcc000fffe03f */
[----:B------:R-:W-:-:S05]  /*1ab0*/  IMAD.U32 R0, RZ, RZ, UR4 ;  /* 0x00000004ff007e24 */ /* 0x000fca000f8e00ff */
[----:B------:R-:W-:-:S04]  /*1ac0*/  SHF.L.U32 R0, R0, 0x1f, RZ ;  /* 0x0000001f00007819 */ /* 0x000fc800000006ff */
[----:B------:R-:W0:Y:S02]  /*1ad0*/  SYNCS.PHASECHK.TRANS64.TRYWAIT P1, [UR40+0x2d800], R0 ;  /* 0x02d80000ff0075a7 */ /* 0x000e240008020168 */
[----:B0-----:R-:W-:Y:S05]  /*1ae0*/  @!P1 BRA `(.L_x_822) ;  /* 0x0000012000e89947 */ /* 0x001fea0003800000 */
.L_x_978:
[----:B------:R-:W-:Y:S05]  /*1af0*/  @!P0 BRA `(.L_x_823) ;  /* 0x0000000000048947 */ /* 0x000fea0003800000 */
[----:B------:R-:W-:Y:S01]  /*1b00*/  BPT.TRAP 0x1 ;  /* 0x000000040000795c */ /* 0x000fe20000300000 */
.L_x_823:
[----:B0-----:R-:W-:Y:S02]  /*1b10*/  IMAD.U32 R3, RZ, RZ, UR46 ;  /* 0x0000002eff037e24 */ /* 0x001fe4000f8e00ff */
[----:B------:R-:W-:-:S03]  /*1b20*/  IMAD.U32 R0, RZ, RZ, UR47 ;  /* 0x0000002fff007e24 */ /* 0x000fc6000f8e00ff */
[----:B------:R-:W-:Y:S02]  /*1b30*/  LEA R3, R3, UR40, 0x3 ;  /* 0x0000002803037c11 */ /* 0x000fe4000f8e18ff */
[----:B------:R-:W-:-:S04]  /*1b40*/  SHF.L.U32 R0, R0, 0x1f, RZ ;  /* 0x0000001f00007819 */ /* 0x000fc800000006ff */
[----:B------:R0:W1:Y:S01]  /*1b50*/  SYNCS.PHASECHK.TRANS64.TRYWAIT P1, [R3+URZ+0x2d830], R0 ;  /* 0x02d83000030075a7 */ /* 0x000062000802017f */
[----:B------:R-:W-:Y:S05]  /*1b60*/  @!P0 BRA `(.L_x_824) ;  /* 0x0000000000048947 */ /* 0x000fea0003800000 */
[----:B------:R-:W-:Y:S01]  /*1b70*/  BPT.TRAP 0x1 ;  /* 0x000000040000795c */ /* 0x000fe20000300000 */
.L_x_824:
[----:B-1----:R-:W-:Y:S05]  /*1b80*/  @P1 BRA `(.L_x_825) ;  /* 0x0000000000081947 */ /* 0x002fea0003800000 */
[----:B------:R-:W1:Y:S02]  /*1b90*/  SYNCS.PHASECHK.TRANS64.TRYWAIT P1, [R3+URZ+0x2d830], R0 ;  /* 0x02d83000030075a7 */ /* 0x000e64000802017f */
[----:B-1----:R-:W-:Y:S05]  /*1ba0*/  @!P1 BRA `(.L_x_826) ;  /* 0x0000012000d09947 */ /* 0x002fea0003800000 */
.L_x_825:
[----:B------:R-:W-:Y:S05]  /*1bb0*/  WARPSYNC.ALL ;  /* 0x0000000000007948 */ /* 0x000fea0003800000 */
[----:B------:R-:W-:Y:S01]  /*1bc0*/  UIADD3 UR4, UR40, 0x15400, URZ ;  /* 0x0001540028047890 */ /* 0x000fe2000fffe03f */
[----:B------:R-:W-:Y:S01]  /*1bd0*/  WARPGROUP.ARRIVE ;  /* 0x00000000000079c5 */ /* 0x000fe20000000000 */
[----:B------:R-:W-:Y:S01]  /*1be0*/  UMOV UR5, 0x80000020 ;  /* 0x8000002000057882 */ /* 0x000fe20000000000 */
[----:B------:R-:W-:Y:S01]  /*1bf0*/  UMOV UR7, 0x80000020 ;  /* 0x8000002000077882 */ /* 0x000fe20000000000 */
[----:B------:R-:W-:Y:S01]  /*1c00*/  USHF.R.U32.HI UR4, URZ, 0x4, UR4 ;  /* 0x000000043f047899 */ /* 0x000fe20008011604 */
[----:B------:R-:W-:Y:S01]  /*1c10*/  UMOV UR9, 0x80000020 ;  /* 0x8000002000097882 */ /* 0x000fe20000000000 */
[----:B------:R-:W-:-:S02]  /*1c20*/  UMOV UR11, 0x80000020 ;  /* 0x80000020000b7882 */ /* 0x000fc40000000000 */
[----:B------:R-:W-:Y:S01]  /*1c30*/  ULOP3.LUT UR4, UR4, 0x3fff, URZ, 0xc0, !UPT ;  /* 0x00003fff04047892 */ /* 0x000fe2000f8ec03f */
[----:B------:R-:W-:Y:S01]  /*1c40*/  UMOV UR13, 0x80000020 ;  /* 0x80000020000d7882 */ /* 0x000fe20000000000 */
[----:B------:R-:W-:Y:S02]  /*1c50*/  UMOV UR15, 0x80000020 ;  /* 0x80000020000f7882 */ /* 0x000fe40000000000 */
[----:B------:R-:W-:Y:S02]  /*1c60*/  ULOP3.LUT UR32, UR4, 0x10000, URZ, 0xfc, !UPT ;  /* 0x0001000004207892 */ /* 0x000fe4000f8efc3f */
[----:B------:R-:W-:Y:S02]  /*1c70*/  ULOP3.LUT UR4, UR56, 0x10000, URZ, 0xfc, !UPT ;  /* 0x0001000038047892 */ /* 0x000fe4000f8efc3f */
[----:B------:R-:W-:Y:S02]  /*1c80*/  UIMAD UR6, UR46, 0x600, UR32 ;  /* 0x000006002e0678a4 */ /* 0x000fe4000f8e0220 */
[----:B------:R-:W-:-:S02]  /*1c90*/  UIADD3 UR8, UR4, 0x2, URZ ;  /* 0x0000000204087890 */ /* 0x000fc4000fffe03f */
[----:B------:R-:W-:Y:S02]  /*1ca0*/  UIADD3 UR10, UR6, 0x2, URZ ;  /* 0x00000002060a7890 */ /* 0x000fe4000fffe03f */
[----:B------:R-:W-:Y:S02]  /*1cb0*/  UIADD3 UR12, UR4, 0x300, URZ ;  /* 0x00000300040c7890 */ /* 0x000fe4000fffe03f */
[----:B------:R-:W-:Y:S02]  /*1cc0*/  UIADD3 UR14, UR6, 0x200, URZ ;  /* 0x00000200060e7890 */ /* 0x000fe4000fffe03f */
[----:B------:R-:W-:Y:S01]  /*1cd0*/  HGMMA.64x128x16.F32 R24, gdesc[UR4], RZ, !UPT, gsb0 ;  /* 0x01e00000041879f0 */ /* 0x000fe2000c0008ff */
        /* <DEDUP_REMOVED lines=12> */
[----:B------:R-:W-:Y:S02]  /*1da0*/  WARPGROUP.DEPBAR.LE gsb0, 0x0 ;  /* 0x00008000000079c5 */ /* 0x000fe40000010000 */
        /* <DEDUP_REMOVED lines=17> */
.L_x_827:
[----:B------:R-:W-:Y:S01]  /*1ec0*/  UISETP.NE.AND UP1, UPT, UR51, URZ, UPT ;  /* 0x0000003f3300728c */ /* 0x000fe2000bf25270 */
[----:B01----:R-:W-:Y:S01]  /*1ed0*/  VIADD R0, R137, UR39 ;  /* 0x0000002789007c36 */ /* 0x003fe20008000000 */
[----:B------:R-:W-:Y:S01]  /*1ee0*/  R2UR UR6, R3 ;  /* 0x00000000030672ca */ /* 0x000fe200000e0000 */
[----:B------:R-:W0:Y:S01]  /*1ef0*/  LDC R138, c[0x0][0x2f0] ;  /* 0x0000bc00ff8a7b82 */ /* 0x000e220000000800 */
[----:B------:R-:W-:Y:S01]  /*1f00*/  IMAD.MOV.U32 R3, RZ, RZ, -0x80 ;  /* 0xffffff80ff037424 */ /* 0x000fe200078e00ff */
[----:B------:R-:W-:Y:S01]  /*1f10*/  UISETP.NE.AND UP0, UPT, UR50, URZ, UPT ;  /* 0x0000003f3200728c */ /* 0x000fe2000bf05270 */
[----:B------:R-:W-:Y:S01]  /*1f20*/  PLOP3.LUT P1, PT, PT, PT, UP1, 0x80, 0x0 ;  /* 0x000000000000781c */ /* 0x000fe20003f2f018 */
[----:B------:R-:W-:Y:S01]  /*1f30*/  ULDC UR35, c[0x0][0x9dc] ;  /* 0x0002770000237ab9 */ /* 0x000fe20000000800 */
[----:B------:R-:W-:Y:S01]  /*1f40*/  PLOP3.LUT P2, PT, PT, PT, UP1, 0x80, 0x0 ;  /* 0x000000000000781c */ /* 0x000fe20003f4f018 */
[C---:B------:R-:W-:Y:S01]  /*1f50*/  IMAD R7, R88.reuse, R3, 0x80 ;  /* 0x0000008058077424 */ /* 0x040fe200078e0203 */
[----:B------:R-:W-:Y:S01]  /*1f60*/  ULDC UR14, c[0x0][0x9e0] ;  /* 0x00027800000e7ab9 */ /* 0x000fe20000000800 */
[----:B------:R-:W-:Y:S01]  /*1f70*/  @UP1 ULDC UR7, c[0x0][0x44c] ;  /* 0x0001130000071ab9 */ /* 0x000fe20000000800 */
[----:B------:R-:W1:Y:S01]  /*1f80*/  LDC R139, c[0x0][0x288] ;  /* 0x0000a200ff8b7b82 */ /* 0x000e620000000800 */
[----:B------:R-:W-:Y:S01]  /*1f90*/  VIADD R3, R7, 0x1 ;  /* 0x0000000107037836 */ /* 0x000fe20000000000 */
[----:B------:R-:W-:Y:S01]  /*1fa0*/  LEA R6, R88, 0xffffff80, 0x7 ;  /* 0xffffff8058067811 */ /* 0x000fe200078e38ff */
[----:B------:R-:W-:-:S02]  /*1fb0*/  UIADD3 UR6, UR6, 0x2d840, URZ ;  /* 0x0002d84006067890 */ /* 0x000fc4000fffe03f */
[----:B------:R-:W-:Y:S02]  /*1fc0*/  IMAD R3, R16, -0x2, R3 ;  /* 0xfffffffe10037824 */ /* 0x000fe400078e0203 */
[----:B------:R-:W-:Y:S01]  /*1fd0*/  @P1 IMAD.HI.U32 R2, R0, UR7, RZ ;  /* 0x0000000700021c27 */ /* 0x000fe2000f8e00ff */
[----:B------:R-:W-:Y:S01]  /*1fe0*/  @UP1 ULDC UR7, c[0x0][0x450] ;  /* 0x0001140000071ab9 */ /* 0x000fe20000000800 */
[----:B------:R-:W-:Y:S01]  /*1ff0*/  UPRMT UR6, UR41, 0x654, UR6 ;  /* 0x0000065429067896 */ /* 0x000fe20008000006 */
[----:B------:R-:W-:Y:S02]  /*2000*/  PLOP3.LUT P1, PT, PT, PT, UP0, 0x40, 0x0 ;  /* 0x000000000000781c */ /* 0x000fe40003f2e808 */
[----:B------:R-:W-:Y:S01]  /*2010*/  @P2 SHF.R.U32.HI R0, RZ, UR7, R2 ;  /* 0x00000007ff002c19 */ /* 0x000fe20008011602 */
[----:B0-----:R-:W-:-:S04]  /*2020*/  IMAD R2, R138, UR44, R3 ;  /* 0x0000002c8a027c24 */ /* 0x001fc8000f8e0203 */
[----:B------:R-:W0:Y:S01]  /*2030*/  SHFL.IDX PT, R5, R0, RZ, 0x1c1f ;  /* 0x001c1fff00057589 */ /* 0x000e2200000e0000 */
[----:B------:R-:W-:Y:S01]  /*2040*/  SYNCS.ARRIVE.TRANS64.RED.A1T0 RZ, [UR6], RZ ;  /* 0x000000ffffff79a7 */ /* 0x000fe20008100406 */
[----:B------:R-:W-:Y:S01]  /*2050*/  ULOP3.LUT UR6, URZ, UR35, URZ, 0x33, !UPT ;  /* 0x000000233f067292 */ /* 0x000fe2000f8e333f */
[----:B------:R-:W-:Y:S02]  /*2060*/  IMAD R3, R138, UR44, R7 ;  /* 0x0000002c8a037c24 */ /* 0x000fe4000f8e0207 */
[----:B-1----:R-:W-:Y:S02]  /*2070*/  IMAD.IADD R2, R2, 0x1, -R139 ;  /* 0x0000000102027824 */ /* 0x002fe400078e0a8b */
[----:B------:R-:W-:Y:S02]  /*2080*/  IMAD R8, R16, -0x2, R3 ;  /* 0xfffffffe10087824 */ /* 0x000fe400078e0203 */
[C---:B------:R-:W-:Y:S02]  /*2090*/  VIADD R9, R2.reuse, UR14 ;  /* 0x0000000e02097c36 */ /* 0x040fe40008000000 */
[----:B------:R-:W-:-:S03]  /*20a0*/  VIADD R10, R2, UR6 ;  /* 0x00000006020a7c36 */ /* 0x000fc60008000000 */
[----:B0-----:R-:W-:Y:S01]  /*20b0*/  VIADDMNMX R2, R5, R9, R8, PT ;  /* 0x0000000905027246 */ /* 0x001fe20003800108 */
[----:B------:R-:W-:Y:S01]  /*20c0*/  IMAD.IADD R3, R10, 0x1, R5 ;  /* 0x000000010a037824 */ /* 0x000fe200078e0205 */
[----:B------:R-:W-:Y:S06]  /*20d0*/  @P1 BRA `(.L_x_828) ;  /* 0x0000000000641947 */ /* 0x000fec0003800000 */
[----:B------:R-:W-:Y:S01]  /*20e0*/  IMAD R4, R138, UR44, R5 ;  /* 0x0000002c8a047c24 */ /* 0x000fe2000f8e0205 */
[----:B------:R-:W-:Y:S03]  /*20f0*/  BSSY B0, `(.L_x_829) ;  /* 0x0000013000007945 */ /* 0x000fe60003800000 */
[----:B------:R-:W-:-:S05]  /*2100*/  IMAD.IADD R5, R4, 0x1, -R139 ;  /* 0x0000000104057824 */ /* 0x000fca00078e0a8b */
[----:B------:R-:W-:-:S13]  /*2110*/  ISETP.GT.AND P1, PT, R5, -0x1, PT ;  /* 0xffffffff0500780c */ /* 0x000fda0003f24270 */
[----:B------:R-:W-:Y:S05]  /*2120*/  @P1 BRA `(.L_x_830) ;  /* 0x0000000000241947 */ /* 0x000fea0003800000 */
[----:B------:R-:W-:Y:S01]  /*2130*/  ULDC UR6, c[0x0][0x9e4] ;  /* 0x0002790000067ab9 */ /* 0x000fe20000000800 */
[----:B------:R-:W-:Y:S01]  /*2140*/  LOP3.LUT R5, RZ, R5, RZ, 0x33, !PT ;  /* 0x00000005ff057212 */ /* 0x000fe200078e33ff */
[----:B------:R-:W-:-:S05]  /*2150*/  IMAD.U32 R11, RZ, RZ, UR6 ;  /* 0x00000006ff0b7e24 */ /* 0x000fca000f8e00ff */
[----:B------:R-:W-:-:S13]  /*2160*/  ISETP.NE.AND P1, PT, R11, 0x1, PT ;  /* 0x000000010b00780c */ /* 0x000fda0003f25270 */
[----:B------:R-:W0:Y:S02]  /*2170*/  @P1 LDC.64 R12, c[0x0][0x9e8] ;  /* 0x00027a00ff0c1b82 */ /* 0x000e240000000a00 */
[----:B0-----:R-:W-:-:S05]  /*2180*/  @P1 IMAD.HI.U32 R4, R5, R12, RZ ;  /* 0x0000000c05041227 */ /* 0x001fca00078e00ff */
[----:B------:R-:W-:-:S04]  /*2190*/  @P1 SHF.R.U32.HI R5, RZ, R13, R4 ;  /* 0x0000000dff051219 */ /* 0x000fc80000011604 */
[----:B------:R-:W-:Y:S01]  /*21a0*/  LOP3.LUT R5, RZ, R5, RZ, 0x33, !PT ;  /* 0x00000005ff057212 */ /* 0x000fe200078e33ff */
[----:B------:R-:W-:Y:S06]  /*21b0*/  BRA `(.L_x_831) ;  /* 0x0000000000187947 */ /* 0x000fec0003800000 */
.L_x_830:
[----:B------:R-:W-:Y:S02]  /*21c0*/  ULDC UR6, c[0x0][0x9e4] ;  /* 0x0002790000067ab9 */ /* 0x000fe40000000800 */
[----:B------:R-:W-:-:S05]  /*21d0*/  IMAD.U32 R11, RZ, RZ, UR6 ;  /* 0x00000006ff0b7e24 */ /* 0x000fca000f8e00ff */
[----:B------:R-:W-:-:S13]  /*21e0*/  ISETP.NE.AND P1, PT, R11, 0x1, PT ;  /* 0x000000010b00780c */ /* 0x000fda0003f25270 */
[----:B------:R-:W0:Y:S02]  /*21f0*/  @P1 LDC.64 R12, c[0x0][0x9e8] ;  /* 0x00027a00ff0c1b82 */ /* 0x000e240000000a00 */
[----:B0-----:R-:W-:-:S05]  /*2200*/  @P1 IMAD.HI.U32 R4, R5, R12, RZ ;  /* 0x0000000c05041227 */ /* 0x001fca00078e00ff */
[----:B------:R-:W-:-:S07]  /*2210*/  @P1 SHF.R.U32.HI R5, RZ, R13, R4 ;  /* 0x0000000dff051219 */ /* 0x000fce0000011604 */
.L_x_831:
[----:B------:R-:W-:Y:S05]  /*2220*/  BSYNC B0 ;  /* 0x0000000000007941 */ /* 0x000fea0003800000 */
.L_x_829:
[----:B------:R-:W-:-:S04]  /*2230*/  IMAD R5, R5, R11, -R6 ;  /* 0x0000000b05057224 */ /* 0x000fc800078e0a06 */
[----:B------:R-:W-:-:S05]  /*2240*/  IMAD R5, R16, -0x2, R5 ;  /* 0xfffffffe10057824 */ /* 0x000fca00078e0205 */
[----:B------:R-:W-:Y:S02]  /*2250*/  VIADDMNMX R2, R5, R11, R2, PT ;  /* 0x0000000b05027246 */ /* 0x000fe40003800102 */
[----:B------:R-:W-:-:S07]  /*2260*/  VIMNMX R3, R3, R5, !PT ;  /* 0x0000000503037248 */ /* 0x000fce0007fe0100 */
.L_x_828:
[C---:B------:R-:W-:Y:S01]  /*2270*/  ISETP.GE.AND P6, PT, R7.reuse, 0xa, PT ;  /* 0x0000000a0700780c */ /* 0x040fe20003fc6270 */
[----:B------:R-:W-:Y:S01]  /*2280*/  UISETP.NE.AND UP0, UPT, UR50, URZ, UPT ;  /* 0x0000003f3200728c */ /* 0x000fe2000bf05270 */
[C---:B------:R-:W-:Y:S02]  /*2290*/  ISETP.GE.AND P1, PT, R7.reuse, 0x2, PT ;  /* 0x000000020700780c */ /* 0x040fe40003f26270 */
[C---:B------:R-:W-:Y:S02]  /*22a0*/  ISETP.GE.AND P2, PT, R7.reuse, 0x9, PT ;  /* 0x000000090700780c */ /* 0x040fe40003f46270 */
[----:B------:R-:W-:Y:S02]  /*22b0*/  ISETP.GE.AND P5, PT, R7, 0x11, PT ;  /* 0x000000110700780c */ /* 0x000fe40003fa6270 */
[----:B------:R-:W-:Y:S02]  /*22c0*/  LOP3.LUT R19, R19, 0xfffffffb, RZ, 0xc0, !PT ;  /* 0xfffffffb13137812 */ /* 0x000fe400078ec0ff */
[----:B------:R-:W-:-:S02]  /*22d0*/  ISETP.GT.AND P4, PT, R3, 0x1, !P1 ;  /* 0x000000010300780c */ /* 0x000fc40004f84270 */
[----:B------:R-:W-:Y:S02]  /*22e0*/  ISETP.GT.AND P3, PT, R3, 0x8, !P2 ;  /* 0x000000080300780c */ /* 0x000fe40005764270 */
[----:B------:R-:W-:Y:S02]  /*22f0*/  @P6 LOP3.LUT R19, R19, 0x4, RZ, 0xfc, !PT ;  /* 0x0000000413136812 */ /* 0x000fe400078efcff */
[C---:B------:R-:W-:Y:S02]  /*2300*/  ISETP.LT.OR P4, PT, R2.reuse, 0x2, P4 ;  /* 0x000000020200780c */ /* 0x040fe40002781670 */
[----:B------:R-:W-:Y:S02]  /*2310*/  ISETP.LT.OR P3, PT, R2, 0x9, P3 ;  /* 0x000000090200780c */ /* 0x000fe40001f61670 */
[----:B------:R-:W-:Y:S02]  /*2320*/  LOP3.LUT R19, R19, 0xfffffff7, RZ, 0xc0, !PT ;  /* 0xfffffff713137812 */ /* 0x000fe400078ec0ff */
[----:B------:R-:W-:-:S02]  /*2330*/  FSEL R25, R25, -INF , !P4 ;  /* 0xff80000019197808 */ /* 0x000fc40006000000 */
[----:B------:R-:W-:Y:S02]  /*2340*/  FSEL R28, R28, -INF , !P3 ;  /* 0xff8000001c1c7808 */ /* 0x000fe40005800000 */
[----:B------:R-:W-:Y:S02]  /*2350*/  ISETP.GT.AND P4, PT, R3, 0x9, !P6 ;  /* 0x000000090300780c */ /* 0x000fe40007784270 */
[----:B------:R-:W-:Y:S02]  /*2360*/  @P5 LOP3.LUT R19, R19, 0x8, RZ, 0xfc, !PT ;  /* 0x0000000813135812 */ /* 0x000fe400078efcff */
[----:B------:R-:W-:Y:S02]  /*2370*/  ISETP.GT.AND P3, PT, R3, 0x10, !P5 ;  /* 0x000000100300780c */ /* 0x000fe40006f64270 */
[----:B------:R-:W-:Y:S02]  /*2380*/  ISETP.GE.AND P5, PT, R7, 0x12, PT ;  /* 0x000000120700780c */ /* 0x000fe40003fa6270 */
[----:B------:R-:W-:-:S02]  /*2390*/  ISETP.LT.OR P4, PT, R2, 0xa, P4 ;  /* 0x0000000a0200780c */ /* 0x000fc40002781670 */
[----:B------:R-:W-:Y:S02]  /*23a0*/  ISETP.LT.OR P3, PT, R2, 0x11, P3 ;  /* 0x000000110200780c */ /* 0x000fe40001f61670 */
[----:B------:R-:W-:Y:S02]  /*23b0*/  FSEL R29, R29, -INF , !P4 ;  /* 0xff8000001d1d7808 */ /* 0x000fe40006000000 */
[----:B------:R-:W-:Y:S02]  /*23c0*/  ISETP.GE.AND P4, PT, R7, 0x19, PT ;  /* 0x000000190700780c */ /* 0x000fe40003f86270 */
[----:B------:R-:W-:Y:S02]  /*23d0*/  LOP3.LUT R19, R19, 0xffffffef, RZ, 0xc0, !PT ;  /* 0xffffffef13137812 */ /* 0x000fe400078ec0ff */
[----:B------:R-:W-:Y:S02]  /*23e0*/  FSEL R32, R32, -INF , !P3 ;  /* 0xff80000020207808 */ /* 0x000fe40005800000 */
[----:B------:R-:W-:-:S02]  /*23f0*/  ISETP.GT.AND P3, PT, R3, 0x11, !P5 ;  /* 0x000000110300780c */ /* 0x000fc40006f64270 */
[----:B------:R-:W-:Y:S02]  /*2400*/  @P5 LOP3.LUT R19, R19, 0x10, RZ, 0xfc, !PT ;  /* 0x0000001013135812 */ /* 0x000fe400078efcff */
[----:B------:R-:W-:Y:S02]  /*2410*/  ISETP.LT.OR P3, PT, R2, 0x12, P3 ;  /* 0x000000120200780c */ /* 0x000fe40001f61670 */
[----:B------:R-:W-:Y:S02]  /*2420*/  LOP3.LUT R19, R19, 0xfdffffff, RZ, 0xc0, !PT ;  /* 0xfdffffff13137812 */ /* 0x000fe400078ec0ff */
[----:B------:R-:W-:Y:S02]  /*2430*/  FSEL R33, R33, -INF , !P3 ;  /* 0xff80000021217808 */ /* 0x000fe40005800000 */
[----:B------:R-:W-:Y:S02]  /*2440*/  @P4 LOP3.LUT R19, R19, 0x2000000, RZ, 0xfc, !PT ;  /* 0x0200000013134812 */ /* 0x000fe400078efcff */
[----:B------:R-:W-:-:S02]  /*2450*/  ISETP.GT.AND P3, PT, R3, 0x18, !P4 ;  /* 0x000000180300780c */ /* 0x000fc40006764270 */
[----:B------:R-:W-:Y:S02]  /*2460*/  ISETP.GE.AND P4, PT, R7, 0x1a, PT ;  /* 0x0000001a0700780c */ /* 0x000fe40003f86270 */
[----:B------:R-:W-:Y:S02]  /*2470*/  ISETP.LT.OR P3, PT, R2, 0x19, P3 ;  /* 0x000000190200780c */ /* 0x000fe40001f61670 */
[----:B------:R-:W-:Y:S02]  /*2480*/  LOP3.LUT R19, R19, 0xfeffffff, RZ, 0xc0, !PT ;  /* 0xfeffffff13137812 */ /* 0x000fe400078ec0ff */
[----:B------:R-:W-:Y:S02]  /*2490*/  FSEL R36, R36, -INF , !P3 ;  /* 0xff80000024247808 */ /* 0x000fe40005800000 */
[----:B------:R-:W-:-:S04]  /*24a0*/  ISETP.GT.AND P3, PT, R3, 0x19, !P4 ;  /* 0x000000190300780c */ /* 0x000fc80006764270 */
[----:B------:R-:W-:Y:S02]  /*24b0*/  ISETP.LT.OR P3, PT, R2, 0x1a, P3 ;  /* 0x0000001a0200780c */ /* 0x000fe40001f61670 */
[----:B------:R-:W-:Y:S02]  /*24c0*/  @P4 LOP3.LUT R19, R19, 0x1000000, RZ, 0xfc, !PT ;  /* 0x0100000013134812 */ /* 0x000fe400078efcff */
[----:B------:R-:W-:Y:S02]  /*24d0*/  ISETP.GE.AND P4, PT, R7, 0x21, PT ;  /* 0x000000210700780c */ /* 0x000fe40003f86270 */
[----:B------:R-:W-:Y:S02]  /*24e0*/  LOP3.LUT R19, R19, 0xff7fffff, RZ, 0xc0, !PT ;  /* 0xff7fffff13137812 */ /* 0x000fe400078ec0ff */
[----:B------:R-:W-:Y:S02]  /*24f0*/  FSEL R37, R37, -INF , !P3 ;  /* 0xff80000025257808 */ /* 0x000fe40005800000 */
[----:B------:R-:W-:-:S04]  /*2500*/  ISETP.GT.AND P3, PT, R3, 0x20, !P4 ;  /* 0x000000200300780c */ /* 0x000fc80006764270 */
[----:B------:R-:W-:-:S03]  /*2510*/  ISETP.LT.OR P3, PT, R2, 0x21, P3 ;  /* 0x000000210200780c */ /* 0x000fc60001f61670 */
        /* <DEDUP_REMOVED lines=104> */
[----:B------:R-:W-:Y:S02]  /*2ba0*/  FSEL R73, R73, -INF , !P3 ;  /* 0xff80000049497808 */ /* 0x000fe40005800000 */
[----:B------:R-:W-:Y:S02]  /*2bb0*/  LOP3.LUT R19, R19, 0xfbffffff, RZ, 0xc0, !PT ;  /* 0xfbffffff13137812 */ /* 0x000fe400078ec0ff */
[----:B------:R-:W-:-:S04]  /*2bc0*/  ISETP.GT.AND P3, PT, R3, 0x68, !P4 ;  /* 0x000000680300780c */ /* 0x000fc80006764270 */
[----:B------:R-:W-:-:S03]  /*2bd0*/  ISETP.LT.OR P3, PT, R2, 0x69, P3 ;  /* 0x000000690200780c */ /* 0x000fc60001f61670 */
[----:B------:R-:W-:Y:S02]  /*2be0*/  @P4 LOP3.LUT R19, R19, 0x4000000, RZ, 0xfc, !PT ;  /* 0x0400000013134812 */ /* 0x000fe400078efcff */
[----:B------:R-:W-:Y:S02]  /*2bf0*/  ISETP.GE.AND P4, PT, R7, 0x6a, PT ;  /* 0x0000006a0700780c */ /* 0x000fe40003f86270 */
[----:B------:R-:W-:Y:S02]  /*2c00*/  FSEL R76, R76, -INF , !P3 ;  /* 0xff8000004c4c7808 */ /* 0x000fe40005800000 */
[----:B------:R-:W-:Y:S02]  /*2c10*/  ISETP.GT.AND P3, PT, R3, 0x69, !P4 ;  /* 0x000000690300780c */ /* 0x000fe40006764270 */
[----:B------:R-:W-:Y:S02]  /*2c20*/  LOP3.LUT R19, R19, 0xffffffdf, RZ, 0xc0, !PT ;  /* 0xffffffdf13137812 */ /* 0x000fe400078ec0ff */
[----:B------:R-:W-:-:S04]  /*2c30*/  ISETP.LT.OR P3, PT, R2, 0x6a, P3 ;  /* 0x0000006a0200780c */ /* 0x000fc80001f61670 */
[----:B------:R-:W-:Y:S02]  /*2c40*/  FSEL R77, R77, -INF , !P3 ;  /* 0xff8000004d4d7808 */ /* 0x000fe40005800000 */
[----:B------:R-:W-:Y:S02]  /*2c50*/  ISETP.GE.AND P3, PT, R7, 0x71, PT ;  /* 0x000000710700780c */ /* 0x000fe40003f66270 */
[----:B------:R-:W-:Y:S02]  /*2c60*/  @P4 LOP3.LUT R19, R19, 0x20, RZ, 0xfc, !PT ;  /* 0x0000002013134812 */ /* 0x000fe400078efcff */
[----:B------:R-:W-:Y:S02]  /*2c70*/  ISETP.GT.AND P4, PT, R3, 0x70, !P3 ;  /* 0x000000700300780c */ /* 0x000fe40005f84270 */
[----:B------:R-:W-:Y:S02]  /*2c80*/  LOP3.LUT R19, R19, 0xfffffffd, RZ, 0xc0, !PT ;  /* 0xfffffffd13137812 */ /* 0x000fe400078ec0ff */
[----:B------:R-:W-:-:S04]  /*2c90*/  ISETP.LT.OR P4, PT, R2, 0x71, P4 ;  /* 0x000000710200780c */ /* 0x000fc80002781670 */
[----:B------:R-:W-:Y:S02]  /*2ca0*/  FSEL R80, R80, -INF , !P4 ;  /* 0xff80000050507808 */ /* 0x000fe40006000000 */
[----:B------:R-:W-:-:S04]  /*2cb0*/  ISETP.GE.AND P4, PT, R7, 0x72, PT ;  /* 0x000000720700780c */ /* 0x000fc80003f86270 */
[----:B------:R-:W-:-:S04]  /*2cc0*/  ISETP.GT.AND P5, PT, R3, 0x71, !P4 ;  /* 0x000000710300780c */ /* 0x000fc800067a4270 */
[----:B------:R-:W-:-:S04]  /*2cd0*/  ISETP.LT.OR P5, PT, R2, 0x72, P5 ;  /* 0x000000720200780c */ /* 0x000fc80002fa1670 */
[----:B------:R-:W-:Y:S02]  /*2ce0*/  FSEL R81, R81, -INF , !P5 ;  /* 0xff80000051517808 */ /* 0x000fe40006800000 */
[----:B------:R-:W-:-:S04]  /*2cf0*/  ISETP.GE.AND P5, PT, R7, 0x79, PT ;  /* 0x000000790700780c */ /* 0x000fc80003fa6270 */
[----:B------:R-:W-:-:S04]  /*2d00*/  ISETP.GT.AND P6, PT, R3, 0x78, !P5 ;  /* 0x000000780300780c */ /* 0x000fc80006fc4270 */
[----:B------:R-:W-:-:S04]  /*2d10*/  ISETP.LT.OR P6, PT, R2, 0x79, P6 ;  /* 0x000000790200780c */ /* 0x000fc800037c1670 */
[----:B------:R-:W-:Y:S02]  /*2d20*/  FSEL R84, R84, -INF , !P6 ;  /* 0xff80000054547808 */ /* 0x000fe40007000000 */
[----:B------:R-:W-:-:S13]  /*2d30*/  ISETP.GE.AND P6, PT, R7, 0x1, PT ;  /* 0x000000010700780c */ /* 0x000fda0003fc6270 */
[----:B------:R-:W-:Y:S02]  /*2d40*/  @P6 LOP3.LUT R19, R19, 0x2, RZ, 0xfc, !PT ;  /* 0x0000000213136812 */ /* 0x000fe400078efcff */
[----:B------:R-:W-:Y:S02]  /*2d50*/  ISETP.GT.AND P6, PT, R3, RZ, !P6 ;  /* 0x000000ff0300720c */ /* 0x000fe400077c4270 */
[----:B------:R-:W-:Y:S02]  /*2d60*/  LOP3.LUT R19, R19, 0xfffffffe, RZ, 0xc0, !PT ;  /* 0xfffffffe13137812 */ /* 0x000fe400078ec0ff */
[----:B------:R-:W-:-:S04]  /*2d70*/  ISETP.LT.OR P6, PT, R2, 0x1, P6 ;  /* 0x000000010200780c */ /* 0x000fc800037c1670 */
[----:B------:R-:W-:Y:S02]  /*2d80*/  FSEL R24, R24, -INF , !P6 ;  /* 0xff80000018187808 */ /* 0x000fe40007000000 */
[----:B------:R-:W-:-:S13]  /*2d90*/  ISETP.GE.AND P6, PT, R7, 0x7a, PT ;  /* 0x0000007a0700780c */ /* 0x000fda0003fc6270 */
[----:B------:R-:W-:Y:S02]  /*2da0*/  @P6 LOP3.LUT R19, R19, 0x1, RZ, 0xfc, !PT ;  /* 0x0000000113136812 */ /* 0x000fe400078efcff */
[----:B------:R-:W-:Y:S02]  /*2db0*/  ISETP.GT.AND P6, PT, R3, 0x79, !P6 ;  /* 0x000000790300780c */ /* 0x000fe400077c4270 */
[----:B------:R-:W0:Y:S02]  /*2dc0*/  SHFL.IDX PT, R3, R0, 0x1, 0x1c1f ;  /* 0x003c1f0000037f89 */ /* 0x000e2400000e0000 */
[----:B------:R-:W-:-:S04]  /*2dd0*/  ISETP.LT.OR P6, PT, R2, 0x7a, P6 ;  /* 0x0000007a0200780c */ /* 0x000fc800037c1670 */
[----:B------:R-:W-:Y:S02]  /*2de0*/  FSEL R85, R85, -INF , !P6 ;  /* 0xff80000055557808 */ /* 0x000fe40007000000 */
[----:B------:R-:W-:Y:S02]  /*2df0*/  PLOP3.LUT P6, PT, PT, PT, UP0, 0x40, 0x0 ;  /* 0x000000000000781c */ /* 0x000fe40003fce808 */
[----:B0-----:R-:W-:Y:S01]  /*2e00*/  VIADDMNMX R4, R3, R9, R8, PT ;  /* 0x0000000903047246 */ /* 0x001fe20003800108 */
[----:B------:R-:W-:-:S10]  /*2e10*/  IMAD.IADD R5, R10, 0x1, R3 ;  /* 0x000000010a057824 */ /* 0x000fd400078e0203 */
[----:B------:R-:W-:Y:S05]  /*2e20*/  @P6 BRA `(.L_x_832) ;  /* 0x0000000000646947 */ /* 0x000fea0003800000 */
        /* <DEDUP_REMOVED lines=14> */
.L_x_834:
[----:B------:R-:W-:Y:S02]  /*2f10*/  ULDC UR6, c[0x0][0x9e4] ;  /* 0x0002790000067ab9 */ /* 0x000fe40000000800 */
[----:B------:R-:W-:-:S05]  /*2f20*/  IMAD.U32 R0, RZ, RZ, UR6 ;  /* 0x00000006ff007e24 */ /* 0x000fca000f8e00ff */
[----:B------:R-:W-:-:S13]  /*2f30*/  ISETP.NE.AND P6, PT, R0, 0x1, PT ;  /* 0x000000010000780c */ /* 0x000fda0003fc5270 */
[----:B------:R-:W0:Y:S02]  /*2f40*/  @P6 LDC.64 R2, c[0x0][0x9e8] ;  /* 0x00027a00ff026b82 */ /* 0x000e240000000a00 */
[----:B0-----:R-:W-:-:S05]  /*2f50*/  @P6 IMAD.HI.U32 R2, R7, R2, RZ ;  /* 0x0000000207026227 */ /* 0x001fca00078e00ff */
[----:B------:R-:W-:-:S07]  /*2f60*/  @P6 SHF.R.U32.HI R7, RZ, R3, R2 ;  /* 0x00000003ff076219 */ /* 0x000fce0000011602 */
.L_x_835:
[----:B------:R-:W-:Y:S05]  /*2f70*/  BSYNC B0 ;  /* 0x0000000000007941 */ /* 0x000fea0003800000 */
.L_x_833:
[----:B------:R-:W-:-:S04]  /*2f80*/  IMAD R7, R7, R0, -R6 ;  /* 0x0000000007077224 */ /* 0x000fc800078e0a06 */
[----:B------:R-:W-:-:S05]  /*2f90*/  IMAD R7, R16, -0x2, R7 ;  /* 0xfffffffe10077824 */ /* 0x000fca00078e0207 */
[----:B------:R-:W-:Y:S02]  /*2fa0*/  VIADDMNMX R4, R7, R0, R4, PT ;  /* 0x0000000007047246 */ /* 0x000fe40003800104 */
[----:B------:R-:W-:-:S07]  /*2fb0*/  VIMNMX R5, R5, R7, !PT ;  /* 0x0000000705057248 */ /* 0x000fce0007fe0100 */
.L_x_832:
[----:B------:R-:W-:Y:S01]  /*2fc0*/  ISETP.GT.AND P1, PT, R5, 0x1, !P1 ;  /* 0x000000010500780c */ /* 0x000fe20004f24270 */
[----:B------:R-:W-:Y:S01]  /*2fd0*/  ULDC UR33, c[0x0][0x988] ;  /* 0x0002620000217ab9 */ /* 0x000fe20000000800 */
[----:B------:R-:W-:Y:S01]  /*2fe0*/  LOP3.LUT P6, RZ, R19, 0x4, RZ, 0xc0, !PT ;  /* 0x0000000413ff7812 */ /* 0x000fe200078cc0ff */
[----:B------:R-:W-:Y:S01]  /*2ff0*/  UISETP.NE.AND UP1, UPT, UR51, URZ, UPT ;  /* 0x0000003f3300728c */ /* 0x000fe2000bf25270 */
[----:B------:R-:W-:Y:S01]  /*3000*/  ISETP.LT.OR P1, PT, R4, 0x2, P1 ;  /* 0x000000020400780c */ /* 0x000fe20000f21670 */
[----:B------:R-:W-:Y:S01]  /*3010*/  UISETP.NE.AND UP0, UPT, UR50, URZ, UPT ;  /* 0x0000003f3200728c */ /* 0x000fe2000bf05270 */
[----:B------:R-:W-:Y:S01]  /*3020*/  FMNMX.FTZ R3, R24, R25, !PT ;  /* 0x0000001918037209 */ /* 0x000fe20007810000 */
[----:B------:R-:W-:Y:S01]  /*3030*/  UMOV UR10, UR39 ;  /* 0x00000027000a7c82 */ /* 0x000fe20008000000 */
[----:B------:R-:W-:Y:S02]  /*3040*/  FSEL R27, R27, -INF , !P1 ;  /* 0xff8000001b1b7808 */ /* 0x000fe40004800000 */
[----:B------:R-:W-:-:S02]  /*3050*/  ISETP.GT.AND P1, PT, R5, 0x9, !P6 ;  /* 0x000000090500780c */ /* 0x000fc40007724270 */
[----:B------:R-:W-:Y:S02]  /*3060*/  FMNMX.FTZ R0, R28, R3, !PT ;  /* 0x000000031c007209 */ /* 0x000fe40007810000 */
[----:B------:R-:W-:Y:S01]  /*3070*/  ISETP.LT.OR P1, PT, R4, 0xa, P1 ;  /* 0x0000000a0400780c */ /* 0x000fe20000f21670 */
[----:B------:R-:W-:Y:S01]  /*3080*/  @UP1 ULDC UR6, c[0x0][0x44c] ;  /* 0x0001130000061ab9 */ /* 0x000fe20000000800 */
[----:B------:R-:W-:Y:S01]  /*3090*/  FMNMX.FTZ R3, R29, R0, !PT ;  /* 0x000000001d037209 */ /* 0x000fe20007810000 */
[----:B------:R-:W-:Y:S01]  /*30a0*/  UIMAD.WIDE.U32 UR6, UR39, UR6, URZ ;  /* 0x00000006270672a5 */ /* 0x000fe2000f8e003f */
[----:B------:R-:W-:Y:S01]  /*30b0*/  FSEL R31, R31, -INF , !P1 ;  /* 0xff8000001f1f7808 */ /* 0x000fe20004800000 */
[----:B------:R-:W-:Y:S01]  /*30c0*/  @UP1 ULDC UR11, c[0x0][0x450] ;  /* 0x00011400000b1ab9 */ /* 0x000fe20000000800 */
[----:B------:R-:W-:Y:S01]  /*30d0*/  LOP3.LUT P1, RZ, R19, 0x8, RZ, 0xc0, !PT ;  /* 0x0000000813ff7812 */ /* 0x000fe2000782c0ff */
[----:B------:R-:W-:Y:S01]  /*30e0*/  @UP1 USHF.R.U32.HI UR10, URZ, UR11, UR7 ;  /* 0x0000000b3f0a1299 */ /* 0x000fe20008011607 */
[----:B------:R-:W-:-:S02]  /*30f0*/  FMNMX.FTZ R0, R32, R3, !PT ;  /* 0x0000000320007209 */ /* 0x000fc40007810000 */
[----:B------:R-:W-:Y:S01]  /*3100*/  ISETP.GT.AND P1, PT, R5, 0x10, !P1 ;  /* 0x000000100500780c */ /* 0x000fe20004f24270 */
[----:B------:R-:W-:Y:S01]  /*3110*/  UIADD3 UR55, UR55, UR10, URZ ;  /* 0x0000000a37377290 */ /* 0x000fe2000fffe03f */
[----:B------:R-:W-:Y:S02]  /*3120*/  FMNMX.FTZ R3, R33, R0, !PT ;  /* 0x0000000021037209 */ /* 0x000fe40007810000 */
[----:B------:R-:W-:Y:S01]  /*3130*/  ISETP.LT.OR P1, PT, R4, 0x11, P1 ;  /* 0x000000110400780c */ /* 0x000fe20000f21670 */
[----:B------:R-:W-:Y:S01]  /*3140*/  UIADD3 UR14, UR55, UR14, URZ ;  /* 0x0000000e370e7290 */ /* 0x000fe2000fffe03f */
[----:B------:R-:W-:Y:S02]  /*3150*/  ISETP.GT.AND P2, PT, R5, 0x8, !P2 ;  /* 0x000000080500780c */ /* 0x000fe40005744270 */
[----:B------:R-:W-:Y:S02]  /*3160*/  FSEL R34, R34, -INF , !P1 ;  /* 0xff80000022227808 */ /* 0x000fe40004800000 */
[----:B------:R-:W-:-:S02]  /*3170*/  LOP3.LUT P1, RZ, R19, 0x10, RZ, 0xc0, !PT ;  /* 0x0000001013ff7812 */ /* 0x000fc4000782c0ff */
[----:B------:R-:W-:Y:S02]  /*3180*/  FMNMX.FTZ R0, R36, R3, !PT ;  /* 0x0000000324007209 */ /* 0x000fe40007810000 */
[----:B------:R-:W-:Y:S02]  /*3190*/  ISETP.GT.AND P1, PT, R5, 0x11, !P1 ;  /* 0x000000110500780c */ /* 0x000fe40004f24270 */
[C---:B------:R-:W-:Y:S02]  /*31a0*/  ISETP.LT.OR P2, PT, R4.reuse, 0x9, P2 ;  /* 0x000000090400780c */ /* 0x040fe40001741670 */
[----:B------:R-:W-:Y:S02]  /*31b0*/  ISETP.LT.OR P1, PT, R4, 0x12, P1 ;  /* 0x000000120400780c */ /* 0x000fe40000f21670 */
[----:B------:R-:W-:Y:S02]  /*31c0*/  FMNMX.FTZ R3, R37, R0, !PT ;  /* 0x0000000025037209 */ /* 0x000fe40007810000 */
[----:B------:R-:W-:-:S02]  /*31d0*/  FSEL R35, R35, -INF , !P1 ;  /* 0xff80000023237808 */ /* 0x000fc40004800000 */
[----:B------:R-:W-:Y:S02]  /*31e0*/  LOP3.LUT P1, RZ, R19, 0x2000000, RZ, 0xc0, !PT ;  /* 0x0200000013ff7812 */ /* 0x000fe4000782c0ff */
[----:B------:R-:W-:Y:S02]  /*31f0*/  FSEL R30, R30, -INF , !P2 ;  /* 0xff8000001e1e7808 */ /* 0x000fe40005000000 */
[----:B------:R-:W-:Y:S02]  /*3200*/  ISETP.GT.AND P1, PT, R5, 0x18, !P1 ;  /* 0x000000180500780c */ /* 0x000fe40004f24270 */
[----:B------:R-:W-:Y:S02]  /*3210*/  LOP3.LUT P2, RZ, R19, 0x40000, RZ, 0xc0, !PT ;  /* 0x0004000013ff7812 */ /* 0x000fe4000784c0ff */
[----:B------:R-:W-:Y:S02]  /*3220*/  ISETP.LT.OR P1, PT, R4, 0x19, P1 ;  /* 0x000000190400780c */ /* 0x000fe40000f21670 */
[----:B------:R-:W-:-:S02]  /*3230*/  FMNMX.FTZ R0, R40, R3, !PT ;  /* 0x0000000328007209 */ /* 0x000fc40007810000 */
[----:B------:R-:W-:Y:S02]  /*3240*/  FSEL R38, R38, -INF , !P1 ;  /* 0xff80000026267808 */ /* 0x000fe40004800000 */
[----:B------:R-:W-:Y:S02]  /*3250*/  LOP3.LUT P1, RZ, R19, 0x1000000, RZ, 0xc0, !PT ;  /* 0x0100000013ff7812 */ /* 0x000fe4000782c0ff */
[----:B------:R-:W-:Y:S02]  /*3260*/  FMNMX.FTZ R3, R41, R0, !PT ;  /* 0x0000000029037209 */ /* 0x000fe40007810000 */
[----:B------:R-:W-:Y:S02]  /*3270*/  ISETP.GT.AND P1, PT, R5, 0x19, !P1 ;  /* 0x000000190500780c */ /* 0x000fe40004f24270 */
[----:B------:R-:W-:Y:S02]  /*3280*/  LOP3.LUT P6, RZ, R19, 0x20000, RZ, 0xc0, !PT ;  /* 0x0002000013ff7812 */ /* 0x000fe400078cc0ff */
[----:B------:R-:W-:-:S02]  /*3290*/  ISETP.LT.OR P1, PT, R4, 0x1a, P1 ;  /* 0x0000001a0400780c */ /* 0x000fc40000f21670 */
[----:B------:R-:W-:Y:S02]  /*32a0*/  FMNMX.FTZ R0, R44, R3, !PT ;  /* 0x000000032c007209 */ /* 0x000fe40007810000 */
[----:B------:R-:W-:Y:S02]  /*32b0*/  FSEL R39, R39, -INF , !P1 ;  /* 0xff80000027277808 */ /* 0x000fe40004800000 */
[----:B------:R-:W-:Y:S02]  /*32c0*/  LOP3.LUT P1, RZ, R19, 0x800000, RZ, 0xc0, !PT ;  /* 0x0080000013ff7812 */ /* 0x000fe4000782c0ff */
[----:B------:R-:W-:Y:S02]  /*32d0*/  FMNMX.FTZ R3, R45, R0, !PT ;  /* 0x000000002d037209 */ /* 0x000fe40007810000 */
[----:B------:R-:W-:Y:S02]  /*32e0*/  ISETP.GT.AND P1, PT, R5, 0x20, !P1 ;  /* 0x000000200500780c */ /* 0x000fe40004f24270 */
[----:B------:R-:W-:-:S02]  /*32f0*/  FMNMX.FTZ R0, R48, R3, !PT ;  /* 0x0000000330007209 */ /* 0x000fc40007810000 */
[----:B------:R-:W-:Y:S02]  /*3300*/  ISETP.LT.OR P1, PT, R4, 0x21, P1 ;  /* 0x000000210400780c */ /* 0x000fe40000f21670 */
[----:B------:R-:W-:Y:S02]  /*3310*/  FMNMX.FTZ R3, R49, R0, !PT ;  /* 0x0000000031037209 */ /* 0x000fe40007810000 */
[----:B------:R-:W-:Y:S02]  /*3320*/  FSEL R42, R42, -INF , !P1 ;  /* 0xff8000002a2a7808 */ /* 0x000fe40004800000 */
[----:B------:R-:W-:Y:S02]  /*3330*/  LOP3.LUT P1, RZ, R19, 0x400000, RZ, 0xc0, !PT ;  /* 0x0040000013ff7812 */ /* 0x000fe4000782c0ff */
[----:B------:R-:W-:Y:S02]  /*3340*/  FMNMX.FTZ R0, R52, R3, !PT ;  /* 0x0000000334007209 */ /* 0x000fe40007810000 */
[----:B------:R-:W-:-:S02]  /*3350*/  ISETP.GT.AND P1, PT, R5, 0x21, !P1 ;  /* 0x000000210500780c */ /* 0x000fc40004f24270 */
[----:B------:R-:W-:Y:S02]  /*3360*/  FMNMX.FTZ R3, R53, R0, !PT ;  /* 0x0000000035037209 */ /* 0x000fe40007810000 */
[----:B------:R-:W-:Y:S02]  /*3370*/  ISETP.LT.OR P1, PT, R4, 0x22, P1 ;  /* 0x000000220400780c */ /* 0x000fe40000f21670 */
[----:B------:R-:W-:Y:S02]  /*3380*/  FMNMX.FTZ R0, R56, R3, !PT ;  /* 0x0000000338007209 */ /* 0x000fe40007810000 */
[----:B------:R-:W-:Y:S02]  /*3390*/  FSEL R43, R43, -INF , !P1 ;  /* 0xff8000002b2b7808 */ /* 0x000fe40004800000 */
[----:B------:R-:W-:Y:S02]  /*33a0*/  LOP3.LUT P1, RZ, R19, 0x200000, RZ, 0xc0, !PT ;  /* 0x0020000013ff7812 */ /* 0x000fe4000782c0ff */
[----:B------:R-:W-:-:S02]  /*33b0*/  FMNMX.FTZ R3, R57, R0, !PT ;  /* 0x0000000039037209 */ /* 0x000fc40007810000 */
[----:B------:R-:W-:Y:S02]  /*33c0*/  ISETP.GT.AND P1, PT, R5, 0x28, !P1 ;  /* 0x000000280500780c */ /* 0x000fe40004f24270 */
[----:B------:R-:W-:Y:S02]  /*33d0*/  FMNMX.FTZ R0, R60, R3, !PT ;  /* 0x000000033c007209 */ /* 0x000fe40007810000 */
[----:B------:R-:W-:Y:S02]  /*33e0*/  ISETP.LT.OR P1, PT, R4, 0x29, P1 ;  /* 0x000000290400780c */ /* 0x000fe40000f21670 */
[----:B------:R-:W-:Y:S02]  /*33f0*/  FMNMX.FTZ R3, R61, R0, !PT ;  /* 0x000000003d037209 */ /* 0x000fe40007810000 */
[----:B------:R-:W-:Y:S02]  /*3400*/  FSEL R46, R46, -INF , !P1 ;  /* 0xff8000002e2e7808 */ /* 0x000fe40004800000 */
[----:B------:R-:W-:-:S02]  /*3410*/  LOP3.LUT P1, RZ, R19, 0x100000, RZ, 0xc0, !PT ;  /* 0x0010000013ff7812 */ /* 0x000fc4000782c0ff */
[----:B------:R-:W-:Y:S02]  /*3420*/  FMNMX.FTZ R0, R64, R3, !PT ;  /* 0x0000000340007209 */ /* 0x000fe40007810000 */
[----:B------:R-:W-:Y:S02]  /*3430*/  ISETP.GT.AND P1, PT, R5, 0x29, !P1 ;  /* 0x000000290500780c */ /* 0x000fe40004f24270 */
[----:B------:R-:W-:Y:S02]  /*3440*/  FMNMX.FTZ R3, R65, R0, !PT ;  /* 0x0000000041037209 */ /* 0x000fe40007810000 */
[----:B------:R-:W-:Y:S02]  /*3450*/  ISETP.LT.OR P1, PT, R4, 0x2a, P1 ;  /* 0x0000002a0400780c */ /* 0x000fe40000f21670 */
[----:B------:R-:W-:Y:S02]  /*3460*/  FMNMX.FTZ R0, R68, R3, !PT ;  /* 0x0000000344007209 */ /* 0x000fe40007810000 */
[----:B------:R-:W-:-:S02]  /*3470*/  FSEL R47, R47, -INF , !P1 ;  /* 0xff8000002f2f7808 */ /* 0x000fc40004800000 */
[----:B------:R-:W-:Y:S02]  /*3480*/  LOP3.LUT P1, RZ, R19, 0x80000, RZ, 0xc0, !PT ;  /* 0x0008000013ff7812 */ /* 0x000fe4000782c0ff */
[----:B------:R-:W-:Y:S02]  /*3490*/  FMNMX.FTZ R3, R69, R0, !PT ;  /* 0x0000000045037209 */ /* 0x000fe40007810000 */
[----:B------:R-:W-:Y:S02]  /*34a0*/  ISETP.GT.AND P1, PT, R5, 0x30, !P1 ;  /* 0x000000300500780c */ /* 0x000fe40004f24270 */
[----:B------:R-:W-:Y:S02]  /*34b0*/  FMNMX.FTZ R0, R72, R3, !PT ;  /* 0x0000000348007209 */ /* 0x000fe40007810000 */
[----:B------:R-:W-:Y:S02]  /*34c0*/  ISETP.LT.OR P1, PT, R4, 0x31, P1 ;  /* 0x000000310400780c */ /* 0x000fe40000f21670 */
[----:B------:R-:W-:-:S02]  /*34d0*/  FMNMX.FTZ R3, R73, R0, !PT ;  /* 0x0000000049037209 */ /* 0x000fc40007810000 */
[----:B------:R-:W-:Y:S02]  /*34e0*/  FSEL R50, R50, -INF , !P1 ;  /* 0xff80000032327808 */ /* 0x000fe40004800000 */
[----:B------:R-:W-:Y:S02]  /*34f0*/  ISETP.GT.AND P1, PT, R5, 0x31, !P2 ;  /* 0x000000310500780c */ /* 0x000fe40005724270 */
[----:B------:R-:W-:Y:S02]  /*3500*/  FMNMX.FTZ R0, R76, R3, !PT ;  /* 0x000000034c007209 */ /* 0x000fe40007810000 */
[----:B------:R-:W-:Y:S02]  /*3510*/  ISETP.LT.OR P1, PT, R4, 0x32, P1 ;  /* 0x000000320400780c */ /* 0x000fe40000f21670 */
[----:B------:R-:W-:Y:S02]  /*3520*/  FMNMX.FTZ R3, R77, R0, !PT ;  /* 0x000000004d037209 */ /* 0x000fe40007810000 */
[----:B------:R-:W-:-:S02]  /*3530*/  FSEL R51, R51, -INF , !P1 ;  /* 0xff80000033337808 */ /* 0x000fc40004800000 */
        /* <DEDUP_REMOVED lines=10> */
[----:B------:R-:W-:Y:S01]  /*35e0*/  LOP3.LUT P2, RZ, R19, 0x80, RZ, 0xc0, !PT ;  /* 0x0000008013ff7812 */ /* 0x000fe2000784c0ff */
[----:B------:R-:W0:Y:S01]  /*35f0*/  SHFL.BFLY PT, R0, R3, 0x2, 0x1f ;  /* 0x0c401f0003007f89 */ /* 0x000e2200000e0000 */
[----:B------:R-:W-:-:S02]  /*3600*/  FSEL R55, R55, -INF , !P1 ;  /* 0xff80000037377808 */ /* 0x000fc40004800000 */
[C---:B------:R-:W-:Y:S02]  /*3610*/  LOP3.LUT P1, RZ, R19.reuse, 0x8000, RZ, 0xc0, !PT ;  /* 0x0000800013ff7812 */ /* 0x040fe4000782c0ff */
[----:B------:R-:W-:Y:S02]  /*3620*/  LOP3.LUT P6, RZ, R19, 0x40, RZ, 0xc0, !PT ;  /* 0x0000004013ff7812 */ /* 0x000fe400078cc0ff */
[C---:B------:R-:W-:Y:S02]  /*3630*/  ISETP.GT.AND P1, PT, R5.reuse, 0x40, !P1 ;  /* 0x000000400500780c */ /* 0x040fe40004f24270 */
[C---:B------:R-:W-:Y:S02]  /*3640*/  ISETP.GT.AND P3, PT, R5.reuse, 0x70, !P3 ;  /* 0x000000700500780c */ /* 0x040fe40005f64270 */
[----:B------:R-:W-:Y:S02]  /*3650*/  ISETP.LT.OR P1, PT, R4, 0x41, P1 ;  /* 0x000000410400780c */ /* 0x000fe40000f21670 */
[----:B------:R-:W-:-:S02]  /*3660*/  ISETP.GT.AND P4, PT, R5, 0x71, !P4 ;  /* 0x000000710500780c */ /* 0x000fc40006784270 */
[----:B------:R-:W-:Y:S02]  /*3670*/  FSEL R58, R58, -INF , !P1 ;  /* 0xff8000003a3a7808 */ /* 0x000fe40004800000 */
[----:B------:R-:W-:Y:S02]  /*3680*/  LOP3.LUT P1, RZ, R19, 0x4000, RZ, 0xc0, !PT ;  /* 0x0000400013ff7812 */ /* 0x000fe4000782c0ff */
[C---:B------:R-:W-:Y:S02]  /*3690*/  ISETP.LT.OR P3, PT, R4.reuse, 0x71, P3 ;  /* 0x000000710400780c */ /* 0x040fe40001f61670 */
[C---:B------:R-:W-:Y:S02]  /*36a0*/  ISETP.GT.AND P1, PT, R5.reuse, 0x41, !P1 ;  /* 0x000000410500780c */ /* 0x040fe40004f24270 */
[----:B------:R-:W-:Y:S02]  /*36b0*/  ISETP.GT.AND P5, PT, R5, 0x78, !P5 ;  /* 0x000000780500780c */ /* 0x000fe40006fa4270 */
[----:B------:R-:W-:-:S02]  /*36c0*/  ISETP.LT.OR P1, PT, R4, 0x42, P1 ;  /* 0x000000420400780c */ /* 0x000fc40000f21670 */
[----:B0-----:R-:W-:Y:S02]  /*36d0*/  FMNMX.FTZ R6, R3, R0, !PT ;  /* 0x0000000003067209 */ /* 0x001fe40007810000 */
[----:B------:R-:W-:Y:S02]  /*36e0*/  FSEL R59, R59, -INF , !P1 ;  /* 0xff8000003b3b7808 */ /* 0x000fe40004800000 */
[----:B------:R-:W-:Y:S01]  /*36f0*/  LOP3.LUT P1, RZ, R19, 0x2000, RZ, 0xc0, !PT ;  /* 0x0000200013ff7812 */ /* 0x000fe2000782c0ff */
[----:B------:R-:W0:Y:S01]  /*3700*/  SHFL.BFLY PT, R7, R6, 0x1, 0x1f ;  /* 0x0c201f0006077f89 */ /* 0x000e2200000e0000 */
[----:B------:R-:W-:Y:S02]  /*3710*/  ISETP.LT.OR P4, PT, R4, 0x72, P4 ;  /* 0x000000720400780c */ /* 0x000fe40002781670 */
[----:B------:R-:W-:Y:S02]  /*3720*/  ISETP.GT.AND P1, PT, R5, 0x48, !P1 ;  /* 0x000000480500780c */ /* 0x000fe40004f24270 */
[----:B------:R-:W-:-:S02]  /*3730*/  FSEL R82, R82, -INF , !P3 ;  /* 0xff80000052527808 */ /* 0x000fc40005800000 */
[C---:B------:R-:W-:Y:S02]  /*3740*/  ISETP.LT.OR P1, PT, R4.reuse, 0x49, P1 ;  /* 0x000000490400780c */ /* 0x040fe40000f21670 */
[----:B------:R-:W-:Y:S02]  /*3750*/  ISETP.LT.OR P5, PT, R4, 0x79, P5 ;  /* 0x000000790400780c */ /* 0x000fe40002fa1670 */
[----:B------:R-:W-:Y:S02]  /*3760*/  FSEL R62, R62, -INF , !P1 ;  /* 0xff8000003e3e7808 */ /* 0x000fe40004800000 */
[----:B------:R-:W-:Y:S02]  /*3770*/  LOP3.LUT P1, RZ, R19, 0x1000, RZ, 0xc0, !PT ;  /* 0x0000100013ff7812 */ /* 0x000fe4000782c0ff */
[----:B------:R-:W-:Y:S02]  /*3780*/  FSEL R83, R83, -INF , !P4 ;  /* 0xff80000053537808 */ /* 0x000fe40006000000 */
[----:B------:R-:W-:-:S02]  /*3790*/  ISETP.GT.AND P1, PT, R5, 0x49, !P1 ;  /* 0x000000490500780c */ /* 0x000fc40004f24270 */
[----:B------:R-:W-:Y:S02]  /*37a0*/  FSEL R86, R86, -INF , !P5 ;  /* 0xff80000056567808 */ /* 0x000fe40006800000 */
[----:B------:R-:W-:Y:S02]  /*37b0*/  ISETP.LT.OR P1, PT, R4, 0x4a, P1 ;  /* 0x0000004a0400780c */ /* 0x000fe40000f21670 */
[----:B0-----:R-:W-:Y:S02]  /*37c0*/  FMNMX.FTZ R0, R6, R7, !PT ;  /* 0x0000000706007209 */ /* 0x001fe40007810000 */
[----:B------:R-:W-:Y:S02]  /*37d0*/  FSEL R63, R63, -INF , !P1 ;  /* 0xff8000003f3f7808 */ /* 0x000fe40004800000 */
[----:B------:R-:W-:Y:S01]  /*37e0*/  LOP3.LUT P1, RZ, R19, 0x800, RZ, 0xc0, !PT ;  /* 0x0000080013ff7812 */ /* 0x000fe2000782c0ff */
[----:B------:R-:W-:-:S03]  /*37f0*/  FMUL.FTZ R9, R0, UR33 ;  /* 0x0000002100097c20 */ /* 0x000fc60008410000 */
[----:B------:R-:W-:-:S04]  /*3800*/  ISETP.GT.AND P1, PT, R5, 0x50, !P1 ;  /* 0x000000500500780c */ /* 0x000fc80004f24270 */
[----:B------:R-:W-:-:S04]  /*3810*/  ISETP.LT.OR P1, PT, R4, 0x51, P1 ;  /* 0x000000510400780c */ /* 0x000fc80000f21670 */
[----:B------:R-:W-:Y:S02]  /*3820*/  FSEL R66, R66, -INF , !P1 ;  /* 0xff80000042427808 */ /* 0x000fe40004800000 */
[----:B------:R-:W-:-:S04]  /*3830*/  LOP3.LUT P1, RZ, R19, 0x400, RZ, 0xc0, !PT ;  /* 0x0000040013ff7812 */ /* 0x000fc8000782c0ff */
        /* <DEDUP_REMOVED lines=11> */
[----:B------:R-:W-:Y:S02]  /*38f0*/  ISETP.GT.AND P1, PT, R5, 0x60, !P2 ;  /* 0x000000600500780c */ /* 0x000fe40005724270 */
[----:B------:R-:W-:Y:S02]  /*3900*/  LOP3.LUT P2, RZ, R19, 0x20, RZ, 0xc0, !PT ;  /* 0x0000002013ff7812 */ /* 0x000fe4000784c0ff */
[----:B------:R-:W-:Y:S02]  /*3910*/  ISETP.LT.OR P1, PT, R4, 0x61, P1 ;  /* 0x000000610400780c */ /* 0x000fe40000f21670 */
[----:B------:R-:W-:Y:S02]  /*3920*/  ISETP.GT.AND P2, PT, R5, 0x69, !P2 ;  /* 0x000000690500780c */ /* 0x000fe40005744270 */
[----:B------:R-:W-:-:S02]  /*3930*/  FSEL R74, R74, -INF , !P1 ;  /* 0xff8000004a4a7808 */ /* 0x000fc40004800000 */
[----:B------:R-:W-:Y:S02]  /*3940*/  ISETP.GT.AND P1, PT, R5, 0x61, !P6 ;  /* 0x000000610500780c */ /* 0x000fe40007724270 */
[----:B------:R-:W-:Y:S02]  /*3950*/  LOP3.LUT P6, RZ, R19, 0x2, RZ, 0xc0, !PT ;  /* 0x0000000213ff7812 */ /* 0x000fe400078cc0ff */
[C---:B------:R-:W-:Y:S02]  /*3960*/  ISETP.LT.OR P1, PT, R4.reuse, 0x62, P1 ;  /* 0x000000620400780c */ /* 0x040fe40000f21670 */
[----:B------:R-:W-:Y:S02]  /*3970*/  ISETP.LT.OR P2, PT, R4, 0x6a, P2 ;  /* 0x0000006a0400780c */ /* 0x000fe40001741670 */
[----:B------:R-:W-:Y:S02]  /*3980*/  FSEL R75, R75, -INF , !P1 ;  /* 0xff8000004b4b7808 */ /* 0x000fe40004800000 */
[----:B------:R-:W-:-:S02]  /*3990*/  FSETP.NEU.FTZ.AND P1, PT, R0, -INF , PT ;  /* 0xff8000000000780b */ /* 0x000fc40003f3d000 */
[----:B------:R-:W-:Y:S02]  /*39a0*/  FSEL R79, R79, -INF , !P2 ;  /* 0xff8000004f4f7808 */ /* 0x000fe40005000000 */
[----:B------:R-:W-:Y:S02]  /*39b0*/  FSEL R9, R9, RZ, P1 ;  /* 0x000000ff09097208 */ /* 0x000fe40000800000 */
[----:B------:R-:W-:Y:S02]  /*39c0*/  ISETP.GT.AND P1, PT, R5, RZ, !P6 ;  /* 0x000000ff0500720c */ /* 0x000fe40007724270 */
[----:B------:R-:W-:Y:S01]  /*39d0*/  LOP3.LUT P6, RZ, R19, 0x1, RZ, 0xc0, !PT ;  /* 0x0000000113ff7812 */ /* 0x000fe200078cc0ff */
[--C-:B------:R-:W-:Y:S01]  /*39e0*/  FFMA.FTZ R10, R28, UR33, -R9.reuse ;  /* 0x000000211c0a7c23 */ /* 0x100fe20008010809 */
[----:B------:R-:W-:Y:S01]  /*39f0*/  ISETP.LT.OR P1, PT, R4, 0x1, P1 ;  /* 0x000000010400780c */ /* 0x000fe20000f21670 */
[--C-:B------:R-:W-:Y:S01]  /*3a00*/  FFMA.FTZ R12, R32, UR33, -R9.reuse ;  /* 0x00000021200c7c23 */ /* 0x100fe20008010809 */
[----:B------:R-:W-:Y:S01]  /*3a10*/  ISETP.GT.AND P6, PT, R5, 0x79, !P6 ;  /* 0x000000790500780c */ /* 0x000fe200077c4270 */
[--C-:B------:R-:W-:Y:S01]  /*3a20*/  FFMA.FTZ R8, R24, UR33, -R9.reuse ;  /* 0x0000002118087c23 */ /* 0x100fe20008010809 */
[----:B------:R-:W-:Y:S01]  /*3a30*/  FSEL R2, R26, -INF , !P1 ;  /* 0xff8000001a027808 */ /* 0x000fe20004800000 */
[--C-:B------:R-:W-:Y:S01]  /*3a40*/  FFMA.FTZ R3, R25, UR33, -R9.reuse ;  /* 0x0000002119037c23 */ /* 0x100fe20008010809 */
[----:B------:R-:W-:Y:S01]  /*3a50*/  LOP3.LUT P1, RZ, R19, 0x4000000, RZ, 0xc0, !PT ;  /* 0x0400000013ff7812 */ /* 0x000fe2000782c0ff */
[--C-:B------:R-:W-:Y:S01]  /*3a60*/  FFMA.FTZ R7, R29, UR33, -R9.reuse ;  /* 0x000000211d077c23 */ /* 0x100fe20008010809 */
[----:B------:R-:W-:Y:S01]  /*3a70*/  FMNMX.FTZ R11, R2, R27, !PT ;  /* 0x0000001b020b7209 */ /* 0x000fe20007810000 */
[----:B------:R-:W-:Y:S01]  /*3a80*/  MUFU.EX2 R8, R8 ;  /* 0x0000000800087308 */ /* 0x000fe20000000800 */
[----:B------:R-:W-:Y:S01]  /*3a90*/  ISETP.GT.AND P1, PT, R5, 0x68, !P1 ;  /* 0x000000680500780c */ /* 0x000fe20004f24270 */
[--C-:B------:R-:W-:Y:S01]  /*3aa0*/  FFMA.FTZ R13, R33, UR33, -R9.reuse ;  /* 0x00000021210d7c23 */ /* 0x100fe20008010809 */
[----:B------:R-:W-:Y:S01]  /*3ab0*/  FMNMX.FTZ R6, R30, R11, !PT ;  /* 0x0000000b1e067209 */ /* 0x000fe20007810000 */
[--C-:B------:R-:W-:Y:S01]  /*3ac0*/  FFMA.FTZ R15, R37, UR33, -R9.reuse ;  /* 0x00000021250f7c23 */ /* 0x100fe20008010809 */
[----:B------:R-:W-:Y:S01]  /*3ad0*/  ISETP.LT.OR P1, PT, R4, 0x69, P1 ;  /* 0x000000690400780c */ /* 0x000fe20000f21670 */
[--C-:B------:R-:W-:Y:S01]  /*3ae0*/  FFMA.FTZ R14, R36, UR33, -R9.reuse ;  /* 0x00000021240e7c23 */ /* 0x100fe20008010809 */
[----:B------:R-:W-:Y:S01]  /*3af0*/  FMNMX.FTZ R11, R31, R6, !PT ;  /* 0x000000061f0b7209 */ /* 0x000fe20007810000 */
[----:B------:R-:W0:Y:S01]  /*3b00*/  MUFU.EX2 R3, R3 ;  /* 0x0000000300037308 */ /* 0x000e220000000800 */
[----:B------:R-:W-:Y:S01]  /*3b10*/  FSEL R78, R78, -INF , !P1 ;  /* 0xff8000004e4e7808 */ /* 0x000fe20004800000 */
[--C-:B------:R-:W-:Y:S01]  /*3b20*/  FFMA.FTZ R24, R40, UR33, -R9.reuse ;  /* 0x0000002128187c23 */ /* 0x100fe20008010809 */
[----:B------:R-:W-:Y:S01]  /*3b30*/  FMNMX.FTZ R6, R34, R11, !PT ;  /* 0x0000000b22067209 */ /* 0x000fe20007810000 */
[--C-:B------:R-:W-:Y:S01]  /*3b40*/  FFMA.FTZ R21, R41, UR33, -R9.reuse ;  /* 0x0000002129157c23 */ /* 0x100fe20008010809 */
[----:B------:R-:W-:Y:S01]  /*3b50*/  ISETP.LT.OR P6, PT, R4, 0x7a, P6 ;  /* 0x0000007a0400780c */ /* 0x000fe200037c1670 */
[--C-:B------:R-:W-:Y:S01]  /*3b60*/  FFMA.FTZ R26, R44, UR33, -R9.reuse ;  /* 0x000000212c1a7c23 */ /* 0x100fe20008010809 */
[----:B------:R-:W-:Y:S01]  /*3b70*/  FMNMX.FTZ R11, R35, R6, !PT ;  /* 0x00000006230b7209 */ /* 0x000fe20007810000 */
[--C-:B------:R-:W-:Y:S01]  /*3b80*/  FFMA.FTZ R25, R45, UR33, -R9.reuse ;  /* 0x000000212d197c23 */ /* 0x100fe20008010809 */
[----:B------:R-:W-:Y:S01]  /*3b90*/  FSEL R87, R87, -INF , !P6 ;  /* 0xff80000057577808 */ /* 0x000fe20007000000 */
        /* <DEDUP_REMOVED lines=16> */
[----:B------:R-:W-:Y:S01]  /*3ca0*/  FFMA.FTZ R61, R85, UR33, -R9 ;  /* 0x00000021553d7c23 */ /* 0x000fe20008010809 */
[----:B------:R-:W-:Y:S01]  /*3cb0*/  FMNMX.FTZ R6, R46, R11, !PT ;  /* 0x0000000b2e067209 */ /* 0x000fe20007810000 */
[----:B------:R-:W1:Y:S03]  /*3cc0*/  MUFU.EX2 R10, R10 ;  /* 0x0000000a000a7308 */ /* 0x000e660000000800 */
[----:B------:R-:W-:-:S04]  /*3cd0*/  FMNMX.FTZ R11, R47, R6, !PT ;  /* 0x000000062f0b7209 */ /* 0x000fc80007810000 */
[----:B------:R-:W-:Y:S01]  /*3ce0*/  FMNMX.FTZ R6, R50, R11, !PT ;  /* 0x0000000b32067209 */ /* 0x000fe20007810000 */
[----:B------:R-:W2:Y:S03]  /*3cf0*/  MUFU.EX2 R7, R7 ;  /* 0x0000000700077308 */ /* 0x000ea60000000800 */
[----:B------:R-:W-:-:S04]  /*3d00*/  FMNMX.FTZ R11, R51, R6, !PT ;  /* 0x00000006330b7209 */ /* 0x000fc80007810000 */
[----:B------:R-:W-:Y:S01]  /*3d10*/  FMNMX.FTZ R6, R54, R11, !PT ;  /* 0x0000000b36067209 */ /* 0x000fe20007810000 */
[----:B------:R-:W-:Y:S03]  /*3d20*/  MUFU.EX2 R12, R12 ;  /* 0x0000000c000c7308 */ /* 0x000fe60000000800 */
[----:B------:R-:W-:-:S04]  /*3d30*/  FMNMX.FTZ R11, R55, R6, !PT ;  /* 0x00000006370b7209 */ /* 0x000fc80007810000 */
[----:B------:R-:W-:Y:S01]  /*3d40*/  FMNMX.FTZ R6, R58, R11, !PT ;  /* 0x0000000b3a067209 */ /* 0x000fe20007810000 */
[----:B------:R-:W-:Y:S03]  /*3d50*/  MUFU.EX2 R13, R13 ;  /* 0x0000000d000d7308 */ /* 0x000fe60000000800 */
[----:B------:R-:W-:Y:S01]  /*3d60*/  FMNMX.FTZ R11, R59, R6, !PT ;  /* 0x000000063b0b7209 */ /* 0x000fe20007810000 */
[--C-:B------:R-:W-:Y:S01]  /*3d70*/  FFMA.FTZ R6, R48, UR33, -R9.reuse ;  /* 0x0000002130067c23 */ /* 0x100fe20008010809 */
[----:B------:R-:W-:Y:S02]  /*3d80*/  FFMA.FTZ R48, R73, UR33, -R9 ;  /* 0x0000002149307c23 */ /* 0x000fe40008010809 */
        /* <DEDUP_REMOVED lines=22> */
[----:B------:R-:W-:-:S03]  /*3ef0*/  FFMA.FTZ R32, R60, UR33, -R9 ;  /* 0x000000213c207c23 */ /* 0x000fc60008010809 */
[----:B------:R-:W-:Y:S01]  /*3f00*/  FMNMX.FTZ R4, R86, R11, !PT ;  /* 0x0000000b56047209 */ /* 0x000fe20007810000 */
[----:B------:R-:W-:Y:S03]  /*3f10*/  MUFU.EX2 R6, R6 ;  /* 0x0000000600067308 */ /* 0x000fe60000000800 */
[----:B------:R-:W-:-:S05]  /*3f20*/  FMNMX.FTZ R4, R87, R4, !PT ;  /* 0x0000000457047209 */ /* 0x000fca0007810000 */
[----:B------:R-:W3:Y:S01]  /*3f30*/  SHFL.BFLY PT, R11, R4, 0x2, 0x1f ;  /* 0x0c401f00040b7f89 */ /* 0x000ee200000e0000 */
[----:B------:R-:W-:Y:S08]  /*3f40*/  MUFU.EX2 R29, R29 ;  /* 0x0000001d001d7308 */ /* 0x000ff00000000800 */
[----:B------:R-:W-:Y:S08]  /*3f50*/  MUFU.EX2 R20, R20 ;  /* 0x0000001400147308 */ /* 0x000ff00000000800 */
[----:B------:R-:W-:Y:S01]  /*3f60*/  MUFU.EX2 R5, R5 ;  /* 0x0000000500057308 */ /* 0x000fe20000000800 */
[----:B---3--:R-:W-:-:S07]  /*3f70*/  FMNMX.FTZ R11, R4, R11, !PT ;  /* 0x0000000b040b7209 */ /* 0x008fce0007810000 */
[----:B------:R-:W-:Y:S01]  /*3f80*/  MUFU.EX2 R28, R28 ;  /* 0x0000001c001c7308 */ /* 0x000fe20000000800 */
[----:B------:R-:W3:Y:S07]  /*3f90*/  SHFL.BFLY PT, R4, R11, 0x1, 0x1f ;  /* 0x0c201f000b047f89 */ /* 0x000eee00000e0000 */
[----:B------:R-:W-:Y:S08]  /*3fa0*/  MUFU.EX2 R33, R33 ;  /* 0x0000002100217308 */ /* 0x000ff00000000800 */
[----:B------:R-:W-:Y:S08]  /*3fb0*/  MUFU.EX2 R32, R32 ;  /* 0x0000002000207308 */ /* 0x000ff00000000800 */
[----:B------:R-:W-:Y:S01]  /*3fc0*/  MUFU.EX2 R37, R37 ;  /* 0x0000002500257308 */ /* 0x000fe20000000800 */
[----:B---3--:R-:W-:-:S04]  /*3fd0*/  FMNMX.FTZ R4, R11, R4, !PT ;  /* 0x000000040b047209 */ /* 0x008fc80007810000 */
[C---:B------:R-:W-:Y:S01]  /*3fe0*/  FSETP.NEU.FTZ.AND P1, PT, R4.reuse, -INF , PT ;  /* 0xff8000000400780b */ /* 0x040fe20003f3d000 */
[----:B------:R-:W-:Y:S02]  /*3ff0*/  FMUL.FTZ R60, R4, UR33 ;  /* 0x00000021043c7c20 */ /* 0x000fe40008410000 */
[----:B------:R-:W-:Y:S03]  /*4000*/  MUFU.EX2 R36, R36 ;  /* 0x0000002400247308 */ /* 0x000fe60000000800 */
[----:B------:R-:W-:Y:S02]  /*4010*/  FSEL R60, R60, RZ, P1 ;  /* 0x000000ff3c3c7208 */ /* 0x000fe40000800000 */
[----:B------:R-:W-:-:S03]  /*4020*/  PLOP3.LUT P1, PT, PT, PT, UP0, 0x40, 0x0 ;  /* 0x000000000000781c */ /* 0x000fc60003f2e808 */
        /* <DEDUP_REMOVED lines=16> */
[----:B------:R0:W3:Y:S01]  /*4130*/  MUFU.EX2 R68, R11 ;  /* 0x0000000b00447308 */ /* 0x0000e20000000800 */
[--C-:B------:R-:W-:Y:S01]  /*4140*/  FFMA.FTZ R47, R59, UR33, -R60.reuse ;  /* 0x000000213b2f7c23 */ /* 0x100fe2000801083c */
[--C-:B------:R-:W-:Y:S01]  /*4150*/  FFMA.FTZ R51, R63, UR33, -R60.reuse ;  /* 0x000000213f337c23 */ /* 0x100fe2000801083c */
[--C-:B------:R-:W-:Y:S01]  /*4160*/  FFMA.FTZ R70, R70, UR33, -R60.reuse ;  /* 0x0000002146467c23 */ /* 0x100fe2000801083c */
[--C-:B------:R-:W-:Y:S01]  /*4170*/  FFMA.FTZ R71, R71, UR33, -R60.reuse ;  /* 0x0000002147477c23 */ /* 0x100fe2000801083c */
[--C-:B------:R-:W-:Y:S01]  /*4180*/  FFMA.FTZ R74, R74, UR33, -R60.reuse ;  /* 0x000000214a4a7c23 */ /* 0x100fe2000801083c */
[--C-:B------:R-:W-:Y:S01]  /*4190*/  FFMA.FTZ R75, R75, UR33, -R60.reuse ;  /* 0x000000214b4b7c23 */ /* 0x100fe2000801083c */
[--C-:B------:R-:W-:Y:S01]  /*41a0*/  FFMA.FTZ R78, R78, UR33, -R60.reuse ;  /* 0x000000214e4e7c23 */ /* 0x100fe2000801083c */
[----:B------:R4:W5:Y:S01]  /*41b0*/  MUFU.EX2 R69, R64 ;  /* 0x0000004000457308 */ /* 0x0009620000000800 */
[----:B0-----:R-:W-:Y:S01]  /*41c0*/  FADD.FTZ R11, R8, R3 ;  /* 0x00000003080b7221 */ /* 0x001fe20000010000 */
[----:B------:R-:W-:Y:S01]  /*41d0*/  F2FP.F16.F32.PACK_AB R8, R3, R8 ;  /* 0x000000080308723e */ /* 0x000fe200000000ff */
[--C-:B------:R-:W-:Y:S01]  /*41e0*/  FFMA.FTZ R3, R66, UR33, -R60.reuse ;  /* 0x0000002142037c23 */ /* 0x100fe2000801083c */
[--C-:B------:R-:W-:Y:S01]  /*41f0*/  FFMA.FTZ R79, R79, UR33, -R60.reuse ;  /* 0x000000214f4f7c23 */ /* 0x100fe2000801083c */
[----:B-1----:R-:W-:Y:S01]  /*4200*/  FADD.FTZ R54, R10, R11 ;  /* 0x0000000b0a367221 */ /* 0x002fe20000010000 */
[C---:B--2---:R-:W-:Y:S01]  /*4210*/  F2FP.F16.F32.PACK_AB R10, R7.reuse, R10 ;  /* 0x0000000a070a723e */ /* 0x044fe200000000ff */
[----:B------:R-:W-:Y:S01]  /*4220*/  FFMA.FTZ R82, R82, UR33, -R60 ;  /* 0x0000002152527c23 */ /* 0x000fe2000801083c */
[----:B------:R0:W1:Y:S01]  /*4230*/  MUFU.EX2 R72, R31 ;  /* 0x0000001f00487308 */ /* 0x0000620000000800 */
[----:B------:R-:W-:Y:S01]  /*4240*/  FADD.FTZ R11, R7, R54 ;  /* 0x00000036070b7221 */ /* 0x000fe20000010000 */
[----:B---3--:R-:W-:Y:S01]  /*4250*/  FADD.FTZ R54, R9, R68 ;  /* 0x0000004409367221 */ /* 0x008fe20000010000 */
[--C-:B----4-:R-:W-:Y:S01]  /*4260*/  FFMA.FTZ R64, R46, UR33, -R60.reuse ;  /* 0x000000212e407c23 */ /* 0x110fe2000801083c */
[--C-:B------:R-:W-:Y:S01]  /*4270*/  FFMA.FTZ R46, R58, UR33, -R60.reuse ;  /* 0x000000213a2e7c23 */ /* 0x100fe2000801083c */
[----:B------:R-:W-:Y:S01]  /*4280*/  FADD.FTZ R58, R12, R11 ;  /* 0x0000000b0c3a7221 */ /* 0x000fe20000010000 */
[----:B------:R-:W-:Y:S01]  /*4290*/  F2FP.F16.F32.PACK_AB R9, R68, R9 ;  /* 0x000000094409723e */ /* 0x000fe200000000ff */
[----:B------:R-:W-:Y:S01]  /*42a0*/  FFMA.FTZ R83, R83, UR33, -R60 ;  /* 0x0000002153537c23 */ /* 0x000fe2000801083c */
[----:B------:R-:W2:Y:S01]  /*42b0*/  MUFU.EX2 R2, R2 ;  /* 0x0000000200027308 */ /* 0x000ea20000000800 */
[----:B-----5:R-:W-:Y:S01]  /*42c0*/  FADD.FTZ R7, R69, R54 ;  /* 0x0000003645077221 */ /* 0x020fe20000010000 */
[C---:B------:R-:W-:Y:S01]  /*42d0*/  FADD.FTZ R55, R13.reuse, R58 ;  /* 0x0000003a0d377221 */ /* 0x040fe20000010000 */
[--C-:B0-----:R-:W-:Y:S01]  /*42e0*/  FFMA.FTZ R31, R50, UR33, -R60.reuse ;  /* 0x00000021321f7c23 */ /* 0x101fe2000801083c */
[----:B------:R-:W-:Y:S01]  /*42f0*/  FFMA.FTZ R50, R62, UR33, -R60 ;  /* 0x000000213e327c23 */ /* 0x000fe2000801083c */
[----:B------:R-:W-:Y:S01]  /*4300*/  F2FP.F16.F32.PACK_AB R12, R13, R12 ;  /* 0x0000000c0d0c723e */ /* 0x000fe200000000ff */
[----:B------:R-:W-:Y:S01]  /*4310*/  FADD.FTZ R62, R14, R55 ;  /* 0x000000370e3e7221 */ /* 0x000fe20000010000 */
[C---:B------:R-:W-:Y:S01]  /*4320*/  F2FP.F16.F32.PACK_AB R14, R15.reuse, R14 ;  /* 0x0000000e0f0e723e */ /* 0x040fe200000000ff */
[----:B------:R-:W0:Y:S01]  /*4330*/  MUFU.EX2 R27, R27 ;  /* 0x0000001b001b7308 */ /* 0x000e220000000800 */
[C---:B-1----:R-:W-:Y:S01]  /*4340*/  FADD.FTZ R7, R72.reuse, R7 ;  /* 0x0000000748077221 */ /* 0x042fe20000010000 */
[----:B------:R-:W-:Y:S01]  /*4350*/  FADD.FTZ R55, R15, R62 ;  /* 0x0000003e0f377221 */ /* 0x000fe20000010000 */
[----:B------:R-:W-:Y:S01]  /*4360*/  F2FP.F16.F32.PACK_AB R11, R72, R69 ;  /* 0x00000045480b723e */ /* 0x000fe200000000ff */
[--C-:B------:R-:W-:Y:S01]  /*4370*/  FFMA.FTZ R54, R67, UR33, -R60.reuse ;  /* 0x0000002143367c23 */ /* 0x100fe2000801083c */
[--C-:B------:R-:W-:Y:S01]  /*4380*/  FFMA.FTZ R86, R86, UR33, -R60.reuse ;  /* 0x0000002156567c23 */ /* 0x100fe2000801083c */
[----:B------:R-:W-:Y:S01]  /*4390*/  FADD.FTZ R62, R24, R55 ;  /* 0x00000037183e7221 */ /* 0x000fe20000010000 */
[----:B------:R-:W-:Y:S01]  /*43a0*/  FFMA.FTZ R60, R87, UR33, -R60 ;  /* 0x00000021573c7c23 */ /* 0x000fe2000801083c */
[----:B------:R-:W1:Y:S01]  /*43b0*/  MUFU.EX2 R30, R30 ;  /* 0x0000001e001e7308 */ /* 0x000e620000000800 */
[----:B--2---:R-:W-:Y:S01]  /*43c0*/  FADD.FTZ R58, R2, R7 ;  /* 0x00000007023a7221 */ /* 0x004fe20000010000 */
[----:B------:R2:W-:Y:S01]  /*43d0*/  STSM.16.M88.4 [R17+0x21800], R8 ;  /* 0x0218000811007844 */ /* 0x0005e20000000200 */
[----:B------:R-:W-:-:S05]  /*43e0*/  F2FP.F16.F32.PACK_AB R24, R21, R24 ;  /* 0x000000181518723e */ /* 0x000fca00000000ff */
[----:B------:R-:W3:Y:S01]  /*43f0*/  MUFU.EX2 R35, R35 ;  /* 0x0000002300237308 */ /* 0x000ee20000000800 */
[C---:B0-----:R-:W-:Y:S01]  /*4400*/  FADD.FTZ R7, R27.reuse, R58 ;  /* 0x0000003a1b077221 */ /* 0x041fe20000010000 */
[----:B------:R-:W-:-:S06]  /*4410*/  F2FP.F16.F32.PACK_AB R13, R27, R2 ;  /* 0x000000021b0d723e */ /* 0x000fcc00000000ff */
[----:B------:R-:W0:Y:S01]  /*4420*/  MUFU.EX2 R39, R39 ;  /* 0x0000002700277308 */ /* 0x000e220000000800 */
[----:B-1----:R-:W-:Y:S01]  /*4430*/  FADD.FTZ R58, R30, R7 ;  /* 0x000000071e3a7221 */ /* 0x002fe20000010000 */
[----:B------:R-:W-:Y:S01]  /*4440*/  FADD.FTZ R7, R21, R62 ;  /* 0x0000003e15077221 */ /* 0x000fe20000010000 */
[----:B--2---:R-:W-:-:S03]  /*4450*/  F2FP.F16.F32.PACK_AB R10, R5, R20 ;  /* 0x00000014050a723e */ /* 0x004fc600000000ff */
[----:B------:R-:W-:Y:S01]  /*4460*/  FADD.FTZ R62, R26, R7 ;  /* 0x000000071a3e7221 */ /* 0x000fe20000010000 */
[----:B------:R-:W-:Y:S01]  /*4470*/  F2FP.F16.F32.PACK_AB R26, R25, R26 ;  /* 0x0000001a191a723e */ /* 0x000fe200000000ff */
[----:B------:R-:W1:Y:S01]  /*4480*/  MUFU.EX2 R42, R42 ;  /* 0x0000002a002a7308 */ /* 0x000e620000000800 */
[----:B---3--:R-:W-:Y:S01]  /*4490*/  FADD.FTZ R58, R35, R58 ;  /* 0x0000003a233a7221 */ /* 0x008fe20000010000 */
[----:B------:R-:W-:-:S04]  /*44a0*/  FADD.FTZ R55, R25, R62 ;  /* 0x0000003e19377221 */ /* 0x000fc80000010000 */
[----:B------:R-:W-:Y:S02]  /*44b0*/  FADD.FTZ R62, R6, R55 ;  /* 0x00000037063e7221 */ /* 0x000fe40000010000 */
[----:B------:R-:W2:Y:S01]  /*44c0*/  MUFU.EX2 R64, R64 ;  /* 0x0000004000407308 */ /* 0x000ea20000000800 */
[----:B0-----:R-:W-:-:S07]  /*44d0*/  FADD.FTZ R7, R39, R58 ;  /* 0x0000003a27077221 */ /* 0x001fce0000010000 */
[----:B------:R-:W0:Y:S01]  /*44e0*/  MUFU.EX2 R65, R65 ;  /* 0x0000004100417308 */ /* 0x000e220000000800 */
[C---:B-1----:R-:W-:Y:S01]  /*44f0*/  FADD.FTZ R7, R42.reuse, R7 ;  /* 0x000000072a077221 */ /* 0x042fe20000010000 */
[----:B------:R-:W-:-:S06]  /*4500*/  F2FP.F16.F32.PACK_AB R25, R42, R39 ;  /* 0x000000272a19723e */ /* 0x000fcc00000000ff */
[----:B------:R-:W1:Y:S01]  /*4510*/  MUFU.EX2 R31, R31 ;  /* 0x0000001f001f7308 */ /* 0x000e620000000800 */
[----:B--2---:R-:W-:Y:S01]  /*4520*/  FADD.FTZ R58, R64, R7 ;  /* 0x00000007403a7221 */ /* 0x004fe20000010000 */
[----:B------:R-:W-:-:S04]  /*4530*/  FADD.FTZ R7, R29, R62 ;  /* 0x0000003e1d077221 */ /* 0x000fc80000010000 */
[----:B------:R-:W-:Y:S02]  /*4540*/  FADD.FTZ R62, R20, R7 ;  /* 0x00000007143e7221 */ /* 0x000fe40000010000 */
[----:B------:R-:W2:Y:S01]  /*4550*/  MUFU.EX2 R34, R34 ;  /* 0x0000002200227308 */ /* 0x000ea20000000800 */
[----:B0-----:R-:W-:Y:S01]  /*4560*/  FADD.FTZ R58, R65, R58 ;  /* 0x0000003a413a7221 */ /* 0x001fe20000010000 */
[----:B------:R-:W-:Y:S01]  /*4570*/  FADD.FTZ R15, R5, R62 ;  /* 0x0000003e050f7221 */ /* 0x000fe20000010000 */
[----:B------:R-:W-:-:S03]  /*4580*/  F2FP.F16.F32.PACK_AB R27, R65, R64 ;  /* 0x00000040411b723e */ /* 0x000fc600000000ff */
[----:B------:R-:W-:Y:S01]  /*4590*/  FADD.FTZ R8, R28, R15 ;  /* 0x0000000f1c087221 */ /* 0x000fe20000010000 */
[----:B------:R-:W-:Y:S01]  /*45a0*/  F2FP.F16.F32.PACK_AB R15, R35, R30 ;  /* 0x0000001e230f723e */ /* 0x000fe200000000ff */
[----:B------:R-:W0:Y:S01]  /*45b0*/  MUFU.EX2 R38, R38 ;  /* 0x0000002600267308 */ /* 0x000e220000000800 */
[----:B-1----:R-:W-:Y:S01]  /*45c0*/  FADD.FTZ R7, R31, R58 ;  /* 0x0000003a1f077221 */ /* 0x002fe20000010000 */
[C---:B------:R-:W-:Y:S01]  /*45d0*/  FADD.FTZ R9, R33.reuse, R8 ;  /* 0x0000000821097221 */ /* 0x040fe20000010000 */
[----:B------:R-:W-:Y:S01]  /*45e0*/  F2FP.F16.F32.PACK_AB R28, R33, R28 ;  /* 0x0000001c211c723e */ /* 0x000fe200000000ff */
[----:B------:R1:W-:Y:S01]  /*45f0*/  STSM.16.M88.4 [R23], R12 ;  /* 0x0000000c17007844 */ /* 0x0003e20000000200 */
[C---:B------:R-:W-:Y:S01]  /*4600*/  F2FP.F16.F32.PACK_AB R30, R37.reuse, R32 ;  /* 0x00000020251e723e */ /* 0x040fe200000000ff */
[----:B------:R-:W-:Y:S02]  /*4610*/  FADD.FTZ R8, R32, R9 ;  /* 0x0000000920087221 */ /* 0x000fe40000010000 */
[----:B------:R-:W3:Y:S01]  /*4620*/  MUFU.EX2 R43, R43 ;  /* 0x0000002b002b7308 */ /* 0x000ee20000000800 */
[----:B--2---:R-:W-:Y:S01]  /*4630*/  FADD.FTZ R7, R34, R7 ;  /* 0x0000000722077221 */ /* 0x004fe20000010000 */
[----:B------:R-:W-:Y:S01]  /*4640*/  FADD.FTZ R9, R37, R8 ;  /* 0x0000000825097221 */ /* 0x000fe20000010000 */
[----:B------:R-:W-:Y:S01]  /*4650*/  F2FP.F16.F32.PACK_AB R8, R29, R6 ;  /* 0x000000061d08723e */ /* 0x000fe200000000ff */
[----:B------:R2:W-:Y:S02]  /*4660*/  STSM.16.M88.4 [R22], R24 ;  /* 0x0000001816007844 */ /* 0x0005e40000000200 */
[----:B------:R-:W-:Y:S01]  /*4670*/  FADD.FTZ R6, R36, R9 ;  /* 0x0000000924067221 */ /* 0x000fe20000010000 */
[----:B------:R-:W-:Y:S01]  /*4680*/  F2FP.F16.F32.PACK_AB R9, R34, R31 ;  /* 0x0000001f2209723e */ /* 0x000fe200000000ff */
[----:B------:R-:W4:Y:S01]  /*4690*/  MUFU.EX2 R46, R46 ;  /* 0x0000002e002e7308 */ /* 0x000f220000000800 */
[----:B0-----:R-:W-:Y:S01]  /*46a0*/  FADD.FTZ R2, R38, R7 ;  /* 0x0000000726027221 */ /* 0x001fe20000010000 */
[C---:B------:R-:W-:Y:S01]  /*46b0*/  FADD.FTZ R5, R45.reuse, R6 ;  /* 0x000000062d057221 */ /* 0x040fe20000010000 */
[----:B-1----:R-:W-:-:S05]  /*46c0*/  F2FP.F16.F32.PACK_AB R12, R45, R36 ;  /* 0x000000242d0c723e */ /* 0x002fca00000000ff */
[----:B------:R-:W0:Y:S01]  /*46d0*/  MUFU.EX2 R47, R47 ;  /* 0x0000002f002f7308 */ /* 0x000e220000000800 */
[C---:B---3--:R-:W-:Y:S01]  /*46e0*/  FADD.FTZ R7, R43.reuse, R2 ;  /* 0x000000022b077221 */ /* 0x048fe20000010000 */
[----:B------:R-:W-:-:S05]  /*46f0*/  F2FP.F16.F32.PACK_AB R11, R43, R38 ;  /* 0x000000262b0b723e */ /* 0x000fca00000000ff */
[----:B------:R1:W-:Y:S01]  /*4700*/  STSM.16.M88.4 [R18], R8 ;  /* 0x0000000812007844 */ /* 0x0003e20000000200 */
[----:B------:R-:W3:Y:S01]  /*4710*/  MUFU.EX2 R50, R50 ;  /* 0x0000003200327308 */ /* 0x000ee20000000800 */
[----:B----4-:R-:W-:-:S07]  /*4720*/  FADD.FTZ R2, R46, R7 ;  /* 0x000000072e027221 */ /* 0x010fce0000010000 */
[----:B------:R-:W4:Y:S01]  /*4730*/  MUFU.EX2 R51, R51 ;  /* 0x0000003300337308 */ /* 0x000f220000000800 */
[C---:B0-----:R-:W-:Y:S01]  /*4740*/  FADD.FTZ R7, R47.reuse, R2 ;  /* 0x000000022f077221 */ /* 0x041fe20000010000 */
[----:B------:R-:W-:-:S06]  /*4750*/  F2FP.F16.F32.PACK_AB R29, R47, R46 ;  /* 0x0000002e2f1d723e */ /* 0x000fcc00000000ff */
[----:B------:R-:W0:Y:S01]  /*4760*/  MUFU.EX2 R44, R44 ;  /* 0x0000002c002c7308 */ /* 0x000e220000000800 */
[----:B---3--:R-:W-:-:S07]  /*4770*/  FADD.FTZ R2, R50, R7 ;  /* 0x0000000732027221 */ /* 0x008fce0000010000 */
[----:B------:R-:W3:Y:S01]  /*4780*/  MUFU.EX2 R3, R3 ;  /* 0x0000000300037308 */ /* 0x000ee20000000800 */
[C---:B----4-:R-:W-:Y:S01]  /*4790*/  FADD.FTZ R2, R51.reuse, R2 ;  /* 0x0000000233027221 */ /* 0x050fe20000010000 */
[----:B------:R-:W-:-:S05]  /*47a0*/  F2FP.F16.F32.PACK_AB R31, R51, R50 ;  /* 0x00000032331f723e */ /* 0x000fca00000000ff */
[----:B------:R4:W-:Y:S01]  /*47b0*/  STSM.16.M88.4 [R17+0x27800], R28 ;  /* 0x0278001c11007844 */ /* 0x0009e20000000200 */
[----:B------:R-:W5:Y:S01]  /*47c0*/  MUFU.EX2 R54, R54 ;  /* 0x0000003600367308 */ /* 0x000f620000000800 */
[----:B0-----:R-:W-:-:S07]  /*47d0*/  FADD.FTZ R6, R44, R5 ;  /* 0x000000052c067221 */ /* 0x001fce0000010000 */
[----:B------:R-:W0:Y:S01]  /*47e0*/  MUFU.EX2 R70, R70 ;  /* 0x0000004600467308 */ /* 0x000e220000000800 */
[----:B---3--:R-:W-:-:S07]  /*47f0*/  FADD.FTZ R5, R3, R2 ;  /* 0x0000000203057221 */ /* 0x008fce0000010000 */
[----:B------:R-:W3:Y:S01]  /*4800*/  MUFU.EX2 R53, R53 ;  /* 0x0000003500357308 */ /* 0x000ee20000000800 */
[C---:B-----5:R-:W-:Y:S01]  /*4810*/  FADD.FTZ R5, R54.reuse, R5 ;  /* 0x0000000536057221 */ /* 0x060fe20000010000 */
[----:B------:R-:W-:-:S06]  /*4820*/  F2FP.F16.F32.PACK_AB R13, R54, R3 ;  /* 0x00000003360d723e */ /* 0x000fcc00000000ff */
[----:B------:R-:W5:Y:S01]  /*4830*/  MUFU.EX2 R71, R71 ;  /* 0x0000004700477308 */ /* 0x000f620000000800 */
[----:B0-----:R-:W-:-:S07]  /*4840*/  FADD.FTZ R2, R70, R5 ;  /* 0x0000000546027221 */ /* 0x001fce0000010000 */
[----:B------:R-:W0:Y:S01]  /*4850*/  MUFU.EX2 R41, R41 ;  /* 0x0000002900297308 */ /* 0x000e220000000800 */
[C---:B---3--:R-:W-:Y:S01]  /*4860*/  F2FP.F16.F32.PACK_AB R14, R53.reuse, R44 ;  /* 0x0000002c350e723e */ /* 0x048fe200000000ff */
[----:B------:R-:W-:-:S06]  /*4870*/  FADD.FTZ R6, R53, R6 ;  /* 0x0000000635067221 */ /* 0x000fcc0000010000 */
[----:B------:R-:W2:Y:S01]  /*4880*/  MUFU.EX2 R48, R48 ;  /* 0x0000003000307308 */ /* 0x000ea20000000800 */
[C---:B-----5:R-:W-:Y:S01]  /*4890*/  F2FP.F16.F32.PACK_AB R15, R71.reuse, R70 ;  /* 0x00000046470f723e */ /* 0x060fe200000000ff */
[----:B------:R-:W-:-:S04]  /*48a0*/  FADD.FTZ R3, R71, R2 ;  /* 0x0000000247037221 */ /* 0x000fc80000010000 */
[----:B------:R4:W-:Y:S02]  /*48b0*/  STSM.16.M88.4 [R136], R12 ;  /* 0x0000000c88007844 */ /* 0x0009e40000000200 */
[----:B------:R-:W-:Y:S01]  /*48c0*/  MUFU.EX2 R52, R52 ;  /* 0x0000003400347308 */ /* 0x000fe20000000800 */
[----:B0-----:R-:W-:-:S07]  /*48d0*/  FADD.FTZ R7, R41, R6 ;  /* 0x0000000629077221 */ /* 0x001fce0000010000 */
[----:B------:R-:W0:Y:S01]  /*48e0*/  MUFU.EX2 R57, R57 ;  /* 0x0000003900397308 */ /* 0x000e220000000800 */
[C---:B--2---:R-:W-:Y:S01]  /*48f0*/  F2FP.F16.F32.PACK_AB R24, R48.reuse, R41 ;  /* 0x000000293018723e */ /* 0x044fe200000000ff */
[----:B------:R-:W-:-:S06]  /*4900*/  FADD.FTZ R7, R48, R7 ;  /* 0x0000000730077221 */ /* 0x000fcc0000010000 */
[----:B------:R-:W2:Y:S08]  /*4910*/  MUFU.EX2 R74, R74 ;  /* 0x0000004a004a7308 */ /* 0x000eb00000000800 */
[----:B------:R-:W3:Y:S01]  /*4920*/  MUFU.EX2 R75, R75 ;  /* 0x0000004b004b7308 */ /* 0x000ee20000000800 */
[----:B0-----:R-:W-:-:S07]  /*4930*/  F2FP.F16.F32.PACK_AB R26, R57, R52 ;  /* 0x00000034391a723e */ /* 0x001fce00000000ff */
[----:B------:R-:W0:Y:S01]  /*4940*/  MUFU.EX2 R78, R78 ;  /* 0x0000004e004e7308 */ /* 0x000e220000000800 */
[----:B--2---:R-:W-:-:S07]  /*4950*/  FADD.FTZ R2, R74, R3 ;  /* 0x000000034a027221 */ /* 0x004fce0000010000 */
[----:B------:R-:W2:Y:S01]  /*4960*/  MUFU.EX2 R79, R79 ;  /* 0x0000004f004f7308 */ /* 0x000ea20000000800 */
[C---:B---3--:R-:W-:Y:S01]  /*4970*/  F2FP.F16.F32.PACK_AB R25, R75.reuse, R74 ;  /* 0x0000004a4b19723e */ /* 0x048fe200000000ff */
[----:B------:R-:W-:Y:S01]  /*4980*/  FADD.FTZ R3, R75, R2 ;  /* 0x000000024b037221 */ /* 0x000fe20000010000 */
[----:B------:R-:W-:-:S05]  /*4990*/  FADD.FTZ R2, R52, R7 ;  /* 0x0000000734027221 */ /* 0x000fca0000010000 */
[----:B------:R-:W-:Y:S01]  /*49a0*/  MUFU.EX2 R40, R40 ;  /* 0x0000002800287308 */ /* 0x000fe20000000800 */
[----:B0-----:R-:W-:Y:S01]  /*49b0*/  FADD.FTZ R6, R78, R3 ;  /* 0x000000034e067221 */ /* 0x001fe20000010000 */
[----:B------:R-:W-:-:S06]  /*49c0*/  FADD.FTZ R3, R57, R2 ;  /* 0x0000000239037221 */ /* 0x000fcc0000010000 */
[----:B------:R-:W1:Y:S01]  /*49d0*/  MUFU.EX2 R49, R49 ;  /* 0x0000003100317308 */ /* 0x000e620000000800 */
[C---:B--2---:R-:W-:Y:S01]  /*49e0*/  F2FP.F16.F32.PACK_AB R27, R79.reuse, R78 ;  /* 0x0000004e4f1b723e */ /* 0x044fe200000000ff */
[----:B------:R-:W-:-:S04]  /*49f0*/  FADD.FTZ R7, R79, R6 ;  /* 0x000000064f077221 */ /* 0x000fc80000010000 */
[----:B------:R4:W-:Y:S02]  /*4a00*/  STSM.16.M88.4 [R22+0x6000], R24 ;  /* 0x0060001816007844 */ /* 0x0009e40000000200 */
[----:B------:R-:W-:Y:S08]  /*4a10*/  MUFU.EX2 R56, R56 ;  /* 0x0000003800387308 */ /* 0x000ff00000000800 */
[----:B------:R-:W0:Y:S01]  /*4a20*/  MUFU.EX2 R61, R61 ;  /* 0x0000003d003d7308 */ /* 0x000e220000000800 */
[----:B-1----:R-:W-:Y:S01]  /*4a30*/  F2FP.F16.F32.PACK_AB R8, R49, R40 ;  /* 0x000000283108723e */ /* 0x002fe200000000ff */
[----:B------:R-:W-:-:S04]  /*4a40*/  FADD.FTZ R40, R40, R3 ;  /* 0x0000000328287221 */ /* 0x000fc80000010000 */
[----:B------:R-:W-:Y:S02]  /*4a50*/  FADD.FTZ R49, R49, R40 ;  /* 0x0000002831317221 */ /* 0x000fe40000010000 */
[----:B------:R-:W-:Y:S08]  /*4a60*/  MUFU.EX2 R82, R82 ;  /* 0x0000005200527308 */ /* 0x000ff00000000800 */
[----:B------:R-:W1:Y:S01]  /*4a70*/  MUFU.EX2 R83, R83 ;  /* 0x0000005300537308 */ /* 0x000e620000000800 */
[----:B0-----:R-:W-:Y:S01]  /*4a80*/  F2FP.F16.F32.PACK_AB R10, R61, R56 ;  /* 0x000000383d0a723e */ /* 0x001fe200000000ff */
[----:B------:R-:W-:-:S04]  /*4a90*/  FADD.FTZ R56, R56, R49 ;  /* 0x0000003138387221 */ /* 0x000fc80000010000 */
[----:B------:R-:W-:Y:S02]  /*4aa0*/  FADD.FTZ R3, R61, R56 ;  /* 0x000000383d037221 */ /* 0x000fe40000010000 */
[----:B------:R-:W0:Y:S08]  /*4ab0*/  MUFU.EX2 R86, R86 ;  /* 0x0000005600567308 */ /* 0x000e300000000800 */
[----:B------:R-:W2:Y:S01]  /*4ac0*/  MUFU.EX2 R5, R60 ;  /* 0x0000003c00057308 */ /* 0x000ea20000000800 */
[----:B-1----:R-:W-:Y:S01]  /*4ad0*/  F2FP.F16.F32.PACK_AB R9, R83, R82 ;  /* 0x000000525309723e */ /* 0x002fe200000000ff */
[----:B------:R-:W-:Y:S01]  /*4ae0*/  FADD.FTZ R82, R82, R7 ;  /* 0x0000000752527221 */ /* 0x000fe20000010000 */
[----:B------:R-:W-:-:S03]  /*4af0*/  VIADD R7, R88, 0xfffffffe ;  /* 0xfffffffe58077836 */ /* 0x000fc60000000000 */
[----:B------:R-:W-:-:S04]  /*4b00*/  FADD.FTZ R83, R83, R82 ;  /* 0x0000005253537221 */ /* 0x000fc80000010000 */
[----:B0-----:R-:W-:Y:S01]  /*4b10*/  FADD.FTZ R2, R86, R83 ;  /* 0x0000005356027221 */ /* 0x001fe20000010000 */
[----:B--2---:R-:W-:-:S03]  /*4b20*/  F2FP.F16.F32.PACK_AB R11, R5, R86 ;  /* 0x00000056050b723e */ /* 0x004fc600000000ff */
[----:B------:R-:W-:Y:S02]  /*4b30*/  FADD.FTZ R2, R5, R2 ;  /* 0x0000000205027221 */ /* 0x000fe40000010000 */
[----:B------:R4:W-:Y:S01]  /*4b40*/  STSM.16.M88.4 [R18+0x6000], R8 ;  /* 0x0060000812007844 */ /* 0x0009e20000000200 */
[----:B------:R0:W-:Y:S06]  /*4b50*/  MEMBAR.ALL.CTA ;  /* 0x0000000000007992 */ /* 0x0001ec0000008000 */
[----:B0-----:R-:W0:Y:S02]  /*4b60*/  FENCE.VIEW.ASYNC.S ;  /* 0x00000000000073c6 */ /* 0x001e240000000000 */
[----:B0-----:R-:W-:Y:S01]  /*4b70*/  NOP ;  /* 0x0000000000007918 */ /* 0x001fe20000000000 */
[----:B------:R-:W-:Y:S05]  /*4b80*/  @P1 BRA `(.L_x_836) ;  /* 0x00000000004c1947 */ /* 0x000fea0003800000 */
[----:B------:R-:W-:Y:S01]  /*4b90*/  ISETP.LT.AND P1, PT, RZ, UR55, PT ;  /* 0x00000037ff007c0c */ /* 0x000fe2000bf21270 */
[----:B------:R-:W-:-:S12]  /*4ba0*/  UIADD3 UR15, UR55, -0x1, URZ ;  /* 0xffffffff370f7890 */ /* 0x000fd8000fffe03f */
[----:B------:R-:W-:Y:S05]  /*4bb0*/  @P1 BRA `(.L_x_837) ;  /* 0x0000000000201947 */ /* 0x000fea0003800000 */
[----:B------:R-:W-:Y:S01]  /*4bc0*/  ULDC UR18, c[0x0][0x9e4] ;  /* 0x0002790000127ab9 */ /* 0x000fe20000000800 */
[----:B------:R-:W-:Y:S02]  /*4bd0*/  UIADD3 UR15, -UR55, URZ, URZ ;  /* 0x0000003f370f7290 */ /* 0x000fe4000fffe13f */
[----:B------:R-:W-:-:S11]  /*4be0*/  UISETP.NE.AND UP0, UPT, UR18, 0x1, UPT ;  /* 0x000000011200788c */ /* 0x000fd6000bf05270 */
[----:B------:R-:W-:Y:S02]  /*4bf0*/  @UP0 ULDC.64 UR6, c[0x0][0x9e8] ;  /* 0x00027a0000060ab9 */ /* 0x000fe40000000a00 */
[----:B------:R-:W-:-:S04]  /*4c00*/  UIMAD.WIDE.U32 UR10, UR15, UR6, URZ ;  /* 0x000000060f0a72a5 */ /* 0x000fc8000f8e003f */
[----:B------:R-:W-:-:S04]  /*4c10*/  @UP0 USHF.R.U32.HI UR15, URZ, UR7, UR11 ;  /* 0x000000073f0f0299 */ /* 0x000fc8000801160b */
[----:B------:R-:W-:Y:S01]  /*4c20*/  ULOP3.LUT UR15, URZ, UR15, URZ, 0x33, !UPT ;  /* 0x0000000f3f0f7292 */ /* 0x000fe2000f8e333f */
[----:B------:R-:W-:Y:S11]  /*4c30*/  BRA `(.L_x_838) ;  /* 0x0000000000147947 */ /* 0x000ff60003800000 */
.L_x_837:
[----:B------:R-:W-:Y:S02]  /*4c40*/  ULDC UR18, c[0x0][0x9e4] ;  /* 0x0002790000127ab9 */ /* 0x000fe40000000800 */
[----:B------:R-:W-:-:S11]  /*4c50*/  UISETP.NE.AND UP0, UPT, UR18, 0x1, UPT ;  /* 0x000000011200788c */ /* 0x000fd6000bf05270 */
[----:B------:R-:W-:Y:S02]  /*4c60*/  @UP0 ULDC.64 UR6, c[0x0][0x9e8] ;  /* 0x00027a0000060ab9 */ /* 0x000fe40000000a00 */
[----:B------:R-:W-:-:S04]  /*4c70*/  UIMAD.WIDE.U32 UR10, UR15, UR6, URZ ;  /* 0x000000060f0a72a5 */ /* 0x000fc8000f8e003f */
[----:B------:R-:W-:-:S12]  /*4c80*/  @UP0 USHF.R.U32.HI UR15, URZ, UR7, UR11 ;  /* 0x000000073f0f0299 */ /* 0x000fd8000801160b */
.L_x_838:
[----:B------:R-:W-:-:S04]  /*4c90*/  UIMAD UR15, UR15, UR18, UR18 ;  /* 0x000000120f0f72a4 */ /* 0x000fc8000f8e0212 */
[----:B------:R-:W-:-:S04]  /*4ca0*/  UISETP.LT.AND UP0, UPT, UR14, UR15, UPT ;  /* 0x0000000f0e00728c */ /* 0x000fc8000bf01270 */
[----:B------:R-:W-:-:S12]  /*4cb0*/  USEL UR14, UR14, UR15, UP0 ;  /* 0x0000000f0e0e7287 */ /* 0x000fd80008000000 */
.L_x_836:
[----:B------:R-:W-:Y:S01]  /*4cc0*/  USHF.R.S32.HI UR6, URZ, 0x1f, UR14 ;  /* 0x0000001f3f067899 */ /* 0x000fe2000801140e */
[----:B------:R-:W-:Y:S02]  /*4cd0*/  CS2R R134, SRZ ;  /* 0x0000000000867805 */ /* 0x000fe4000001ff00 */
[----:B------:R-:W-:Y:S02]  /*4ce0*/  CS2R R132, SRZ ;  /* 0x0000000000847805 */ /* 0x000fe4000001ff00 */
[----:B------:R-:W-:Y:S01]  /*4cf0*/  CS2R R130, SRZ ;  /* 0x0000000000827805 */ /* 0x000fe2000001ff00 */
[----:B------:R-:W-:Y:S01]  /*4d00*/  ULEA.HI UR6, UR6, UR14, URZ, 0x7 ;  /* 0x0000000e06067291 */ /* 0x000fe2000f8f383f */
[----:B------:R-:W-:Y:S02]  /*4d10*/  CS2R R128, SRZ ;  /* 0x0000000000807805 */ /* 0x000fe4000001ff00 */
[----:B------:R-:W-:Y:S02]  /*4d20*/  CS2R R126, SRZ ;  /* 0x00000000007e7805 */ /* 0x000fe4000001ff00 */
[----:B------:R-:W-:Y:S01]  /*4d30*/  CS2R R124, SRZ ;  /* 0x00000000007c7805 */ /* 0x000fe2000001ff00 */
[----:B------:R-:W-:Y:S01]  /*4d40*/  USHF.R.S32.HI UR6, URZ, 0x7, UR6 ;  /* 0x000000073f067899 */ /* 0x000fe20008011406 */
[----:B------:R-:W-:-:S02]  /*4d50*/  CS2R R122, SRZ ;  /* 0x00000000007a7805 */ /* 0x000fc4000001ff00 */
[----:B------:R-:W-:Y:S02]  /*4d60*/  CS2R R120, SRZ ;  /* 0x0000000000787805 */ /* 0x000fe4000001ff00 */
[----:B------:R-:W-:Y:S01]  /*4d70*/  CS2R R118, SRZ ;  /* 0x0000000000767805 */ /* 0x000fe2000001ff00 */
[----:B------:R-:W-:Y:S01]  /*4d80*/  UISETP.LT.AND UP0, UPT, UR37, UR6, UPT ;  /* 0x000000062500728c */ /* 0x000fe2000bf01270 */
[----:B------:R-:W-:Y:S02]  /*4d90*/  CS2R R116, SRZ ;  /* 0x0000000000747805 */ /* 0x000fe4000001ff00 */
[----:B------:R-:W-:Y:S02]  /*4da0*/  CS2R R114, SRZ ;  /* 0x0000000000727805 */ /* 0x000fe4000001ff00 */
[----:B------:R-:W-:Y:S01]  /*4db0*/  CS2R R112, SRZ ;  /* 0x0000000000707805 */ /* 0x000fe2000001ff00 */
[----:B------:R-:W-:Y:S01]  /*4dc0*/  USEL UR56, UR37, UR6, !UP0 ;  /* 0x0000000625387287 */ /* 0x000fe2000c000000 */
[----:B------:R-:W-:-:S02]  /*4dd0*/  CS2R R110, SRZ ;  /* 0x00000000006e7805 */ /* 0x000fc4000001ff00 */
[----:B------:R-:W-:Y:S02]  /*4de0*/  CS2R R108, SRZ ;  /* 0x00000000006c7805 */ /* 0x000fe4000001ff00 */
[----:B------:R-:W-:Y:S02]  /*4df0*/  CS2R R106, SRZ ;  /* 0x00000000006a7805 */ /* 0x000fe4000001ff00 */
[----:B------:R-:W-:Y:S02]  /*4e00*/  CS2R R104, SRZ ;  /* 0x0000000000687805 */ /* 0x000fe4000001ff00 */
[----:B------:R-:W-:Y:S02]  /*4e10*/  CS2R R102, SRZ ;  /* 0x0000000000667805 */ /* 0x000fe4000001ff00 */
[----:B------:R-:W-:Y:S02]  /*4e20*/  ISETP.GE.AND P1, PT, R7, UR56, PT ;  /* 0x0000003807007c0c */ /* 0x000fe4000bf26270 */
[----:B------:R-:W-:-:S02]  /*4e30*/  CS2R R100, SRZ ;  /* 0x0000000000647805 */ /* 0x000fc4000001ff00 */
[----:B------:R-:W-:Y:S02]  /*4e40*/  CS2R R98, SRZ ;  /* 0x0000000000627805 */ /* 0x000fe4000001ff00 */
[----:B------:R-:W-:Y:S02]  /*4e50*/  CS2R R96, SRZ ;  /* 0x0000000000607805 */ /* 0x000fe4000001ff00 */
[----:B------:R-:W-:Y:S02]  /*4e60*/  CS2R R94, SRZ ;  /* 0x00000000005e7805 */ /* 0x000fe4000001ff00 */
[----:B------:R-:W-:Y:S02]  /*4e70*/  CS2R R92, SRZ ;  /* 0x00000000005c7805 */ /* 0x000fe4000001ff00 */
[----:B------:R-:W-:Y:S02]  /*4e80*/  CS2R R90, SRZ ;  /* 0x00000000005a7805 */ /* 0x000fe4000001ff00 */
[----:B------:R-:W-:Y:S01]  /*4e90*/  CS2R R88, SRZ ;  /* 0x0000000000587805 */ /* 0x000fe2000001ff00 */
[----:B------:R-:W-:Y:S06]  /*4ea0*/  @!P1 BRA `(.L_x_839) ;  /* 0x0000003000a89947 */ /* 0x000fec0003800000 */
[----:B------:R-:W-:Y:S01]  /*4eb0*/  IMAD.MOV.U32 R5, RZ, RZ, R4 ;  /* 0x000000ffff057224 */ /* 0x000fe200078e0004 */
[----:B------:R-:W-:Y:S01]  /*4ec0*/  UMOV UR28, UR47 ;  /* 0x0000002f001c7c82 */ /* 0x000fe20008000000 */
[----:B------:R-:W-:Y:S01]  /*4ed0*/  IMAD.MOV.U32 R6, RZ, RZ, R0 ;  /* 0x000000ffff067224 */ /* 0x000fe200078e0000 */
[----:B------:R-:W-:Y:S01]  /*4ee0*/  UMOV UR57, UR46 ;  /* 0x0000002e00397c82 */ /* 0x000fe20008000000 */
[----:B------:R-:W-:Y:S01]  /*4ef0*/  IMAD.MOV.U32 R135, RZ, RZ, RZ ;  /* 0x000000ffff877224 */ /* 0x000fe200078e00ff */
[----:B------:R-:W-:Y:S01]  /*4f00*/  ULDC UR34, c[0x0][0x9e4] ;  /* 0x0002790000227ab9 */ /* 0x000fe20000000800 */
[----:B------:R-:W-:Y:S01]  /*4f10*/  ULDC UR35, c[0x0][0x9dc] ;  /* 0x0002770000237ab9 */ /* 0x000fe20000000800 */
[----:B------:R-:W-:Y:S01]  /*4f20*/  ULDC UR33, c[0x0][0x988] ;  /* 0x0002620000217ab9 */ /* 0x000fe20000000800 */
[----:B------:R-:W-:-:S05]  /*4f30*/  ULDC UR55, c[0x0][0x9e0] ;  /* 0x0002780000377ab9 */ /* 0x000fca0000000800 */
.L_x_858:
[----:B------:R-:W-:Y:S01]  /*4f40*/  ISETP.NE.AND P2, PT, RZ, UR43, PT ;  /* 0x0000002bff007c0c */ /* 0x000fe2000bf45270 */
[----:B------:R-:W-:-:S04]  /*4f50*/  UISETP.NE.AND UP0, UPT, UR57, 0x1, UPT ;  /* 0x000000013900788c */ /* 0x000fc8000bf05270 */
[----:B------:R-:W-:-:S04]  /*4f60*/  USEL UR47, URZ, 0x1, UP0 ;  /* 0x000000013f2f7887 */ /* 0x000fc80008000000 */
[----:B------:R-:W-:-:S04]  /*4f70*/  ULOP3.LUT UR47, UR28, UR47, URZ, 0x3c, !UPT ;  /* 0x0000002f1c2f7292 */ /* 0x000fc8000f8e3c3f */
[----:B------:R-:W-:Y:S08]  /*4f80*/  @P2 BRA `(.L_x_840) ;  /* 0x0000000000382947 */ /* 0x000ff00003800000 */
[----:B------:R-:W-:Y:S05]  /*4f90*/  @!P0 BRA `(.L_x_841) ;  /* 0x0000000000048947 */ /* 0x000fea0003800000 */
[----:B------:R-:W-:Y:S01]  /*4fa0*/  BPT.TRAP 0x1 ;  /* 0x000000040000795c */ /* 0x000fe20000300000 */
.L_x_841:
[----:B------:R-:W-:Y:S01]  /*4fb0*/  UIADD3 UR6, UR57, 0x1, URZ ;  /* 0x0000000139067890 */ /* 0x000fe2000fffe03f */
[----:B------:R-:W-:-:S03]  /*4fc0*/  IMAD.U32 R0, RZ, RZ, UR47 ;  /* 0x0000002fff007e24 */ /* 0x000fc6000f8e00ff */
[----:B------:R-:W-:Y:S02]  /*4fd0*/  UISETP.NE.AND UP0, UPT, UR6, 0x2, UPT ;  /* 0x000000020600788c */ /* 0x000fe4000bf05270 */
[----:B------:R-:W-:Y:S02]  /*4fe0*/  SHF.L.U32 R0, R0, 0x1f, RZ ;  /* 0x0000001f00007819 */ /* 0x000fe400000006ff */
[----:B------:R-:W-:-:S04]  /*4ff0*/  USEL UR6, UR6, URZ, UP0 ;  /* 0x0000003f06067287 */ /* 0x000fc80008000000 */
[----:B------:R-:W-:-:S09]  /*5000*/  ULEA UR6, UR6, UR40, 0x3 ;  /* 0x0000002806067291 */ /* 0x000fd2000f8e183f */
[----:B------:R0:W1:Y:S01]  /*5010*/  SYNCS.PHASECHK.TRANS64.TRYWAIT P1, [UR6+0x2d830], R0 ;  /* 0x02d83000ff0075a7 */ /* 0x0000620008020146 */
[----:B------:R-:W-:Y:S05]  /*5020*/  @!P0 BRA `(.L_x_842) ;  /* 0x0000000000048947 */ /* 0x000fea0003800000 */
[----:B------:R-:W-:Y:S01]  /*5030*/  BPT.TRAP 0x1 ;  /* 0x000000040000795c */ /* 0x000fe20000300000 */
.L_x_842:
[----:B-1----:R-:W-:Y:S05]  /*5040*/  @P1 BRA `(.L_x_840) ;  /* 0x0000000000081947 */ /* 0x002fea0003800000 */
[----:B------:R-:W1:Y:S02]  /*5050*/  SYNCS.PHASECHK.TRANS64.TRYWAIT P1, [UR6+0x2d830], R0 ;  /* 0x02d83000ff0075a7 */ /* 0x000e640008020146 */
[----:B-1----:R-:W-:Y:S05]  /*5060*/  @!P1 BRA `(.L_x_843) ;  /* 0x000000ec00b49947 */ /* 0x002fea0003800000 */
.L_x_840:
[----:B------:R-:W2:Y:S01]  /*5070*/  S2R R4, SR_TID.X ;  /* 0x0000000000047919 */ /* 0x000ea20000002100 */
        /* <DEDUP_REMOVED lines=15> */
[----:B--2---:R-:W-:-:S05]  /*5170*/  SHF.R.U32.HI R4, RZ, 0x7, R4 ;  /* 0x00000007ff047819 */ /* 0x004fca0000011604 */
[----:B01----:R-:W-:-:S05]  /*5180*/  VIADD R0, R4, 0x8 ;  /* 0x0000000804007836 */ /* 0x003fca0000000000 */
[----:B------:R0:W-:Y:S06]  /*5190*/  BAR.SYNC.DEFER_BLOCKING R0, 0x100 ;  /* 0x000400000000751d */ /* 0x0001ec0000010000 */
[----:B----4-:R-:W-:-:S06]  /*51a0*/  WARPGROUP.ARRIVE ;  /* 0x00000000000079c5 */ /* 0x010fcc0000000000 */
        /* <DEDUP_REMOVED lines=20> */
.L_x_845:
[----:B------:R-:W-:Y:S01]  /*52f0*/  ULEA UR6, UR57, UR40, 0x3 ;  /* 0x0000002839067291 */ /* 0x000fe2000f8e183f */
[----:B------:R-:W-:-:S05]  /*5300*/  IMAD.U32 R0, RZ, RZ, UR28 ;  /* 0x0000001cff007e24 */ /* 0x000fca000f8e00ff */
[----:B------:R-:W-:-:S04]  /*5310*/  SHF.L.U32 R0, R0, 0x1f, RZ ;  /* 0x0000001f00007819 */ /* 0x000fc800000006ff */
[----:B------:R0:W1:Y:S01]  /*5320*/  SYNCS.PHASECHK.TRANS64.TRYWAIT P1, [UR6+0x2d850], R0 ;  /* 0x02d85000ff0075a7 */ /* 0x0000620008020146 */
[----:B------:R-:W-:Y:S05]  /*5330*/  @!P0 BRA `(.L_x_846) ;  /* 0x0000000000048947 */ /* 0x000fea0003800000 */
[----:B------:R-:W-:Y:S01]  /*5340*/  BPT.TRAP 0x1 ;  /* 0x000000040000795c */ /* 0x000fe20000300000 */
.L_x_846:
[----:B-1----:R-:W-:Y:S05]  /*5350*/  @P1 BRA `(.L_x_844) ;  /* 0x0000000000081947 */ /* 0x002fea0003800000 */
[----:B------:R-:W1:Y:S02]  /*5360*/  SYNCS.PHASECHK.TRANS64.TRYWAIT P1, [UR6+0x2d850], R0 ;  /* 0x02d85000ff0075a7 */ /* 0x000e640008020146 */
[----:B-1----:R-:W-:Y:S05]  /*5370*/  @!P1 BRA `(.L_x_847) ;  /* 0x000000ec00089947 */ /* 0x002fea0003800000 */
.L_x_844:
[----:B------:R-:W-:Y:S01]  /*5380*/  UIADD3 UR6, UR40, 0x400, URZ ;  /* 0x0000040028067890 */ /* 0x000fe2000fffe03f */
[----:B------:R-:W-:Y:S01]  /*5390*/  WARPGROUP.ARRIVE ;  /* 0x00000000000079c5 */ /* 0x000fe20000000000 */
[----:B------:R-:W-:-:S05]  /*53a0*/  ULEA UR7, UR54, UR40, 0xd ;  /* 0x0000002836077291 */ /* 0x000fca000f8e683f */
[----:B------:R-:W2:Y:S01]  /*53b0*/  S2R R8, SR_TID.X ;  /* 0x0000000000087919 */ /* 0x000ea20000002100 */
[----:B------:R-:W-:Y:S02]  /*53c0*/  USHF.R.U32.HI UR6, URZ, 0x4, UR6 ;  /* 0x000000043f067899 */ /* 0x000fe40008011606 */
[----:B------:R-:W-:Y:S02]  /*53d0*/  UIADD3 UR7, UR7, 0x21800, URZ ;  /* 0x0002180007077890 */ /* 0x000fe4000fffe03f */
[----:B------:R-:W-:Y:S02]  /*53e0*/  ULOP3.LUT UR6, UR6, 0x3fff, URZ, 0xc0, !UPT ;  /* 0x00003fff06067892 */ /* 0x000fe4000f8ec03f */
[----:B------:R-:W-:Y:S02]  /*53f0*/  USHF.R.U32.HI UR7, URZ, 0x4, UR7 ;  /* 0x000000043f077899 */ /* 0x000fe40008011607 */
[----:B------:R-:W-:Y:S02]  /*5400*/  ULOP3.LUT UR10, UR6, 0x2000000, URZ, 0xfc, !UPT ;  /* 0x02000000060a7892 */ /* 0x000fe4000f8efc3f */
[----:B------:R-:W-:-:S02]  /*5410*/  ULOP3.LUT UR6, UR7, 0x3fff, URZ, 0xc0, !UPT ;  /* 0x00003fff07067892 */ /* 0x000fc4000f8ec03f */
[----:B------:R-:W-:Y:S02]  /*5420*/  UIMAD UR7, UR57, 0x600, UR10 ;  /* 0x00000600390778a4 */ /* 0x000fe4000f8e020a */
[----:B------:R-:W-:Y:S01]  /*5430*/  ULOP3.LUT UR6, UR6, 0x10000, URZ, 0xfc, !UPT ;  /* 0x0001000006067892 */ /* 0x000fe2000f8efc3f */
[----:B------:R-:W-:Y:S01]  /*5440*/  UMOV UR31, 0x80000020 ;  /* 0x80000020001f7882 */ /* 0x000fe20000000000 */
[----:B------:R-:W-:-:S03]  /*5450*/  UMOV UR29, 0x40000040 ;  /* 0x40000040001d7882 */ /* 0x000fc60000000000 */
[----:B------:R-:W-:Y:S02]  /*5460*/  UMOV UR30, UR7 ;  /* 0x00000007001e7c82 */ /* 0x000fe40008000000 */
[----:B------:R-:W-:Y:S02]  /*5470*/  UMOV UR28, UR6 ;  /* 0x00000006001c7c82 */ /* 0x000fe40008000000 */
[----:B------:R-:W-:Y:S01]  /*5480*/  HGMMA.64x96x16.F32 R88, gdesc[UR28].tnspB, R88, gsb0 ;  /* 0x416000001c5879f0 */ /* 0x000fe20008000858 */
[----:B------:R-:W-:Y:S02]  /*5490*/  UIADD3 UR30, UR7, 0x40, URZ ;  /* 0x00000040071e7890 */ /* 0x000fe4000fffe03f */
[----:B------:R-:W-:Y:S01]  /*54a0*/  UIADD3 UR28, UR6, 0x2, URZ ;  /* 0x00000002061c7890 */ /* 0x000fe2000fffe03f */
[----:B------:R-:W-:Y:S01]  /*54b0*/  UMOV UR31, 0x80000020 ;  /* 0x80000020001f7882 */ /* 0x000fe20000000000 */
[----:B------:R-:W-:Y:S01]  /*54c0*/  UMOV UR29, 0x40000040 ;  /* 0x40000040001d7882 */ /* 0x000fe20000000000 */
[----:B--2---:R-:W-:-:S02]  /*54d0*/  SHF.R.U32.HI R4, RZ, 0x7, R8 ;  /* 0x00000007ff047819 */ /* 0x004fc40000011608 */
[----:B------:R-:W-:-:S03]  /*54e0*/  ISETP.GE.U32.AND P1, PT, R8, 0x180, PT ;  /* 0x000001800800780c */ /* 0x000fc60003f26070 */
[----:B01----:R-:W-:-:S05]  /*54f0*/  VIADD R0, R4, 0x9 ;  /* 0x0000000904007836 */ /* 0x003fca0000000000 */
        /* <DEDUP_REMOVED lines=50> */
.L_x_848:
[----:B------:R-:W-:Y:S01]  /*5820*/  UISETP.NE.AND UP1, UPT, UR51, URZ, UPT ;  /* 0x0000003f3300728c */ /* 0x000fe2000bf25270 */
[----:B------:R-:W-:Y:S01]  /*5830*/  VIADD R4, R137, UR39 ;  /* 0x0000002789047c36 */ /* 0x000fe20008000000 */
[----:B------:R-:W1:Y:S01]  /*5840*/  LDC R138, c[0x0][0x2f0] ;  /* 0x0000bc00ff8a7b82 */ /* 0x000e620000000800 */
[----:B------:R-:W-:Y:S02]  /*5850*/  ULEA UR6, UR46, UR40, 0x3 ;  /* 0x000000282e067291 */ /* 0x000fe4000f8e183f */
[----:B------:R-:W-:Y:S01]  /*5860*/  UISETP.NE.AND UP0, UPT, UR50, URZ, UPT ;  /* 0x0000003f3200728c */ /* 0x000fe2000bf05270 */
[----:B------:R-:W-:Y:S01]  /*5870*/  PLOP3.LUT P1, PT, PT, PT, UP1, 0x80, 0x0 ;  /* 0x000000000000781c */ /* 0x000fe20003f2f018 */
[----:B------:R-:W-:Y:S01]  /*5880*/  UIADD3 UR6, UR6, 0x2d840, URZ ;  /* 0x0002d84006067890 */ /* 0x000fe2000fffe03f */
[----:B------:R-:W-:Y:S02]  /*5890*/  PLOP3.LUT P2, PT, PT, PT, UP1, 0x80, 0x0 ;  /* 0x000000000000781c */ /* 0x000fe40003f4f018 */
[----:B------:R-:W2:Y:S01]  /*58a0*/  LDC R139, c[0x0][0x288] ;  /* 0x0000a200ff8b7b82 */ /* 0x000ea20000000800 */
[----:B------:R-:W-:Y:S01]  /*58b0*/  @UP1 ULDC UR7, c[0x0][0x44c] ;  /* 0x0001130000071ab9 */ /* 0x000fe20000000800 */
[----:B------:R-:W-:-:S07]  /*58c0*/  UPRMT UR6, UR41, 0x654, UR6 ;  /* 0x0000065429067896 */ /* 0x000fce0008000006 */
[----:B0-----:R-:W-:Y:S01]  /*58d0*/  @P1 IMAD.HI.U32 R0, R4, UR7, RZ ;  /* 0x0000000704001c27 */ /* 0x001fe2000f8e00ff */
[----:B------:R-:W-:Y:S01]  /*58e0*/  @UP1 ULDC UR7, c[0x0][0x450] ;  /* 0x0001140000071ab9 */ /* 0x000fe20000000800 */
[----:B------:R-:W-:Y:S01]  /*58f0*/  PLOP3.LUT P1, PT, PT, PT, UP0, 0x40, 0x0 ;  /* 0x000000000000781c */ /* 0x000fe20003f2e808 */
[----:B------:R-:W-:Y:S01]  /*5900*/  SYNCS.ARRIVE.TRANS64.RED.A1T0 RZ, [UR6], RZ ;  /* 0x000000ffffff79a7 */ /* 0x000fe20008100406 */
[----:B------:R-:W-:Y:S01]  /*5910*/  ULOP3.LUT UR6, URZ, UR35, URZ, 0x33, !UPT ;  /* 0x000000233f067292 */ /* 0x000fe2000f8e333f */
[----:B------:R-:W-:Y:S01]  /*5920*/  @P2 SHF.R.U32.HI R4, RZ, UR7, R0 ;  /* 0x00000007ff042c19 */ /* 0x000fe20008011600 */
[----:B------:R-:W-:-:S04]  /*5930*/  IMAD.SHL.U32 R0, R7, 0x80, RZ ;  /* 0x0000008007007824 */ /* 0x000fc800078e00ff */
[----:B------:R-:W0:Y:S01]  /*5940*/  SHFL.IDX PT, R13, R4, RZ, 0x1c1f ;  /* 0x001c1fff040d7589 */ /* 0x000e2200000e0000 */
[----:B------:R-:W-:-:S05]  /*5950*/  IADD3 R9, -R0, 0x1, RZ ;  /* 0x0000000100097810 */ /* 0x000fca0007ffe1ff */
[----:B------:R-:W-:-:S04]  /*5960*/  IMAD R9, R16, -0x2, R9 ;  /* 0xfffffffe10097824 */ /* 0x000fc800078e0209 */
[----:B-1----:R-:W-:-:S04]  /*5970*/  IMAD R8, R138, UR44, R9 ;  /* 0x0000002c8a087c24 */ /* 0x002fc8000f8e0209 */
[----:B--2---:R-:W-:-:S04]  /*5980*/  IMAD.IADD R8, R8, 0x1, -R139 ;  /* 0x0000000108087824 */ /* 0x004fc800078e0a8b */
[C---:B------:R-:W-:Y:S02]  /*5990*/  VIADD R11, R8.reuse, UR55 ;  /* 0x00000037080b7c36 */ /* 0x040fe40008000000 */
[----:B------:R-:W-:Y:S02]  /*59a0*/  VIADD R10, R8, UR6 ;  /* 0x00000006080a7c36 */ /* 0x000fe40008000000 */
[----:B0-----:R-:W-:Y:S02]  /*59b0*/  IMAD.IADD R9, R11, 0x1, R13 ;  /* 0x000000010b097824 */ /* 0x001fe400078e020d */
[----:B------:R-:W-:Y:S01]  /*59c0*/  IMAD.IADD R8, R13, 0x1, R10 ;  /* 0x000000010d087824 */ /* 0x000fe200078e020a */
[----:B------:R-:W-:Y:S06]  /*59d0*/  @P1 BRA `(.L_x_849) ;  /* 0x00000000005c1947 */ /* 0x000fec0003800000 */
[----:B------:R-:W-:Y:S01]  /*59e0*/  IMAD R12, R138, UR44, R13 ;  /* 0x0000002c8a0c7c24 */ /* 0x000fe2000f8e020d */
[----:B------:R-:W-:Y:S03]  /*59f0*/  BSSY B0, `(.L_x_850) ;  /* 0x0000011000007945 */ /* 0x000fe60003800000 */
[----:B------:R-:W-:-:S05]  /*5a00*/  IMAD.IADD R15, R12, 0x1, -R139 ;  /* 0x000000010c0f7824 */ /* 0x000fca00078e0a8b */
[----:B------:R-:W-:-:S13]  /*5a10*/  ISETP.GT.AND P1, PT, R15, -0x1, PT ;  /* 0xffffffff0f00780c */ /* 0x000fda0003f24270 */
[----:B------:R-:W-:Y:S05]  /*5a20*/  @P1 BRA `(.L_x_851) ;  /* 0x0000000000201947 */ /* 0x000fea0003800000 */
[----:B------:R-:W-:Y:S01]  /*5a30*/  IMAD.U32 R14, RZ, RZ, UR34 ;  /* 0x00000022ff0e7e24 */ /* 0x000fe2000f8e00ff */
[----:B------:R-:W-:-:S04]  /*5a40*/  LOP3.LUT R15, RZ, R15, RZ, 0x33, !PT ;  /* 0x0000000fff0f7212 */ /* 0x000fc800078e33ff */
[----:B------:R-:W-:-:S13]  /*5a50*/  ISETP.NE.AND P1, PT, R14, 0x1, PT ;  /* 0x000000010e00780c */ /* 0x000fda0003f25270 */
[----:B------:R-:W0:Y:S02]  /*5a60*/  @P1 LDC.64 R12, c[0x0][0x9e8] ;  /* 0x00027a00ff0c1b82 */ /* 0x000e240000000a00 */
[----:B0-----:R-:W-:-:S05]  /*5a70*/  @P1 IMAD.HI.U32 R12, R15, R12, RZ ;  /* 0x0000000c0f0c1227 */ /* 0x001fca00078e00ff */
[----:B------:R-:W-:-:S04]  /*5a80*/  @P1 SHF.R.U32.HI R15, RZ, R13, R12 ;  /* 0x0000000dff0f1219 */ /* 0x000fc8000001160c */
[----:B------:R-:W-:Y:S01]  /*5a90*/  LOP3.LUT R15, RZ, R15, RZ, 0x33, !PT ;  /* 0x0000000fff0f7212 */ /* 0x000fe200078e33ff */
[----:B------:R-:W-:Y:S06]  /*5aa0*/  BRA `(.L_x_852) ;  /* 0x0000000000147947 */ /* 0x000fec0003800000 */
.L_x_851:
[----:B------:R-:W-:-:S05]  /*5ab0*/  IMAD.U32 R14, RZ, RZ, UR34 ;  /* 0x00000022ff0e7e24 */ /* 0x000fca000f8e00ff */
[----:B------:R-:W-:-:S13]  /*5ac0*/  ISETP.NE.AND P1, PT, R14, 0x1, PT ;  /* 0x000000010e00780c */ /* 0x000fda0003f25270 */
[----:B------:R-:W0:Y:S02]  /*5ad0*/  @P1 LDC.64 R12, c[0x0][0x9e8] ;  /* 0x00027a00ff0c1b82 */ /* 0x000e240000000a00 */
[----:B0-----:R-:W-:-:S05]  /*5ae0*/  @P1 IMAD.HI.U32 R12, R15, R12, RZ ;  /* 0x0000000c0f0c1227 */ /* 0x001fca00078e00ff */
[----:B------:R-:W-:-:S07]  /*5af0*/  @P1 SHF.R.U32.HI R15, RZ, R13, R12 ;  /* 0x0000000dff0f1219 */ /* 0x000fce000001160c */
.L_x_852:
[----:B------:R-:W-:Y:S05]  /*5b00*/  BSYNC B0 ;  /* 0x0000000000007941 */ /* 0x000fea0003800000 */
.L_x_850:
[----:B------:R-:W-:-:S04]  /*5b10*/  IMAD R15, R15, R14, -R0 ;  /* 0x0000000e0f0f7224 */ /* 0x000fc800078e0a00 */
[----:B------:R-:W-:-:S05]  /*5b20*/  IMAD R15, R16, -0x2, R15 ;  /* 0xfffffffe100f7824 */ /* 0x000fca00078e020f */
[----:B------:R-:W-:Y:S02]  /*5b30*/  VIADDMNMX R9, R15, R14, R9, PT ;  /* 0x0000000e0f097246 */ /* 0x000fe40003800109 */
[----:B------:R-:W-:-:S07]  /*5b40*/  VIMNMX R8, R8, R15, !PT ;  /* 0x0000000f08087248 */ /* 0x000fce0007fe0100 */
.L_x_849:
[----:B------:R-:W-:Y:S01]  /*5b50*/  ISETP.GT.AND P1, PT, R7, -0x1, PT ;  /* 0xffffffff0700780c */ /* 0x000fe20003f24270 */
[----:B------:R-:W0:Y:S01]  /*5b60*/  SHFL.IDX PT, R4, R4, 0x1, 0x1c1f ;  /* 0x003c1f0004047f89 */ /* 0x000e2200000e0000 */
[----:B------:R-:W-:Y:S02]  /*5b70*/  UISETP.NE.AND UP0, UPT, UR50, URZ, UPT ;  /* 0x0000003f3200728c */ /* 0x000fe4000bf05270 */
[C---:B------:R-:W-:Y:S02]  /*5b80*/  ISETP.GT.AND P3, PT, R8.reuse, 0x8, P1 ;  /* 0x000000080800780c */ /* 0x040fe40000f64270 */
[C---:B------:R-:W-:Y:S02]  /*5b90*/  ISETP.GT.AND P6, PT, R8.reuse, RZ, P1 ;  /* 0x000000ff0800720c */ /* 0x040fe40000fc4270 */
[----:B------:R-:W-:Y:S02]  /*5ba0*/  ISETP.LT.OR P3, PT, R9, 0x9, P3 ;  /* 0x000000090900780c */ /* 0x000fe40001f61670 */
[----:B------:R-:W-:-:S02]  /*5bb0*/  ISETP.GT.AND P2, PT, R8, 0x1, P1 ;  /* 0x000000010800780c */ /* 0x000fc40000f44270 */
[----:B------:R-:W-:Y:S02]  /*5bc0*/  FSEL R28, R28, -INF , !P3 ;  /* 0xff8000001c1c7808 */ /* 0x000fe40005800000 */
[----:B------:R-:W-:Y:S02]  /*5bd0*/  ISETP.GT.AND P3, PT, R8, 0x19, P1 ;  /* 0x000000190800780c */ /* 0x000fe40000f64270 */
[C---:B------:R-:W-:Y:S02]  /*5be0*/  ISETP.LT.OR P6, PT, R9.reuse, 0x1, P6 ;  /* 0x000000010900780c */ /* 0x040fe400037c1670 */
[C---:B------:R-:W-:Y:S02]  /*5bf0*/  ISETP.LT.OR P2, PT, R9.reuse, 0x2, P2 ;  /* 0x000000020900780c */ /* 0x040fe40001741670 */
[----:B------:R-:W-:Y:S02]  /*5c00*/  ISETP.LT.OR P3, PT, R9, 0x1a, P3 ;  /* 0x0000001a0900780c */ /* 0x000fe40001f61670 */
[----:B------:R-:W-:-:S02]  /*5c10*/  FSEL R24, R24, -INF , !P6 ;  /* 0xff80000018187808 */ /* 0x000fc40007000000 */
[----:B------:R-:W-:Y:S01]  /*5c20*/  FSEL R25, R25, -INF , !P2 ;  /* 0xff80000019197808 */ /* 0x000fe20005000000 */
[--C-:B0-----:R-:W-:Y:S01]  /*5c30*/  IMAD.IADD R11, R11, 0x1, R4.reuse ;  /* 0x000000010b0b7824 */ /* 0x101fe200078e0204 */
[----:B------:R-:W-:Y:S01]  /*5c40*/  ISETP.GT.AND P5, PT, R8, 0x9, P1 ;  /* 0x000000090800780c */ /* 0x000fe20000fa4270 */
[----:B------:R-:W-:Y:S01]  /*5c50*/  IMAD.IADD R10, R10, 0x1, R4 ;  /* 0x000000010a0a7824 */ /* 0x000fe200078e0204 */
[C---:B------:R-:W-:Y:S02]  /*5c60*/  ISETP.GT.AND P4, PT, R8.reuse, 0x10, P1 ;  /* 0x000000100800780c */ /* 0x040fe40000f84270 */
[C---:B------:R-:W-:Y:S02]  /*5c70*/  ISETP.GT.AND P6, PT, R8.reuse, 0x11, P1 ;  /* 0x000000110800780c */ /* 0x040fe40000fc4270 */
[----:B------:R-:W-:Y:S02]  /*5c80*/  ISETP.GT.AND P2, PT, R8, 0x18, P1 ;  /* 0x000000180800780c */ /* 0x000fe40000f44270 */
[----:B------:R-:W-:-:S02]  /*5c90*/  FSEL R37, R37, -INF , !P3 ;  /* 0xff80000025257808 */ /* 0x000fc40005800000 */
[----:B------:R-:W-:Y:S02]  /*5ca0*/  ISETP.GT.AND P3, PT, R8, 0x30, P1 ;  /* 0x000000300800780c */ /* 0x000fe40000f64270 */
[C---:B------:R-:W-:Y:S02]  /*5cb0*/  ISETP.LT.OR P5, PT, R9.reuse, 0xa, P5 ;  /* 0x0000000a0900780c */ /* 0x040fe40002fa1670 */
[C---:B------:R-:W-:Y:S02]  /*5cc0*/  ISETP.LT.OR P4, PT, R9.reuse, 0x11, P4 ;  /* 0x000000110900780c */ /* 0x040fe40002781670 */
[C---:B------:R-:W-:Y:S02]  /*5cd0*/  ISETP.LT.OR P6, PT, R9.reuse, 0x12, P6 ;  /* 0x000000120900780c */ /* 0x040fe400037c1670 */
[C---:B------:R-:W-:Y:S02]  /*5ce0*/  ISETP.LT.OR P2, PT, R9.reuse, 0x19, P2 ;  /* 0x000000190900780c */ /* 0x040fe40001741670 */
[----:B------:R-:W-:-:S02]  /*5cf0*/  ISETP.LT.OR P3, PT, R9, 0x31, P3 ;  /* 0x000000310900780c */ /* 0x000fc40001f61670 */
[----:B------:R-:W-:Y:S02]  /*5d00*/  FSEL R29, R29, -INF , !P5 ;  /* 0xff8000001d1d7808 */ /* 0x000fe40006800000 */
[----:B------:R-:W-:Y:S02]  /*5d10*/  FSEL R32, R32, -INF , !P4 ;  /* 0xff80000020207808 */ /* 0x000fe40006000000 */
[----:B------:R-:W-:Y:S02]  /*5d20*/  FSEL R33, R33, -INF , !P6 ;  /* 0xff80000021217808 */ /* 0x000fe40007000000 */
[----:B------:R-:W-:Y:S02]  /*5d30*/  FSEL R36, R36, -INF , !P2 ;  /* 0xff80000024247808 */ /* 0x000fe40005000000 */
[C---:B------:R-:W-:Y:S02]  /*5d40*/  ISETP.GT.AND P5, PT, R8.reuse, 0x20, P1 ;  /* 0x000000200800780c */ /* 0x040fe40000fa4270 */
[----:B------:R-:W-:-:S02]  /*5d50*/  ISETP.GT.AND P4, PT, R8, 0x21, P1 ;  /* 0x000000210800780c */ /* 0x000fc40000f84270 */
[C---:B------:R-:W-:Y:S02]  /*5d60*/  ISETP.GT.AND P6, PT, R8.reuse, 0x28, P1 ;  /* 0x000000280800780c */ /* 0x040fe40000fc4270 */
[----:B------:R-:W-:Y:S02]  /*5d70*/  ISETP.GT.AND P2, PT, R8, 0x29, P1 ;  /* 0x000000290800780c */ /* 0x000fe40000f44270 */
[----:B------:R-:W-:Y:S02]  /*5d80*/  FSEL R48, R48, -INF , !P3 ;  /* 0xff80000030307808 */ /* 0x000fe40005800000 */
[----:B------:R-:W-:Y:S02]  /*5d90*/  ISETP.GT.AND P3, PT, R8, 0x41, P1 ;  /* 0x000000410800780c */ /* 0x000fe40000f64270 */
[C---:B------:R-:W-:Y:S02]  /*5da0*/  ISETP.LT.OR P5, PT, R9.reuse, 0x21, P5 ;  /* 0x000000210900780c */ /* 0x040fe40002fa1670 */
[----:B------:R-:W-:-:S02]  /*5db0*/  ISETP.LT.OR P4, PT, R9, 0x22, P4 ;  /* 0x000000220900780c */ /* 0x000fc40002781670 */
[C---:B------:R-:W-:Y:S02]  /*5dc0*/  ISETP.LT.OR P6, PT, R9.reuse, 0x29, P6 ;  /* 0x000000290900780c */ /* 0x040fe400037c1670 */
[C---:B------:R-:W-:Y:S02]  /*5dd0*/  ISETP.LT.OR P2, PT, R9.reuse, 0x2a, P2 ;  /* 0x0000002a0900780c */ /* 0x040fe40001741670 */
[----:B------:R-:W-:Y:S02]  /*5de0*/  ISETP.LT.OR P3, PT, R9, 0x42, P3 ;  /* 0x000000420900780c */ /* 0x000fe40001f61670 */
[----:B------:R-:W-:Y:S02]  /*5df0*/  FSEL R40, R40, -INF , !P5 ;  /* 0xff80000028287808 */ /* 0x000fe40006800000 */
[----:B------:R-:W-:Y:S02]  /*5e00*/  FSEL R41, R41, -INF , !P4 ;  /* 0xff80000029297808 */ /* 0x000fe40006000000 */
[----:B------:R-:W-:-:S02]  /*5e10*/  FSEL R44, R44, -INF , !P6 ;  /* 0xff8000002c2c7808 */ /* 0x000fc40007000000 */
[----:B------:R-:W-:Y:S02]  /*5e20*/  FSEL R45, R45, -INF , !P2 ;  /* 0xff8000002d2d7808 */ /* 0x000fe40005000000 */
[C---:B------:R-:W-:Y:S02]  /*5e30*/  ISETP.GT.AND P5, PT, R8.reuse, 0x31, P1 ;  /* 0x000000310800780c */ /* 0x040fe40000fa4270 */
        /* <DEDUP_REMOVED lines=34> */
[----:B------:R-:W-:Y:S02]  /*6060*/  PLOP3.LUT P3, PT, PT, PT, UP0, 0x40, 0x0 ;  /* 0x000000000000781c */ /* 0x000fe40003f6e808 */
[C---:B------:R-:W-:Y:S02]  /*6070*/  ISETP.LT.OR P5, PT, R9.reuse, 0x5a, P5 ;  /* 0x0000005a0900780c */ /* 0x040fe40002fa1670 */
[C---:B------:R-:W-:Y:S02]  /*6080*/  ISETP.LT.OR P4, PT, R9.reuse, 0x61, P4 ;  /* 0x000000610900780c */ /* 0x040fe40002781670 */
[C---:B------:R-:W-:Y:S02]  /*6090*/  ISETP.LT.OR P6, PT, R9.reuse, 0x62, P6 ;  /* 0x000000620900780c */ /* 0x040fe400037c1670 */
[----:B------:R-:W-:Y:S02]  /*60a0*/  ISETP.LT.OR P2, PT, R9, 0x69, P2 ;  /* 0x000000690900780c */ /* 0x000fe40001741670 */
[----:B------:R-:W-:-:S02]  /*60b0*/  FSEL R69, R69, -INF , !P5 ;  /* 0xff80000045457808 */ /* 0x000fc40006800000 */
[----:B------:R-:W-:Y:S02]  /*60c0*/  FSEL R72, R72, -INF , !P4 ;  /* 0xff80000048487808 */ /* 0x000fe40006000000 */
[----:B------:R-:W-:Y:S02]  /*60d0*/  FSEL R73, R73, -INF , !P6 ;  /* 0xff80000049497808 */ /* 0x000fe40007000000 */
[----:B------:R-:W-:Y:S02]  /*60e0*/  FSEL R76, R76, -INF , !P2 ;  /* 0xff8000004c4c7808 */ /* 0x000fe40005000000 */
[C---:B------:R-:W-:Y:S02]  /*60f0*/  ISETP.GT.AND P5, PT, R8.reuse, 0x70, P1 ;  /* 0x000000700800780c */ /* 0x040fe40000fa4270 */
[C---:B------:R-:W-:Y:S02]  /*6100*/  ISETP.GT.AND P4, PT, R8.reuse, 0x71, P1 ;  /* 0x000000710800780c */ /* 0x040fe40000f84270 */
[----:B------:R-:W-:-:S02]  /*6110*/  ISETP.GT.AND P6, PT, R8, 0x78, P1 ;  /* 0x000000780800780c */ /* 0x000fc40000fc4270 */
[----:B------:R-:W-:Y:S02]  /*6120*/  ISETP.GT.AND P2, PT, R8, 0x79, P1 ;  /* 0x000000790800780c */ /* 0x000fe40000f44270 */
[C---:B------:R-:W-:Y:S02]  /*6130*/  ISETP.LT.OR P5, PT, R9.reuse, 0x71, P5 ;  /* 0x000000710900780c */ /* 0x040fe40002fa1670 */
[C---:B------:R-:W-:Y:S02]  /*6140*/  ISETP.LT.OR P4, PT, R9.reuse, 0x72, P4 ;  /* 0x000000720900780c */ /* 0x040fe40002781670 */
[C---:B------:R-:W-:Y:S02]  /*6150*/  ISETP.LT.OR P6, PT, R9.reuse, 0x79, P6 ;  /* 0x000000790900780c */ /* 0x040fe400037c1670 */
[----:B------:R-:W-:Y:S02]  /*6160*/  ISETP.LT.OR P2, PT, R9, 0x7a, P2 ;  /* 0x0000007a0900780c */ /* 0x000fe40001741670 */
[----:B------:R-:W-:-:S02]  /*6170*/  FSEL R80, R80, -INF , !P5 ;  /* 0xff80000050507808 */ /* 0x000fc40006800000 */
[----:B------:R-:W-:Y:S02]  /*6180*/  FSEL R81, R81, -INF , !P4 ;  /* 0xff80000051517808 */ /* 0x000fe40006000000 */
[----:B------:R-:W-:Y:S02]  /*6190*/  FSEL R84, R84, -INF , !P6 ;  /* 0xff80000054547808 */ /* 0x000fe40007000000 */
[----:B------:R-:W-:Y:S01]  /*61a0*/  FSEL R85, R85, -INF , !P2 ;  /* 0xff80000055557808 */ /* 0x000fe20005000000 */
        /* <DEDUP_REMOVED lines=14> */
.L_x_855:
[----:B------:R-:W-:-:S05]  /*6290*/  IMAD.U32 R4, RZ, RZ, UR34 ;  /* 0x00000022ff047e24 */ /* 0x000fca000f8e00ff */
[----:B------:R-:W-:-:S13]  /*62a0*/  ISETP.NE.AND P2, PT, R4, 0x1, PT ;  /* 0x000000010400780c */ /* 0x000fda0003f45270 */
[----:B------:R-:W0:Y:S02]  /*62b0*/  @P2 LDC.64 R8, c[0x0][0x9e8] ;  /* 0x00027a00ff082b82 */ /* 0x000e240000000a00 */
[----:B0-----:R-:W-:-:S05]  /*62c0*/  @P2 IMAD.HI.U32 R8, R13, R8, RZ ;  /* 0x000000080d082227 */ /* 0x001fca00078e00ff */
[----:B------:R-:W-:-:S07]  /*62d0*/  @P2 SHF.R.U32.HI R13, RZ, R9, R8 ;  /* 0x00000009ff0d2219 */ /* 0x000fce0000011608 */
.L_x_856:
[----:B------:R-:W-:Y:S05]  /*62e0*/  BSYNC B0 ;  /* 0x0000000000007941 */ /* 0x000fea0003800000 */
.L_x_854:
[----:B------:R-:W-:-:S04]  /*62f0*/  IMAD R13, R13, R4, -R0 ;  /* 0x000000040d0d7224 */ /* 0x000fc800078e0a00 */
[----:B------:R-:W-:-:S05]  /*6300*/  IMAD R13, R16, -0x2, R13 ;  /* 0xfffffffe100d7824 */ /* 0x000fca00078e020d */
[----:B------:R-:W-:Y:S02]  /*6310*/  VIADDMNMX R11, R13, R4, R11, PT ;  /* 0x000000040d0b7246 */ /* 0x000fe4000380010b */
[----:B------:R-:W-:-:S07]  /*6320*/  VIMNMX R10, R10, R13, !PT ;  /* 0x0000000d0a0a7248 */ /* 0x000fce0007fe0100 */
.L_x_853:
[----:B------:R-:W-:Y:S02]  /*6330*/  FMNMX.FTZ R0, R24, R6, !PT ;  /* 0x0000000618007209 */ /* 0x000fe40007810000 */
[----:B------:R-:W-:Y:S02]  /*6340*/  ISETP.GT.AND P4, PT, R10, 0x10, P1 ;  /* 0x000000100a00780c */ /* 0x000fe40000f84270 */
[----:B------:R-:W-:Y:S02]  /*6350*/  FMNMX.FTZ R9, R25, R0, !PT ;  /* 0x0000000019097209 */ /* 0x000fe40007810000 */
[----:B------:R-:W-:Y:S02]  /*6360*/  ISETP.LT.OR P4, PT, R11, 0x11, P4 ;  /* 0x000000110b00780c */ /* 0x000fe40002781670 */
[----:B------:R-:W-:Y:S02]  /*6370*/  FMNMX.FTZ R0, R28, R9, !PT ;  /* 0x000000091c007209 */ /* 0x000fe40007810000 */
[----:B------:R-:W-:-:S02]  /*6380*/  FSEL R34, R34, -INF , !P4 ;  /* 0xff80000022227808 */ /* 0x000fc40006000000 */
[----:B------:R-:W-:Y:S02]  /*6390*/  FMNMX.FTZ R9, R29, R0, !PT ;  /* 0x000000001d097209 */ /* 0x000fe40007810000 */
[----:B------:R-:W-:Y:S02]  /*63a0*/  ISETP.GT.AND P4, PT, R10, 0x20, P1 ;  /* 0x000000200a00780c */ /* 0x000fe40000f84270 */
[----:B------:R-:W-:Y:S02]  /*63b0*/  FMNMX.FTZ R0, R32, R9, !PT ;  /* 0x0000000920007209 */ /* 0x000fe40007810000 */
[----:B------:R-:W-:Y:S02]  /*63c0*/  ISETP.LT.OR P4, PT, R11, 0x21, P4 ;  /* 0x000000210b00780c */ /* 0x000fe40002781670 */
[----:B------:R-:W-:Y:S02]  /*63d0*/  FMNMX.FTZ R9, R33, R0, !PT ;  /* 0x0000000021097209 */ /* 0x000fe40007810000 */
[----:B------:R-:W-:-:S02]  /*63e0*/  FSEL R42, R42, -INF , !P4 ;  /* 0xff8000002a2a7808 */ /* 0x000fc40006000000 */
[----:B------:R-:W-:Y:S02]  /*63f0*/  FMNMX.FTZ R0, R36, R9, !PT ;  /* 0x0000000924007209 */ /* 0x000fe40007810000 */
[C---:B------:R-:W-:Y:S02]  /*6400*/  ISETP.GT.AND P4, PT, R10.reuse, RZ, P1 ;  /* 0x000000ff0a00720c */ /* 0x040fe40000f84270 */
[----:B------:R-:W-:Y:S02]  /*6410*/  FMNMX.FTZ R9, R37, R0, !PT ;  /* 0x0000000025097209 */ /* 0x000fe40007810000 */
[----:B------:R-:W-:Y:S02]  /*6420*/  ISETP.GT.AND P2, PT, R10, 0x1, P1 ;  /* 0x000000010a00780c */ /* 0x000fe40000f44270 */
[----:B------:R-:W-:Y:S02]  /*6430*/  FMNMX.FTZ R0, R40, R9, !PT ;  /* 0x0000000928007209 */ /* 0x000fe40007810000 */
[----:B------:R-:W-:-:S02]  /*6440*/  ISETP.LT.OR P4, PT, R11, 0x1, P4 ;  /* 0x000000010b00780c */ /* 0x000fc40002781670 */
        /* <DEDUP_REMOVED lines=13> */
[----:B------:R-:W-:Y:S02]  /*6520*/  FMNMX.FTZ R20, R26, R5, !PT ;  /* 0x000000051a147209 */ /* 0x000fe40007810000 */
[----:B------:R-:W-:Y:S02]  /*6530*/  FMNMX.FTZ R0, R56, R9, !PT ;  /* 0x0000000938007209 */ /* 0x000fe40007810000 */
[----:B------:R-:W-:Y:S02]  /*6540*/  ISETP.LT.OR P3, PT, R11, 0xa, P3 ;  /* 0x0000000a0b00780c */ /* 0x000fe40001f61670 */
[----:B------:R-:W-:Y:S02]  /*6550*/  FMNMX.FTZ R9, R57, R0, !PT ;  /* 0x0000000039097209 */ /* 0x000fe40007810000 */
[----:B------:R-:W-:-:S02]  /*6560*/  FSEL R30, R30, -INF , !P5 ;  /* 0xff8000001e1e7808 */ /* 0x000fc40006800000 */
[----:B------:R-:W-:Y:S02]  /*6570*/  FMNMX.FTZ R0, R60, R9, !PT ;  /* 0x000000093c007209 */ /* 0x000fe40007810000 */
[----:B------:R-:W-:Y:S02]  /*6580*/  FMNMX.FTZ R21, R27, R20, !PT ;  /* 0x000000141b157209 */ /* 0x000fe40007810000 */
[----:B------:R-:W-:Y:S02]  /*6590*/  FMNMX.FTZ R9, R61, R0, !PT ;  /* 0x000000003d097209 */ /* 0x000fe40007810000 */
[----:B------:R-:W-:Y:S02]  /*65a0*/  ISETP.GT.AND P2, PT, R10, 0x11, P1 ;  /* 0x000000110a00780c */ /* 0x000fe40000f44270 */
[----:B------:R-:W-:Y:S02]  /*65b0*/  FMNMX.FTZ R0, R64, R9, !PT ;  /* 0x0000000940007209 */ /* 0x000fe40007810000 */
[----:B------:R-:W-:-:S02]  /*65c0*/  FSEL R31, R31, -INF , !P3 ;  /* 0xff8000001f1f7808 */ /* 0x000fc40005800000 */
[----:B------:R-:W-:Y:S02]  /*65d0*/  FMNMX.FTZ R9, R65, R0, !PT ;  /* 0x0000000041097209 */ /* 0x000fe40007810000 */
[----:B------:R-:W-:Y:S02]  /*65e0*/  FMNMX.FTZ R20, R30, R21, !PT ;  /* 0x000000151e147209 */ /* 0x000fe40007810000 */
[----:B------:R-:W-:Y:S02]  /*65f0*/  FMNMX.FTZ R0, R68, R9, !PT ;  /* 0x0000000944007209 */ /* 0x000fe40007810000 */
[----:B------:R-:W-:Y:S02]  /*6600*/  ISETP.GT.AND P5, PT, R10, 0x18, P1 ;  /* 0x000000180a00780c */ /* 0x000fe40000fa4270 */
[----:B------:R-:W-:Y:S02]  /*6610*/  FMNMX.FTZ R9, R69, R0, !PT ;  /* 0x0000000045097209 */ /* 0x000fe40007810000 */
[----:B------:R-:W-:-:S02]  /*6620*/  ISETP.LT.OR P2, PT, R11, 0x12, P2 ;  /* 0x000000120b00780c */ /* 0x000fc40001741670 */
[----:B------:R-:W-:Y:S02]  /*6630*/  FMNMX.FTZ R0, R72, R9, !PT ;  /* 0x0000000948007209 */ /* 0x000fe40007810000 */
[----:B------:R-:W-:Y:S02]  /*6640*/  FMNMX.FTZ R21, R31, R20, !PT ;  /* 0x000000141f157209 */ /* 0x000fe40007810000 */
[----:B------:R-:W-:Y:S02]  /*6650*/  FMNMX.FTZ R9, R73, R0, !PT ;  /* 0x0000000049097209 */ /* 0x000fe40007810000 */
[----:B------:R-:W-:Y:S02]  /*6660*/  ISETP.GT.AND P3, PT, R10, 0x19, P1 ;  /* 0x000000190a00780c */ /* 0x000fe40000f64270 */
[----:B------:R-:W-:Y:S02]  /*6670*/  FMNMX.FTZ R0, R76, R9, !PT ;  /* 0x000000094c007209 */ /* 0x000fe40007810000 */
[----:B------:R-:W-:-:S02]  /*6680*/  ISETP.LT.OR P5, PT, R11, 0x19, P5 ;  /* 0x000000190b00780c */ /* 0x000fc40002fa1670 */
[----:B------:R-:W-:Y:S02]  /*6690*/  FMNMX.FTZ R9, R77, R0, !PT ;  /* 0x000000004d097209 */ /* 0x000fe40007810000 */
[----:B------:R-:W-:Y:S02]  /*66a0*/  FSEL R35, R35, -INF , !P2 ;  /* 0xff80000023237808 */ /* 0x000fe40005000000 */
[----:B------:R-:W-:Y:S02]  /*66b0*/  FMNMX.FTZ R0, R80, R9, !PT ;  /* 0x0000000950007209 */ /* 0x000fe40007810000 */
[----:B------:R-:W-:Y:S02]  /*66c0*/  ISETP.LT.OR P3, PT, R11, 0x1a, P3 ;  /* 0x0000001a0b00780c */ /* 0x000fe40001f61670 */
[----:B------:R-:W-:Y:S02]  /*66d0*/  FMNMX.FTZ R9, R81, R0, !PT ;  /* 0x0000000051097209 */ /* 0x000fe40007810000 */
[----:B------:R-:W-:-:S02]  /*66e0*/  FSEL R38, R38, -INF , !P5 ;  /* 0xff80000026267808 */ /* 0x000fc40006800000 */
[----:B------:R-:W-:Y:S02]  /*66f0*/  FMNMX.FTZ R0, R84, R9, !PT ;  /* 0x0000000954007209 */ /* 0x000fe40007810000 */
[C---:B------:R-:W-:Y:S02]  /*6700*/  ISETP.GT.AND P2, PT, R10.reuse, 0x21, P1 ;  /* 0x000000210a00780c */ /* 0x040fe40000f44270 */
[----:B------:R-:W-:Y:S02]  /*6710*/  FMNMX.FTZ R4, R85, R0, !PT ;  /* 0x0000000055047209 */ /* 0x000fe40007810000 */
[----:B------:R-:W-:Y:S02]  /*6720*/  FSEL R39, R39, -INF , !P3 ;  /* 0xff80000027277808 */ /* 0x000fe40005800000 */
[----:B------:R-:W-:Y:S01]  /*6730*/  ISETP.GT.AND P5, PT, R10, 0x28, P1 ;  /* 0x000000280a00780c */ /* 0x000fe20000fa4270 */
[----:B------:R-:W0:Y:S01]  /*6740*/  SHFL.BFLY PT, R9, R4, 0x2, 0x1f ;  /* 0x0c401f0004097f89 */ /* 0x000e2200000e0000 */
[----:B------:R-:W-:-:S02]  /*6750*/  ISETP.LT.OR P2, PT, R11, 0x22, P2 ;  /* 0x000000220b00780c */ /* 0x000fc40001741670 */
[C---:B------:R-:W-:Y:S02]  /*6760*/  ISETP.GT.AND P3, PT, R10.reuse, 0x29, P1 ;  /* 0x000000290a00780c */ /* 0x040fe40000f64270 */
[----:B------:R-:W-:Y:S02]  /*6770*/  ISETP.LT.OR P5, PT, R11, 0x29, P5 ;  /* 0x000000290b00780c */ /* 0x000fe40002fa1670 */
[----:B------:R-:W-:Y:S02]  /*6780*/  FSEL R43, R43, -INF , !P2 ;  /* 0xff8000002b2b7808 */ /* 0x000fe40005000000 */
[----:B------:R-:W-:Y:S02]  /*6790*/  ISETP.GT.AND P2, PT, R10, 0x30, P1 ;  /* 0x000000300a00780c */ /* 0x000fe40000f44270 */
[----:B------:R-:W-:Y:S02]  /*67a0*/  FSEL R46, R46, -INF , !P5 ;  /* 0xff8000002e2e7808 */ /* 0x000fe40006800000 */
[----:B------:R-:W-:-:S02]  /*67b0*/  ISETP.LT.OR P3, PT, R11, 0x2a, P3 ;  /* 0x0000002a0b00780c */ /* 0x000fc40001f61670 */
[C---:B------:R-:W-:Y:S02]  /*67c0*/  ISETP.GT.AND P5, PT, R10.reuse, 0x31, P1 ;  /* 0x000000310a00780c */ /* 0x040fe40000fa4270 */
[----:B------:R-:W-:Y:S02]  /*67d0*/  ISETP.LT.OR P2, PT, R11, 0x31, P2 ;  /* 0x000000310b00780c */ /* 0x000fe40001741670 */
[----:B------:R-:W-:Y:S02]  /*67e0*/  FSEL R47, R47, -INF , !P3 ;  /* 0xff8000002f2f7808 */ /* 0x000fe40005800000 */
[----:B------:R-:W-:Y:S02]  /*67f0*/  ISETP.GT.AND P4, PT, R10, 0x38, P1 ;  /* 0x000000380a00780c */ /* 0x000fe40000f84270 */
[----:B------:R-:W-:Y:S02]  /*6800*/  FSEL R50, R50, -INF , !P2 ;  /* 0xff80000032327808 */ /* 0x000fe40005000000 */
[----:B0-----:R-:W-:-:S02]  /*6810*/  FMNMX.FTZ R9, R4, R9, !PT ;  /* 0x0000000904097209 */ /* 0x001fc40007810000 */
[C---:B------:R-:W-:Y:S02]  /*6820*/  ISETP.LT.OR P5, PT, R11.reuse, 0x32, P5 ;  /* 0x000000320b00780c */ /* 0x040fe40002fa1670 */
[C---:B------:R-:W-:Y:S01]  /*6830*/  ISETP.GT.AND P3, PT, R10.reuse, 0x39, P1 ;  /* 0x000000390a00780c */ /* 0x040fe20000f64270 */
[----:B------:R-:W0:Y:S01]  /*6840*/  SHFL.BFLY PT, R0, R9, 0x1, 0x1f ;  /* 0x0c201f0009007f89 */ /* 0x000e2200000e0000 */
[----:B------:R-:W-:Y:S02]  /*6850*/  ISETP.LT.OR P4, PT, R11, 0x39, P4 ;  /* 0x000000390b00780c */ /* 0x000fe40002781670 */
[----:B------:R-:W-:Y:S02]  /*6860*/  FSEL R51, R51, -INF , !P5 ;  /* 0xff80000033337808 */ /* 0x000fe40006800000 */
[----:B------:R-:W-:Y:S02]  /*6870*/  ISETP.GT.AND P2, PT, R10, 0x40, P1 ;  /* 0x000000400a00780c */ /* 0x000fe40000f44270 */
[----:B------:R-:W-:-:S02]  /*6880*/  FSEL R54, R54, -INF , !P4 ;  /* 0xff80000036367808 */ /* 0x000fc40006000000 */
[C---:B------:R-:W-:Y:S02]  /*6890*/  ISETP.LT.OR P3, PT, R11.reuse, 0x3a, P3 ;  /* 0x0000003a0b00780c */ /* 0x040fe40001f61670 */
[C---:B------:R-:W-:Y:S02]  /*68a0*/  ISETP.GT.AND P5, PT, R10.reuse, 0x41, P1 ;  /* 0x000000410a00780c */ /* 0x040fe40000fa4270 */
[----:B------:R-:W-:Y:S02]  /*68b0*/  ISETP.LT.OR P2, PT, R11, 0x41, P2 ;  /* 0x000000410b00780c */ /* 0x000fe40001741670 */
[----:B------:R-:W-:Y:S02]  /*68c0*/  FSEL R55, R55, -INF , !P3 ;  /* 0xff80000037377808 */ /* 0x000fe40005800000 */
[----:B------:R-:W-:Y:S02]  /*68d0*/  ISETP.GT.AND P4, PT, R10, 0x48, P1 ;  /* 0x000000480a00780c */ /* 0x000fe40000f84270 */
[----:B------:R-:W-:-:S02]  /*68e0*/  FSEL R58, R58, -INF , !P2 ;  /* 0xff8000003a3a7808 */ /* 0x000fc40005000000 */
[----:B------:R-:W-:Y:S02]  /*68f0*/  ISETP.LT.OR P5, PT, R11, 0x42, P5 ;  /* 0x000000420b00780c */ /* 0x000fe40002fa1670 */
[----:B------:R-:W-:Y:S02]  /*6900*/  ISETP.GT.AND P3, PT, R10, 0x49, P1 ;  /* 0x000000490a00780c */ /* 0x000fe40000f64270 */
[----:B0-----:R-:W-:Y:S02]  /*6910*/  FMNMX.FTZ R0, R9, R0, !PT ;  /* 0x0000000009007209 */ /* 0x001fe40007810000 */
[----:B------:R-:W-:Y:S02]  /*6920*/  ISETP.LT.OR P4, PT, R11, 0x49, P4 ;  /* 0x000000490b00780c */ /* 0x000fe40002781670 */
[C---:B------:R-:W-:Y:S01]  /*6930*/  FSETP.NEU.FTZ.AND P6, PT, R0.reuse, -INF , PT ;  /* 0xff8000000000780b */ /* 0x040fe20003fdd000 */
[----:B------:R-:W-:Y:S01]  /*6940*/  FMUL.FTZ R8, R0, UR33 ;  /* 0x0000002100087c20 */ /* 0x000fe20008410000 */
[----:B------:R-:W-:-:S02]  /*6950*/  FSEL R59, R59, -INF , !P5 ;  /* 0xff8000003b3b7808 */ /* 0x000fc40006800000 */
[----:B------:R-:W-:Y:S02]  /*6960*/  ISETP.GT.AND P2, PT, R10, 0x50, P1 ;  /* 0x000000500a00780c */ /* 0x000fe40000f44270 */
[----:B------:R-:W-:Y:S02]  /*6970*/  FSEL R4, R8, RZ, P6 ;  /* 0x000000ff08047208 */ /* 0x000fe40003000000 */
[----:B------:R-:W-:Y:S02]  /*6980*/  FSEL R62, R62, -INF , !P4 ;  /* 0xff8000003e3e7808 */ /* 0x000fe40006000000 */
[----:B------:R-:W-:Y:S01]  /*6990*/  ISETP.LT.OR P3, PT, R11, 0x4a, P3 ;  /* 0x0000004a0b00780c */ /* 0x000fe20001f61670 */
        /* <DEDUP_REMOVED lines=11> */
[----:B------:R-:W-:Y:S01]  /*6a50*/  ISETP.GT.AND P5, PT, R10, 0x51, P1 ;  /* 0x000000510a00780c */ /* 0x000fe20000fa4270 */
[----:B------:R-:W-:Y:S01]  /*6a60*/  MUFU.EX2 R20, R36 ;  /* 0x0000002400147308 */ /* 0x000fe20000000800 */
[----:B------:R-:W-:Y:S01]  /*6a70*/  FMNMX.FTZ R25, R39, R24, !PT ;  /* 0x0000001827197209 */ /* 0x000fe20007810000 */
[--C-:B------:R-:W-:Y:S01]  /*6a80*/  FFMA.FTZ R40, R40, UR33, -R4.reuse ;  /* 0x0000002128287c23 */ /* 0x100fe20008010804 */
[----:B------:R-:W-:Y:S01]  /*6a90*/  ISETP.LT.OR P2, PT, R11, 0x51, P2 ;  /* 0x000000510b00780c */ /* 0x000fe20001741670 */
[--C-:B------:R-:W-:Y:S01]  /*6aa0*/  FFMA.FTZ R44, R44, UR33, -R4.reuse ;  /* 0x000000212c2c7c23 */ /* 0x100fe20008010804 */
[----:B------:R-:W-:Y:S01]  /*6ab0*/  FMNMX.FTZ R28, R42, R25, !PT ;  /* 0x000000192a1c7209 */ /* 0x000fe20007810000 */
[--C-:B------:R-:W-:Y:S01]  /*6ac0*/  FFMA.FTZ R25, R41, UR33, -R4.reuse ;  /* 0x0000002129197c23 */ /* 0x100fe20008010804 */
[----:B------:R-:W-:Y:S01]  /*6ad0*/  FSEL R63, R63, -INF , !P3 ;  /* 0xff8000003f3f7808 */ /* 0x000fe20005800000 */
[----:B------:R-:W-:Y:S01]  /*6ae0*/  MUFU.EX2 R24, R40 ;  /* 0x0000002800187308 */ /* 0x000fe20000000800 */
[----:B------:R-:W-:Y:S01]  /*6af0*/  FMNMX.FTZ R29, R43, R28, !PT ;  /* 0x0000001c2b1d7209 */ /* 0x000fe20007810000 */
[--C-:B------:R-:W-:Y:S01]  /*6b00*/  FFMA.FTZ R48, R48, UR33, -R4.reuse ;  /* 0x0000002130307c23 */ /* 0x100fe20008010804 */
[----:B------:R-:W-:Y:S01]  /*6b10*/  ISETP.GT.AND P4, PT, R10, 0x58, P1 ;  /* 0x000000580a00780c */ /* 0x000fe20000f84270 */
[--C-:B------:R-:W-:Y:S01]  /*6b20*/  FFMA.FTZ R52, R52, UR33, -R4.reuse ;  /* 0x0000002134347c23 */ /* 0x100fe20008010804 */
[----:B------:R-:W-:Y:S01]  /*6b30*/  FMNMX.FTZ R28, R46, R29, !PT ;  /* 0x0000001d2e1c7209 */ /* 0x000fe20007810000 */
[--C-:B------:R-:W-:Y:S01]  /*6b40*/  FFMA.FTZ R56, R56, UR33, -R4.reuse ;  /* 0x0000002138387c23 */ /* 0x100fe20008010804 */
[----:B------:R-:W-:Y:S01]  /*6b50*/  FSEL R66, R66, -INF , !P2 ;  /* 0xff80000042427808 */ /* 0x000fe20005000000 */
[----:B------:R-:W-:Y:S01]  /*6b60*/  FFMA.FTZ R85, R85, UR33, -R4 ;  /* 0x0000002155557c23 */ /* 0x000fe20008010804 */
[----:B------:R-:W-:Y:S01]  /*6b70*/  FMNMX.FTZ R29, R47, R28, !PT ;  /* 0x0000001c2f1d7209 */ /* 0x000fe20007810000 */
[----:B------:R-:W-:Y:S01]  /*6b80*/  MUFU.EX2 R8, R8 ;  /* 0x0000000800087308 */ /* 0x000fe20000000800 */
[----:B------:R-:W-:-:S02]  /*6b90*/  ISETP.LT.OR P5, PT, R11, 0x52, P5 ;  /* 0x000000520b00780c */ /* 0x000fc40002fa1670 */
[----:B------:R-:W-:Y:S01]  /*6ba0*/  FMNMX.FTZ R32, R50, R29, !PT ;  /* 0x0000001d32207209 */ /* 0x000fe20007810000 */
[----:B------:R-:W-:Y:S01]  /*6bb0*/  FFMA.FTZ R29, R45, UR33, -R4 ;  /* 0x000000212d1d7c23 */ /* 0x000fe20008010804 */
[----:B------:R-:W-:Y:S02]  /*6bc0*/  ISETP.GT.AND P3, PT, R10, 0x59, P1 ;  /* 0x000000590a00780c */ /* 0x000fe40000f64270 */
[----:B------:R-:W-:Y:S01]  /*6bd0*/  FMNMX.FTZ R33, R51, R32, !PT ;  /* 0x0000002033217209 */ /* 0x000fe20007810000 */
[----:B------:R0:W-:Y:S01]  /*6be0*/  MUFU.EX2 R28, R44 ;  /* 0x0000002c001c7308 */ /* 0x0001e20000000800 */
[----:B------:R-:W-:Y:S02]  /*6bf0*/  ISETP.LT.OR P4, PT, R11, 0x59, P4 ;  /* 0x000000590b00780c */ /* 0x000fe40002781670 */
[----:B------:R-:W-:Y:S02]  /*6c00*/  FMNMX.FTZ R32, R54, R33, !PT ;  /* 0x0000002136207209 */ /* 0x000fe40007810000 */
[----:B------:R-:W-:-:S02]  /*6c10*/  FSEL R67, R67, -INF , !P5 ;  /* 0xff80000043437808 */ /* 0x000fc40006800000 */
[----:B------:R-:W-:Y:S01]  /*6c20*/  FMNMX.FTZ R33, R55, R32, !PT ;  /* 0x0000002037217209 */ /* 0x000fe20007810000 */
[----:B------:R-:W-:Y:S01]  /*6c30*/  MUFU.EX2 R9, R9 ;  /* 0x0000000900097308 */ /* 0x000fe20000000800 */
[----:B------:R-:W-:Y:S01]  /*6c40*/  ISETP.GT.AND P2, PT, R10, 0x60, P1 ;  /* 0x000000600a00780c */ /* 0x000fe20000f44270 */
[--C-:B0-----:R-:W-:Y:S01]  /*6c50*/  FFMA.FTZ R44, R60, UR33, -R4.reuse ;  /* 0x000000213c2c7c23 */ /* 0x101fe20008010804 */
[----:B------:R-:W-:Y:S01]  /*6c60*/  FMNMX.FTZ R36, R58, R33, !PT ;  /* 0x000000213a247209 */ /* 0x000fe20007810000 */
[--C-:B------:R-:W-:Y:S01]  /*6c70*/  FFMA.FTZ R33, R49, UR33, -R4.reuse ;  /* 0x0000002131217c23 */ /* 0x100fe20008010804 */
[----:B------:R-:W-:Y:S01]  /*6c80*/  FSEL R70, R70, -INF , !P4 ;  /* 0xff80000046467808 */ /* 0x000fe20006000000 */
[--C-:B------:R-:W-:Y:S01]  /*6c90*/  FFMA.FTZ R49, R65, UR33, -R4.reuse ;  /* 0x0000002141317c23 */ /* 0x100fe20008010804 */
[----:B------:R-:W-:Y:S01]  /*6ca0*/  FMNMX.FTZ R37, R59, R36, !PT ;  /* 0x000000243b257209 */ /* 0x000fe20007810000 */
[----:B------:R0:W-:Y:S01]  /*6cb0*/  MUFU.EX2 R32, R48 ;  /* 0x0000003000207308 */ /* 0x0001e20000000800 */
[----:B------:R-:W-:Y:S01]  /*6cc0*/  ISETP.LT.OR P3, PT, R11, 0x5a, P3 ;  /* 0x0000005a0b00780c */ /* 0x000fe20001f61670 */
[--C-:B------:R-:W-:Y:S01]  /*6cd0*/  FFMA.FTZ R60, R76, UR33, -R4.reuse ;  /* 0x000000214c3c7c23 */ /* 0x100fe20008010804 */
[----:B------:R-:W-:Y:S01]  /*6ce0*/  FMNMX.FTZ R36, R62, R37, !PT ;  /* 0x000000253e247209 */ /* 0x000fe20007810000 */
[----:B------:R-:W-:Y:S01]  /*6cf0*/  FFMA.FTZ R65, R81, UR33, -R4 ;  /* 0x0000002151417c23 */ /* 0x000fe20008010804 */
[----:B------:R-:W-:-:S02]  /*6d00*/  ISETP.GT.AND P5, PT, R10, 0x61, P1 ;  /* 0x000000610a00780c */ /* 0x000fc40000fa4270 */
[----:B------:R-:W-:Y:S01]  /*6d10*/  FMNMX.FTZ R37, R63, R36, !PT ;  /* 0x000000243f257209 */ /* 0x000fe20007810000 */
[----:B------:R-:W-:Y:S01]  /*6d20*/  MUFU.EX2 R12, R12 ;  /* 0x0000000c000c7308 */ /* 0x000fe20000000800 */
[----:B------:R-:W-:Y:S01]  /*6d30*/  ISETP.GT.AND P4, PT, R10, 0x68, P1 ;  /* 0x000000680a00780c */ /* 0x000fe20000f84270 */
[--C-:B0-----:R-:W-:Y:S01]  /*6d40*/  FFMA.FTZ R48, R64, UR33, -R4.reuse ;  /* 0x0000002140307c23 */ /* 0x101fe20008010804 */
[----:B------:R-:W-:Y:S01]  /*6d50*/  FMNMX.FTZ R40, R66, R37, !PT ;  /* 0x0000002542287209 */ /* 0x000fe20007810000 */
[--C-:B------:R-:W-:Y:S01]  /*6d60*/  FFMA.FTZ R37, R53, UR33, -R4.reuse ;  /* 0x0000002135257c23 */ /* 0x100fe20008010804 */
[----:B------:R-:W-:Y:S01]  /*6d70*/  ISETP.LT.OR P2, PT, R11, 0x61, P2 ;  /* 0x000000610b00780c */ /* 0x000fe20001741670 */
[--C-:B------:R-:W-:Y:S01]  /*6d80*/  FFMA.FTZ R53, R69, UR33, -R4.reuse ;  /* 0x0000002145357c23 */ /* 0x100fe20008010804 */
[----:B------:R-:W-:Y:S01]  /*6d90*/  FMNMX.FTZ R41, R67, R40, !PT ;  /* 0x0000002843297209 */ /* 0x000fe20007810000 */
[----:B------:R0:W-:Y:S01]  /*6da0*/  MUFU.EX2 R36, R52 ;  /* 0x0000003400247308 */ /* 0x0001e20000000800 */
[----:B------:R-:W-:Y:S01]  /*6db0*/  FSEL R71, R71, -INF , !P3 ;  /* 0xff80000047477808 */ /* 0x000fe20005800000 */
[----:B------:R-:W-:Y:S01]  /*6dc0*/  FFMA.FTZ R64, R80, UR33, -R4 ;  /* 0x0000002150407c23 */ /* 0x000fe20008010804 */
[----:B------:R-:W-:-:S02]  /*6dd0*/  FMNMX.FTZ R40, R70, R41, !PT ;  /* 0x0000002946287209 */ /* 0x000fc40007810000 */
[C---:B------:R-:W-:Y:S02]  /*6de0*/  ISETP.LT.OR P5, PT, R11.reuse, 0x62, P5 ;  /* 0x000000620b00780c */ /* 0x040fe40002fa1670 */
[----:B------:R-:W-:Y:S01]  /*6df0*/  ISETP.LT.OR P4, PT, R11, 0x69, P4 ;  /* 0x000000690b00780c */ /* 0x000fe20002781670 */
[----:B------:R-:W-:Y:S01]  /*6e00*/  MUFU.EX2 R13, R13 ;  /* 0x0000000d000d7308 */ /* 0x000fe20000000800 */
[----:B------:R-:W-:Y:S01]  /*6e10*/  FSEL R74, R74, -INF , !P2 ;  /* 0xff8000004a4a7808 */ /* 0x000fe20005000000 */
[--C-:B0-----:R-:W-:Y:S01]  /*6e20*/  FFMA.FTZ R52, R68, UR33, -R4.reuse ;  /* 0x0000002144347c23 */ /* 0x101fe20008010804 */
[----:B------:R-:W-:Y:S01]  /*6e30*/  FMNMX.FTZ R41, R71, R40, !PT ;  /* 0x0000002847297209 */ /* 0x000fe20007810000 */
[----:B------:R-:W-:Y:S01]  /*6e40*/  FFMA.FTZ R68, R84, UR33, -R4 ;  /* 0x0000002154447c23 */ /* 0x000fe20008010804 */
[----:B------:R-:W-:Y:S02]  /*6e50*/  FSEL R75, R75, -INF , !P5 ;  /* 0xff8000004b4b7808 */ /* 0x000fe40006800000 */
[----:B------:R-:W-:Y:S01]  /*6e60*/  FSEL R78, R78, -INF , !P4 ;  /* 0xff8000004e4e7808 */ /* 0x000fe20006000000 */
[----:B------:R0:W-:Y:S01]  /*6e70*/  MUFU.EX2 R40, R56 ;  /* 0x0000003800287308 */ /* 0x0001e20000000800 */
[----:B------:R-:W-:-:S02]  /*6e80*/  ISETP.GT.AND P3, PT, R10, 0x69, P1 ;  /* 0x000000690a00780c */ /* 0x000fc40000f64270 */
[C---:B------:R-:W-:Y:S02]  /*6e90*/  ISETP.GT.AND P2, PT, R10.reuse, 0x70, P1 ;  /* 0x000000700a00780c */ /* 0x040fe40000f44270 */
[C---:B------:R-:W-:Y:S02]  /*6ea0*/  ISETP.GT.AND P5, PT, R10.reuse, 0x71, P1 ;  /* 0x000000710a00780c */ /* 0x040fe40000fa4270 */
[C---:B------:R-:W-:Y:S01]  /*6eb0*/  ISETP.GT.AND P4, PT, R10.reuse, 0x78, P1 ;  /* 0x000000780a00780c */ /* 0x040fe20000f84270 */
[----:B------:R-:W-:Y:S01]  /*6ec0*/  MUFU.EX2 R14, R14 ;  /* 0x0000000e000e7308 */ /* 0x000fe20000000800 */
[----:B------:R-:W-:Y:S01]  /*6ed0*/  ISETP.GT.AND P1, PT, R10, 0x79, P1 ;  /* 0x000000790a00780c */ /* 0x000fe20000f24270 */
[--C-:B0-----:R-:W-:Y:S01]  /*6ee0*/  FFMA.FTZ R56, R72, UR33, -R4.reuse ;  /* 0x0000002148387c23 */ /* 0x101fe20008010804 */
[----:B------:R-:W-:Y:S01]  /*6ef0*/  FMNMX.FTZ R10, R74, R41, !PT ;  /* 0x000000294a0a7209 */ /* 0x000fe20007810000 */
[--C-:B------:R-:W-:Y:S01]  /*6f00*/  FFMA.FTZ R41, R57, UR33, -R4.reuse ;  /* 0x0000002139297c23 */ /* 0x100fe20008010804 */
[----:B------:R-:W-:Y:S01]  /*6f10*/  ISETP.LT.OR P3, PT, R11, 0x6a, P3 ;  /* 0x0000006a0b00780c */ /* 0x000fe20001f61670 */
[----:B------:R-:W-:Y:S01]  /*6f20*/  FFMA.FTZ R57, R73, UR33, -R4 ;  /* 0x0000002149397c23 */ /* 0x000fe20008010804 */
[----:B------:R-:W-:Y:S01]  /*6f30*/  FMNMX.FTZ R45, R75, R10, !PT ;  /* 0x0000000a4b2d7209 */ /* 0x000fe20007810000 */
[----:B------:R-:W-:Y:S01]  /*6f40*/  MUFU.EX2 R15, R15 ;  /* 0x0000000f000f7308 */ /* 0x000fe20000000800 */
[----:B------:R-:W-:-:S02]  /*6f50*/  ISETP.LT.OR P2, PT, R11, 0x71, P2 ;  /* 0x000000710b00780c */ /* 0x000fc40001741670 */
[----:B------:R-:W-:Y:S02]  /*6f60*/  FSEL R79, R79, -INF , !P3 ;  /* 0xff8000004f4f7808 */ /* 0x000fe40005800000 */
[----:B------:R-:W-:Y:S02]  /*6f70*/  FMNMX.FTZ R10, R78, R45, !PT ;  /* 0x0000002d4e0a7209 */ /* 0x000fe40007810000 */
[----:B------:R-:W-:Y:S01]  /*6f80*/  ISETP.LT.OR P5, PT, R11, 0x72, P5 ;  /* 0x000000720b00780c */ /* 0x000fe20002fa1670 */
[----:B------:R-:W-:Y:S01]  /*6f90*/  MUFU.EX2 R21, R21 ;  /* 0x0000001500157308 */ /* 0x000fe20000000800 */
[----:B------:R-:W-:Y:S02]  /*6fa0*/  FSEL R82, R82, -INF , !P2 ;  /* 0xff80000052527808 */ /* 0x000fe40005000000 */
[----:B------:R-:W-:Y:S02]  /*6fb0*/  FMNMX.FTZ R45, R79, R10, !PT ;  /* 0x0000000a4f2d7209 */ /* 0x000fe40007810000 */
[----:B------:R-:W-:-:S02]  /*6fc0*/  ISETP.LT.OR P4, PT, R11, 0x79, P4 ;  /* 0x000000790b00780c */ /* 0x000fc40002781670 */
[----:B------:R-:W-:Y:S01]  /*6fd0*/  FSEL R83, R83, -INF , !P5 ;  /* 0xff80000053537808 */ /* 0x000fe20006800000 */
[----:B------:R-:W-:Y:S01]  /*6fe0*/  MUFU.EX2 R25, R25 ;  /* 0x0000001900197308 */ /* 0x000fe20000000800 */
[----:B------:R-:W-:Y:S01]  /*6ff0*/  FMNMX.FTZ R10, R82, R45, !PT ;  /* 0x0000002d520a7209 */ /* 0x000fe20007810000 */
[--C-:B------:R-:W-:Y:S01]  /*7000*/  FFMA.FTZ R45, R61, UR33, -R4.reuse ;  /* 0x000000213d2d7c23 */ /* 0x100fe20008010804 */
[----:B------:R-:W-:Y:S01]  /*7010*/  ISETP.LT.OR P1, PT, R11, 0x7a, P1 ;  /* 0x0000007a0b00780c */ /* 0x000fe20000f21670 */
[----:B------:R-:W-:Y:S01]  /*7020*/  FFMA.FTZ R61, R77, UR33, -R4 ;  /* 0x000000214d3d7c23 */ /* 0x000fe20008010804 */
[----:B------:R-:W-:Y:S02]  /*7030*/  FSEL R86, R86, -INF , !P4 ;  /* 0xff80000056567808 */ /* 0x000fe40006000000 */
[----:B------:R-:W-:Y:S01]  /*7040*/  FMNMX.FTZ R11, R83, R10, !PT ;  /* 0x0000000a530b7209 */ /* 0x000fe20007810000 */
[----:B------:R-:W-:Y:S01]  /*7050*/  MUFU.EX2 R29, R29 ;  /* 0x0000001d001d7308 */ /* 0x000fe20000000800 */
[----:B------:R-:W-:-:S02]  /*7060*/  FSEL R87, R87, -INF , !P1 ;  /* 0xff80000057577808 */ /* 0x000fc40004800000 */
[----:B------:R-:W-:Y:S02]  /*7070*/  FMNMX.FTZ R10, R86, R11, !PT ;  /* 0x0000000b560a7209 */ /* 0x000fe40007810000 */
[----:B------:R-:W-:Y:S02]  /*7080*/  FSEL R69, R0, RZ, P6 ;  /* 0x000000ff00457208 */ /* 0x000fe40003000000 */
[----:B------:R-:W-:Y:S01]  /*7090*/  FMNMX.FTZ R10, R87, R10, !PT ;  /* 0x0000000a570a7209 */ /* 0x000fe20007810000 */
[----:B------:R-:W-:Y:S02]  /*70a0*/  MUFU.EX2 R33, R33 ;  /* 0x0000002100217308 */ /* 0x000fe40000000800 */
[----:B------:R-:W-:Y:S02]  /*70b0*/  FADD.FTZ R6, -R69, R6 ;  /* 0x0000000645067221 */ /* 0x000fe40000010100 */
[----:B------:R-:W0:Y:S02]  /*70c0*/  SHFL.BFLY PT, R11, R10, 0x2, 0x1f ;  /* 0x0c401f000a0b7f89 */ /* 0x000e2400000e0000 */
[----:B------:R-:W-:-:S02]  /*70d0*/  FMUL.FTZ R6, R6, UR33 ;  /* 0x0000002106067c20 */ /* 0x000fc40008410000 */
[----:B------:R-:W-:Y:S08]  /*70e0*/  MUFU.EX2 R69, R85 ;  /* 0x0000005500457308 */ /* 0x000ff00000000800 */
[----:B------:R-:W1:Y:S08]  /*70f0*/  MUFU.EX2 R6, R6 ;  /* 0x0000000600067308 */ /* 0x000e700000000800 */
[----:B------:R-:W-:Y:S01]  /*7100*/  MUFU.EX2 R37, R37 ;  /* 0x0000002500257308 */ /* 0x000fe20000000800 */
[----:B0-----:R-:W-:-:S07]  /*7110*/  FMNMX.FTZ R11, R10, R11, !PT ;  /* 0x0000000b0a0b7209 */ /* 0x001fce0007810000 */
[----:B------:R-:W-:Y:S01]  /*7120*/  MUFU.EX2 R41, R41 ;  /* 0x0000002900297308 */ /* 0x000fe20000000800 */
[----:B------:R-:W0:Y:S07]  /*7130*/  SHFL.BFLY PT, R10, R11, 0x1, 0x1f ;  /* 0x0c201f000b0a7f89 */ /* 0x000e2e00000e0000 */
[----:B------:R-:W-:Y:S08]  /*7140*/  MUFU.EX2 R44, R44 ;  /* 0x0000002c002c7308 */ /* 0x000ff00000000800 */
[----:B------:R-:W-:Y:S08]  /*7150*/  MUFU.EX2 R45, R45 ;  /* 0x0000002d002d7308 */ /* 0x000ff00000000800 */
[----:B------:R-:W-:Y:S01]  /*7160*/  MUFU.EX2 R48, R48 ;  /* 0x0000003000307308 */ /* 0x000fe20000000800 */
[----:B0-----:R-:W-:-:S04]  /*7170*/  FMNMX.FTZ R4, R11, R10, !PT ;  /* 0x0000000a0b047209 */ /* 0x001fc80007810000 */
[C---:B------:R-:W-:Y:S01]  /*7180*/  FSETP.NEU.FTZ.AND P1, PT, R4.reuse, -INF , PT ;  /* 0xff8000000400780b */ /* 0x040fe20003f3d000 */
[----:B------:R-:W-:Y:S02]  /*7190*/  FMUL.FTZ R72, R4, UR33 ;  /* 0x0000002104487c20 */ /* 0x000fe40008410000 */
[----:B------:R-:W-:Y:S03]  /*71a0*/  MUFU.EX2 R49, R49 ;  /* 0x0000003100317308 */ /* 0x000fe60000000800 */
[----:B------:R-:W-:-:S05]  /*71b0*/  FSEL R72, R72, RZ, P1 ;  /* 0x000000ff48487208 */ /* 0x000fca0000800000 */
[--C-:B------:R-:W-:Y:S01]  /*71c0*/  FFMA.FTZ R80, R27, UR33, -R72.reuse ;  /* 0x000000211b507c23 */ /* 0x100fe20008010848 */
[--C-:B------:R-:W-:Y:S01]  /*71d0*/  FFMA.FTZ R27, R46, UR33, -R72.reuse ;  /* 0x000000212e1b7c23 */ /* 0x100fe20008010848 */
[----:B------:R-:W-:Y:S01]  /*71e0*/  FSEL R46, R4, RZ, P1 ;  /* 0x000000ff042e7208 */ /* 0x000fe20000800000 */
[--C-:B------:R-:W-:Y:S01]  /*71f0*/  FFMA.FTZ R10, R26, UR33, -R72.reuse ;  /* 0x000000211a0a7c23 */ /* 0x100fe20008010848 */
[--C-:B------:R-:W-:Y:S01]  /*7200*/  FFMA.FTZ R11, R30, UR33, -R72.reuse ;  /* 0x000000211e0b7c23 */ /* 0x100fe20008010848 */
[--C-:B------:R-:W-:Y:S01]  /*7210*/  FFMA.FTZ R77, R31, UR33, -R72.reuse ;  /* 0x000000211f4d7c23 */ /* 0x100fe20008010848 */
[----:B------:R-:W-:Y:S01]  /*7220*/  MUFU.EX2 R80, R80 ;  /* 0x0000005000507308 */ /* 0x000fe20000000800 */
[----:B------:R-:W-:Y:S01]  /*7230*/  FADD.FTZ R46, -R46, R5 ;  /* 0x000000052e2e7221 */ /* 0x000fe20000010100 */
[--C-:B------:R-:W-:Y:S01]  /*7240*/  FFMA.FTZ R34, R34, UR33, -R72.reuse ;  /* 0x0000002122227c23 */ /* 0x100fe20008010848 */
[--C-:B------:R-:W-:Y:S01]  /*7250*/  FFMA.FTZ R76, R35, UR33, -R72.reuse ;  /* 0x00000021234c7c23 */ /* 0x100fe20008010848 */
[----:B------:R-:W-:Y:S01]  /*7260*/  FFMA.FTZ R30, R50, UR33, -R72 ;  /* 0x00000021321e7c23 */ /* 0x000fe20008010848 */
[----:B------:R-:W-:Y:S01]  /*7270*/  FMUL.FTZ R5, R46, UR33 ;  /* 0x000000212e057c20 */ /* 0x000fe20008410000 */
[----:B-1----:R-:W-:Y:S01]  /*7280*/  FFMA.FTZ R50, R6, R3, R8 ;  /* 0x0000000306327223 */ /* 0x002fe20000010008 */
[--C-:B------:R-:W-:Y:S01]  /*7290*/  FFMA.FTZ R31, R38, UR33, -R72.reuse ;  /* 0x00000021261f7c23 */ /* 0x100fe20008010848 */
[----:B------:R-:W-:Y:S01]  /*72a0*/  MUFU.EX2 R10, R10 ;  /* 0x0000000a000a7308 */ /* 0x000fe20000000800 */
[--C-:B------:R-:W-:Y:S01]  /*72b0*/  FFMA.FTZ R73, R39, UR33, -R72.reuse ;  /* 0x0000002127497c23 */ /* 0x100fe20008010848 */
[----:B------:R-:W-:Y:S01]  /*72c0*/  FFMA.FTZ R39, R47, UR33, -R72 ;  /* 0x000000212f277c23 */ /* 0x000fe20008010848 */
[----:B------:R-:W-:Y:S01]  /*72d0*/  FADD.FTZ R47, R9, R50 ;  /* 0x00000032092f7221 */ /* 0x000fe20000010000 */
[--C-:B------:R-:W-:Y:S01]  /*72e0*/  FFMA.FTZ R26, R42, UR33, -R72.reuse ;  /* 0x000000212a1a7c23 */ /* 0x100fe20008010848 */
[--C-:B------:R-:W-:Y:S01]  /*72f0*/  FFMA.FTZ R38, R51, UR33, -R72.reuse ;  /* 0x0000002133267c23 */ /* 0x100fe20008010848 */
[--C-:B------:R-:W-:Y:S01]  /*7300*/  FFMA.FTZ R42, R43, UR33, -R72.reuse ;  /* 0x000000212b2a7c23 */ /* 0x100fe20008010848 */
[----:B------:R-:W-:Y:S01]  /*7310*/  FADD.FTZ R50, R12, R47 ;  /* 0x0000002f0c327221 */ /* 0x000fe20000010000 */
        /* <DEDUP_REMOVED lines=9> */
[--C-:B------:R-:W-:Y:S01]  /*73b0*/  FFMA.FTZ R63, R71, UR33, -R72.reuse ;  /* 0x00000021473f7c23 */ /* 0x100fe20008010848 */
[--C-:B------:R-:W-:Y:S01]  /*73c0*/  FFMA.FTZ R62, R75, UR33, -R72.reuse ;  /* 0x000000214b3e7c23 */ /* 0x100fe20008010848 */
[----:B------:R-:W-:-:S05]  /*73d0*/  FFMA.FTZ R59, R79, UR33, -R72 ;  /* 0x000000214f3b7c23 */ /* 0x000fca0008010848 */
[----:B------:R-:W2:Y:S01]  /*73e0*/  MUFU.EX2 R77, R77 ;  /* 0x0000004d004d7308 */ /* 0x000ea20000000800 */
[----:B0-----:R-:W-:-:S04]  /*73f0*/  FFMA.FTZ R3, R5, R2, R10 ;  /* 0x0000000205037223 */ /* 0x001fc8000001000a */
[----:B------:R-:W-:Y:S01]  /*7400*/  FADD.FTZ R2, R80, R3 ;  /* 0x0000000350027221 */ /* 0x000fe20000010000 */
[----:B------:R-:W-:Y:S01]  /*7410*/  FADD.FTZ R3, R13, R50 ;  /* 0x000000320d037221 */ /* 0x000fe20000010000 */
[----:B------:R-:W-:Y:S01]  /*7420*/  FFMA.FTZ R50, R67, UR33, -R72 ;  /* 0x0000002143327c23 */ /* 0x000fe20008010848 */
[----:B------:R-:W0:Y:S01]  /*7430*/  MUFU.EX2 R34, R34 ;  /* 0x0000002200227308 */ /* 0x000e220000000800 */
[----:B-1----:R-:W-:-:S07]  /*7440*/  FADD.FTZ R2, R11, R2 ;  /* 0x000000020b027221 */ /* 0x002fce0000010000 */
[----:B------:R-:W1:Y:S01]  /*7450*/  MUFU.EX2 R76, R76 ;  /* 0x0000004c004c7308 */ /* 0x000e620000000800 */
[----:B--2---:R-:W-:Y:S01]  /*7460*/  FADD.FTZ R51, R77, R2 ;  /* 0x000000024d337221 */ /* 0x004fe20000010000 */
[----:B------:R-:W-:-:S04]  /*7470*/  FADD.FTZ R2, R14, R3 ;  /* 0x000000030e027221 */ /* 0x000fc80000010000 */
[----:B------:R-:W-:Y:S02]  /*7480*/  FADD.FTZ R3, R15, R2 ;  /* 0x000000020f037221 */ /* 0x000fe40000010000 */
[----:B------:R-:W2:Y:S01]  /*7490*/  MUFU.EX2 R31, R31 ;  /* 0x0000001f001f7308 */ /* 0x000ea20000000800 */
[----:B0-----:R-:W-:Y:S01]  /*74a0*/  FADD.FTZ R51, R34, R51 ;  /* 0x0000003322337221 */ /* 0x001fe20000010000 */
[----:B------:R-:W-:-:S04]  /*74b0*/  FADD.FTZ R54, R20, R3 ;  /* 0x0000000314367221 */ /* 0x000fc80000010000 */
[----:B------:R-:W-:Y:S02]  /*74c0*/  FADD.FTZ R3, R21, R54 ;  /* 0x0000003615037221 */ /* 0x000fe40000010000 */
[----:B------:R-:W0:Y:S01]  /*74d0*/  MUFU.EX2 R73, R73 ;  /* 0x0000004900497308 */ /* 0x000e220000000800 */
[----:B-1----:R-:W-:Y:S01]  /*74e0*/  FADD.FTZ R2, R76, R51 ;  /* 0x000000334c027221 */ /* 0x002fe20000010000 */
[----:B------:R-:W-:-:S06]  /*74f0*/  FFMA.FTZ R51, R70, UR33, -R72 ;  /* 0x0000002146337c23 */ /* 0x000fcc0008010848 */
[----:B------:R-:W1:Y:S01]  /*7500*/  MUFU.EX2 R26, R26 ;  /* 0x0000001a001a7308 */ /* 0x000e620000000800 */
[----:B--2---:R-:W-:-:S07]  /*7510*/  FADD.FTZ R2, R31, R2 ;  /* 0x000000021f027221 */ /* 0x004fce0000010000 */
[----:B------:R-:W2:Y:S01]  /*7520*/  MUFU.EX2 R42, R42 ;  /* 0x0000002a002a7308 */ /* 0x000ea20000000800 */
[----:B0-----:R-:W-:Y:S01]  /*7530*/  FADD.FTZ R55, R73, R2 ;  /* 0x0000000249377221 */ /* 0x001fe20000010000 */
[----:B------:R-:W-:-:S04]  /*7540*/  FADD.FTZ R2, R24, R3 ;  /* 0x0000000318027221 */ /* 0x000fc80000010000 */
[----:B------:R-:W-:Y:S02]  /*7550*/  FADD.FTZ R3, R25, R2 ;  /* 0x0000000219037221 */ /* 0x000fe40000010000 */
[----:B------:R-:W0:Y:S01]  /*7560*/  MUFU.EX2 R27, R27 ;  /* 0x0000001b001b7308 */ /* 0x000e220000000800 */
[----:B-1----:R-:W-:Y:S01]  /*7570*/  FADD.FTZ R55, R26, R55 ;  /* 0x000000371a377221 */ /* 0x002fe20000010000 */
[----:B------:R-:W-:-:S04]  /*7580*/  FADD.FTZ R54, R28, R3 ;  /* 0x000000031c367221 */ /* 0x000fc80000010000 */
[----:B------:R-:W-:Y:S01]  /*7590*/  FADD.FTZ R3, R29, R54 ;  /* 0x000000361d037221 */ /* 0x000fe20000010000 */
[----:B------:R-:W-:Y:S01]  /*75a0*/  FFMA.FTZ R54, R74, UR33, -R72 ;  /* 0x000000214a367c23 */ /* 0x000fe20008010848 */
[----:B------:R-:W1:Y:S01]  /*75b0*/  MUFU.EX2 R39, R39 ;  /* 0x0000002700277308 */ /* 0x000e620000000800 */
[----:B--2---:R-:W-:-:S07]  /*75c0*/  FADD.FTZ R2, R42, R55 ;  /* 0x000000372a027221 */ /* 0x004fce0000010000 */
[----:B------:R-:W2:Y:S01]  /*75d0*/  MUFU.EX2 R30, R30 ;  /* 0x0000001e001e7308 */ /* 0x000ea20000000800 */
[----:B0-----:R-:W-:-:S07]  /*75e0*/  FADD.FTZ R2, R27, R2 ;  /* 0x000000021b027221 */ /* 0x001fce0000010000 */
[----:B------:R-:W0:Y:S01]  /*75f0*/  MUFU.EX2 R38, R38 ;  /* 0x0000002600267308 */ /* 0x000e220000000800 */
[----:B-1----:R-:W-:Y:S01]  /*7600*/  FADD.FTZ R55, R39, R2 ;  /* 0x0000000227377221 */ /* 0x002fe20000010000 */
[----:B------:R-:W-:-:S04]  /*7610*/  FADD.FTZ R2, R32, R3 ;  /* 0x0000000320027221 */ /* 0x000fc80000010000 */
[----:B------:R-:W-:Y:S02]  /*7620*/  FADD.FTZ R3, R33, R2 ;  /* 0x0000000221037221 */ /* 0x000fe40000010000 */
[----:B------:R-:W1:Y:S01]  /*7630*/  MUFU.EX2 R35, R35 ;  /* 0x0000002300237308 */ /* 0x000e620000000800 */
[----:B--2---:R-:W-:Y:S01]  /*7640*/  FADD.FTZ R55, R30, R55 ;  /* 0x000000371e377221 */ /* 0x004fe20000010000 */
[----:B------:R-:W-:-:S04]  /*7650*/  FADD.FTZ R58, R36, R3 ;  /* 0x00000003243a7221 */ /* 0x000fc80000010000 */
[----:B------:R-:W-:Y:S02]  /*7660*/  FADD.FTZ R3, R37, R58 ;  /* 0x0000003a25037221 */ /* 0x000fe40000010000 */
[----:B------:R-:W2:Y:S01]  /*7670*/  MUFU.EX2 R85, R85 ;  /* 0x0000005500557308 */ /* 0x000ea20000000800 */
[----:B0-----:R-:W-:Y:S01]  /*7680*/  FADD.FTZ R2, R38, R55 ;  /* 0x0000003726027221 */ /* 0x001fe20000010000 */
[----:B------:R-:W-:Y:S01]  /*7690*/  FADD.FTZ R58, R40, R3 ;  /* 0x00000003283a7221 */ /* 0x000fe20000010000 */
[----:B------:R-:W-:-:S03]  /*76a0*/  FFMA.FTZ R55, R78, UR33, -R72 ;  /* 0x000000214e377c23 */ /* 0x000fc60008010848 */
[----:B------:R-:W-:Y:S02]  /*76b0*/  FADD.FTZ R67, R41, R58 ;  /* 0x0000003a29437221 */ /* 0x000fe40000010000 */
[----:B------:R-:W0:Y:S01]  /*76c0*/  MUFU.EX2 R43, R43 ;  /* 0x0000002b002b7308 */ /* 0x000e220000000800 */
[----:B-1----:R-:W-:-:S07]  /*76d0*/  FADD.FTZ R2, R35, R2 ;  /* 0x0000000223027221 */ /* 0x002fce0000010000 */
[----:B------:R-:W1:Y:S01]  /*76e0*/  MUFU.EX2 R84, R84 ;  /* 0x0000005400547308 */ /* 0x000e620000000800 */
[----:B--2---:R-:W-:-:S07]  /*76f0*/  FADD.FTZ R2, R85, R2 ;  /* 0x0000000255027221 */ /* 0x004fce0000010000 */
[----:B------:R-:W2:Y:S01]  /*7700*/  MUFU.EX2 R46, R46 ;  /* 0x0000002e002e7308 */ /* 0x000ea20000000800 */
[----:B0-----:R-:W-:Y:S01]  /*7710*/  FADD.FTZ R3, R43, R2 ;  /* 0x000000022b037221 */ /* 0x001fe20000010000 */
[----:B------:R-:W-:-:S06]  /*7720*/  FADD.FTZ R2, R44, R67 ;  /* 0x000000432c027221 */ /* 0x000fcc0000010000 */
        /* <DEDUP_REMOVED lines=8> */
[----:B------:R-:W-:Y:S01]  /*77b0*/  FADD.FTZ R67, R49, R66 ;  /* 0x0000004231437221 */ /* 0x000fe20000010000 */
[--C-:B------:R-:W-:Y:S01]  /*77c0*/  FFMA.FTZ R58, R82, UR33, -R72.reuse ;  /* 0x00000021523a7c23 */ /* 0x100fe20008010848 */
[----:B------:R-:W-:-:S04]  /*77d0*/  FFMA.FTZ R66, R83, UR33, -R72 ;  /* 0x0000002153427c23 */ /* 0x000fc80008010848 */
[----:B------:R-:W0:Y:S01]  /*77e0*/  MUFU.EX2 R52, R52 ;  /* 0x0000003400347308 */ /* 0x000e220000000800 */
[----:B-1----:R-:W-:-:S07]  /*77f0*/  FADD.FTZ R3, R47, R2 ;  /* 0x000000022f037221 */ /* 0x002fce0000010000 */
[----:B------:R-:W1:Y:S01]  /*7800*/  MUFU.EX2 R51, R51 ;  /* 0x0000003300337308 */ /* 0x000e620000000800 */
[----:B--2---:R-:W-:-:S07]  /*7810*/  FADD.FTZ R2, R50, R3 ;  /* 0x0000000332027221 */ /* 0x004fce0000010000 */
[----:B------:R-:W2:Y:S01]  /*7820*/  MUFU.EX2 R53, R53 ;  /* 0x0000003500357308 */ /* 0x000ea20000000800 */
[----:B0-----:R-:W-:Y:S01]  /*7830*/  FADD.FTZ R70, R52, R67 ;  /* 0x0000004334467221 */ /* 0x001fe20000010000 */
[----:B------:R-:W-:-:S06]  /*7840*/  FFMA.FTZ R67, R86, UR33, -R72 ;  /* 0x0000002156437c23 */ /* 0x000fcc0008010848 */
[----:B------:R-:W0:Y:S01]  /*7850*/  MUFU.EX2 R63, R63 ;  /* 0x0000003f003f7308 */ /* 0x000e220000000800 */
[----:B-1----:R-:W-:-:S07]  /*7860*/  FADD.FTZ R2, R51, R2 ;  /* 0x0000000233027221 */ /* 0x002fce0000010000 */
[----:B------:R-:W1:Y:S01]  /*7870*/  MUFU.EX2 R56, R56 ;  /* 0x0000003800387308 */ /* 0x000e620000000800 */
[----:B--2---:R-:W-:Y:S01]  /*7880*/  FADD.FTZ R3, R53, R70 ;  /* 0x0000004635037221 */ /* 0x004fe20000010000 */
[----:B------:R-:W-:-:S06]  /*7890*/  FFMA.FTZ R70, R87, UR33, -R72 ;  /* 0x0000002157467c23 */ /* 0x000fcc0008010848 */
        /* <DEDUP_REMOVED lines=27> */
[----:B-1----:R-:W-:-:S04]  /*7a50*/  FADD.FTZ R72, R68, R3 ;  /* 0x0000000344487221 */ /* 0x002fc80000010000 */
[----:B------:R-:W-:Y:S01]  /*7a60*/  FADD.FTZ R3, R69, R72 ;  /* 0x0000004845037221 */ /* 0x000fe20000010000 */
[----:B--2---:R-:W-:-:S04]  /*7a70*/  FADD.FTZ R71, R67, R2 ;  /* 0x0000000243477221 */ /* 0x004fc80000010000 */
[----:B0-----:R-:W-:Y:S01]  /*7a80*/  FADD.FTZ R2, R70, R71 ;  /* 0x0000004746027221 */ /* 0x001fe20000010000 */
[----:B------:R-:W-:Y:S06]  /*7a90*/  @!P0 BRA `(.L_x_857) ;  /* 0x0000000000048947 */ /* 0x000fec0003800000 */
[----:B------:R-:W-:Y:S01]  /*7aa0*/  BPT.TRAP 0x1 ;  /* 0x000000040000795c */ /* 0x000fe20000300000 */
.L_x_857:
        /* <DEDUP_REMOVED lines=12> */
[----:B------:R-:W-:Y:S01]  /*7b70*/  FMUL.FTZ R89, R89, R6 ;  /* 0x0000000659597220 */ /* 0x000fe20000410000 */
[----:B------:R-:W-:Y:S01]  /*7b80*/  F2FP.F16.F32.PACK_AB R13, R76, R34 ;  /* 0x000000224c0d723e */ /* 0x000fe200000000ff */
[----:B------:R-:W-:Y:S01]  /*7b90*/  FMUL.FTZ R92, R92, R6 ;  /* 0x000000065c5c7220 */ /* 0x000fe20000410000 */
[----:B------:R-:W-:Y:S01]  /*7ba0*/  F2FP.F16.F32.PACK_AB R14, R21, R20 ;  /* 0x00000014150e723e */ /* 0x000fe200000000ff */
[----:B------:R-:W-:Y:S01]  /*7bb0*/  FMUL.FTZ R93, R93, R6 ;  /* 0x000000065d5d7220 */ /* 0x000fe20000410000 */
[----:B------:R-:W-:Y:S01]  /*7bc0*/  F2FP.F16.F32.PACK_AB R15, R73, R31 ;  /* 0x0000001f490f723e */ /* 0x000fe200000000ff */
[----:B------:R-:W-:Y:S01]  /*7bd0*/  SYNCS.ARRIVE.TRANS64.RED.A1T0 RZ, [UR6], RZ ;  /* 0x000000ffffff79a7 */ /* 0x000fe20008100406 */
[----:B------:R-:W-:Y:S01]  /*7be0*/  F2FP.F16.F32.PACK_AB R25, R42, R26 ;  /* 0x0000001a2a19723e */ /* 0x000fe200000000ff */
[----:B------:R0:W-:Y:S01]  /*7bf0*/  STSM.16.M88.4 [R17+0x21800], R8 ;  /* 0x0218000811007844 */ /* 0x0001e20000000200 */
[----:B------:R-:W-:Y:S01]  /*7c00*/  F2FP.F16.F32.PACK_AB R26, R29, R28 ;  /* 0x0000001c1d1a723e */ /* 0x000fe200000000ff */
[----:B------:R-:W-:Y:S01]  /*7c10*/  FMUL.FTZ R96, R96, R6 ;  /* 0x0000000660607220 */ /* 0x000fe20000410000 */
        /* <DEDUP_REMOVED lines=42> */
[----:B------:R-:W-:Y:S01]  /*7ec0*/  ISETP.GT.AND P1, PT, R7, UR56, PT ;  /* 0x0000003807007c0c */ /* 0x000fe2000bf24270 */
[-C--:B------:R-:W-:Y:S01]  /*7ed0*/  FMUL.FTZ R128, R128, R6.reuse ;  /* 0x0000000680807220 */ /* 0x080fe20000410000 */
        /* <DEDUP_REMOVED lines=10> */
[----:B-1----:R-:W1:Y:S01]  /*7f80*/  FENCE.VIEW.ASYNC.S ;  /* 0x00000000000073c6 */ /* 0x002e620000000000 */
        /* <DEDUP_REMOVED lines=23> */
[----:B------:R-:W-:-:S02]  /*8100*/  VIADD R7, R7, 0xffffffff ;  /* 0xffffffff07077836 */ /* 0x000fc40000000000 */
[----:B------:R-:W-:Y:S02]  /*8110*/  IMAD.MOV.U32 R5, RZ, RZ, R4 ;  /* 0x000000ffff057224 */ /* 0x000fe400078e0004 */
[----:B------:R-:W-:Y:S01]  /*8120*/  IMAD.MOV.U32 R6, RZ, RZ, R0 ;  /* 0x000000ffff067224 */ /* 0x000fe200078e0000 */
[----:B-1----:R-:W-:Y:S01]  /*8130*/  NOP ;  /* 0x0000000000007918 */ /* 0x002fe20000000000 */
[----:B0-----:R-:W-:Y:S05]  /*8140*/  @P1 BRA `(.L_x_858) ;  /* 0xffffffcc007c1947 */ /* 0x001fea000383ffff */
.L_x_839:
[----:B------:R-:W-:Y:S01]  /*8150*/  UISETP.NE.AND UP1, UPT, UR51, URZ, UPT ;  /* 0x0000003f3300728c */ /* 0x000fe2000bf25270 */
[----:B------:R-:W-:Y:S01]  /*8160*/  IADD3 R139, -R139, 0x1, RZ ;  /* 0x000000018b8b7810 */ /* 0x000fe20007ffe1ff */
[----:B------:R-:W-:Y:S02]  /*8170*/  UISETP.NE.AND UP0, UPT, UR50, URZ, UPT ;  /* 0x0000003f3200728c */ /* 0x000fe4000bf05270 */
[----:B------:R-:W-:Y:S02]  /*8180*/  UIADD3 UR10, UR39, 0xbf, URZ ;  /* 0x000000bf270a7890 */ /* 0x000fe4000fffe03f */
[----:B------:R-:W-:Y:S02]  /*8190*/  IMAD R5, R138, UR44, R139 ;  /* 0x0000002c8a057c24 */ /* 0x000fe4000f8e028b */
[----:B------:R-:W-:-:S03]  /*81a0*/  PLOP3.LUT P1, PT, PT, PT, UP0, 0x40, 0x0 ;  /* 0x000000000000781c */ /* 0x000fc60003f2e808 */
[----:B------:R-:W-:Y:S01]  /*81b0*/  @UP1 ULDC UR6, c[0x0][0x44c] ;  /* 0x0001130000061ab9 */ /* 0x000fe20000000800 */
[----:B------:R-:W-:Y:S01]  /*81c0*/  @UP1 ULDC UR11, c[0x0][0x450] ;  /* 0x00011400000b1ab9 */ /* 0x000fe20000000800 */
[----:B------:R-:W-:-:S04]  /*81d0*/  UIMAD.WIDE.U32 UR6, UR10, UR6, URZ ;  /* 0x000000060a0672a5 */ /* 0x000fc8000f8e003f */
[----:B------:R-:W-:-:S06]  /*81e0*/  @UP1 USHF.R.U32.HI UR10, URZ, UR11, UR7 ;  /* 0x0000000b3f0a1299 */ /* 0x000fcc0008011607 */
[----:B------:R-:W-:-:S04]  /*81f0*/  VIADD R5, R5, UR10 ;  /* 0x0000000a05057c36 */ /* 0x000fc80008000000 */
[----:B------:R-:W-:Y:S01]  /*8200*/  VIADD R6, R5, -UR35 ;  /* 0x8000002305067c36 */ /* 0x000fe20008000000 */
[----:B------:R-:W-:Y:S06]  /*8210*/  @P1 BRA `(.L_x_859) ;  /* 0x0000000000441947 */ /* 0x000fec0003800000 */
[----:B------:R-:W-:-:S13]  /*8220*/  ISETP.GT.AND P1, PT, R5, -0x1, PT ;  /* 0xffffffff0500780c */ /* 0x000fda0003f24270 */
[----:B------:R-:W-:Y:S05]  /*8230*/  @P1 BRA `(.L_x_860) ;  /* 0x0000000000201947 */ /* 0x000fea0003800000 */
[----:B----4-:R-:W0:Y:S01]  /*8240*/  LDC R10, c[0x0][0x9e4] ;  /* 0x00027900ff0a7b82 */ /* 0x010e220000000800 */
[----:B------:R-:W-:Y:S02]  /*8250*/  LOP3.LUT R5, RZ, R5, RZ, 0x33, !PT ;  /* 0x00000005ff057212 */ /* 0x000fe400078e33ff */
[----:B0-----:R-:W-:-:S13]  /*8260*/  ISETP.NE.AND P1, PT, R10, 0x1, PT ;  /* 0x000000010a00780c */ /* 0x001fda0003f25270 */
[----:B------:R-:W0:Y:S02]  /*8270*/  @P1 LDC.64 R8, c[0x0][0x9e8] ;  /* 0x00027a00ff081b82 */ /* 0x000e240000000a00 */
[----:B0-----:R-:W-:-:S05]  /*8280*/  @P1 IMAD.HI.U32 R8, R5, R8, RZ ;  /* 0x0000000805081227 */ /* 0x001fca00078e00ff */
[----:B------:R-:W-:-:S04]  /*8290*/  @P1 SHF.R.U32.HI R5, RZ, R9, R8 ;  /* 0x00000009ff051219 */ /* 0x000fc80000011608 */
[----:B------:R-:W-:Y:S01]  /*82a0*/  LOP3.LUT R5, RZ, R5, RZ, 0x33, !PT ;  /* 0x00000005ff057212 */ /* 0x000fe200078e33ff */
[----:B------:R-:W-:Y:S06]  /*82b0*/  BRA `(.L_x_861) ;  /* 0x0000000000147947 */ /* 0x000fec0003800000 */
.L_x_860:
[----:B----4-:R-:W0:Y:S02]  /*82c0*/  LDC R10, c[0x0][0x9e4] ;  /* 0x00027900ff0a7b82 */ /* 0x010e240000000800 */
[----:B0-----:R-:W-:-:S13]  /*82d0*/  ISETP.NE.AND P1, PT, R10, 0x1, PT ;  /* 0x000000010a00780c */ /* 0x001fda0003f25270 */
[----:B------:R-:W0:Y:S02]  /*82e0*/  @P1 LDC.64 R8, c[0x0][0x9e8] ;  /* 0x00027a00ff081b82 */ /* 0x000e240000000a00 */
[----:B0-----:R-:W-:-:S05]  /*82f0*/  @P1 IMAD.HI.U32 R8, R5, R8, RZ ;  /* 0x0000000805081227 */ /* 0x001fca00078e00ff */
[----:B------:R-:W-:-:S07]  /*8300*/  @P1 SHF.R.U32.HI R5, RZ, R9, R8 ;  /* 0x00000009ff051219 */ /* 0x000fce0000011608 */
.L_x_861:
[----:B------:R-:W-:-:S05]  /*8310*/  IMAD R5, R5, R10, RZ ;  /* 0x0000000a05057224 */ /* 0x000fca00078e02ff */
[----:B------:R-:W-:-:S07]  /*8320*/  VIMNMX R6, R6, R5, !PT ;  /* 0x0000000506067248 */ /* 0x000fce0007fe0100 */
.L_x_859:
[----:B------:R-:W-:-:S05]  /*8330*/  VIADD R6, R6, 0x7f ;  /* 0x0000007f06067836 */ /* 0x000fca0000000000 */
[----:B------:R-:W-:-:S04]  /*8340*/  SHF.R.S32.HI R5, RZ, 0x1f, R6 ;  /* 0x0000001fff057819 */ /* 0x000fc80000011406 */
[----:B------:R-:W-:-:S04]  /*8350*/  LEA.HI R5, R5, R6, RZ, 0x7 ;  /* 0x0000000605057211 */ /* 0x000fc800078f38ff */
[----:B------:R-:W-:-:S04]  /*8360*/  SHF.R.S32.HI R5, RZ, 0x7, R5 ;  /* 0x00000007ff057819 */ /* 0x000fc80000011405 */
[----:B----4-:R-:W-:-:S04]  /*8370*/  VIMNMX R8, R5, UR37, !PT ;  /* 0x0000002505087c48 */ /* 0x010fc8000ffe0100 */
[----:B------:R-:W-:-:S13]  /*8380*/  ISETP.GE.AND P1, PT, R7, R8, PT ;  /* 0x000000080700720c */ /* 0x000fda0003f26270 */
[----:B------:R-:W-:Y:S05]  /*8390*/  @!P1 BRA `(.L_x_862) ;  /* 0x0000002000449947 */ /* 0x000fea0003800000 */
[----:B------:R-:W-:Y:S01]  /*83a0*/  IMAD.MOV.U32 R11, RZ, RZ, R4 ;  /* 0x000000ffff0b7224 */ /* 0x000fe200078e0004 */
[----:B------:R-:W-:Y:S01]  /*83b0*/  UMOV UR28, UR47 ;  /* 0x0000002f001c7c82 */ /* 0x000fe20008000000 */
[----:B------:R-:W-:Y:S01]  /*83c0*/  IMAD.MOV.U32 R9, RZ, RZ, R0 ;  /* 0x000000ffff097224 */ /* 0x000fe200078e0000 */
[----:B------:R-:W-:Y:S01]  /*83d0*/  UMOV UR34, UR46 ;  /* 0x0000002e00227c82 */ /* 0x000fe20008000000 */
[----:B------:R-:W-:Y:S01]  /*83e0*/  IMAD.MOV.U32 R5, RZ, RZ, R7 ;  /* 0x000000ffff057224 */ /* 0x000fe200078e0007 */
[----:B------:R-:W-:-:S06]  /*83f0*/  ULDC UR33, c[0x0][0x988] ;  /* 0x0002620000217ab9 */ /* 0x000fcc0000000800 */
.L_x_873:
[----:B------:R-:W-:Y:S01]  /*8400*/  ISETP.NE.AND P2, PT, RZ, UR43, PT ;  /* 0x0000002bff007c0c */ /* 0x000fe2000bf45270 */
[----:B------:R-:W-:-:S04]  /*8410*/  UISETP.NE.AND UP0, UPT, UR34, 0x1, UPT ;  /* 0x000000012200788c */ /* 0x000fc8000bf05270 */
[----:B------:R-:W-:-:S04]  /*8420*/  USEL UR47, URZ, 0x1, UP0 ;  /* 0x000000013f2f7887 */ /* 0x000fc80008000000 */
[----:B------:R-:W-:-:S04]  /*8430*/  ULOP3.LUT UR47, UR28, UR47, URZ, 0x3c, !UPT ;  /* 0x0000002f1c2f7292 */ /* 0x000fc8000f8e3c3f */
[----:B------:R-:W-:Y:S08]  /*8440*/  @P2 BRA `(.L_x_863) ;  /* 0x0000000000382947 */ /* 0x000ff00003800000 */
[----:B------:R-:W-:Y:S05]  /*8450*/  @!P0 BRA `(.L_x_864) ;  /* 0x0000000000048947 */ /* 0x000fea0003800000 */
[----:B------:R-:W-:Y:S01]  /*8460*/  BPT.TRAP 0x1 ;  /* 0x000000040000795c */ /* 0x000fe20000300000 */
.L_x_864:
        /* <DEDUP_REMOVED lines=9> */
.L_x_865:
[----:B-1----:R-:W-:Y:S05]  /*8500*/  @P1 BRA `(.L_x_863) ;  /* 0x0000000000081947 */ /* 0x002fea0003800000 */
[----:B------:R-:W1:Y:S02]  /*8510*/  SYNCS.PHASECHK.TRANS64.TRYWAIT P1, [UR6+0x2d830], R0 ;  /* 0x02d83000ff0075a7 */ /* 0x000e640008020146 */
[----:B-1----:R-:W-:Y:S05]  /*8520*/  @!P1 BRA `(.L_x_866) ;  /* 0x000000b800b49947 */ /* 0x002fea0003800000 */
.L_x_863:
        /* <DEDUP_REMOVED lines=40> */
.L_x_868:
[----:B------:R-:W-:Y:S01]  /*87b0*/  ULEA UR6, UR34, UR40, 0x3 ;  /* 0x0000002822067291 */ /* 0x000fe2000f8e183f */
[----:B------:R-:W-:-:S05]  /*87c0*/  IMAD.U32 R0, RZ, RZ, UR28 ;  /* 0x0000001cff007e24 */ /* 0x000fca000f8e00ff */
[----:B------:R-:W-:-:S04]  /*87d0*/  SHF.L.U32 R0, R0, 0x1f, RZ ;  /* 0x0000001f00007819 */ /* 0x000fc800000006ff */
[----:B------:R0:W1:Y:S01]  /*87e0*/  SYNCS.PHASECHK.TRANS64.TRYWAIT P1, [UR6+0x2d850], R0 ;  /* 0x02d85000ff0075a7 */ /* 0x0000620008020146 */
[----:B------:R-:W-:Y:S05]  /*87f0*/  @!P0 BRA `(.L_x_869) ;  /* 0x0000000000048947 */ /* 0x000fea0003800000 */
[----:B------:R-:W-:Y:S01]  /*8800*/  BPT.TRAP 0x1 ;  /* 0x000000040000795c */ /* 0x000fe20000300000 */
.L_x_869:
[----:B-1----:R-:W-:Y:S05]  /*8810*/  @P1 BRA `(.L_x_867) ;  /* 0x0000000000081947 */ /* 0x002fea0003800000 */
[----:B------:R-:W1:Y:S02]  /*8820*/  SYNCS.PHASECHK.TRANS64.TRYWAIT P1, [UR6+0x2d850], R0 ;  /* 0x02d85000ff0075a7 */ /* 0x000e640008020146 */
[----:B-1----:R-:W-:Y:S05]  /*8830*/  @!P1 BRA `(.L_x_870) ;  /* 0x000000b800089947 */ /* 0x002fea0003800000 */
.L_x_867:
[----:B------:R-:W-:Y:S01]  /*8840*/  UIADD3 UR6, UR40, 0x400, URZ ;  /* 0x0000040028067890 */ /* 0x000fe2000fffe03f */
[----:B------:R-:W-:Y:S01]  /*8850*/  WARPGROUP.ARRIVE ;  /* 0x00000000000079c5 */ /* 0x000fe20000000000 */
[----:B------:R-:W-:Y:S01]  /*8860*/  UMOV UR29, 0x40000040 ;  /* 0x40000040001d7882 */ /* 0x000fe20000000000 */
[----:B------:R-:W-:Y:S01]  /*8870*/  UMOV UR31, 0x80000020 ;  /* 0x80000020001f7882 */ /* 0x000fe20000000000 */
[----:B------:R-:W-:-:S03]  /*8880*/  USHF.R.U32.HI UR6, URZ, 0x4, UR6 ;  /* 0x000000043f067899 */ /* 0x000fc60008011606 */
[----:B------:R-:W2:Y:S01]  /*8890*/  S2R R6, SR_TID.X ;  /* 0x0000000000067919 */ /* 0x000ea20000002100 */
        /* <DEDUP_REMOVED lines=64> */
.L_x_871:
        /* <DEDUP_REMOVED lines=76> */
[----:B------:R-:W-:-:S04]  /*9160*/  FADD.FTZ R9, -R0, R9 ;  /* 0x0000000900097221 */ /* 0x000fc80000010100 */
[----:B------:R-:W-:Y:S01]  /*9170*/  FMUL.FTZ R14, R9, UR33 ;  /* 0x00000021090e7c20 */ /* 0x000fe20008410000 */
[----:B------:R-:W-:Y:S01]  /*9180*/  FMUL.FTZ R9, R0, UR33 ;  /* 0x0000002100097c20 */ /* 0x000fe20008410000 */
[----:B------:R-:W-:Y:S02]  /*9190*/  FADD.FTZ R6, -R4, R11 ;  /* 0x0000000b04067221 */ /* 0x000fe40000010100 */
[----:B------:R0:W-:Y:S01]  /*91a0*/  MUFU.EX2 R7, R14 ;  /* 0x0000000e00077308 */ /* 0x0001e20000000800 */
[--C-:B------:R-:W-:Y:S01]  /*91b0*/  FFMA.FTZ R10, R24, UR33, -R9.reuse ;  /* 0x00000021180a7c23 */ /* 0x100fe20008010809 */
[--C-:B------:R-:W-:Y:S01]  /*91c0*/  FFMA.FTZ R15, R33, UR33, -R9.reuse ;  /* 0x00000021210f7c23 */ /* 0x100fe20008010809 */
[----:B------:R-:W-:Y:S01]  /*91d0*/  FMUL.FTZ R6, R6, UR33 ;  /* 0x0000002106067c20 */ /* 0x000fe20008410000 */
[--C-:B------:R-:W-:Y:S01]  /*91e0*/  FFMA.FTZ R11, R25, UR33, -R9.reuse ;  /* 0x00000021190b7c23 */ /* 0x100fe20008010809 */
[--C-:B------:R-:W-:Y:S01]  /*91f0*/  FFMA.FTZ R12, R28, UR33, -R9.reuse ;  /* 0x000000211c0c7c23 */ /* 0x100fe20008010809 */
[--C-:B------:R-:W-:Y:S01]  /*9200*/  FFMA.FTZ R13, R29, UR33, -R9.reuse ;  /* 0x000000211d0d7c23 */ /* 0x100fe20008010809 */
[--C-:B------:R-:W-:Y:S01]  /*9210*/  FFMA.FTZ R20, R36, UR33, -R9.reuse ;  /* 0x0000002124147c23 */ /* 0x100fe20008010809 */
[----:B------:R-:W1:Y:S01]  /*9220*/  MUFU.EX2 R10, R10 ;  /* 0x0000000a000a7308 */ /* 0x000e620000000800 */
[--C-:B0-----:R-:W-:Y:S01]  /*9230*/  FFMA.FTZ R14, R32, UR33, -R9.reuse ;  /* 0x00000021200e7c23 */ /* 0x101fe20008010809 */
[----:B------:R-:W-:Y:S01]  /*9240*/  FMUL.FTZ R32, R4, UR33 ;  /* 0x0000002104207c20 */ /* 0x000fe20008410000 */
        /* <DEDUP_REMOVED lines=21> */
[----:B------:R-:W2:Y:S01]  /*93a0*/  MUFU.EX2 R11, R11 ;  /* 0x0000000b000b7308 */ /* 0x000ea20000000800 */
[--C-:B------:R-:W-:Y:S01]  /*93b0*/  FFMA.FTZ R53, R65, UR33, -R9.reuse ;  /* 0x0000002141357c23 */ /* 0x100fe20008010809 */
[--C-:B------:R-:W-:Y:S01]  /*93c0*/  FFMA.FTZ R56, R68, UR33, -R9.reuse ;  /* 0x0000002144387c23 */ /* 0x100fe20008010809 */
[--C-:B------:R-:W-:Y:S01]  /*93d0*/  FFMA.FTZ R57, R69, UR33, -R9.reuse ;  /* 0x0000002145397c23 */ /* 0x100fe20008010809 */
[--C-:B------:R-:W-:Y:S01]  /*93e0*/  FFMA.FTZ R60, R72, UR33, -R9.reuse ;  /* 0x00000021483c7c23 */ /* 0x100fe20008010809 */
[--C-:B------:R-:W-:Y:S01]  /*93f0*/  FFMA.FTZ R61, R73, UR33, -R9.reuse ;  /* 0x00000021493d7c23 */ /* 0x100fe20008010809 */
[--C-:B------:R-:W-:Y:S01]  /*9400*/  FFMA.FTZ R64, R76, UR33, -R9.reuse ;  /* 0x000000214c407c23 */ /* 0x100fe20008010809 */
[--C-:B------:R-:W-:Y:S01]  /*9410*/  FFMA.FTZ R65, R77, UR33, -R9.reuse ;  /* 0x000000214d417c23 */ /* 0x100fe20008010809 */
[----:B------:R-:W3:Y:S01]  /*9420*/  MUFU.EX2 R139, R139 ;  /* 0x0000008b008b7308 */ /* 0x000ee20000000800 */
[--C-:B------:R-:W-:Y:S01]  /*9430*/  FFMA.FTZ R68, R80, UR33, -R9.reuse ;  /* 0x0000002150447c23 */ /* 0x100fe20008010809 */
[--C-:B------:R-:W-:Y:S01]  /*9440*/  FFMA.FTZ R69, R81, UR33, -R9.reuse ;  /* 0x0000002151457c23 */ /* 0x100fe20008010809 */
[--C-:B------:R-:W-:Y:S01]  /*9450*/  FFMA.FTZ R72, R84, UR33, -R9.reuse ;  /* 0x0000002154487c23 */ /* 0x100fe20008010809 */
[----:B------:R-:W-:Y:S01]  /*9460*/  FFMA.FTZ R9, R85, UR33, -R9 ;  /* 0x0000002155097c23 */ /* 0x000fe20008010809 */
[----:B------:R-:W-:Y:S01]  /*9470*/  FFMA.FTZ R85, R35, UR33, -R32 ;  /* 0x0000002123557c23 */ /* 0x000fe20008010820 */
[----:B-1----:R-:W-:Y:S01]  /*9480*/  FFMA.FTZ R34, R7, R3, R10 ;  /* 0x0000000307227223 */ /* 0x002fe2000001000a */
[----:B0-----:R-:W-:Y:S01]  /*9490*/  FFMA.FTZ R2, R6, R2, R33 ;  /* 0x0000000206027223 */ /* 0x001fe20000010021 */
[----:B------:R-:W0:Y:S01]  /*94a0*/  MUFU.EX2 R12, R12 ;  /* 0x0000000c000c7308 */ /* 0x000e220000000800 */
[----:B------:R-:W-:Y:S01]  /*94b0*/  FFMA.FTZ R30, R38, UR33, -R32 ;  /* 0x00000021261e7c23 */ /* 0x000fe20008010820 */
[----:B--2---:R-:W-:Y:S01]  /*94c0*/  FADD.FTZ R3, R11, R34 ;  /* 0x000000220b037221 */ /* 0x004fe20000010000 */
[--C-:B------:R-:W-:Y:S01]  /*94d0*/  FFMA.FTZ R84, R39, UR33, -R32.reuse ;  /* 0x0000002127547c23 */ /* 0x100fe20008010820 */
[--C-:B------:R-:W-:Y:S01]  /*94e0*/  FFMA.FTZ R31, R42, UR33, -R32.reuse ;  /* 0x000000212a1f7c23 */ /* 0x100fe20008010820 */
[--C-:B------:R-:W-:Y:S01]  /*94f0*/  FFMA.FTZ R81, R43, UR33, -R32.reuse ;  /* 0x000000212b517c23 */ /* 0x100fe20008010820 */
[--C-:B------:R-:W-:Y:S01]  /*9500*/  FFMA.FTZ R38, R46, UR33, -R32.reuse ;  /* 0x000000212e267c23 */ /* 0x100fe20008010820 */
[----:B------:R-:W-:Y:S01]  /*9510*/  FFMA.FTZ R80, R47, UR33, -R32 ;  /* 0x000000212f507c23 */ /* 0x000fe20008010820 */
[----:B------:R-:W1:Y:S01]  /*9520*/  MUFU.EX2 R26, R26 ;  /* 0x0000001a001a7308 */ /* 0x000e620000000800 */
[----:B---3--:R-:W-:Y:S01]  /*9530*/  FADD.FTZ R35, R139, R2 ;  /* 0x000000028b237221 */ /* 0x008fe20000010000 */
[--C-:B------:R-:W-:Y:S01]  /*9540*/  FFMA.FTZ R39, R50, UR33, -R32.reuse ;  /* 0x0000002132277c23 */ /* 0x100fe20008010820 */
[--C-:B------:R-:W-:Y:S01]  /*9550*/  FFMA.FTZ R77, R51, UR33, -R32.reuse ;  /* 0x00000021334d7c23 */ /* 0x100fe20008010820 */
[--C-:B------:R-:W-:Y:S01]  /*9560*/  FFMA.FTZ R42, R54, UR33, -R32.reuse ;  /* 0x00000021362a7c23 */ /* 0x100fe20008010820 */
[--C-:B------:R-:W-:Y:S01]  /*9570*/  FFMA.FTZ R76, R55, UR33, -R32.reuse ;  /* 0x00000021374c7c23 */ /* 0x100fe20008010820 */
[--C-:B------:R-:W-:Y:S01]  /*9580*/  FFMA.FTZ R43, R58, UR33, -R32.reuse ;  /* 0x000000213a2b7c23 */ /* 0x100fe20008010820 */
[--C-:B------:R-:W-:Y:S01]  /*9590*/  FFMA.FTZ R46, R59, UR33, -R32.reuse ;  /* 0x000000213b2e7c23 */ /* 0x100fe20008010820 */
[----:B------:R-:W2:Y:S01]  /*95a0*/  MUFU.EX2 R13, R13 ;  /* 0x0000000d000d7308 */ /* 0x000ea20000000800 */
[----:B0-----:R-:W-:Y:S01]  /*95b0*/  FADD.FTZ R2, R12, R3 ;  /* 0x000000030c027221 */ /* 0x001fe20000010000 */
[--C-:B------:R-:W-:Y:S01]  /*95c0*/  FFMA.FTZ R47, R62, UR33, -R32.reuse ;  /* 0x000000213e2f7c23 */ /* 0x100fe20008010820 */
[--C-:B------:R-:W-:Y:S01]  /*95d0*/  FFMA.FTZ R73, R63, UR33, -R32.reuse ;  /* 0x000000213f497c23 */ /* 0x100fe20008010820 */
[--C-:B------:R-:W-:Y:S01]  /*95e0*/  FFMA.FTZ R50, R66, UR33, -R32.reuse ;  /* 0x0000002142327c23 */ /* 0x100fe20008010820 */
[--C-:B------:R-:W-:Y:S01]  /*95f0*/  FFMA.FTZ R54, R67, UR33, -R32.reuse ;  /* 0x0000002143367c23 */ /* 0x100fe20008010820 */
[--C-:B------:R-:W-:Y:S01]  /*9600*/  FFMA.FTZ R55, R70, UR33, -R32.reuse ;  /* 0x0000002146377c23 */ /* 0x100fe20008010820 */
[--C-:B------:R-:W-:Y:S01]  /*9610*/  FFMA.FTZ R66, R71, UR33, -R32.reuse ;  /* 0x0000002147427c23 */ /* 0x100fe20008010820 */
[----:B------:R-:W0:Y:S01]  /*9620*/  MUFU.EX2 R138, R138 ;  /* 0x0000008a008a7308 */ /* 0x000e220000000800 */
[----:B-1----:R-:W-:Y:S01]  /*9630*/  FADD.FTZ R35, R26, R35 ;  /* 0x000000231a237221 */ /* 0x002fe20000010000 */
[--C-:B------:R-:W-:Y:S01]  /*9640*/  FFMA.FTZ R51, R74, UR33, -R32.reuse ;  /* 0x000000214a337c23 */ /* 0x100fe20008010820 */
[--C-:B------:R-:W-:Y:S01]  /*9650*/  FFMA.FTZ R62, R75, UR33, -R32.reuse ;  /* 0x000000214b3e7c23 */ /* 0x100fe20008010820 */
[--C-:B------:R-:W-:Y:S01]  /*9660*/  FFMA.FTZ R58, R78, UR33, -R32.reuse ;  /* 0x000000214e3a7c23 */ /* 0x100fe20008010820 */
[--C-:B------:R-:W-:Y:S01]  /*9670*/  FFMA.FTZ R63, R79, UR33, -R32.reuse ;  /* 0x000000214f3f7c23 */ /* 0x100fe20008010820 */
[--C-:B------:R-:W-:Y:S01]  /*9680*/  FFMA.FTZ R59, R82, UR33, -R32.reuse ;  /* 0x00000021523b7c23 */ /* 0x100fe20008010820 */
[----:B------:R-:W-:Y:S01]  /*9690*/  FFMA.FTZ R67, R83, UR33, -R32 ;  /* 0x0000002153437c23 */ /* 0x000fe20008010820 */
[----:B------:R-:W1:Y:S01]  /*96a0*/  MUFU.EX2 R14, R14 ;  /* 0x0000000e000e7308 */ /* 0x000e620000000800 */
[----:B--2---:R-:W-:Y:S01]  /*96b0*/  FADD.FTZ R3, R13, R2 ;  /* 0x000000020d037221 */ /* 0x004fe20000010000 */
[--C-:B------:R-:W-:Y:S01]  /*96c0*/  FFMA.FTZ R70, R86, UR33, -R32.reuse ;  /* 0x0000002156467c23 */ /* 0x100fe20008010820 */
[----:B------:R-:W-:-:S05]  /*96d0*/  FFMA.FTZ R71, R87, UR33, -R32 ;  /* 0x0000002157477c23 */ /* 0x000fca0008010820 */
        /* <DEDUP_REMOVED lines=109> */
[----:B0-----:R-:W-:Y:S01]  /*9db0*/  FADD.FTZ R32, R70, R35 ;  /* 0x0000002346207221 */ /* 0x001fe20000010000 */
[----:B-1----:R-:W-:-:S03]  /*9dc0*/  FADD.FTZ R3, R9, R2 ;  /* 0x0000000209037221 */ /* 0x002fc60000010000 */
[----:B--2---:R-:W-:Y:S01]  /*9dd0*/  FADD.FTZ R2, R71, R32 ;  /* 0x0000002047027221 */ /* 0x004fe20000010000 */
[----:B------:R-:W-:Y:S06]  /*9de0*/  @!P0 BRA `(.L_x_872) ;  /* 0x0000000000048947 */ /* 0x000fec0003800000 */
[----:B------:R-:W-:Y:S01]  /*9df0*/  BPT.TRAP 0x1 ;  /* 0x000000040000795c */ /* 0x000fe20000300000 */
.L_x_872:
        /* <DEDUP_REMOVED lines=22> */
[-C--:B------:R-:W-:Y:S01]  /*9f60*/  FMUL.FTZ R96, R96, R7.reuse ;  /* 0x0000000760607220 */ /* 0x080fe20000410000 */
[----:B------:R-:W-:Y:S01]  /*9f70*/  F2FP.F16.F32.PACK_AB R26, R29, R28 ;  /* 0x0000001c1d1a723e */ /* 0x000fe200000000ff */
[----:B------:R0:W-:Y:S01]  /*9f80*/  STSM.16.M88.4 [R23], R12 ;  /* 0x0000000c17007844 */ /* 0x0001e20000000200 */
[----:B------:R-:W-:Y:S01]  /*9f90*/  F2FP.F16.F32.PACK_AB R27, R80, R38 ;  /* 0x00000026501b723e */ /* 0x000fe200000000ff */
[----:B------:R-:W-:Y:S01]  /*9fa0*/  FMUL.FTZ R97, R97, R7 ;  /* 0x0000000761617220 */ /* 0x000fe20000410000 */
[----:B------:R-:W-:Y:S01]  /*9fb0*/  F2FP.F16.F32.PACK_AB R37, R77, R39 ;  /* 0x000000274d25723e */ /* 0x000fe200000000ff */
[-C--:B------:R-:W-:Y:S01]  /*9fc0*/  FMUL.FTZ R100, R100, R7.reuse ;  /* 0x0000000764647220 */ /* 0x080fe20000410000 */
[----:B------:R-:W-:Y:S01]  /*9fd0*/  F2FP.F16.F32.PACK_AB R44, R45, R44 ;  /* 0x0000002c2d2c723e */ /* 0x000fe200000000ff */
[----:B------:R1:W-:Y:S01]  /*9fe0*/  STSM.16.M88.4 [R22], R24 ;  /* 0x0000001816007844 */ /* 0x0003e20000000200 */
[----:B------:R-:W-:Y:S01]  /*9ff0*/  F2FP.F16.F32.PACK_AB R38, R41, R40 ;  /* 0x000000282926723e */ /* 0x000fe200000000ff */
[-C--:B------:R-:W-:Y:S01]  /*a000*/  FMUL.FTZ R101, R101, R7.reuse ;  /* 0x0000000765657220 */ /* 0x080fe20000410000 */
[----:B------:R-:W-:Y:S01]  /*a010*/  F2FP.F16.F32.PACK_AB R39, R76, R42 ;  /* 0x0000002a4c27723e */ /* 0x000fe200000000ff */
[----:B------:R-:W-:Y:S01]  /*a020*/  FMUL.FTZ R104, R104, R7 ;  /* 0x0000000768687220 */ /* 0x000fe20000410000 */
        /* <DEDUP_REMOVED lines=9> */
[-C--:B------:R-:W-:Y:S01]  /*a0c0*/  FMUL.FTZ R112, R112, R7.reuse ;  /* 0x0000000770707220 */ /* 0x080fe20000410000 */
[----:B------:R-:W-:Y:S01]  /*a0d0*/  F2FP.F16.F32.PACK_AB R60, R61, R60 ;  /* 0x0000003c3d3c723e */ /* 0x000fe200000000ff */
[----:B------:R1:W-:Y:S01]  /*a0e0*/  STSM.16.M88.4 [R17+0x27800], R44 ;  /* 0x0278002c11007844 */ /* 0x0003e20000000200 */
[----:B------:R-:W-:Y:S01]  /*a0f0*/  F2FP.F16.F32.PACK_AB R54, R57, R56 ;  /* 0x000000383936723e */ /* 0x000fe200000000ff */
[----:B------:R-:W-:Y:S01]  /*a100*/  FMUL.FTZ R113, R113, R7 ;  /* 0x0000000771717220 */ /* 0x000fe20000410000 */
        /* <DEDUP_REMOVED lines=8> */
[----:B0-----:R-:W-:Y:S01]  /*a190*/  F2FP.F16.F32.PACK_AB R12, R69, R68 ;  /* 0x00000044450c723e */ /* 0x001fe200000000ff */
[----:B------:R-:W-:Y:S01]  /*a1a0*/  FMUL.FTZ R121, R121, R7 ;  /* 0x0000000779797220 */ /* 0x000fe20000410000 */
[----:B------:R-:W-:Y:S01]  /*a1b0*/  F2FP.F16.F32.PACK_AB R13, R67, R59 ;  /* 0x0000003b430d723e */ /* 0x000fe200000000ff */
[----:B------:R1:W-:Y:S01]  /*a1c0*/  STSM.16.M88.4 [R22+0x6000], R60 ;  /* 0x0060003c16007844 */ /* 0x0003e20000000200 */
[----:B------:R-:W-:Y:S01]  /*a1d0*/  F2FP.F16.F32.PACK_AB R14, R9, R72 ;  /* 0x00000048090e723e */ /* 0x000fe200000000ff */
[-C--:B------:R-:W-:Y:S01]  /*a1e0*/  FMUL.FTZ R124, R124, R7.reuse ;  /* 0x000000077c7c7220 */ /* 0x080fe20000410000 */
[----:B------:R-:W-:Y:S01]  /*a1f0*/  F2FP.F16.F32.PACK_AB R15, R71, R70 ;  /* 0x00000046470f723e */ /* 0x000fe200000000ff */
[-C--:B------:R-:W-:Y:S01]  /*a200*/  FMUL.FTZ R125, R125, R7.reuse ;  /* 0x000000077d7d7220 */ /* 0x080fe20000410000 */
[----:B------:R-:W-:Y:S01]  /*a210*/  ISETP.GT.AND P1, PT, R5, R8, PT ;  /* 0x000000080500720c */ /* 0x000fe20003f24270 */
        /* <DEDUP_REMOVED lines=38> */
[----:B0-----:R-:W-:Y:S01]  /*a480*/  NOP ;  /* 0x0000000000007918 */ /* 0x001fe20000000000 */
[----:B-1----:R-:W-:Y:S05]  /*a490*/  @P1 BRA `(.L_x_873) ;  /* 0xffffffdc00d81947 */ /* 0x002fea000383ffff */
[----:B------:R-:W-:-:S07]  /*a4a0*/  IMAD.MOV.U32 R7, RZ, RZ, R5 ;  /* 0x000000ffff077224 */ /* 0x000fce00078e0005 */
.L_x_862:
[----:B------:R-:W-:-:S13]  /*a4b0*/  ISETP.GE.AND P1, PT, R7, UR37, PT ;  /* 0x0000002507007c0c */ /* 0x000fda000bf26270 */
[----:B------:R-:W-:Y:S05]  /*a4c0*/  @!P1 BRA `(.L_x_874) ;  /* 0x0000003000949947 */ /* 0x000fea0003800000 */
[----:B------:R-:W-:Y:S01]  /*a4d0*/  IMAD.MOV.U32 R5, RZ, RZ, R4 ;  /* 0x000000ffff057224 */ /* 0x000fe200078e0004 */
[----:B------:R-:W-:Y:S01]  /*a4e0*/  UMOV UR28, UR47 ;  /* 0x0000002f001c7c82 */ /* 0x000fe20008000000 */
[----:B------:R-:W-:Y:S01]  /*a4f0*/  IMAD.MOV.U32 R6, RZ, RZ, R0 ;  /* 0x000000ffff067224 */ /* 0x000fe200078e0000 */
[----:B------:R-:W-:Y:S01]  /*a500*/  UMOV UR56, UR46 ;  /* 0x0000002e00387c82 */ /* 0x000fe20008000000 */
[----:B------:R-:W-:Y:S01]  /*a510*/  ULDC UR34, c[0x0][0x9e4] ;  /* 0x0002790000227ab9 */ /* 0x000fe20000000800 */
[----:B------:R-:W-:Y:S01]  /*a520*/  ULDC UR55, c[0x0][0x9dc] ;  /* 0x0002770000377ab9 */ /* 0x000fe20000000800 */
[----:B------:R-:W-:Y:S01]  /*a530*/  ULDC UR54, c[0x0][0x288] ;  /* 0x0000a20000367ab9 */ /* 0x000fe20000000800 */
[----:B------:R-:W-:Y:S01]  /*a540*/  ULDC UR33, c[0x0][0x988] ;  /* 0x0002620000217ab9 */ /* 0x000fe20000000800 */
[----:B------:R-:W-:-:S05]  /*a550*/  ULDC UR35, c[0x0][0x9e0] ;  /* 0x0002780000237ab9 */ /* 0x000fca0000000800 */
.L_x_893:
[----:B------:R-:W-:Y:S01]  /*a560*/  ISETP.NE.AND P2, PT, RZ, UR43, PT ;  /* 0x0000002bff007c0c */ /* 0x000fe2000bf45270 */
[----:B------:R-:W-:-:S04]  /*a570*/  UISETP.NE.AND UP0, UPT, UR56, 0x1, UPT ;  /* 0x000000013800788c */ /* 0x000fc8000bf05270 */
[----:B------:R-:W-:-:S04]  /*a580*/  USEL UR47, URZ, 0x1, UP0 ;  /* 0x000000013f2f7887 */ /* 0x000fc80008000000 */
[----:B------:R-:W-:-:S04]  /*a590*/  ULOP3.LUT UR47, UR28, UR47, URZ, 0x3c, !UPT ;  /* 0x0000002f1c2f7292 */ /* 0x000fc8000f8e3c3f */
[----:B------:R-:W-:Y:S08]  /*a5a0*/  @P2 BRA `(.L_x_875) ;  /* 0x0000000000382947 */ /* 0x000ff00003800000 */
[----:B------:R-:W-:Y:S05]  /*a5b0*/  @!P0 BRA `(.L_x_876) ;  /* 0x0000000000048947 */ /* 0x000fea0003800000 */
[----:B------:R-:W-:Y:S01]  /*a5c0*/  BPT.TRAP 0x1 ;  /* 0x000000040000795c */ /* 0x000fe20000300000 */
.L_x_876:
        /* <DEDUP_REMOVED lines=9> */
.L_x_877:
[----:B-1----:R-:W-:Y:S05]  /*a660*/  @P1 BRA `(.L_x_875) ;  /* 0x0000000000081947 */ /* 0x002fea0003800000 */
[----:B------:R-:W1:Y:S02]  /*a670*/  SYNCS.PHASECHK.TRANS64.TRYWAIT P1, [UR6+0x2d830], R0 ;  /* 0x02d83000ff0075a7 */ /* 0x000e640008020146 */
[----:B-1----:R-:W-:Y:S05]  /*a680*/  @!P1 BRA `(.L_x_878) ;  /* 0x00000098008c9947 */ /* 0x002fea0003800000 */
.L_x_875:
        /* <DEDUP_REMOVED lines=40> */
.L_x_880:
[----:B------:R-:W-:Y:S01]  /*a910*/  ULEA UR6, UR56, UR40, 0x3 ;  /* 0x0000002838067291 */ /* 0x000fe2000f8e183f */
[----:B------:R-:W-:-:S05]  /*a920*/  IMAD.U32 R0, RZ, RZ, UR28 ;  /* 0x0000001cff007e24 */ /* 0x000fca000f8e00ff */
[----:B------:R-:W-:-:S04]  /*a930*/  SHF.L.U32 R0, R0, 0x1f, RZ ;  /* 0x0000001f00007819 */ /* 0x000fc800000006ff */
[----:B------:R0:W1:Y:S01]  /*a940*/  SYNCS.PHASECHK.TRANS64.TRYWAIT P1, [UR6+0x2d850], R0 ;  /* 0x02d85000ff0075a7 */ /* 0x0000620008020146 */
[----:B------:R-:W-:Y:S05]  /*a950*/  @!P0 BRA `(.L_x_881) ;  /* 0x0000000000048947 */ /* 0x000fea0003800000 */
[----:B------:R-:W-:Y:S01]  /*a960*/  BPT.TRAP 0x1 ;  /* 0x000000040000795c */ /* 0x000fe20000300000 */
.L_x_881:
[----:B-1----:R-:W-:Y:S05]  /*a970*/  @P1 BRA `(.L_x_879) ;  /* 0x0000000000081947 */ /* 0x002fea0003800000 */
[----:B------:R-:W1:Y:S02]  /*a980*/  SYNCS.PHASECHK.TRANS64.TRYWAIT P1, [UR6+0x2d850], R0 ;  /* 0x02d85000ff0075a7 */ /* 0x000e640008020146 */
[----:B-1----:R-:W-:Y:S05]  /*a990*/  @!P1 BRA `(.L_x_882) ;  /* 0x0000009400e09947 */ /* 0x002fea0003800000 */
.L_x_879:
        /* <DEDUP_REMOVED lines=70> */
.L_x_883:
[----:B------:R-:W-:Y:S01]  /*ae00*/  UISETP.NE.AND UP1, UPT, UR51, URZ, UPT ;  /* 0x0000003f3300728c */ /* 0x000fe2000bf25270 */
[----:B------:R-:W-:Y:S01]  /*ae10*/  VIADD R4, R137, UR39 ;  /* 0x0000002789047c36 */ /* 0x000fe20008000000 */
[----:B------:R-:W1:Y:S01]  /*ae20*/  LDC R12, c[0x0][0x2f0] ;  /* 0x0000bc00ff0c7b82 */ /* 0x000e620000000800 */
[----:B------:R-:W-:Y:S02]  /*ae30*/  ULEA UR6, UR46, UR40, 0x3 ;  /* 0x000000282e067291 */ /* 0x000fe4000f8e183f */
[----:B------:R-:W-:Y:S01]  /*ae40*/  UISETP.NE.AND UP0, UPT, UR50, URZ, UPT ;  /* 0x0000003f3200728c */ /* 0x000fe2000bf05270 */
[----:B------:R-:W-:Y:S01]  /*ae50*/  PLOP3.LUT P1, PT, PT, PT, UP1, 0x80, 0x0 ;  /* 0x000000000000781c */ /* 0x000fe20003f2f018 */
[----:B------:R-:W-:Y:S01]  /*ae60*/  UIADD3 UR6, UR6, 0x2d840, URZ ;  /* 0x0002d84006067890 */ /* 0x000fe2000fffe03f */
[----:B------:R-:W-:-:S03]  /*ae70*/  PLOP3.LUT P2, PT, PT, PT, UP1, 0x80, 0x0 ;  /* 0x000000000000781c */ /* 0x000fc60003f4f018 */
        /* <DEDUP_REMOVED lines=13> */
[----:B------:R-:W-:-:S04]  /*af50*/  VIADD R9, R9, -UR54 ;  /* 0x8000003609097c36 */ /* 0x000fc80008000000 */
[C---:B------:R-:W-:Y:S02]  /*af60*/  VIADD R11, R9.reuse, UR35 ;  /* 0x00000023090b7c36 */ /* 0x040fe40008000000 */
[----:B------:R-:W-:Y:S02]  /*af70*/  VIADD R10, R9, UR6 ;  /* 0x00000006090a7c36 */ /* 0x000fe40008000000 */
[----:B0-----:R-:W-:Y:S02]  /*af80*/  IMAD.IADD R9, R11, 0x1, R13 ;  /* 0x000000010b097824 */ /* 0x001fe400078e020d */
[----:B------:R-:W-:Y:S01]  /*af90*/  IMAD.IADD R8, R13, 0x1, R10 ;  /* 0x000000010d087824 */ /* 0x000fe200078e020a */
[----:B------:R-:W-:Y:S06]  /*afa0*/  @P1 BRA `(.L_x_884) ;  /* 0x00000000005c1947 */ /* 0x000fec0003800000 */
[----:B------:R-:W-:Y:S01]  /*afb0*/  IMAD R13, R12, UR44, R13 ;  /* 0x0000002c0c0d7c24 */ /* 0x000fe2000f8e020d */
[----:B------:R-:W-:Y:S03]  /*afc0*/  BSSY B0, `(.L_x_885) ;  /* 0x0000011000007945 */ /* 0x000fe60003800000 */
[----:B------:R-:W-:-:S05]  /*afd0*/  VIADD R13, R13, -UR54 ;  /* 0x800000360d0d7c36 */ /* 0x000fca0008000000 */
        /* <DEDUP_REMOVED lines=10> */
.L_x_886:
[----:B------:R-:W-:-:S05]  /*b080*/  IMAD.U32 R20, RZ, RZ, UR34 ;  /* 0x00000022ff147e24 */ /* 0x000fca000f8e00ff */
[----:B------:R-:W-:-:S13]  /*b090*/  ISETP.NE.AND P1, PT, R20, 0x1, PT ;  /* 0x000000011400780c */ /* 0x000fda0003f25270 */
[----:B------:R-:W0:Y:S02]  /*b0a0*/  @P1 LDC.64 R14, c[0x0][0x9e8] ;  /* 0x00027a00ff0e1b82 */ /* 0x000e240000000a00 */
[----:B0-----:R-:W-:-:S05]  /*b0b0*/  @P1 IMAD.HI.U32 R14, R13, R14, RZ ;  /* 0x0000000e0d0e1227 */ /* 0x001fca00078e00ff */
[----:B------:R-:W-:-:S07]  /*b0c0*/  @P1 SHF.R.U32.HI R13, RZ, R15, R14 ;  /* 0x0000000fff0d1219 */ /* 0x000fce000001160e */
.L_x_887:
[----:B------:R-:W-:Y:S05]  /*b0d0*/  BSYNC B0 ;  /* 0x0000000000007941 */ /* 0x000fea0003800000 */
.L_x_885:
[----:B------:R-:W-:-:S04]  /*b0e0*/  IMAD R13, R13, R20, -R0 ;  /* 0x000000140d0d7224 */ /* 0x000fc800078e0a00 */
[----:B------:R-:W-:-:S05]  /*b0f0*/  IMAD R13, R16, -0x2, R13 ;  /* 0xfffffffe100d7824 */ /* 0x000fca00078e020d */
[----:B------:R-:W-:Y:S02]  /*b100*/  VIADDMNMX R9, R13, R20, R9, PT ;  /* 0x000000140d097246 */ /* 0x000fe40003800109 */
[----:B------:R-:W-:-:S07]  /*b110*/  VIMNMX R8, R8, R13, !PT ;  /* 0x0000000d08087248 */ /* 0x000fce0007fe0100 */
.L_x_884:
        /* <DEDUP_REMOVED lines=116> */
.L_x_890:
[----:B------:R-:W-:-:S05]  /*b860*/  IMAD.U32 R4, RZ, RZ, UR34 ;  /* 0x00000022ff047e24 */ /* 0x000fca000f8e00ff */
[----:B------:R-:W-:-:S13]  /*b870*/  ISETP.NE.AND P2, PT, R4, 0x1, PT ;  /* 0x000000010400780c */ /* 0x000fda0003f45270 */
[----:B------:R-:W0:Y:S02]  /*b880*/  @P2 LDC.64 R8, c[0x0][0x9e8] ;  /* 0x00027a00ff082b82 */ /* 0x000e240000000a00 */
[----:B0-----:R-:W-:-:S05]  /*b890*/  @P2 IMAD.HI.U32 R8, R13, R8, RZ ;  /* 0x000000080d082227 */ /* 0x001fca00078e00ff */
[----:B------:R-:W-:-:S07]  /*b8a0*/  @P2 SHF.R.U32.HI R13, RZ, R9, R8 ;  /* 0x00000009ff0d2219 */ /* 0x000fce0000011608 */
.L_x_891:
[----:B------:R-:W-:Y:S05]  /*b8b0*/  BSYNC B0 ;  /* 0x0000000000007941 */ /* 0x000fea0003800000 */
.L_x_889:
[----:B------:R-:W-:-:S04]  /*b8c0*/  IMAD R13, R13, R4, -R0 ;  /* 0x000000040d0d7224 */ /* 0x000fc800078e0a00 */
[----:B------:R-:W-:-:S05]  /*b8d0*/  IMAD R13, R16, -0x2, R13 ;  /* 0xfffffffe100d7824 */ /* 0x000fca00078e020d */
[----:B------:R-:W-:Y:S02]  /*b8e0*/  VIADDMNMX R11, R13, R4, R11, PT ;  /* 0x000000040d0b7246 */ /* 0x000fe4000380010b */
[----:B------:R-:W-:-:S07]  /*b8f0*/  VIMNMX R10, R10, R13, !PT ;  /* 0x0000000d0a0a7248 */ /* 0x000fce0007fe0100 */
.L_x_888:
        /* <DEDUP_REMOVED lines=115> */
[----:B------:R0:W-:Y:S01]  /*c030*/  MUFU.EX2 R20, R36 ;  /* 0x0000002400147308 */ /* 0x0001e20000000800 */
        /* <DEDUP_REMOVED lines=23> */
[----:B------:R-:W-:Y:S01]  /*c1b0*/  MUFU.EX2 R28, R44 ;  /* 0x0000002c001c7308 */ /* 0x000fe20000000800 */
[----:B------:R-:W-:Y:S02]  /*c1c0*/  ISETP.LT.OR P5, PT, R11, 0x59, P5 ;  /* 0x000000590b00780c */ /* 0x000fe40002fa1670 */
[----:B------:R-:W-:Y:S02]  /*c1d0*/  FMNMX.FTZ R32, R54, R33, !PT ;  /* 0x0000002136207209 */ /* 0x000fe40007810000 */
[----:B------:R-:W-:-:S02]  /*c1e0*/  FSEL R67, R67, -INF , !P3 ;  /* 0xff80000043437808 */ /* 0x000fc40005800000 */
[----:B------:R-:W-:Y:S01]  /*c1f0*/  FMNMX.FTZ R33, R55, R32, !PT ;  /* 0x0000002037217209 */ /* 0x000fe20007810000 */
[----:B------:R-:W-:Y:S01]  /*c200*/  MUFU.EX2 R9, R9 ;  /* 0x0000000900097308 */ /* 0x000fe20000000800 */
[----:B------:R-:W-:Y:S02]  /*c210*/  ISETP.GT.AND P2, PT, R10, 0x60, P1 ;  /* 0x000000600a00780c */ /* 0x000fe40000f44270 */
[----:B0-----:R-:W-:Y:S01]  /*c220*/  FMNMX.FTZ R36, R58, R33, !PT ;  /* 0x000000213a247209 */ /* 0x001fe20007810000 */
[--C-:B------:R-:W-:Y:S01]  /*c230*/  FFMA.FTZ R33, R49, UR33, -R4.reuse ;  /* 0x0000002131217c23 */ /* 0x100fe20008010804 */
[----:B------:R-:W-:Y:S01]  /*c240*/  FSEL R70, R70, -INF , !P5 ;  /* 0xff80000046467808 */ /* 0x000fe20006800000 */
[--C-:B------:R-:W-:Y:S01]  /*c250*/  FFMA.FTZ R49, R65, UR33, -R4.reuse ;  /* 0x0000002141317c23 */ /* 0x100fe20008010804 */
[----:B------:R-:W-:Y:S01]  /*c260*/  FMNMX.FTZ R37, R59, R36, !PT ;  /* 0x000000243b257209 */ /* 0x000fe20007810000 */
[----:B------:R0:W-:Y:S01]  /*c270*/  MUFU.EX2 R32, R48 ;  /* 0x0000003000207308 */ /* 0x0001e20000000800 */
[----:B------:R-:W-:Y:S01]  /*c280*/  ISETP.LT.OR P4, PT, R11, 0x5a, P4 ;  /* 0x0000005a0b00780c */ /* 0x000fe20002781670 */
[----:B------:R-:W-:Y:S01]  /*c290*/  FFMA.FTZ R65, R81, UR33, -R4 ;  /* 0x0000002151417c23 */ /* 0x000fe20008010804 */
[----:B------:R-:W-:-:S02]  /*c2a0*/  FMNMX.FTZ R36, R62, R37, !PT ;  /* 0x000000253e247209 */ /* 0x000fc40007810000 */
[----:B------:R-:W-:Y:S02]  /*c2b0*/  ISETP.GT.AND P3, PT, R10, 0x61, P1 ;  /* 0x000000610a00780c */ /* 0x000fe40000f64270 */
[----:B------:R-:W-:Y:S01]  /*c2c0*/  FMNMX.FTZ R37, R63, R36, !PT ;  /* 0x000000243f257209 */ /* 0x000fe20007810000 */
[----:B------:R-:W-:Y:S01]  /*c2d0*/  MUFU.EX2 R12, R12 ;  /* 0x0000000c000c7308 */ /* 0x000fe20000000800 */
[----:B------:R-:W-:Y:S01]  /*c2e0*/  ISETP.LT.OR P2, PT, R11, 0x61, P2 ;  /* 0x000000610b00780c */ /* 0x000fe20001741670 */
[--C-:B0-----:R-:W-:Y:S01]  /*c2f0*/  FFMA.FTZ R48, R64, UR33, -R4.reuse ;  /* 0x0000002140307c23 */ /* 0x101fe20008010804 */
[----:B------:R-:W-:Y:S01]  /*c300*/  FMNMX.FTZ R40, R66, R37, !PT ;  /* 0x0000002542287209 */ /* 0x000fe20007810000 */
[--C-:B------:R-:W-:Y:S01]  /*c310*/  FFMA.FTZ R37, R53, UR33, -R4.reuse ;  /* 0x0000002135257c23 */ /* 0x100fe20008010804 */
[----:B------:R-:W-:Y:S01]  /*c320*/  FSEL R71, R71, -INF , !P4 ;  /* 0xff80000047477808 */ /* 0x000fe20006000000 */
[--C-:B------:R-:W-:Y:S01]  /*c330*/  FFMA.FTZ R53, R69, UR33, -R4.reuse ;  /* 0x0000002145357c23 */ /* 0x100fe20008010804 */
[----:B------:R-:W-:Y:S01]  /*c340*/  FMNMX.FTZ R41, R67, R40, !PT ;  /* 0x0000002843297209 */ /* 0x000fe20007810000 */
[----:B------:R0:W-:Y:S01]  /*c350*/  MUFU.EX2 R36, R52 ;  /* 0x0000003400247308 */ /* 0x0001e20000000800 */
[----:B------:R-:W-:Y:S01]  /*c360*/  ISETP.GT.AND P5, PT, R10, 0x68, P1 ;  /* 0x000000680a00780c */ /* 0x000fe20000fa4270 */
[----:B------:R-:W-:Y:S01]  /*c370*/  FFMA.FTZ R64, R80, UR33, -R4 ;  /* 0x0000002150407c23 */ /* 0x000fe20008010804 */
[----:B------:R-:W-:-:S02]  /*c380*/  FMNMX.FTZ R40, R70, R41, !PT ;  /* 0x0000002946287209 */ /* 0x000fc40007810000 */
[----:B------:R-:W-:Y:S02]  /*c390*/  FSEL R74, R74, -INF , !P2 ;  /* 0xff8000004a4a7808 */ /* 0x000fe40005000000 */
[----:B------:R-:W-:Y:S01]  /*c3a0*/  ISETP.LT.OR P3, PT, R11, 0x62, P3 ;  /* 0x000000620b00780c */ /* 0x000fe20001f61670 */
[----:B------:R-:W-:Y:S01]  /*c3b0*/  MUFU.EX2 R13, R13 ;  /* 0x0000000d000d7308 */ /* 0x000fe20000000800 */
[----:B------:R-:W-:Y:S01]  /*c3c0*/  FMNMX.FTZ R41, R71, R40, !PT ;  /* 0x0000002847297209 */ /* 0x000fe20007810000 */
[--C-:B0-----:R-:W-:Y:S01]  /*c3d0*/  FFMA.FTZ R52, R68, UR33, -R4.reuse ;  /* 0x0000002144347c23 */ /* 0x101fe20008010804 */
[----:B------:R-:W-:Y:S01]  /*c3e0*/  ISETP.GT.AND P4, PT, R10, 0x69, P1 ;  /* 0x000000690a00780c */ /* 0x000fe20000f84270 */
[--C-:B------:R-:W-:Y:S01]  /*c3f0*/  FFMA.FTZ R68, R84, UR33, -R4.reuse ;  /* 0x0000002154447c23 */ /* 0x100fe20008010804 */
[----:B------:R-:W-:Y:S02]  /*c400*/  ISETP.LT.OR P5, PT, R11, 0x69, P5 ;  /* 0x000000690b00780c */ /* 0x000fe40002fa1670 */
[----:B------:R-:W-:Y:S01]  /*c410*/  FSEL R75, R75, -INF , !P3 ;  /* 0xff8000004b4b7808 */ /* 0x000fe20005800000 */
[----:B------:R0:W-:Y:S01]  /*c420*/  MUFU.EX2 R40, R56 ;  /* 0x0000003800287308 */ /* 0x0001e20000000800 */
[----:B------:R-:W-:Y:S01]  /*c430*/  FMNMX.FTZ R44, R74, R41, !PT ;  /* 0x000000294a2c7209 */ /* 0x000fe20007810000 */
[--C-:B------:R-:W-:Y:S01]  /*c440*/  FFMA.FTZ R41, R57, UR33, -R4.reuse ;  /* 0x0000002139297c23 */ /* 0x100fe20008010804 */
[----:B------:R-:W-:Y:S01]  /*c450*/  ISETP.GT.AND P2, PT, R10, 0x70, P1 ;  /* 0x000000700a00780c */ /* 0x000fe20000f44270 */
[----:B------:R-:W-:Y:S01]  /*c460*/  FFMA.FTZ R57, R73, UR33, -R4 ;  /* 0x0000002149397c23 */ /* 0x000fe20008010804 */
[----:B------:R-:W-:-:S02]  /*c470*/  FSEL R78, R78, -INF , !P5 ;  /* 0xff8000004e4e7808 */ /* 0x000fc40006800000 */
[----:B------:R-:W-:Y:S01]  /*c480*/  ISETP.LT.OR P4, PT, R11, 0x6a, P4 ;  /* 0x0000006a0b00780c */ /* 0x000fe20002781670 */
[----:B------:R-:W-:Y:S01]  /*c490*/  MUFU.EX2 R14, R14 ;  /* 0x0000000e000e7308 */ /* 0x000fe20000000800 */
[----:B------:R-:W-:Y:S01]  /*c4a0*/  FMNMX.FTZ R45, R75, R44, !PT ;  /* 0x0000002c4b2d7209 */ /* 0x000fe20007810000 */
[--C-:B------:R-:W-:Y:S01]  /*c4b0*/  FFMA.FTZ R44, R60, UR33, -R4.reuse ;  /* 0x000000213c2c7c23 */ /* 0x100fe20008010804 */
[----:B------:R-:W-:Y:S01]  /*c4c0*/  ISETP.GT.AND P3, PT, R10, 0x71, P1 ;  /* 0x000000710a00780c */ /* 0x000fe20000f64270 */
[--C-:B0-----:R-:W-:Y:S01]  /*c4d0*/  FFMA.FTZ R56, R72, UR33, -R4.reuse ;  /* 0x0000002148387c23 */ /* 0x101fe20008010804 */
[----:B------:R-:W-:Y:S01]  /*c4e0*/  ISETP.GT.AND P5, PT, R10, 0x78, P1 ;  /* 0x000000780a00780c */ /* 0x000fe20000fa4270 */
[----:B------:R-:W-:Y:S01]  /*c4f0*/  FFMA.FTZ R60, R76, UR33, -R4 ;  /* 0x000000214c3c7c23 */ /* 0x000fe20008010804 */
[----:B------:R-:W-:Y:S01]  /*c500*/  ISETP.GT.AND P1, PT, R10, 0x79, P1 ;  /* 0x000000790a00780c */ /* 0x000fe20000f24270 */
        /* <DEDUP_REMOVED lines=183> */
.L_x_892:
        /* <DEDUP_REMOVED lines=106> */
.L_x_874:
[----:B------:R-:W-:Y:S06]  /*d720*/  BAR.ARV 0x8, 0x200 ;  /* 0x0208000000007b1d */ /* 0x000fec0000002000 */
[----:B------:R-:W-:Y:S05]  /*d730*/  @!P0 BRA `(.L_x_894) ;  /* 0x0000000000048947 */ /* 0x000fea0003800000 */
[----:B------:R-:W-:Y:S01]  /*d740*/  BPT.TRAP 0x1 ;  /* 0x000000040000795c */ /* 0x000fe20000300000 */
.L_x_894:
[----:B------:R-:W-:Y:S01]  /*d750*/  ULEA UR8, UR46, UR40, 0x3 ;  /* 0x000000282e087291 */ /* 0x000fe2000f8e183f */
[----:B------:R-:W-:-:S05]  /*d760*/  IMAD.U32 R5, RZ, RZ, UR47 ;  /* 0x0000002fff057e24 */ /* 0x000fca000f8e00ff */
[----:B------:R-:W-:-:S04]  /*d770*/  SHF.L.U32 R5, R5, 0x1f, RZ ;  /* 0x0000001f05057819 */ /* 0x000fc800000006ff */
[----:B------:R0:W1:Y:S01]  /*d780*/  SYNCS.PHASECHK.TRANS64.TRYWAIT P1, [UR8+0x2d850], R5 ;  /* 0x02d85005ff0075a7 */ /* 0x0000620008020148 */
[----:B------:R-:W-:Y:S05]  /*d790*/  @!P0 BRA `(.L_x_895) ;  /* 0x0000000000048947 */ /* 0x000fea0003800000 */
[----:B------:R-:W-:Y:S01]  /*d7a0*/  BPT.TRAP 0x1 ;  /* 0x000000040000795c */ /* 0x000fe20000300000 */
.L_x_895:
[----:B-1----:R-:W-:Y:S05]  /*d7b0*/  @P1 BRA `(.L_x_896) ;  /* 0x0000000000081947 */ /* 0x002fea0003800000 */
[----:B------:R-:W1:Y:S02]  /*d7c0*/  SYNCS.PHASECHK.TRANS64.TRYWAIT P1, [UR8+0x2d850], R5 ;  /* 0x02d85005ff0075a7 */ /* 0x000e640008020148 */
[----:B-1----:R-:W-:Y:S05]  /*d7d0*/  @!P1 BRA `(.L_x_897) ;  /* 0x0000006800689947 */ /* 0x002fea0003800000 */
.L_x_896:
        /* <DEDUP_REMOVED lines=11> */
[----:B------:R-:W-:Y:S01]  /*d890*/  IMAD.U32 R12, RZ, RZ, UR33 ;  /* 0x00000021ff0c7e24 */ /* 0x000fe2000f8e00ff */
[----:B------:R-:W-:Y:S01]  /*d8a0*/  ULOP3.LUT UR9, UR40, 0x2000000, URZ, 0xfc, !UPT ;  /* 0x0200000028097892 */ /* 0x000fe2000f8efc3f */
[----:B------:R-:W-:-:S02]  /*d8b0*/  IMAD.MOV.U32 R36, RZ, RZ, -0x800000 ;  /* 0xff800000ff247424 */ /* 0x000fc400078e00ff */
[----:B------:R-:W-:Y:S01]  /*d8c0*/  IMAD.MOV.U32 R37, RZ, RZ, -0x800000 ;  /* 0xff800000ff257424 */ /* 0x000fe200078e00ff */
[----:B------:R-:W-:-:S07]  /*d8d0*/  UIMAD UR9, UR46, 0x600, UR9 ;  /* 0x000006002e0978a4 */ /* 0x000fce000f8e0209 */
[----:B------:R-:W-:Y:S02]  /*d8e0*/  UMOV UR6, UR9 ;  /* 0x0000000900067c82 */ /* 0x000fe40008000000 */
[----:B------:R-:W-:Y:S01]  /*d8f0*/  HGMMA.64x96x16.F32 R88, gdesc[UR4].tnspB, R88, gsb0 ;  /* 0x41600000045879f0 */ /* 0x000fe20008000858 */
[----:B------:R-:W-:Y:S01]  /*d900*/  UIADD3 UR4, UR36, 0x2, URZ ;  /* 0x0000000224047890 */ /* 0x000fe2000fffe03f */
[----:B-1----:R-:W-:Y:S01]  /*d910*/  FADD.FTZ R6, R6, R3 ;  /* 0x0000000306067221 */ /* 0x002fe20000010000 */
[----:B------:R-:W-:Y:S01]  /*d920*/  UIADD3 UR6, UR9, 0x40, URZ ;  /* 0x0000004009067890 */ /* 0x000fe2000fffe03f */
[----:B------:R-:W-:Y:S01]  /*d930*/  IMAD.U32 R3, RZ, RZ, UR33 ;  /* 0x00000021ff037e24 */ /* 0x000fe2000f8e00ff */
[----:B------:R-:W-:Y:S01]  /*d940*/  UMOV UR5, 0x40000040 ;  /* 0x4000004000057882 */ /* 0x000fe20000000000 */
[----:B------:R-:W-:Y:S01]  /*d950*/  UMOV UR7, 0x80000020 ;  /* 0x8000002000077882 */ /* 0x000fe20000000000 */
[----:B0-----:R-:W-:Y:S01]  /*d960*/  FADD.FTZ R7, R5, R2 ;  /* 0x0000000205077221 */ /* 0x001fe20000010000 */
[----:B------:R-:W-:Y:S01]  /*d970*/  IMAD.MOV.U32 R2, RZ, RZ, RZ ;  /* 0x000000ffff027224 */ /* 0x000fe200078e00ff */
[----:B------:R-:W0:Y:S04]  /*d980*/  SHFL.BFLY PT, R5, R6, 0x1, 0x1f ;  /* 0x0c201f0006057f89 */ /* 0x000e2800000e0000 */
[----:B------:R-:W1:Y:S01]  /*d990*/  SHFL.BFLY PT, R8, R7, 0x1, 0x1f ;  /* 0x0c201f0007087f89 */ /* 0x000e6200000e0000 */
[----:B0-----:R-:W-:Y:S01]  /*d9a0*/  FADD.FTZ R9, R6, R5 ;  /* 0x0000000506097221 */ /* 0x001fe20000010000 */
[----:B-1----:R-:W-:-:S04]  /*d9b0*/  FADD.FTZ R10, R7, R8 ;  /* 0x00000008070a7221 */ /* 0x002fc80000010000 */
[----:B------:R-:W-:Y:S02]  /*d9c0*/  FSETP.NE.FTZ.AND P1, PT, R9, RZ, PT ;  /* 0x000000ff0900720b */ /* 0x000fe40003f35000 */
[----:B------:R-:W-:-:S11]  /*d9d0*/  FSETP.NE.FTZ.AND P2, PT, R10, RZ, PT ;  /* 0x000000ff0a00720b */ /* 0x000fd60003f55000 */
[----:B------:R-:W0:Y:S01]  /*d9e0*/  @P1 MUFU.LG2 R5, R9 ;  /* 0x0000000900051308 */ /* 0x000e220000000c00 */
[----:B------:R-:W-:Y:S01]  /*d9f0*/  @P1 FMUL.FTZ R3, R3, 0.69314718246459960938 ;  /* 0x3f31721803031820 */ /* 0x000fe20000410000 */
[----:B------:R-:W-:-:S06]  /*da00*/  @P2 FMUL.FTZ R12, R12, 0.69314718246459960938 ;  /* 0x3f3172180c0c2820 */ /* 0x000fcc0000410000 */
        /* <DEDUP_REMOVED lines=55> */
.L_x_898:
        /* <DEDUP_REMOVED lines=23> */
[----:B------:R-:W-:Y:S01]  /*def0*/  USEL UR4, URZ, 0x1, UP0 ;  /* 0x000000013f047887 */ /* 0x000fe20008000000 */
        /* <DEDUP_REMOVED lines=29> */
[----:B------:R-:W-:Y:S01]  /*e0d0*/  PLOP3.LUT P0, PT, PT, PT, PT, 0x8, 0x0 ;  /* 0x000000000000781c */ /* 0x000fe20003f0e170 */
[----:B------:R-:W-:Y:S01]  /*e0e0*/  FMUL.FTZ R48, R135, R48 ;  /* 0x0000003087307220 */ /* 0x000fe20000410000 */
[----:B------:R-:W-:-:S02]  /*e0f0*/  UIADD3 UR48, UR48, 0x1, URZ ;  /* 0x0000000130307890 */ /* 0x000fc4000fffe03f */
[----:B------:R-:W-:Y:S02]  /*e100*/  USEL UR46, UR46, URZ, UP0 ;  /* 0x0000003f2e2e7287 */ /* 0x000fe40008000000 */
[----:B------:R-:W-:-:S12]  /*e110*/  ULOP3.LUT UR47, UR47, UR4, URZ, 0x3c, !UPT ;  /* 0x000000042f2f7292 */ /* 0x000fd8000f8e3c3f */
.L_x_820:
[----:B------:R-:W0:Y:S08]  /*e120*/  S2UR UR41, SR_CgaCtaId ;  /* 0x00000000002979c3 */ /* 0x000e300000008800 */
[----:B------:R-:W-:Y:S06]  /*e130*/  BAR.SYNC.DEFER_BLOCKING 0x5, 0x200 ;  /* 0x0148000000007b1d */ /* 0x000fec0000010000 */
[----:B------:R-:W-:Y:S01]  /*e140*/  UMOV UR40, 0x400 ;  /* 0x0000040000287882 */ /* 0x000fe20000000000 */
[----:B------:R-:W-:Y:S01]  /*e150*/  BSSY B0, `(.L_x_899) ;  /* 0x0000170000007945 */ /* 0x000fe20003800000 */
[----:B0-----:R-:W-:-:S09]  /*e160*/  ULEA UR40, UR41, UR40, 0x18 ;  /* 0x0000002829287291 */ /* 0x001fd2000f8ec03f */
[----:B------:R-:W0:Y:S02]  /*e170*/  LDS R0, [UR40+0x2d8d0] ;  /* 0x02d8d028ff007984 */ /* 0x000e240008000800 */
[----:B0-----:R-:W-:Y:S01]  /*e180*/  R2UR UR4, R0 ;  /* 0x00000000000472ca */ /* 0x001fe200000e0000 */
[----:B------:R-:W-:Y:S06]  /*e190*/  BAR.ARV 0x4, 0x200 ;  /* 0x0108000000007b1d */ /* 0x000fec0000002000 */
[----:B------:R-:W-:Y:S08]  /*e1a0*/  @P0 BRA `(.L_x_900) ;  /* 0x0000000c00bc0947 */ /* 0x000ff00003800000 */
[----:B------:R-:W0:Y:S01]  /*e1b0*/  S2UR UR5, SR_SWINHI ;  /* 0x00000000000579c3 */ /* 0x000e220000002f00 */
[----:B------:R-:W-:-:S07]  /*e1c0*/  IMAD R3, R144, 0x20, R140 ;  /* 0x0000002090037824 */ /* 0x000fce00078e028c */
[----:B------:R-:W-:Y:S01]  /*e1d0*/  BAR.SYNC.DEFER_BLOCKING 0x1, 0x180 ;  /* 0x0046000000007b1d */ /* 0x000fe20000010000 */
[----:B------:R-:W-:Y:S01]  /*e1e0*/  USHF.R.S32.HI UR10, URZ, 0x1f, UR38 ;  /* 0x0000001f3f0a7899 */ /* 0x000fe20008011426 */
[----:B------:R-:W-:Y:S01]  /*e1f0*/  VIADD R52, R137, UR39 ;  /* 0x0000002789347c36 */ /* 0x000fe20008000000 */
[----:B------:R-:W-:Y:S01]  /*e200*/  USHF.R.S32.HI UR12, URZ, 0x1f, UR45 ;  /* 0x0000001f3f0c7899 */ /* 0x000fe2000801142d */
[----:B------:R-:W-:-:S04]  /*e210*/  F2FP.F16.F32.PACK_AB R6, R93, R6 ;  /* 0x000000065d06723e */ /* 0x000fc800000000ff */
[----:B------:R-:W1:Y:S01]  /*e220*/  LDC R0, c[0x0][0xbe8] ;  /* 0x0002fa00ff007b82 */ /* 0x000e620000000800 */
[----:B------:R-:W-:Y:S01]  /*e230*/  ULDC.64 UR8, c[0x0][0xb90] ;  /* 0x0002e40000087ab9 */ /* 0x000fe20000000a00 */
[----:B------:R-:W-:Y:S02]  /*e240*/  F2FP.F16.F32.PACK_AB R26, R125, R26 ;  /* 0x0000001a7d1a723e */ /* 0x000fe400000000ff */
[----:B------:R-:W-:Y:S02]  /*e250*/  F2FP.F16.F32.PACK_AB R27, R46, R27 ;  /* 0x0000001b2e1b723e */ /* 0x000fe400000000ff */
[----:B------:R-:W-:Y:S02]  /*e260*/  F2FP.F16.F32.PACK_AB R28, R129, R28 ;  /* 0x0000001c811c723e */ /* 0x000fe400000000ff */
[----:B------:R-:W-:Y:S02]  /*e270*/  F2FP.F16.F32.PACK_AB R29, R44, R29 ;  /* 0x0000001d2c1d723e */ /* 0x000fe400000000ff */
[----:B------:R-:W-:-:S02]  /*e280*/  F2FP.F16.F32.PACK_AB R30, R133, R30 ;  /* 0x0000001e851e723e */ /* 0x000fc400000000ff */
[----:B------:R-:W-:Y:S01]  /*e290*/  F2FP.F16.F32.PACK_AB R31, R48, R31 ;  /* 0x0000001f301f723e */ /* 0x000fe200000000ff */
[----:B------:R-:W-:Y:S01]  /*e2a0*/  UMOV UR6, UR40 ;  /* 0x0000002800067c82 */ /* 0x000fe20008000000 */
[----:B0-----:R-:W-:Y:S01]  /*e2b0*/  UMOV UR7, UR5 ;  /* 0x0000000500077c82 */ /* 0x001fe20008000000 */
[----:B------:R-:W-:Y:S01]  /*e2c0*/  UIMAD UR5, UR10, UR8, URZ ;  /* 0x000000080a0572a4 */ /* 0x000fe2000f8e023f */
[----:B------:R-:W-:Y:S02]  /*e2d0*/  IMAD.U32 R40, RZ, RZ, UR6 ;  /* 0x00000006ff287e24 */ /* 0x000fe4000f8e00ff */
[----:B------:R-:W-:Y:S01]  /*e2e0*/  IMAD.U32 R41, RZ, RZ, UR7 ;  /* 0x00000007ff297e24 */ /* 0x000fe2000f8e00ff */
[----:B------:R-:W-:Y:S02]  /*e2f0*/  UIMAD.WIDE.U32 UR6, UR38, UR8, URZ ;  /* 0x00000008260672a5 */ /* 0x000fe4000f8e003f */
[----:B------:R-:W-:Y:S01]  /*e300*/  UIMAD UR5, UR38, UR9, UR5 ;  /* 0x00000009260572a4 */ /* 0x000fe2000f8e0205 */
[----:B------:R-:W-:-:S02]  /*e310*/  IMAD.WIDE R4, R148, 0x2, R40 ;  /* 0x0000000294047825 */ /* 0x000fc400078e0228 */
[----:B------:R-:W-:Y:S01]  /*e320*/  ULDC.64 UR8, c[0x0][0xb98] ;  /* 0x0002e60000087ab9 */ /* 0x000fe20000000a00 */
[----:B------:R-:W-:Y:S01]  /*e330*/  UIADD3 UR7, UR7, UR5, URZ ;  /* 0x0000000507077290 */ /* 0x000fe2000fffe03f */
[----:B------:R-:W-:Y:S01]  /*e340*/  IMAD.WIDE R40, R3, 0x2, R40 ;  /* 0x0000000203287825 */ /* 0x000fe200078e0228 */
[C---:B------:R-:W-:Y:S01]  /*e350*/  IADD3 R35, P1, R4.reuse, 0x6000, RZ ;  /* 0x0000600004237810 */ /* 0x040fe20007f3e0ff */
[----:B------:R-:W-:Y:S01]  /*e360*/  UIMAD UR5, UR12, UR8, URZ ;  /* 0x000000080c0572a4 */ /* 0x000fe2000f8e023f */
[C---:B------:R-:W-:Y:S01]  /*e370*/  LOP3.LUT R3, R4.reuse, 0x180, RZ, 0xc0, !PT ;  /* 0x0000018004037812 */ /* 0x040fe200078ec0ff */
[----:B------:R-:W-:Y:S01]  /*e380*/  UIMAD.WIDE.U32 UR6, UR45, UR8, UR6 ;  /* 0x000000082d0672a5 */ /* 0x000fe2000f8e0006 */
[----:B------:R-:W-:Y:S01]  /*e390*/  IADD3 R8, P3, R4, 0x3000, RZ ;  /* 0x0000300004087810 */ /* 0x000fe20007f7e0ff */
[--C-:B------:R-:W-:Y:S01]  /*e3a0*/  IMAD.X R25, RZ, RZ, R5.reuse, P1 ;  /* 0x000000ffff197224 */ /* 0x100fe200008e0605 */
[----:B-1----:R-:W-:Y:S01]  /*e3b0*/  ISETP.NE.AND P1, PT, R0, 0x1, PT ;  /* 0x000000010000780c */ /* 0x002fe20003f25270 */
[----:B------:R-:W-:Y:S01]  /*e3c0*/  UIMAD UR5, UR45, UR9, UR5 ;  /* 0x000000092d0572a4 */ /* 0x000fe2000f8e0205 */
[----:B------:R-:W-:Y:S01]  /*e3d0*/  SHF.R.U64 R3, R3, 0x3, RZ ;  /* 0x0000000303037819 */ /* 0x000fe200000012ff */
[----:B------:R-:W-:Y:S01]  /*e3e0*/  IMAD.X R13, RZ, RZ, R5, P3 ;  /* 0x000000ffff0d7224 */ /* 0x000fe200018e0605 */
[C---:B------:R-:W-:Y:S01]  /*e3f0*/  IADD3 R21, P4, R4.reuse, 0x20, RZ ;  /* 0x0000002004157810 */ /* 0x040fe20007f9e0ff */
[----:B------:R-:W-:Y:S01]  /*e400*/  ULDC.64 UR8, c[0x0][0xae8] ;  /* 0x0002ba0000087ab9 */ /* 0x000fe20000000a00 */
[----:B------:R-:W-:-:S02]  /*e410*/  IADD3 R15, P0, R4, 0x6020, RZ ;  /* 0x00006020040f7810 */ /* 0x000fc40007f1e0ff */
[----:B------:R-:W-:Y:S01]  /*e420*/  IADD3 R33, P2, R4, 0x3020, RZ ;  /* 0x0000302004217810 */ /* 0x000fe20007f5e0ff */
[--C-:B------:R-:W-:Y:S01]  /*e430*/  IMAD.X R9, RZ, RZ, R5.reuse, P4 ;  /* 0x000000ffff097224 */ /* 0x100fe200020e0605 */
[----:B------:R-:W-:Y:S02]  /*e440*/  LOP3.LUT R4, R3, R4, RZ, 0x3c, !PT ;  /* 0x0000000403047212 */ /* 0x000fe400078e3cff */
[----:B------:R-:W-:Y:S01]  /*e450*/  LOP3.LUT R12, R35, 0x180, RZ, 0xc0, !PT ;  /* 0x00000180230c7812 */ /* 0x000fe200078ec0ff */
[----:B------:R-:W0:Y:S01]  /*e460*/  @P1 LDC R45, c[0x0][0xbec] ;  /* 0x0002fb00ff2d1b82 */ /* 0x000e220000000800 */
[----:B------:R-:W-:Y:S01]  /*e470*/  LOP3.LUT R3, R8, 0x180, RZ, 0xc0, !PT ;  /* 0x0000018008037812 */ /* 0x000fe200078ec0ff */
[----:B------:R-:W-:Y:S01]  /*e480*/  IMAD.X R11, RZ, RZ, R5, P2 ;  /* 0x000000ffff0b7224 */ /* 0x000fe200010e0605 */
[----:B------:R-:W-:Y:S02]  /*e490*/  LOP3.LUT R2, R21, 0x180, RZ, 0xc0, !PT ;  /* 0x0000018015027812 */ /* 0x000fe400078ec0ff */
[----:B------:R-:W-:-:S02]  /*e4a0*/  SHF.R.U64 R12, R12, 0x3, RZ ;  /* 0x000000030c0c7819 */ /* 0x000fc400000012ff */
[----:B------:R-:W-:Y:S01]  /*e4b0*/  SHF.R.U64 R3, R3, 0x3, RZ ;  /* 0x0000000303037819 */ /* 0x000fe200000012ff */
[----:B------:R-:W1:Y:S01]  /*e4c0*/  @P1 LDC R50, c[0x0][0xbf0] ;  /* 0x0002fc00ff321b82 */ /* 0x000e620000000800 */
[----:B------:R-:W-:Y:S02]  /*e4d0*/  SHF.R.U64 R2, R2, 0x3, RZ ;  /* 0x0000000302027819 */ /* 0x000fe400000012ff */
[----:B------:R-:W-:Y:S02]  /*e4e0*/  IADD3 R43, P5, R40, 0x7800, RZ ;  /* 0x00007800282b7810 */ /* 0x000fe40007fbe0ff */
[----:B------:R-:W-:Y:S02]  /*e4f0*/  LOP3.LUT R24, R12, R35, RZ, 0x3c, !PT ;  /* 0x000000230c187212 */ /* 0x000fe400078e3cff */
[----:B------:R-:W-:Y:S02]  /*e500*/  LOP3.LUT R14, R15, 0x180, RZ, 0xc0, !PT ;  /* 0x000001800f0e7812 */ /* 0x000fe400078ec0ff */
[----:B------:R-:W-:-:S02]  /*e510*/  LOP3.LUT R12, R3, R8, RZ, 0x3c, !PT ;  /* 0x00000008030c7212 */ /* 0x000fc400078e3cff */
[----:B------:R-:W-:Y:S02]  /*e520*/  LOP3.LUT R8, R2, R21, RZ, 0x3c, !PT ;  /* 0x0000001502087212 */ /* 0x000fe400078e3cff */
[----:B------:R-:W-:Y:S02]  /*e530*/  LOP3.LUT R2, R43, 0x180, RZ, 0xc0, !PT ;  /* 0x000001802b027812 */ /* 0x000fe400078ec0ff */
[----:B------:R-:W-:Y:S01]  /*e540*/  SHF.R.U64 R14, R14, 0x3, RZ ;  /* 0x000000030e0e7819 */ /* 0x000fe200000012ff */
[----:B0-----:R-:W-:Y:S01]  /*e550*/  @P1 IMAD.HI.U32 R45, R52, R45, RZ ;  /* 0x0000002d342d1227 */ /* 0x001fe200078e00ff */
[----:B------:R-:W-:Y:S02]  /*e560*/  SHF.R.U64 R2, R2, 0x3, RZ ;  /* 0x0000000302027819 */ /* 0x000fe400000012ff */
[----:B------:R-:W-:Y:S01]  /*e570*/  LOP3.LUT R14, R14, R15, RZ, 0x3c, !PT ;  /* 0x0000000f0e0e7212 */ /* 0x000fe200078e3cff */
[----:B------:R-:W-:Y:S01]  /*e580*/  IMAD.X R15, RZ, RZ, R5, P0 ;  /* 0x000000ffff0f7224 */ /* 0x000fe200000e0605 */
[----:B------:R-:W-:-:S02]  /*e590*/  IADD3 R39, P0, R40, 0x1800, RZ ;  /* 0x0000180028277810 */ /* 0x000fc40007f1e0ff */
[----:B------:R-:W-:Y:S01]  /*e5a0*/  LOP3.LUT R2, R2, R43, RZ, 0x3c, !PT ;  /* 0x0000002b02027212 */ /* 0x000fe200078e3cff */
[----:B------:R-:W-:Y:S01]  /*e5b0*/  IMAD.MOV.U32 R43, RZ, RZ, R52 ;  /* 0x000000ffff2b7224 */ /* 0x000fe200078e0034 */
[----:B-1----:R-:W-:Y:S02]  /*e5c0*/  @P1 SHF.R.U32.HI R43, RZ, R50, R45 ;  /* 0x00000032ff2b1219 */ /* 0x002fe4000001162d */
[----:B------:R-:W-:Y:S02]  /*e5d0*/  LOP3.LUT R38, R39, 0x180, RZ, 0xc0, !PT ;  /* 0x0000018027267812 */ /* 0x000fe400078ec0ff */
[----:B------:R-:W-:Y:S01]  /*e5e0*/  MOV R47, R4 ;  /* 0x00000004002f7202 */ /* 0x000fe20000000f00 */
[----:B------:R-:W-:Y:S01]  /*e5f0*/  IMAD.MOV R45, RZ, RZ, -R43 ;  /* 0x000000ffff2d7224 */ /* 0x000fe200078e0a2b */
[----:B------:R-:W-:Y:S02]  /*e600*/  LOP3.LUT R10, R33, 0x180, RZ, 0xc0, !PT ;  /* 0x00000180210a7812 */ /* 0x000fe400078ec0ff */
[----:B------:R-:W-:-:S02]  /*e610*/  F2FP.F16.F32.PACK_AB R4, R42, R7 ;  /* 0x000000072a04723e */ /* 0x000fc400000000ff */
[----:B------:R-:W-:Y:S02]  /*e620*/  SHF.R.U64 R38, R38, 0x3, RZ ;  /* 0x0000000326267819 */ /* 0x000fe400000012ff */
[----:B------:R-:W-:Y:S02]  /*e630*/  F2FP.F16.F32.PACK_AB R5, R91, R90 ;  /* 0x0000005a5b05723e */ /* 0x000fe400000000ff */
[----:B------:R-:W-:Y:S02]  /*e640*/  F2FP.F16.F32.PACK_AB R7, R95, R94 ;  /* 0x0000005e5f07723e */ /* 0x000fe400000000ff */
[----:B------:R-:W-:Y:S01]  /*e650*/  MOV R57, R14 ;  /* 0x0000000e00397202 */ /* 0x000fe20000000f00 */
[----:B------:R-:W-:Y:S01]  /*e660*/  IMAD R15, R0, R45, R52 ;  /* 0x0000002d000f7224 */ /* 0x000fe200078e0234 */
[----:B------:R-:W-:Y:S01]  /*e670*/  SHF.R.U64 R10, R10, 0x3, RZ ;  /* 0x000000030a0a7819 */ /* 0x000fe200000012ff */
[----:B------:R0:W-:Y:S01]  /*e680*/  STSM.16.M88.4 [R47], R4 ;  /* 0x000000042f007844 */ /* 0x0001e20000000200 */
[----:B------:R-:W-:Y:S01]  /*e690*/  LOP3.LUT R38, R38, R39, RZ, 0x3c, !PT ;  /* 0x0000002726267212 */ /* 0x000fe200078e3cff */
[----:B------:R-:W-:Y:S01]  /*e6a0*/  IMAD.X R39, RZ, RZ, R41, P0 ;  /* 0x000000ffff277224 */ /* 0x000fe200000e0629 */
[----:B------:R-:W-:Y:S01]  /*e6b0*/  MOV R62, R24 ;  /* 0x00000018003e7202 */ /* 0x000fe20000000f00 */
[----:B------:R-:W-:Y:S01]  /*e6c0*/  IMAD.U32 R25, RZ, RZ, UR5 ;  /* 0x00000005ff197e24 */ /* 0x000fe2000f8e00ff */
[----:B------:R-:W-:Y:S01]  /*e6d0*/  SHF.R.S32.HI R14, RZ, 0x1f, R43 ;  /* 0x0000001fff0e7819 */ /* 0x000fe2000001142b */
[----:B------:R-:W-:Y:S01]  /*e6e0*/  ULDC UR5, c[0x0][0xa88] ;  /* 0x0002a20000057ab9 */ /* 0x000fe20000000800 */
[----:B------:R-:W-:Y:S01]  /*e6f0*/  LOP3.LUT R10, R10, R33, RZ, 0x3c, !PT ;  /* 0x000000210a0a7212 */ /* 0x000fe200078e3cff */
[----:B------:R-:W-:Y:S01]  /*e700*/  IMAD R56, R0, UR5, RZ ;  /* 0x0000000500387c24 */ /* 0x000fe2000f8e02ff */
[----:B------:R-:W-:-:S02]  /*e710*/  IADD3 R33, P3, R40, 0x4800, RZ ;  /* 0x0000480028217810 */ /* 0x000fc40007f7e0ff */
[----:B------:R-:W-:Y:S02]  /*e720*/  IADD3 R35, P2, R40, 0x3000, RZ ;  /* 0x0000300028237810 */ /* 0x000fe40007f5e0ff */
[----:B------:R-:W-:Y:S02]  /*e730*/  LOP3.LUT R32, R33, 0x180, RZ, 0xc0, !PT ;  /* 0x0000018021207812 */ /* 0x000fe400078ec0ff */
[----:B------:R-:W-:Y:S02]  /*e740*/  LOP3.LUT R34, R35, 0x180, RZ, 0xc0, !PT ;  /* 0x0000018023227812 */ /* 0x000fe400078ec0ff */
[----:B0-----:R-:W-:Y:S02]  /*e750*/  IADD3 R4, P0, R43, UR6, RZ ;  /* 0x000000062b047c10 */ /* 0x001fe4000ff1e0ff */
[----:B------:R-:W-:Y:S02]  /*e760*/  SHF.R.S32.HI R6, RZ, 0x1f, R15 ;  /* 0x0000001fff067819 */ /* 0x000fe4000001140f */
[----:B------:R-:W-:Y:S01]  /*e770*/  IADD3.X R5, R14, UR7, R25, P0, !PT ;  /* 0x000000070e057c10 */ /* 0x000fe200087fe419 */
[----:B------:R-:W-:Y:S01]  /*e780*/  ULDC.64 UR6, c[0x0][0xb88] ;  /* 0x0002e20000067ab9 */ /* 0x000fe20000000a00 */
[----:B------:R-:W-:Y:S01]  /*e790*/  SHF.R.U64 R32, R32, 0x3, RZ ;  /* 0x0000000320207819 */ /* 0x000fe200000012ff */
[----:B------:R-:W-:Y:S01]  /*e7a0*/  IMAD R6, R6, UR6, RZ ;  /* 0x0000000606067c24 */ /* 0x000fe2000f8e02ff */
[----:B------:R-:W-:Y:S01]  /*e7b0*/  MOV R63, R10 ;  /* 0x0000000a003f7202 */ /* 0x000fe20000000f00 */
[----:B------:R-:W-:Y:S01]  /*e7c0*/  IMAD.WIDE.U32 R4, R15, UR6, R4 ;  /* 0x000000060f047c25 */ /* 0x000fe2000f8e0004 */
[----:B------:R-:W-:-:S02]  /*e7d0*/  SHF.R.U64 R34, R34, 0x3, RZ ;  /* 0x0000000322227819 */ /* 0x000fc400000012ff */
[----:B------:R-:W-:Y:S01]  /*e7e0*/  LOP3.LUT R32, R32, R33, RZ, 0x3c, !PT ;  /* 0x0000002120207212 */ /* 0x000fe200078e3cff */
[----:B------:R-:W-:Y:S01]  /*e7f0*/  IMAD R15, R15, UR7, R6 ;  /* 0x000000070f0f7c24 */ /* 0x000fe2000f8e0206 */
[----:B------:R-:W-:Y:S01]  /*e800*/  ULDC.64 UR6, c[0x0][0xb50] ;  /* 0x0002d40000067ab9 */ /* 0x000fe20000000a00 */
[----:B------:R-:W-:Y:S01]  /*e810*/  VIADD R11, R147, UR39 ;  /* 0x00000027930b7c36 */ /* 0x000fe20008000000 */
[----:B------:R-:W-:Y:S01]  /*e820*/  LOP3.LUT P0, RZ, R145, 0x3, RZ, 0xc0, !PT ;  /* 0x0000000391ff7812 */ /* 0x000fe2000780c0ff */
[----:B------:R-:W-:Y:S01]  /*e830*/  IMAD.X R33, RZ, RZ, R41, P3 ;  /* 0x000000ffff217224 */ /* 0x000fe200018e0629 */
[----:B------:R-:W-:Y:S01]  /*e840*/  LEA R42, P3, R4, UR6, 0x2 ;  /* 0x00000006042a7c11 */ /* 0x000fe2000f8610ff */
[----:B------:R-:W-:Y:S01]  /*e850*/  VIADD R7, R11, 0x8 ;  /* 0x000000080b077836 */ /* 0x000fe20000000000 */
[----:B------:R-:W-:Y:S01]  /*e860*/  LOP3.LUT R34, R34, R35, RZ, 0x3c, !PT ;  /* 0x0000002322227212 */ /* 0x000fe200078e3cff */
[----:B------:R-:W-:Y:S01]  /*e870*/  IMAD.IADD R5, R5, 0x1, R15 ;  /* 0x0000000105057824 */ /* 0x000fe200078e020f */
[----:B------:R-:W-:Y:S01]  /*e880*/  MOV R53, R8 ;  /* 0x0000000800357202 */ /* 0x000fe20000000f00 */
[----:B------:R-:W-:Y:S01]  /*e890*/  IMAD.X R35, RZ, RZ, R41, P2 ;  /* 0x000000ffff237224 */ /* 0x000fe200010e0629 */
[-C--:B------:R-:W-:Y:S01]  /*e8a0*/  ISETP.GE.OR P2, PT, R11, R56.reuse, P0 ;  /* 0x000000380b00720c */ /* 0x080fe20000746670 */
[----:B------:R-:W-:Y:S01]  /*e8b0*/  SHFL.IDX PT, R58, R42, RZ, 0x1c1f ;  /* 0x001c1fff2a3a7589 */ /* 0x000fe200000e0000 */
[----:B------:R-:W-:-:S02]  /*e8c0*/  ISETP.GE.OR P0, PT, R7, R56, P0 ;  /* 0x000000380700720c */ /* 0x000fc40000706670 */
[----:B------:R-:W-:Y:S01]  /*e8d0*/  LEA.HI.X R43, R4, UR7, R5, 0x2, P3 ;  /* 0x00000007042b7c11 */ /* 0x000fe200098f1405 */
[----:B------:R-:W-:Y:S01]  /*e8e0*/  SHFL.IDX PT, R60, R42, 0x1, 0x1c1f ;  /* 0x003c1f002a3c7f89 */ /* 0x000fe200000e0000 */
[----:B------:R-:W-:Y:S02]  /*e8f0*/  F2FP.F16.F32.PACK_AB R4, R97, R96 ;  /* 0x000000606104723e */ /* 0x000fe400000000ff */
[----:B------:R-:W-:Y:S01]  /*e900*/  F2FP.F16.F32.PACK_AB R5, R99, R98 ;  /* 0x000000626305723e */ /* 0x000fe200000000ff */
[----:B------:R-:W0:Y:S01]  /*e910*/  SHFL.IDX PT, R59, R43, RZ, 0x1c1f ;  /* 0x001c1fff2b3b7589 */ /* 0x000e2200000e0000 */
[----:B------:R-:W-:Y:S02]  /*e920*/  F2FP.F16.F32.PACK_AB R6, R101, R100 ;  /* 0x000000646506723e */ /* 0x000fe400000000ff */
[----:B------:R-:W-:Y:S01]  /*e930*/  F2FP.F16.F32.PACK_AB R7, R103, R102 ;  /* 0x000000666707723e */ /* 0x000fe200000000ff */
[----:B------:R-:W1:Y:S01]  /*e940*/  SHFL.IDX PT, R61, R43, 0x1, 0x1c1f ;  /* 0x003c1f002b3d7f89 */ /* 0x000e6200000e0000 */
[----:B------:R-:W-:-:S02]  /*e950*/  MOV R52, R12 ;  /* 0x0000000c00347202 */ /* 0x000fc40000000f00 */
[----:B------:R-:W-:Y:S01]  /*e960*/  F2FP.F16.F32.PACK_AB R8, R105, R104 ;  /* 0x000000686908723e */ /* 0x000fe200000000ff */
[----:B------:R-:W-:Y:S01]  /*e970*/  STSM.16.M88.4 [R53], R4 ;  /* 0x0000000435007844 */ /* 0x000fe20000000200 */
[----:B------:R-:W-:Y:S02]  /*e980*/  F2FP.F16.F32.PACK_AB R9, R107, R106 ;  /* 0x0000006a6b09723e */ /* 0x000fe400000000ff */
[----:B------:R-:W-:Y:S02]  /*e990*/  F2FP.F16.F32.PACK_AB R10, R109, R108 ;  /* 0x0000006c6d0a723e */ /* 0x000fe400000000ff */
[----:B------:R-:W-:Y:S02]  /*e9a0*/  F2FP.F16.F32.PACK_AB R11, R111, R110 ;  /* 0x0000006e6f0b723e */ /* 0x000fe400000000ff */
[----:B------:R-:W-:Y:S02]  /*e9b0*/  F2FP.F16.F32.PACK_AB R12, R113, R112 ;  /* 0x00000070710c723e */ /* 0x000fe400000000ff */
[----:B------:R-:W-:Y:S01]  /*e9c0*/  F2FP.F16.F32.PACK_AB R13, R115, R114 ;  /* 0x00000072730d723e */ /* 0x000fe200000000ff */
[----:B------:R-:W-:Y:S01]  /*e9d0*/  STSM.16.M88.4 [R52], R8 ;  /* 0x0000000834007844 */ /* 0x000fe20000000200 */
[----:B------:R-:W-:-:S02]  /*e9e0*/  F2FP.F16.F32.PACK_AB R14, R117, R116 ;  /* 0x00000074750e723e */ /* 0x000fc400000000ff */
[----:B------:R-:W-:Y:S02]  /*e9f0*/  F2FP.F16.F32.PACK_AB R15, R119, R118 ;  /* 0x00000076770f723e */ /* 0x000fe400000000ff */
[----:B------:R-:W-:Y:S02]  /*ea00*/  F2FP.F16.F32.PACK_AB R24, R121, R120 ;  /* 0x000000787918723e */ /* 0x000fe400000000ff */
[----:B------:R-:W-:Y:S01]  /*ea10*/  F2FP.F16.F32.PACK_AB R25, R123, R122 ;  /* 0x0000007a7b19723e */ /* 0x000fe200000000ff */
[----:B------:R2:W-:Y:S01]  /*ea20*/  STSM.16.M88.4 [R63], R12 ;  /* 0x0000000c3f007844 */ /* 0x0005e20000000200 */
[C---:B------:R-:W-:Y:S02]  /*ea30*/  LOP3.LUT R3, R40.reuse, 0x180, RZ, 0xc0, !PT ;  /* 0x0000018028037812 */ /* 0x040fe400078ec0ff */
[----:B------:R-:W-:Y:S01]  /*ea40*/  IADD3 R21, P4, R40, 0x6000, RZ ;  /* 0x0000600028157810 */ /* 0x000fe20007f9e0ff */
[----:B------:R3:W-:Y:S01]  /*ea50*/  STSM.16.M88.4 [R62], R24 ;  /* 0x000000183e007844 */ /* 0x0007e20000000200 */
[----:B------:R-:W-:Y:S01]  /*ea60*/  SHF.R.U64 R3, R3, 0x3, RZ ;  /* 0x0000000303037819 */ /* 0x000fe200000012ff */
[----:B------:R-:W-:Y:S01]  /*ea70*/  UIMAD UR5, UR10, UR8, URZ ;  /* 0x000000080a0572a4 */ /* 0x000fe2000f8e023f */
[----:B------:R-:W-:Y:S01]  /*ea80*/  LOP3.LUT R20, R21, 0x180, RZ, 0xc0, !PT ;  /* 0x0000018015147812 */ /* 0x000fe200078ec0ff */
[----:B------:R4:W-:Y:S01]  /*ea90*/  STSM.16.M88.4 [R57], R28 ;  /* 0x0000001c39007844 */ /* 0x0009e20000000200 */
[----:B------:R-:W-:Y:S01]  /*eaa0*/  LOP3.LUT R40, R3, R40, RZ, 0x3c, !PT ;  /* 0x0000002803287212 */ /* 0x000fe200078e3cff */
[--C-:B------:R-:W-:Y:S01]  /*eab0*/  IMAD.X R3, RZ, RZ, R41.reuse, P5 ;  /* 0x000000ffff037224 */ /* 0x100fe200028e0629 */
[----:B--2---:R-:W2:Y:S08]  /*eac0*/  @P1 LDC R15, c[0x0][0xbec] ;  /* 0x0002fb00ff0f1b82 */ /* 0x004eb00000000800 */
[----:B------:R-:W-:Y:S08]  /*ead0*/  BAR.SYNC.DEFER_BLOCKING 0x1, 0x180 ;  /* 0x0046000000007b1d */ /* 0x000ff00000010000 */
[----:B---3--:R-:W3:Y:S01]  /*eae0*/  @P1 LDC R25, c[0x0][0xbf0] ;  /* 0x0002fc00ff191b82 */ /* 0x008ee20000000800 */
[----:B------:R-:W-:Y:S01]  /*eaf0*/  IMAD R12, R143, 0x60, R144 ;  /* 0x000000608f0c7824 */ /* 0x000fe200078e0290 */
[----:B------:R-:W-:Y:S01]  /*eb00*/  UIMAD.WIDE.U32 UR6, UR38, UR8, URZ ;  /* 0x00000008260672a5 */ /* 0x000fe2000f8e003f */
[----:B------:R-:W-:Y:S01]  /*eb10*/  SHF.R.U64 R20, R20, 0x3, RZ ;  /* 0x0000000314147819 */ /* 0x000fe200000012ff */
[----:B------:R-:W-:Y:S01]  /*eb20*/  ULDC.64 UR10, c[0x0][0xaf0] ;  /* 0x0002bc00000a7ab9 */ /* 0x000fe20000000a00 */
[----:B------:R-:W-:Y:S01]  /*eb30*/  VIADD R14, R12, UR39 ;  /* 0x000000270c0e7c36 */ /* 0x000fe20008000000 */
[----:B------:R-:W-:Y:S01]  /*eb40*/  UIMAD UR5, UR38, UR9, UR5 ;  /* 0x00000009260572a4 */ /* 0x000fe2000f8e0205 */
[----:B------:R-:W-:Y:S01]  /*eb50*/  LOP3.LUT R20, R20, R21, RZ, 0x3c, !PT ;  /* 0x0000001514147212 */ /* 0x000fe200078e3cff */
[----:B------:R-:W-:Y:S01]  /*eb60*/  UIMAD UR8, UR12, UR10, URZ ;  /* 0x0000000a0c0872a4 */ /* 0x000fe2000f8e023f */
[----:B------:R-:W-:Y:S01]  /*eb70*/  IMAD.MOV.U32 R13, RZ, RZ, R14 ;  /* 0x000000ffff0d7224 */ /* 0x000fe200078e000e */
[----:B------:R-:W-:Y:S01]  /*eb80*/  UIADD3 UR7, UR7, UR5, URZ ;  /* 0x0000000507077290 */ /* 0x000fe2000fffe03f */
[----:B------:R-:W-:Y:S01]  /*eb90*/  IMAD.X R21, RZ, RZ, R41, P4 ;  /* 0x000000ffff157224 */ /* 0x000fe200020e0629 */
[----:B0-----:R4:W-:Y:S04]  /*eba0*/  @!P2 ST.E desc[UR52][R58.64], R36 ;  /* 0x000000243a00a985 */ /* 0x0019e8000c101934 */
[----:B-1----:R4:W-:Y:S04]  /*ebb0*/  @!P0 ST.E desc[UR52][R60.64], R37 ;  /* 0x000000253c008985 */ /* 0x0029e8000c101934 */
[----:B------:R2:W5:Y:S01]  /*ebc0*/  LD.E.128 R8, desc[UR52][R2.64] ;  /* 0x0000003402087980 */ /* 0x000562000c101d00 */
[----:B------:R-:W-:-:S02]  /*ebd0*/  UIMAD UR5, UR45, UR11, UR8 ;  /* 0x0000000b2d0572a4 */ /* 0x000fc4000f8e0208 */
[----:B------:R-:W-:Y:S01]  /*ebe0*/  UIMAD.WIDE.U32 UR6, UR45, UR10, UR6 ;  /* 0x0000000a2d0672a5 */ /* 0x000fe2000f8e0006 */
[----:B------:R-:W5:Y:S01]  /*ebf0*/  LD.E.128 R40, desc[UR52][R40.64] ;  /* 0x0000003428287980 */ /* 0x000f62000c101d00 */
[----:B------:R-:W-:-:S03]  /*ec00*/  ULDC.64 UR8, c[0x0][0xae0] ;  /* 0x0002b80000087ab9 */ /* 0x000fc60000000a00 */
[----:B------:R-:W5:Y:S01]  /*ec10*/  LD.E.128 R44, desc[UR52][R38.64] ;  /* 0x00000034262c7980 */ /* 0x000f62000c101d00 */
[----:B--2---:R-:W-:-:S03]  /*ec20*/  @P1 IMAD.HI.U32 R2, R14, R15, RZ ;  /* 0x0000000f0e021227 */ /* 0x004fc600078e00ff */
[----:B------:R-:W5:Y:S02]  /*ec30*/  LD.E.128 R48, desc[UR52][R34.64] ;  /* 0x0000003422307980 */ /* 0x000f64000c101d00 */
[----:B---3--:R-:W-:Y:S01]  /*ec40*/  @P1 SHF.R.U32.HI R13, RZ, R25, R2 ;  /* 0x00000019ff0d1219 */ /* 0x008fe20000011602 */
[----:B------:R-:W-:Y:S01]  /*ec50*/  UIADD3 UR5, UR7, UR5, URZ ;  /* 0x0000000507057290 */ /* 0x000fe2000fffe03f */
[----:B------:R-:W5:Y:S02]  /*ec60*/  LD.E.128 R4, desc[UR52][R32.64] ;  /* 0x0000003420047980 */ /* 0x000f64000c101d00 */
[--C-:B------:R-:W-:Y:S01]  /*ec70*/  SHF.R.S32.HI R12, RZ, 0x1f, R13.reuse ;  /* 0x0000001fff0c7819 */ /* 0x100fe2000001140d */
[----:B------:R-:W-:Y:S01]  /*ec80*/  IMAD.MOV R15, RZ, RZ, -R13 ;  /* 0x000000ffff0f7224 */ /* 0x000fe200078e0a0d */
[----:B------:R0:W5:Y:S01]  /*ec90*/  LD.E.128 R52, desc[UR52][R20.64] ;  /* 0x0000003414347980 */ /* 0x000162000c101d00 */
[----:B------:R-:W-:Y:S02]  /*eca0*/  IMAD.U32 R3, RZ, RZ, UR7 ;  /* 0x00000007ff037e24 */ /* 0x000fe4000f8e00ff */
[----:B------:R-:W-:Y:S01]  /*ecb0*/  IMAD R15, R0, R15, R14 ;  /* 0x0000000f000f7224 */ /* 0x000fe200078e020e */
[----:B------:R-:W-:Y:S01]  /*ecc0*/  @!PT LDS RZ, [RZ] ;  /* 0x00000000fffff984 */ /* 0x000fe20000000800 */
[----:B------:R-:W-:Y:S01]  /*ecd0*/  @!PT LDS RZ, [RZ] ;  /* 0x00000000fffff984 */ /* 0x000fe20000000800 */
[----:B------:R-:W-:Y:S01]  /*ece0*/  @!PT LDS RZ, [RZ] ;  /* 0x00000000fffff984 */ /* 0x000fe20000000800 */
[----:B------:R-:W-:Y:S01]  /*ecf0*/  @!PT LDS RZ, [RZ] ;  /* 0x00000000fffff984 */ /* 0x000fe20000000800 */
[----:B------:R1:W-:Y:S06]  /*ed00*/  MEMBAR.ALL.CTA ;  /* 0x0000000000007992 */ /* 0x0003ec0000008000 */
[----:B-1----:R-:W1:Y:S01]  /*ed10*/  FENCE.VIEW.ASYNC.S ;  /* 0x00000000000073c6 */ /* 0x002e620000000000 */
[----:B------:R-:W-:Y:S01]  /*ed20*/  IMAD.U32 R2, RZ, RZ, UR6 ;  /* 0x00000006ff027e24 */ /* 0x000fe2000f8e00ff */
[----:B------:R-:W-:Y:S01]  /*ed30*/  ULDC.64 UR6, c[0x0][0xad8] ;  /* 0x0002b60000067ab9 */ /* 0x000fe20000000a00 */
[----:B------:R-:W-:-:S02]  /*ed40*/  IMAD.U32 R3, RZ, RZ, UR5 ;  /* 0x00000005ff037e24 */ /* 0x000fc4000f8e00ff */
[----:B------:R-:W-:Y:S01]  /*ed50*/  IMAD R12, R12, UR8, RZ ;  /* 0x000000080c0c7c24 */ /* 0x000fe2000f8e02ff */
[----:B------:R-:W-:Y:S01]  /*ed60*/  SHF.R.S32.HI R0, RZ, 0x1f, R15 ;  /* 0x0000001fff007819 */ /* 0x000fe2000001140f */
[----:B------:R-:W-:-:S04]  /*ed70*/  IMAD.WIDE.U32 R2, R13, UR8, R2 ;  /* 0x000000080d027c25 */ /* 0x000fc8000f8e0002 */
[----:B0-----:R-:W-:Y:S02]  /*ed80*/  IMAD R21, R13, UR9, R12 ;  /* 0x000000090d157c24 */ /* 0x001fe4000f8e020c */
[----:B------:R-:W-:Y:S02]  /*ed90*/  IMAD R0, R0, UR6, RZ ;  /* 0x0000000600007c24 */ /* 0x000fe4000f8e02ff */
[----:B------:R-:W-:Y:S02]  /*eda0*/  IMAD.IADD R3, R3, 0x1, R21 ;  /* 0x0000000103037824 */ /* 0x000fe400078e0215 */
[----:B------:R-:W-:Y:S01]  /*edb0*/  VIADD R25, R144, UR39 ;  /* 0x0000002790197c36 */ /* 0x000fe20008000000 */
[----:B------:R-:W-:Y:S01]  /*edc0*/  UIADD3 UR5, UR40, 0x2d820, URZ ;  /* 0x0002d82028057890 */ /* 0x000fe2000fffe03f */
[C---:B------:R-:W-:Y:S02]  /*edd0*/  IMAD R13, R15.reuse, UR7, R0 ;  /* 0x000000070f0d7c24 */ /* 0x040fe4000f8e0200 */
[----:B------:R-:W-:Y:S01]  /*ede0*/  IMAD.WIDE.U32 R2, R15, UR6, R2 ;  /* 0x000000060f027c25 */ /* 0x000fe2000f8e0002 */
[----:B------:R-:W-:Y:S01]  /*edf0*/  ISETP.GE.AND P0, PT, R25, R56, PT ;  /* 0x000000381900720c */ /* 0x000fe20003f06270 */
[----:B------:R-:W-:Y:S01]  /*ee00*/  ULDC.64 UR6, c[0x0][0xa80] ;  /* 0x0002a00000067ab9 */ /* 0x000fe20000000a00 */
[----:B------:R-:W-:Y:S01]  /*ee10*/  UPRMT UR5, URZ, 0x654, UR5 ;  /* 0x000006543f057896 */ /* 0x000fe20008000005 */
[----:B------:R-:W-:Y:S01]  /*ee20*/  IMAD.IADD R3, R3, 0x1, R13 ;  /* 0x0000000103037824 */ /* 0x000fe200078e020d */
[----:B------:R-:W-:-:S04]  /*ee30*/  LEA R0, P1, R2, UR6, 0x1 ;  /* 0x0000000602007c11 */ /* 0x000fc8000f8208ff */
[----:B------:R-:W-:Y:S01]  /*ee40*/  LEA.HI.X R24, R2, UR7, R3, 0x1, P1 ;  /* 0x0000000702187c11 */ /* 0x000fe200088f0c03 */
[----:B-1----:R4:W0:Y:S01]  /*ee50*/  SHFL.IDX PT, R12, R0, RZ, 0x1c1f ;  /* 0x001c1fff000c7589 */ /* 0x00282200000e0000 */
[----:B------:R-:W-:Y:S01]  /*ee60*/  BSSY B1, `(.L_x_901) ;  /* 0x0000010000017945 */ /* 0x000fe20003800000 */
[----:B------:R-:W-:Y:S02]  /*ee70*/  SYNCS.ARRIVE.TRANS64.RED.A1T0 RZ, [UR5], RZ ;  /* 0x000000ffffff79a7 */ /* 0x000fe40008100405 */
[----:B------:R4:W1:Y:S01]  /*ee80*/  SHFL.IDX PT, R13, R24, RZ, 0x1c1f ;  /* 0x001c1fff180d7589 */ /* 0x00086200000e0000 */
[----:B------:R-:W-:Y:S05]  /*ee90*/  @P0 BRA `(.L_x_902) ;  /* 0x0000000000300947 */ /* 0x000fea0003800000 */
[----:B------:R-:W-:Y:S02]  /*eea0*/  ULDC UR5, c[0x0][0xac8] ;  /* 0x0002b20000057ab9 */ /* 0x000fe40000000800 */
[----:B------:R-:W-:Y:S02]  /*eeb0*/  ISETP.GE.AND P1, PT, R141, UR5, PT ;  /* 0x000000058d007c0c */ /* 0x000fe4000bf26270 */
[----:B------:R-:W-:Y:S02]  /*eec0*/  ISETP.GE.AND P2, PT, R142, UR5, PT ;  /* 0x000000058e007c0c */ /* 0x000fe4000bf46270 */
[----:B------:R-:W-:-:S09]  /*eed0*/  ISETP.GE.AND P0, PT, R140, UR5, PT ;  /* 0x000000058c007c0c */ /* 0x000fd2000bf06270 */
[CC--:B0-----:R-:W-:Y:S02]  /*eee0*/  @!P1 LEA R14, P3, R141.reuse, R12.reuse, 0x1 ;  /* 0x0000000c8d0e9211 */ /* 0x0c1fe400078608ff */
[----:B------:R-:W-:Y:S02]  /*eef0*/  @!P2 LEA R20, P4, R142, R12, 0x1 ;  /* 0x0000000c8e14a211 */ /* 0x000fe400078808ff */
[----:B-1----:R-:W-:Y:S01]  /*ef00*/  @!P0 IMAD.WIDE R2, R140, 0x2, R12 ;  /* 0x000000028c028825 */ /* 0x002fe200078e020c */
[-C--:B------:R-:W-:Y:S02]  /*ef10*/  @!P1 LEA.HI.X R15, R141, R13.reuse, R150, 0x1, P3 ;  /* 0x0000000d8d0f9211 */ /* 0x080fe400018f0c96 */
[----:B------:R-:W-:Y:S02]  /*ef20*/  @!P2 LEA.HI.X R21, R142, R13, R149, 0x1, P4 ;  /* 0x0000000d8e15a211 */ /* 0x000fe400020f0c95 */
[----:B-----5:R2:W-:Y:S04]  /*ef30*/  @!P0 ST.E.128 desc[UR52][R2.64], R40 ;  /* 0x0000002802008985 */ /* 0x0205e8000c101d34 */
[----:B------:R2:W-:Y:S04]  /*ef40*/  @!P1 ST.E.128 desc[UR52][R14.64], R48 ;  /* 0x000000300e009985 */ /* 0x0005e8000c101d34 */
[----:B------:R2:W-:Y:S02]  /*ef50*/  @!P2 ST.E.128 desc[UR52][R20.64], R52 ;  /* 0x000000341400a985 */ /* 0x0005e4000c101d34 */
.L_x_902:
[----:B------:R-:W-:Y:S05]  /*ef60*/  BSYNC B1 ;  /* 0x0000000000017941 */ /* 0x000fea0003800000 */
.L_x_901:
[----:B--2---:R-:W-:Y:S01]  /*ef70*/  VIADD R3, R25, 0x60 ;  /* 0x0000006019037836 */ /* 0x004fe20000000000 */
[----:B-1----:R1:W2:Y:S04]  /*ef80*/  SHFL.IDX PT, R13, R24, 0x1, 0x1c1f ;  /* 0x003c1f00180d7f89 */ /* 0x0022a800000e0000 */
[----:B------:R-:W-:Y:S01]  /*ef90*/  ISETP.GE.AND P0, PT, R3, R56, PT ;  /* 0x000000380300720c */ /* 0x000fe20003f06270 */
[----:B0-----:R1:W0:-:S12]  /*efa0*/  SHFL.IDX PT, R12, R0, 0x1, 0x1c1f ;  /* 0x003c1f00000c7f89 */ /* 0x00121800000e0000 */
[----:B-1----:R-:W-:Y:S05]  /*efb0*/  @P0 BRA `(.L_x_903) ;  /* 0x0000000800240947 */ /* 0x002fea0003800000 */
[----:B------:R-:W-:Y:S02]  /*efc0*/  ULDC UR5, c[0x0][0xac8] ;  /* 0x0002b20000057ab9 */ /* 0x000fe40000000800 */
[----:B------:R-:W-:Y:S02]  /*efd0*/  ISETP.GE.AND P2, PT, R141, UR5, PT ;  /* 0x000000058d007c0c */ /* 0x000fe4000bf46270 */
[----:B------:R-:W-:-:S11]  /*efe0*/  ISETP.GE.AND P1, PT, R140, UR5, PT ;  /* 0x000000058c007c0c */ /* 0x000fd6000bf26270 */
[C---:B0-----:R-:W-:Y:S02]  /*eff0*/  @!P2 LEA R14, P0, R141.reuse, R12, 0x1 ;  /* 0x0000000c8d0ea211 */ /* 0x041fe400078008ff */
[----:B--2---:R-:W-:Y:S02]  /*f000*/  @!P1 IMAD.WIDE R2, R140, 0x2, R12 ;  /* 0x000000028c029825 */ /* 0x004fe400078e020c */
[----:B------:R-:W-:Y:S02]  /*f010*/  @!P2 LEA.HI.X R15, R141, R13, R150, 0x1, P0 ;  /* 0x0000000d8d0fa211 */ /* 0x000fe400000f0c96 */
[----:B------:R-:W-:Y:S01]  /*f020*/  ISETP.GE.AND P0, PT, R142, UR5, PT ;  /* 0x000000058e007c0c */ /* 0x000fe2000bf06270 */
[----:B-----5:R1:W-:Y:S04]  /*f030*/  @!P1 ST.E.128 desc[UR52][R2.64], R44 ;  /* 0x0000002c02009985 */ /* 0x0203e8000c101d34 */
[----:B------:R1:W-:Y:S08]  /*f040*/  @!P2 ST.E.128 desc[UR52][R14.64], R4 ;  /* 0x000000040e00a985 */ /* 0x0003f0000c101d34 */
[----:B------:R-:W-:Y:S05]  /*f050*/  @P0 BRA `(.L_x_903) ;  /* 0x0000000400fc0947 */ /* 0x000fea0003800000 */
[----:B-1----:R-:W-:-:S04]  /*f060*/  LEA R2, P0, R142, R12, 0x1 ;  /* 0x0000000c8e027211 */ /* 0x002fc800078008ff */
[----:B------:R-:W-:-:S05]  /*f070*/  LEA.HI.X R3, R142, R13, R149, 0x1, P0 ;  /* 0x0000000d8e037211 */ /* 0x000fca00000f0c95 */
[----:B------:R3:W-:Y:S01]  /*f080*/  ST.E.128 desc[UR52][R2.64], R8 ;  /* 0x0000000802007985 */ /* 0x0007e2000c101d34 */
[----:B------:R-:W-:Y:S05]  /*f090*/  BRA `(.L_x_903) ;  /* 0x0000000400ec7947 */ /* 0x000fea0003800000 */
.L_x_900:
[----:B------:R-:W0:Y:S01]  /*f0a0*/  LDC R8, c[0x0][0xbe8] ;  /* 0x0002fa00ff087b82 */ /* 0x000e220000000800 */
[----:B------:R-:W-:Y:S01]  /*f0b0*/  ISETP.GE.AND P0, PT, R151, 0xc0, PT ;  /* 0x000000c09700780c */ /* 0x000fe20003f06270 */
[----:B------:R-:W-:Y:S01]  /*f0c0*/  USHF.R.S32.HI UR8, URZ, 0x1f, UR38 ;  /* 0x0000001f3f087899 */ /* 0x000fe20008011426 */
[----:B------:R-:W-:Y:S01]  /*f0d0*/  BSSY B1, `(.L_x_904) ;  /* 0x000002f000017945 */ /* 0x000fe20003800000 */
[----:B------:R-:W-:Y:S01]  /*f0e0*/  USHF.R.S32.HI UR9, URZ, 0x1f, UR45 ;  /* 0x0000001f3f097899 */ /* 0x000fe2000801142d */
[----:B------:R-:W-:Y:S01]  /*f0f0*/  IMAD R6, R143, 0x60, R144 ;  /* 0x000000608f067824 */ /* 0x000fe200078e0290 */
[----:B0-----:R-:W-:-:S13]  /*f100*/  ISETP.NE.AND P1, PT, R8, 0x1, PT ;  /* 0x000000010800780c */ /* 0x001fda0003f25270 */
[----:B------:R-:W0:Y:S08]  /*f110*/  @P1 LDC R9, c[0x0][0xbec] ;  /* 0x0002fb00ff091b82 */ /* 0x000e300000000800 */
[----:B------:R-:W1:Y:S01]  /*f120*/  @P1 LDC R11, c[0x0][0xbf0] ;  /* 0x0002fc00ff0b1b82 */ /* 0x000e620000000800 */
[----:B------:R-:W-:Y:S05]  /*f130*/  @P0 BRA `(.L_x_905) ;  /* 0x0000000000a00947 */ /* 0x000fea0003800000 */
[----:B------:R-:W2:Y:S01]  /*f140*/  S2R R0, SR_TID.X ;  /* 0x0000000000007919 */ /* 0x000ea20000002100 */
[----:B------:R-:W3:Y:S01]  /*f150*/  LDC R3, c[0x0][0xbe8] ;  /* 0x0002fa00ff037b82 */ /* 0x000ee20000000800 */
[----:B------:R-:W-:Y:S01]  /*f160*/  IMAD.U32 R4, RZ, RZ, UR39 ;  /* 0x00000027ff047e24 */ /* 0x000fe2000f8e00ff */
[----:B------:R-:W-:Y:S02]  /*f170*/  ULDC UR5, c[0x0][0xa88] ;  /* 0x0002a20000057ab9 */ /* 0x000fe40000000800 */
[----:B---3--:R-:W-:Y:S02]  /*f180*/  IMAD R5, R3, UR5, RZ ;  /* 0x0000000503057c24 */ /* 0x008fe4000f8e02ff */
[----:B--2---:R-:W-:-:S04]  /*f190*/  IADD3 R4, R4, -0x80, R0 ;  /* 0xffffff8004047810 */ /* 0x004fc80007ffe000 */
[----:B------:R-:W-:-:S13]  /*f1a0*/  ISETP.GE.AND P0, PT, R4, R5, PT ;  /* 0x000000050400720c */ /* 0x000fda0003f06270 */
[----:B------:R-:W-:Y:S05]  /*f1b0*/  @P0 BRA `(.L_x_905) ;  /* 0x0000000000800947 */ /* 0x000fea0003800000 */
[----:B------:R-:W-:Y:S01]  /*f1c0*/  ISETP.NE.AND P0, PT, R3, 0x1, PT ;  /* 0x000000010300780c */ /* 0x000fe20003f05270 */
[----:B------:R-:W-:Y:S01]  /*f1d0*/  ULDC.64 UR10, c[0x0][0xb90] ;  /* 0x0002e400000a7ab9 */ /* 0x000fe20000000a00 */
[----:B------:R-:W-:Y:S01]  /*f1e0*/  IMAD.MOV.U32 R2, RZ, RZ, R4 ;  /* 0x000000ffff027224 */ /* 0x000fe200078e0004 */
[----:B------:R-:W-:Y:S02]  /*f1f0*/  UIMAD UR5, UR8, UR10, URZ ;  /* 0x0000000a080572a4 */ /* 0x000fe4000f8e023f */
[----:B------:R-:W-:Y:S02]  /*f200*/  UIMAD.WIDE.U32 UR6, UR38, UR10, URZ ;  /* 0x0000000a260672a5 */ /* 0x000fe4000f8e003f */
[----:B------:R-:W-:-:S03]  /*f210*/  UIMAD UR5, UR38, UR11, UR5 ;  /* 0x0000000b260572a4 */ /* 0x000fc6000f8e0205 */
[----:B------:R-:W-:Y:S01]  /*f220*/  ULDC.64 UR10, c[0x0][0xb98] ;  /* 0x0002e600000a7ab9 */ /* 0x000fe20000000a00 */
[----:B------:R-:W-:Y:S02]  /*f230*/  UIADD3 UR7, UR7, UR5, URZ ;  /* 0x0000000507077290 */ /* 0x000fe4000fffe03f */
[----:B------:R-:W2:Y:S01]  /*f240*/  @P0 LDC R5, c[0x0][0xbec] ;  /* 0x0002fb00ff050b82 */ /* 0x000ea20000000800 */
[----:B------:R-:W-:Y:S02]  /*f250*/  UIMAD UR5, UR9, UR10, URZ ;  /* 0x0000000a090572a4 */ /* 0x000fe4000f8e023f */
[----:B------:R-:W-:Y:S02]  /*f260*/  UIMAD.WIDE.U32 UR6, UR45, UR10, UR6 ;  /* 0x0000000a2d0672a5 */ /* 0x000fe4000f8e0006 */
[----:B------:R-:W-:-:S03]  /*f270*/  UIMAD UR5, UR45, UR11, UR5 ;  /* 0x0000000b2d0572a4 */ /* 0x000fc6000f8e0205 */
[----:B------:R-:W3:Y:S01]  /*f280*/  @P0 LDC R7, c[0x0][0xbf0] ;  /* 0x0002fc00ff070b82 */ /* 0x000ee20000000800 */
[----:B------:R-:W-:Y:S01]  /*f290*/  ULDC.64 UR10, c[0x0][0xb88] ;  /* 0x0002e200000a7ab9 */ /* 0x000fe20000000a00 */
[----:B--2---:R-:W-:-:S05]  /*f2a0*/  @P0 IMAD.HI.U32 R0, R4, R5, RZ ;  /* 0x0000000504000227 */ /* 0x004fca00078e00ff */
[----:B---3--:R-:W-:-:S05]  /*f2b0*/  @P0 SHF.R.U32.HI R2, RZ, R7, R0 ;  /* 0x00000007ff020219 */ /* 0x008fca0000011600 */
[----:B------:R-:W-:-:S04]  /*f2c0*/  IMAD.MOV R5, RZ, RZ, -R2 ;  /* 0x000000ffff057224 */ /* 0x000fc800078e0a02 */
[----:B------:R-:W-:Y:S01]  /*f2d0*/  IMAD R5, R3, R5, R4 ;  /* 0x0000000503057224 */ /* 0x000fe200078e0204 */
[----:B------:R-:W-:Y:S01]  /*f2e0*/  SHF.R.S32.HI R3, RZ, 0x1f, R2 ;  /* 0x0000001fff037819 */ /* 0x000fe20000011402 */
[----:B------:R-:W-:Y:S01]  /*f2f0*/  IMAD.U32 R4, RZ, RZ, UR5 ;  /* 0x00000005ff047e24 */ /* 0x000fe2000f8e00ff */
[----:B------:R-:W-:Y:S02]  /*f300*/  IADD3 R2, P0, R2, UR6, RZ ;  /* 0x0000000602027c10 */ /* 0x000fe4000ff1e0ff */
[----:B------:R-:W-:Y:S02]  /*f310*/  SHF.R.S32.HI R0, RZ, 0x1f, R5 ;  /* 0x0000001fff007819 */ /* 0x000fe40000011405 */
[----:B------:R-:W-:Y:S01]  /*f320*/  IADD3.X R3, R3, UR7, R4, P0, !PT ;  /* 0x0000000703037c10 */ /* 0x000fe200087fe404 */
[----:B------:R-:W-:Y:S02]  /*f330*/  ULDC.64 UR6, c[0x0][0xb50] ;  /* 0x0002d40000067ab9 */ /* 0x000fe40000000a00 */
[----:B------:R-:W-:-:S02]  /*f340*/  IMAD R0, R0, UR10, RZ ;  /* 0x0000000a00007c24 */ /* 0x000fc4000f8e02ff */
[----:B------:R-:W-:-:S04]  /*f350*/  IMAD.WIDE.U32 R2, R5, UR10, R2 ;  /* 0x0000000a05027c25 */ /* 0x000fc8000f8e0002 */
[----:B------:R-:W-:Y:S01]  /*f360*/  IMAD R7, R5, UR11, R0 ;  /* 0x0000000b05077c24 */ /* 0x000fe2000f8e0200 */
[----:B------:R-:W-:-:S03]  /*f370*/  LEA R4, P0, R2, UR6, 0x2 ;  /* 0x0000000602047c11 */ /* 0x000fc6000f8010ff */
[----:B------:R-:W-:-:S05]  /*f380*/  IMAD.IADD R3, R3, 0x1, R7 ;  /* 0x0000000103037824 */ /* 0x000fca00078e0207 */
[----:B------:R-:W-:Y:S01]  /*f390*/  LEA.HI.X R5, R2, UR7, R3, 0x2, P0 ;  /* 0x0000000702057c11 */ /* 0x000fe200080f1403 */
[----:B------:R-:W-:-:S05]  /*f3a0*/  IMAD.MOV.U32 R3, RZ, RZ, -0x800000 ;  /* 0xff800000ff037424 */ /* 0x000fca00078e00ff */
[----:B------:R2:W-:Y:S02]  /*f3b0*/  STG.E desc[UR52][R4.64], R3 ;  /* 0x0000000304007986 */ /* 0x0005e4000c101934 */
.L_x_905:
[----:B------:R-:W-:Y:S05]  /*f3c0*/  BSYNC B1 ;  /* 0x0000000000017941 */ /* 0x000fea0003800000 */
.L_x_904:
[----:B------:R-:W-:Y:S01]  /*f3d0*/  ULDC.64 UR10, c[0x0][0xae8] ;  /* 0x0002ba00000a7ab9 */ /* 0x000fe20000000a00 */
[----:B------:R-:W-:Y:S01]  /*f3e0*/  VIADD R6, R6, UR39 ;  /* 0x0000002706067c36 */ /* 0x000fe20008000000 */
[----:B------:R-:W-:Y:S01]  /*f3f0*/  UIMAD UR5, UR8, UR10, URZ ;  /* 0x0000000a080572a4 */ /* 0x000fe2000f8e023f */
[----:B------:R-:W-:Y:S01]  /*f400*/  BSSY B1, `(.L_x_906) ;  /* 0x0000033000017945 */ /* 0x000fe20003800000 */
[----:B------:R-:W-:Y:S01]  /*f410*/  UIMAD.WIDE.U32 UR6, UR38, UR10, URZ ;  /* 0x0000000a260672a5 */ /* 0x000fe2000f8e003f */
[----:B0-----:R-:W-:Y:S01]  /*f420*/  @P1 IMAD.HI.U32 R0, R6, R9, RZ ;  /* 0x0000000906001227 */ /* 0x001fe200078e00ff */
[----:B------:R-:W-:-:S03]  /*f430*/  UIMAD UR5, UR38, UR11, UR5 ;  /* 0x0000000b260572a4 */ /* 0x000fc6000f8e0205 */
[----:B------:R-:W-:Y:S01]  /*f440*/  ULDC.64 UR10, c[0x0][0xaf0] ;  /* 0x0002bc00000a7ab9 */ /* 0x000fe20000000a00 */
[----:B------:R-:W-:Y:S01]  /*f450*/  UIADD3 UR7, UR7, UR5, URZ ;  /* 0x0000000507077290 */ /* 0x000fe2000fffe03f */
[----:B--2---:R-:W-:Y:S01]  /*f460*/  IMAD.MOV.U32 R5, RZ, RZ, R6 ;  /* 0x000000ffff057224 */ /* 0x004fe200078e0006 */
[----:B------:R-:W-:Y:S01]  /*f470*/  UIMAD UR5, UR9, UR10, URZ ;  /* 0x0000000a090572a4 */ /* 0x000fe2000f8e023f */
[----:B-1----:R-:W-:Y:S01]  /*f480*/  @P1 SHF.R.U32.HI R5, RZ, R11, R0 ;  /* 0x0000000bff051219 */ /* 0x002fe20000011600 */
[----:B------:R-:W-:Y:S02]  /*f490*/  UIMAD.WIDE.U32 UR6, UR45, UR10, UR6 ;  /* 0x0000000a2d0672a5 */ /* 0x000fe4000f8e0006 */
[----:B------:R-:W-:Y:S01]  /*f4a0*/  UIMAD UR5, UR45, UR11, UR5 ;  /* 0x0000000b2d0572a4 */ /* 0x000fe2000f8e0205 */
[--C-:B------:R-:W-:Y:S01]  /*f4b0*/  SHF.R.S32.HI R0, RZ, 0x1f, R5.reuse ;  /* 0x0000001fff007819 */ /* 0x100fe20000011405 */
[----:B------:R-:W-:Y:S01]  /*f4c0*/  IMAD.MOV R7, RZ, RZ, -R5 ;  /* 0x000000ffff077224 */ /* 0x000fe200078e0a05 */
[----:B------:R-:W-:Y:S01]  /*f4d0*/  ULDC.64 UR8, c[0x0][0xae0] ;  /* 0x0002b80000087ab9 */ /* 0x000fe20000000a00 */
[----:B------:R-:W-:-:S02]  /*f4e0*/  UIADD3 UR5, UR7, UR5, URZ ;  /* 0x0000000507057290 */ /* 0x000fc4000fffe03f */
[----:B------:R-:W-:Y:S02]  /*f4f0*/  IMAD.U32 R3, RZ, RZ, UR7 ;  /* 0x00000007ff037e24 */ /* 0x000fe4000f8e00ff */
[----:B------:R-:W-:Y:S02]  /*f500*/  IMAD R7, R8, R7, R6 ;  /* 0x0000000708077224 */ /* 0x000fe400078e0206 */
[----:B------:R-:W-:Y:S02]  /*f510*/  IMAD R0, R0, UR8, RZ ;  /* 0x0000000800007c24 */ /* 0x000fe4000f8e02ff */
[----:B------:R-:W-:Y:S01]  /*f520*/  IMAD.U32 R2, RZ, RZ, UR6 ;  /* 0x00000006ff027e24 */ /* 0x000fe2000f8e00ff */
[----:B------:R-:W-:Y:S01]  /*f530*/  ULDC.64 UR6, c[0x0][0xad8] ;  /* 0x0002b60000067ab9 */ /* 0x000fe20000000a00 */
[----:B------:R-:W-:Y:S01]  /*f540*/  IMAD.U32 R3, RZ, RZ, UR5 ;  /* 0x00000005ff037e24 */ /* 0x000fe2000f8e00ff */
[----:B------:R-:W-:Y:S01]  /*f550*/  ULDC UR5, c[0x0][0xa88] ;  /* 0x0002a20000057ab9 */ /* 0x000fe20000000800 */
[C---:B------:R-:W-:Y:S01]  /*f560*/  IMAD R9, R5.reuse, UR9, R0 ;  /* 0x0000000905097c24 */ /* 0x040fe2000f8e0200 */
[----:B------:R-:W-:Y:S01]  /*f570*/  SHF.R.S32.HI R0, RZ, 0x1f, R7 ;  /* 0x0000001fff007819 */ /* 0x000fe20000011407 */
[----:B------:R-:W-:-:S04]  /*f580*/  IMAD.WIDE.U32 R2, R5, UR8, R2 ;  /* 0x0000000805027c25 */ /* 0x000fc8000f8e0002 */
[----:B------:R-:W-:Y:S02]  /*f590*/  IMAD R0, R0, UR6, RZ ;  /* 0x0000000600007c24 */ /* 0x000fe4000f8e02ff */
[----:B------:R-:W-:Y:S02]  /*f5a0*/  IMAD.IADD R3, R3, 0x1, R9 ;  /* 0x0000000103037824 */ /* 0x000fe400078e0209 */
[C---:B------:R-:W-:Y:S02]  /*f5b0*/  IMAD R5, R7.reuse, UR7, R0 ;  /* 0x0000000707057c24 */ /* 0x040fe4000f8e0200 */
[----:B------:R-:W-:Y:S01]  /*f5c0*/  IMAD.WIDE.U32 R2, R7, UR6, R2 ;  /* 0x0000000607027c25 */ /* 0x000fe2000f8e0002 */
[----:B------:R-:W-:-:S03]  /*f5d0*/  ULDC.64 UR6, c[0x0][0xa80] ;  /* 0x0002a00000067ab9 */ /* 0x000fc60000000a00 */
[----:B------:R-:W-:Y:S01]  /*f5e0*/  IMAD R7, R8, UR5, RZ ;  /* 0x0000000508077c24 */ /* 0x000fe2000f8e02ff */
[----:B------:R-:W-:Y:S01]  /*f5f0*/  LEA R4, P1, R2, UR6, 0x1 ;  /* 0x0000000602047c11 */ /* 0x000fe2000f8208ff */
[----:B------:R-:W-:Y:S02]  /*f600*/  VIADD R0, R144, UR39 ;  /* 0x0000002790007c36 */ /* 0x000fe40008000000 */
[----:B------:R-:W-:-:S03]  /*f610*/  IMAD.IADD R3, R3, 0x1, R5 ;  /* 0x0000000103037824 */ /* 0x000fc600078e0205 */
[----:B------:R-:W-:Y:S02]  /*f620*/  ISETP.GE.AND P0, PT, R0, R7, PT ;  /* 0x000000070000720c */ /* 0x000fe40003f06270 */
[----:B------:R-:W-:Y:S02]  /*f630*/  LEA.HI.X R5, R2, UR7, R3, 0x1, P1 ;  /* 0x0000000702057c11 */ /* 0x000fe400088f0c03 */
[----:B------:R0:W1:Y:S04]  /*f640*/  SHFL.IDX PT, R2, R4, RZ, 0x1c1f ;  /* 0x001c1fff04027589 */ /* 0x00006800000e0000 */
[----:B------:R0:W2:Y:S05]  /*f650*/  SHFL.IDX PT, R3, R5, RZ, 0x1c1f ;  /* 0x001c1fff05037589 */ /* 0x0000aa00000e0000 */
[----:B------:R-:W-:Y:S05]  /*f660*/  @P0 BRA `(.L_x_907) ;  /* 0x0000000000300947 */ /* 0x000fea0003800000 */
[----:B------:R-:W-:Y:S02]  /*f670*/  ULDC UR5, c[0x0][0xac8] ;  /* 0x0002b20000057ab9 */ /* 0x000fe40000000800 */
[----:B------:R-:W-:Y:S02]  /*f680*/  ISETP.GE.AND P3, PT, R141, UR5, PT ;  /* 0x000000058d007c0c */ /* 0x000fe4000bf66270 */
[----:B------:R-:W-:Y:S02]  /*f690*/  ISETP.GE.AND P4, PT, R142, UR5, PT ;  /* 0x000000058e007c0c */ /* 0x000fe4000bf86270 */
[----:B------:R-:W-:-:S09]  /*f6a0*/  ISETP.GE.AND P2, PT, R140, UR5, PT ;  /* 0x000000058c007c0c */ /* 0x000fd2000bf46270 */
[CC--:B-1----:R-:W-:Y:S02]  /*f6b0*/  @!P3 LEA R10, P0, R141.reuse, R2.reuse, 0x1 ;  /* 0x000000028d0ab211 */ /* 0x0c2fe400078008ff */
[----:B------:R-:W-:Y:S02]  /*f6c0*/  @!P4 LEA R12, P1, R142, R2, 0x1 ;  /* 0x000000028e0cc211 */ /* 0x000fe400078208ff */
[----:B--2---:R-:W-:Y:S01]  /*f6d0*/  @!P2 IMAD.WIDE R8, R140, 0x2, R2 ;  /* 0x000000028c08a825 */ /* 0x004fe200078e0202 */
[-C--:B------:R-:W-:Y:S02]  /*f6e0*/  @!P3 LEA.HI.X R11, R141, R3.reuse, R150, 0x1, P0 ;  /* 0x000000038d0bb211 */ /* 0x080fe400000f0c96 */
[----:B------:R-:W-:Y:S02]  /*f6f0*/  @!P4 LEA.HI.X R13, R142, R3, R149, 0x1, P1 ;  /* 0x000000038e0dc211 */ /* 0x000fe400008f0c95 */
[----:B------:R3:W-:Y:S04]  /*f700*/  @!P2 ST.E.128 desc[UR52][R8.64], RZ ;  /* 0x000000ff0800a985 */ /* 0x0007e8000c101d34 */
[----:B------:R3:W-:Y:S04]  /*f710*/  @!P3 ST.E.128 desc[UR52][R10.64], RZ ;  /* 0x000000ff0a00b985 */ /* 0x0007e8000c101d34 */
[----:B------:R3:W-:Y:S02]  /*f720*/  @!P4 ST.E.128 desc[UR52][R12.64], RZ ;  /* 0x000000ff0c00c985 */ /* 0x0007e4000c101d34 */
.L_x_907:
[----:B------:R-:W-:Y:S05]  /*f730*/  BSYNC B1 ;  /* 0x0000000000017941 */ /* 0x000fea0003800000 */
.L_x_906:
[----:B------:R-:W-:Y:S01]  /*f740*/  VIADD R0, R0, 0x60 ;  /* 0x0000006000007836 */ /* 0x000fe20000000000 */
[----:B--2---:R2:W4:Y:S04]  /*f750*/  SHFL.IDX PT, R3, R5, 0x1, 0x1c1f ;  /* 0x003c1f0005037f89 */ /* 0x00452800000e0000 */
[----:B------:R-:W-:Y:S01]  /*f760*/  ISETP.GE.AND P0, PT, R0, R7, PT ;  /* 0x000000070000720c */ /* 0x000fe20003f06270 */
[----:B-1----:R2:W1:-:S12]  /*f770*/  SHFL.IDX PT, R2, R4, 0x1, 0x1c1f ;  /* 0x003c1f0004027f89 */ /* 0x00245800000e0000 */
[----:B--2---:R-:W-:Y:S05]  /*f780*/  @P0 BRA `(.L_x_903) ;  /* 0x0000000000300947 */ /* 0x004fea0003800000 */
[----:B------:R-:W-:Y:S02]  /*f790*/  ULDC UR5, c[0x0][0xac8] ;  /* 0x0002b20000057ab9 */ /* 0x000fe40000000800 */
[----:B------:R-:W-:Y:S02]  /*f7a0*/  ISETP.GE.AND P3, PT, R141, UR5, PT ;  /* 0x000000058d007c0c */ /* 0x000fe4000bf66270 */
[----:B------:R-:W-:Y:S02]  /*f7b0*/  ISETP.GE.AND P4, PT, R142, UR5, PT ;  /* 0x000000058e007c0c */ /* 0x000fe4000bf86270 */
[----:B------:R-:W-:-:S09]  /*f7c0*/  ISETP.GE.AND P2, PT, R140, UR5, PT ;  /* 0x000000058c007c0c */ /* 0x000fd2000bf46270 */
[CC--:B-1----:R-:W-:Y:S02]  /*f7d0*/  @!P3 LEA R6, P0, R141.reuse, R2.reuse, 0x1 ;  /* 0x000000028d06b211 */ /* 0x0c2fe400078008ff */
[----:B---3--:R-:W-:Y:S02]  /*f7e0*/  @!P4 LEA R8, P1, R142, R2, 0x1 ;  /* 0x000000028e08c211 */ /* 0x008fe400078208ff */
[----:B0---4-:R-:W-:Y:S01]  /*f7f0*/  @!P2 IMAD.WIDE R4, R140, 0x2, R2 ;  /* 0x000000028c04a825 */ /* 0x011fe200078e0202 */
[-C--:B------:R-:W-:Y:S02]  /*f800*/  @!P3 LEA.HI.X R7, R141, R3.reuse, R150, 0x1, P0 ;  /* 0x000000038d07b211 */ /* 0x080fe400000f0c96 */
[----:B------:R-:W-:Y:S02]  /*f810*/  @!P4 LEA.HI.X R9, R142, R3, R149, 0x1, P1 ;  /* 0x000000038e09c211 */ /* 0x000fe400008f0c95 */
[----:B------:R0:W-:Y:S04]  /*f820*/  @!P2 ST.E.128 desc[UR52][R4.64], RZ ;  /* 0x000000ff0400a985 */ /* 0x0001e8000c101d34 */
[----:B------:R0:W-:Y:S04]  /*f830*/  @!P3 ST.E.128 desc[UR52][R6.64], RZ ;  /* 0x000000ff0600b985 */ /* 0x0001e8000c101d34 */
[----:B------:R0:W-:Y:S02]  /*f840*/  @!P4 ST.E.128 desc[UR52][R8.64], RZ ;  /* 0x000000ff0800c985 */ /* 0x0001e4000c101d34 */
.L_x_903:
[----:B------:R-:W-:Y:S05]  /*f850*/  BSYNC B0 ;  /* 0x0000000000007941 */ /* 0x000fea0003800000 */
.L_x_899:
[----:B------:R-:W-:Y:S02]  /*f860*/  ULDC UR5, c[0x0][0xc38] ;  /* 0x00030e0000057ab9 */ /* 0x000fe40000000800 */
[----:B------:R-:W-:-:S06]  /*f870*/  UISETP.GE.AND UP0, UPT, UR4, UR5, UPT ;  /* 0x000000050400728c */ /* 0x000fcc000bf06270 */
[----:B------:R-:W-:-:S13]  /*f880*/  PLOP3.LUT P0, PT, PT, PT, UP0, 0x80, 0x0 ;  /* 0x000000000000781c */ /* 0x000fda0003f0f008 */
[----:B------:R-:W-:Y:S05]  /*f890*/  @!P0 BRA `(.L_x_908) ;  /* 0xffffff14006c8947 */ /* 0x000fea000383ffff */
[----:B------:R-:W-:Y:S05]  /*f8a0*/  EXIT ;  /* 0x000000000000794d */ /* 0x000fea0003800000 */
.L_x_810:
[----:B------:R-:W-:-:S08]  /*f8b0*/  NOP ;  /* 0x0000000000007918 */ /* 0x000fd00000000000 */
[----:B------:R-:W0:-:S00]  /*f8c0*/  USETMAXREG.DEALLOC.CTAPOOL 0x20 ;  /* 0x00000020000079c8 */ /* 0x000e0000080e0500 */
[----:B0-----:R-:W-:-:S06]  /*f8d0*/  LOP3.LUT R0, R0, 0x3, RZ, 0xc0, !PT ;  /* 0x0000000300007812 */ /* 0x001fcc00078ec0ff */
[----:B------:R-:W0:Y:S01]  /*f8e0*/  S2UR UR10, SR_CTAID.X ;  /* 0x00000000000a79c3 */ /* 0x000e220000002500 */
[----:B------:R-:W-:Y:S01]  /*f8f0*/  LOP3.LUT R19, R19, 0xfffff7ff, RZ, 0xc0, !PT ;  /* 0xfffff7ff13137812 */ /* 0x000fe200078ec0ff */
[----:B------:R-:W-:Y:S01]  /*f900*/  STL [R1+0x14], RZ ;  /* 0x000014ff01007387 */ /* 0x000fe20000100800 */
[----:B------:R-:W-:Y:S02]  /*f910*/  IMAD.MOV.U32 R23, RZ, RZ, RZ ;  /* 0x000000ffff177224 */ /* 0x000fe400078e00ff */
[----:B------:R-:W-:Y:S01]  /*f920*/  IMAD.MOV.U32 R26, RZ, RZ, 0x1 ;  /* 0x00000001ff1a7424 */ /* 0x000fe200078e00ff */
[----:B------:R1:W2:Y:S02]  /*f930*/  SHFL.IDX PT, R2, R0, RZ, 0x1f ;  /* 0x00001fff00027589 */ /* 0x0002a400000e0000 */
[----:B-1----:R-:W0:Y:S01]  /*f940*/  LDC R0, c[0x0][0xc38] ;  /* 0x00030e00ff007b82 */ /* 0x002e220000000800 */
[----:B--2---:R-:W-:-:S13]  /*f950*/  ISETP.NE.AND P0, PT, R2, RZ, PT ;  /* 0x000000ff0200720c */ /* 0x004fda0003f05270 */
[----:B------:R-:W-:Y:S01]  /*f960*/  @P0 LOP3.LUT R19, R19, 0x800, RZ, 0xfc, !PT ;  /* 0x0000080013130812 */ /* 0x000fe200078efcff */
[----:B------:R-:W-:Y:S06]  /*f970*/  @P0 BAR.ARV 0x4, 0x200 ;  /* 0x0108000000000b1d */ /* 0x000fec0000002000 */
[----:B0-----:R-:W-:-:S13]  /*f980*/  ISETP.LE.AND P0, PT, R0, UR10, PT ;  /* 0x0000000a00007c0c */ /* 0x001fda000bf03270 */
[----:B------:R-:W-:Y:S05]  /*f990*/  @P0 BRA `(.L_x_909) ;  /* 0x0000004000540947 */ /* 0x000fea0003800000 */
[----:B------:R-:W0:Y:S01]  /*f9a0*/  S2R R7, SR_TID.X ;  /* 0x0000000000077919 */ /* 0x000e220000002100 */
[----:B------:R-:W-:Y:S01]  /*f9b0*/  ULDC.64 UR6, c[0x0][0x2f0] ;  /* 0x0000bc0000067ab9 */ /* 0x000fe20000000a00 */
[----:B------:R-:W-:Y:S01]  /*f9c0*/  ULDC UR9, c[0x0][0x2b8] ;  /* 0x0000ae0000097ab9 */ /* 0x000fe20000000800 */
[----:B------:R-:W-:Y:S01]  /*f9d0*/  LOP3.LUT R19, R19, 0xfffffffd, RZ, 0xc0, !PT ;  /* 0xfffffffd13137812 */ /* 0x000fe200078ec0ff */
[----:B------:R-:W1:Y:S01]  /*f9e0*/  S2UR UR8, SR_CgaCtaId ;  /* 0x00000000000879c3 */ /* 0x000e620000008800 */
[----:B------:R-:W-:Y:S01]  /*f9f0*/  ULDC.64 UR4, c[0x0][0x418] ;  /* 0x0001060000047ab9 */ /* 0x000fe20000000a00 */
[----:B------:R-:W-:Y:S01]  /*fa00*/  ULDC UR38, c[0x0][0x288] ;  /* 0x0000a20000267ab9 */ /* 0x000fe20000000800 */
[----:B------:R-:W-:Y:S01]  /*fa10*/  UISETP.NE.U32.AND UP0, UPT, UR4, URZ, UPT ;  /* 0x0000003f0400728c */ /* 0x000fe2000bf05070 */
[----:B------:R-:W-:Y:S01]  /*fa20*/  IMAD.MOV.U32 R26, RZ, RZ, 0x1 ;  /* 0x00000001ff1a7424 */ /* 0x000fe200078e00ff */
[----:B------:R-:W-:Y:S01]  /*fa30*/  ULDC UR37, c[0x0][0x448] ;  /* 0x0001120000257ab9 */ /* 0x000fe20000000800 */
[----:B------:R-:W-:Y:S01]  /*fa40*/  ULDC UR4, c[0x0][0x424] ;  /* 0x0001090000047ab9 */ /* 0x000fe20000000800 */
[----:B------:R-:W-:Y:S01]  /*fa50*/  UISETP.NE.AND.EX UP0, UPT, UR5, URZ, UPT, UP0 ;  /* 0x0000003f0500728c */ /* 0x000fe2000bf05300 */
[----:B------:R-:W-:Y:S01]  /*fa60*/  IMAD.MOV.U32 R23, RZ, RZ, RZ ;  /* 0x000000ffff177224 */ /* 0x000fe200078e00ff */
[----:B------:R-:W-:Y:S01]  /*fa70*/  UIMAD UR37, UR37, UR38, URZ ;  /* 0x00000026252572a4 */ /* 0x000fe2000f8e023f */
[----:B------:R-:W-:Y:S01]  /*fa80*/  UMOV UR5, 0x400 ;  /* 0x0000040000057882 */ /* 0x000fe20000000000 */
[----:B------:R-:W-:Y:S01]  /*fa90*/  USEL UR4, UR4, 0x1, UP0 ;  /* 0x0000000104047887 */ /* 0x000fe20008000000 */
[----:B------:R-:W-:Y:S01]  /*faa0*/  ULDC UR46, c[0x0][0xc] ;  /* 0x00000300002e7ab9 */ /* 0x000fe20000000800 */
[----:B------:R-:W-:-:S02]  /*fab0*/  ULOP3.LUT UR47, UR42, 0x2, URZ, 0xfc, !UPT ;  /* 0x000000022a2f7892 */ /* 0x000fc4000f8efc3f */
[----:B------:R-:W-:-:S04]  /*fac0*/  UIMAD UR36, UR4, UR6, URZ ;  /* 0x00000006042472a4 */ /* 0x000fc8000f8e023f */
[----:B------:R-:W-:Y:S02]  /*fad0*/  UIADD3 UR4, UR36, 0x7f, URZ ;  /* 0x0000007f24047890 */ /* 0x000fe4000fffe03f */
[----:B------:R-:W-:Y:S02]  /*fae0*/  UIADD3 UR48, UR36, 0x1, -UR38 ;  /* 0x0000000124307890 */ /* 0x000fe4000fffe826 */
[----:B-1----:R-:W-:Y:S02]  /*faf0*/  ULEA UR8, UR8, UR5, 0x18 ;  /* 0x0000000508087291 */ /* 0x002fe4000f8ec03f */
[----:B------:R-:W-:Y:S01]  /*fb00*/  USHF.R.S32.HI UR5, URZ, 0x1f, UR4 ;  /* 0x0000001f3f057899 */ /* 0x000fe20008011404 */
[C---:B0-----:R-:W-:Y:S01]  /*fb10*/  IMAD.SHL.U32 R0, R7.reuse, 0x8, RZ ;  /* 0x0000000807007824 */ /* 0x041fe200078e00ff */
[----:B------:R-:W-:Y:S01]  /*fb20*/  LOP3.LUT R6, R7, 0x7f, RZ, 0xc0, !PT ;  /* 0x0000007f07067812 */ /* 0x000fe200078ec0ff */
[----:B------:R-:W-:Y:S01]  /*fb30*/  UIADD3 UR38, UR36, -UR38, URZ ;  /* 0x8000002624267290 */ /* 0x000fe2000fffe03f */
[----:B------:R-:W-:Y:S01]  /*fb40*/  IMAD.U32 R16, RZ, RZ, UR8 ;  /* 0x00000008ff107e24 */ /* 0x000fe2000f8e00ff */
[----:B------:R-:W-:Y:S01]  /*fb50*/  ULEA.HI UR5, UR5, UR4, URZ, 0x7 ;  /* 0x0000000405057291 */ /* 0x000fe2000f8f383f */
[----:B------:R-:W-:-:S02]  /*fb60*/  LOP3.LUT R2, R0, 0xd8, RZ, 0xc0, !PT ;  /* 0x000000d800027812 */ /* 0x000fc400078ec0ff */
[----:B------:R-:W-:Y:S01]  /*fb70*/  LOP3.LUT R4, R0, 0x18, RZ, 0xc0, !PT ;  /* 0x0000001800047812 */ /* 0x000fe200078ec0ff */
[----:B------:R-:W-:Y:S01]  /*fb80*/  USHF.R.S32.HI UR39, URZ, 0x7, UR5 ;  /* 0x000000073f277899 */ /* 0x000fe20008011405 */
[----:B------:R-:W-:Y:S01]  /*fb90*/  LOP3.LUT R3, R2, 0x18, R7, 0x78, !PT ;  /* 0x0000001802037812 */ /* 0x000fe200078e7807 */
[----:B------:R-:W-:-:S03]  /*fba0*/  IMAD.U32 R2, RZ, RZ, UR10 ;  /* 0x0000000aff027e24 */ /* 0x000fc6000f8e00ff */
[----:B------:R-:W-:Y:S02]  /*fbb0*/  LOP3.LUT R5, R3, 0x320, R0, 0xf8, !PT ;  /* 0x0000032003057812 */ /* 0x000fe400078ef800 */
[----:B------:R-:W-:Y:S01]  /*fbc0*/  LOP3.LUT R0, R4, 0x20, RZ, 0xfc, !PT ;  /* 0x0000002004007812 */ /* 0x000fe200078efcff */
[----:B------:R0:W-:Y:S03]  /*fbd0*/  STL [R1+0x10], R2 ;  /* 0x0000100201007387 */ /* 0x0001e60000100800 */
[C---:B------:R-:W-:Y:S01]  /*fbe0*/  ISETP.GE.AND P0, PT, R0.reuse, UR7, PT ;  /* 0x0000000700007c0c */ /* 0x040fe2000bf06270 */
[----:B------:R1:W-:Y:S01]  /*fbf0*/  STL [R1+0x14], RZ ;  /* 0x000014ff01007387 */ /* 0x0003e20000100800 */
[----:B------:R-:W-:Y:S02]  /*fc00*/  ISETP.GE.AND P1, PT, R0, UR9, PT ;  /* 0x0000000900007c0c */ /* 0x000fe4000bf26270 */
[----:B0-----:R-:W-:-:S09]  /*fc10*/  SHF.R.U32.HI R2, RZ, 0x2, R6 ;  /* 0x00000002ff027819 */ /* 0x001fd20000011606 */
[----:B------:R-:W-:Y:S02]  /*fc20*/  @P0 LOP3.LUT R19, R19, 0x2, RZ, 0xfc, !PT ;  /* 0x0000000213130812 */ /* 0x000fe400078efcff */
[----:B------:R-:W-:Y:S02]  /*fc30*/  ISETP.GE.AND P0, PT, R0, UR7, PT ;  /* 0x0000000700007c0c */ /* 0x000fe4000bf06270 */
[----:B------:R-:W-:Y:S02]  /*fc40*/  LOP3.LUT R19, R19, 0xfffffdff, RZ, 0xc0, !PT ;  /* 0xfffffdff13137812 */ /* 0x000fe400078ec0ff */
[----:B------:R-:W-:Y:S02]  /*fc50*/  LOP3.LUT R0, R4, 0x40, RZ, 0xfc, !PT ;  /* 0x0000004004007812 */ /* 0x000fe400078efcff */
[----:B------:R-:W-:Y:S02]  /*fc60*/  @P1 LOP3.LUT R19, R19, 0x200, RZ, 0xfc, !PT ;  /* 0x0000020013131812 */ /* 0x000fe400078efcff */
[----:B------:R-:W-:-:S02]  /*fc70*/  ISETP.GE.AND P2, PT, R0, UR7, PT ;  /* 0x0000000700007c0c */ /* 0x000fc4000bf46270 */
[----:B------:R-:W-:Y:S02]  /*fc80*/  LOP3.LUT R19, R19, 0xffffffef, RZ, 0xc0, !PT ;  /* 0xffffffef13137812 */ /* 0x000fe400078ec0ff */
[C---:B------:R-:W-:Y:S02]  /*fc90*/  ISETP.GE.AND P1, PT, R0.reuse, UR9, PT ;  /* 0x0000000900007c0c */ /* 0x040fe4000bf26270 */
[----:B------:R-:W-:Y:S02]  /*fca0*/  @P0 LOP3.LUT R19, R19, 0x10, RZ, 0xfc, !PT ;  /* 0x0000001013130812 */ /* 0x000fe400078efcff */
[----:B------:R-:W-:Y:S01]  /*fcb0*/  ISETP.GE.AND P0, PT, R0, UR7, PT ;  /* 0x0000000700007c0c */ /* 0x000fe2000bf06270 */
[----:B------:R-:W-:Y:S01]  /*fcc0*/  IMAD.SHL.U32 R0, R7, 0x20, RZ ;  /* 0x0000002007007824 */ /* 0x000fe200078e00ff */
[----:B------:R-:W-:-:S04]  /*fcd0*/  LOP3.LUT R19, R19, 0xfffffffe, RZ, 0xc0, !PT ;  /* 0xfffffffe13137812 */ /* 0x000fc800078ec0ff */
[----:B------:R-:W-:Y:S02]  /*fce0*/  @P2 LOP3.LUT R19, R19, 0x1, RZ, 0xfc, !PT ;  /* 0x0000000113132812 */ /* 0x000fe400078efcff */
[----:B------:R-:W-:Y:S02]  /*fcf0*/  LOP3.LUT R0, R0, 0x60, RZ, 0xc0, !PT ;  /* 0x0000006000007812 */ /* 0x000fe400078ec0ff */
[----:B------:R-:W-:Y:S02]  /*fd00*/  LOP3.LUT R19, R19, 0xfffffeff, RZ, 0xc0, !PT ;  /* 0xfffffeff13137812 */ /* 0x000fe400078ec0ff */
[----:B------:R-:W-:Y:S02]  /*fd10*/  ISETP.GE.AND P2, PT, R4, UR7, PT ;  /* 0x0000000704007c0c */ /* 0x000fe4000bf46270 */
[----:B------:R-:W-:Y:S02]  /*fd20*/  @P1 LOP3.LUT R19, R19, 0x100, RZ, 0xfc, !PT ;  /* 0x0000010013131812 */ /* 0x000fe400078efcff */
[----:B------:R-:W-:Y:S01]  /*fd30*/  LOP3.LUT R2, R2, R0, RZ, 0xfc, !PT ;  /* 0x0000000002027212 */ /* 0x000fe200078efcff */
[----:B------:R-:W-:Y:S01]  /*fd40*/  IMAD R0, R5, 0x2, R16 ;  /* 0x0000000205007824 */ /* 0x000fe200078e0210 */
[----:B------:R-:W-:-:S02]  /*fd50*/  LOP3.LUT R19, R19, 0xfffffff7, RZ, 0xc0, !PT ;  /* 0xfffffff713137812 */ /* 0x000fc400078ec0ff */
[C---:B------:R-:W-:Y:S02]  /*fd60*/  ISETP.GE.AND P1, PT, R4.reuse, UR7, PT ;  /* 0x0000000704007c0c */ /* 0x040fe4000bf26270 */
[----:B------:R-:W-:Y:S01]  /*fd70*/  @P0 LOP3.LUT R19, R19, 0x8, RZ, 0xfc, !PT ;  /* 0x0000000813130812 */ /* 0x000fe200078efcff */
[----:B------:R1:W-:Y:S01]  /*fd80*/  STL [R1+0xc], R0 ;  /* 0x00000c0001007387 */ /* 0x0003e20000100800 */
[----:B------:R-:W-:Y:S02]  /*fd90*/  ISETP.GE.AND P0, PT, R4, UR9, PT ;  /* 0x0000000904007c0c */ /* 0x000fe4000bf06270 */
[----:B------:R-:W-:-:S04]  /*fda0*/  LOP3.LUT R19, R19, 0xfffffffb, RZ, 0xc0, !PT ;  /* 0xfffffffb13137812 */ /* 0x000fc800078ec0ff */
[----:B------:R-:W-:-:S04]  /*fdb0*/  @P2 LOP3.LUT R19, R19, 0x4, RZ, 0xfc, !PT ;  /* 0x0000000413132812 */ /* 0x000fc800078efcff */
[----:B------:R-:W-:-:S04]  /*fdc0*/  LOP3.LUT R19, R19, 0xfffffbff, RZ, 0xc0, !PT ;  /* 0xfffffbff13137812 */ /* 0x000fc800078ec0ff */
[----:B------:R-:W-:-:S04]  /*fdd0*/  LOP3.LUT R19, R19, 0xffffffdf, RZ, 0xc0, !PT ;  /* 0xffffffdf13137812 */ /* 0x000fc800078ec0ff */
[----:B------:R-:W-:-:S04]  /*fde0*/  @P1 LOP3.LUT R19, R19, 0x20, RZ, 0xfc, !PT ;  /* 0x0000002013131812 */ /* 0x000fc800078efcff */
[----:B-1----:R-:W-:-:S07]  /*fdf0*/  @P0 LOP3.LUT R19, R19, 0x400, RZ, 0xfc, !PT ;  /* 0x0000040013130812 */ /* 0x002fce00078efcff */
.L_x_964:
[----:B--2---:R-:W2:Y:S01]  /*fe00*/  LDL R0, [R1+0x10] ;  /* 0x0000100001007983 */ /* 0x004ea20000100800 */
[----:B------:R-:W-:Y:S02]  /*fe10*/  ULDC UR7, c[0x0][0xc60] ;  /* 0x0003180000077ab9 */ /* 0x000fe40000000800 */
[----:B------:R-:W-:-:S11]  /*fe20*/  UISETP.NE.AND UP0, UPT, UR7, 0x1, UPT ;  /* 0x000000010700788c */ /* 0x000fd6000bf05270 */
[----:B------:R-:W-:Y:S01]  /*fe30*/  @UP0 ULDC UR4, c[0x0][0xc64] ;  /* 0x0003190000040ab9 */ /* 0x000fe20000000800 */
[----:B------:R-:W-:Y:S01]  /*fe40*/  @UP0 ULDC UR8, c[0x0][0xc68] ;  /* 0x00031a0000080ab9 */ /* 0x000fe20000000800 */
[C---:B--2---:R-:W-:Y:S02]  /*fe50*/  R2UR UR40, R0.reuse ;  /* 0x00000000002872ca */ /* 0x044fe400000e0000 */
[----:B------:R-:W-:-:S11]  /*fe60*/  R2UR UR6, R0 ;  /* 0x00000000000672ca */ /* 0x000fd600000e0000 */
[----:B------:R-:W-:-:S04]  /*fe70*/  UIMAD.WIDE.U32 UR4, UR40, UR4, URZ ;  /* 0x00000004280472a5 */ /* 0x000fc8000f8e003f */
[----:B------:R-:W-:-:S03]  /*fe80*/  @UP0 USHF.R.U32.HI UR40, URZ, UR8, UR5 ;  /* 0x000000083f280299 */ /* 0x000fc60008011605 */
[----:B------:R-:W-:Y:S02]  /*fe90*/  ULDC UR4, c[0x0][0xc78] ;  /* 0x00031e0000047ab9 */ /* 0x000fe40000000800 */
[----:B------:R-:W-:Y:S02]  /*fea0*/  UISETP.GE.AND UP0, UPT, UR40, UR4, UPT ;  /* 0x000000042800728c */ /* 0x000fe4000bf06270 */
[----:B------:R-:W-:-:S04]  /*feb0*/  UIADD3 UR4, -UR40, URZ, URZ ;  /* 0x0000003f28047290 */ /* 0x000fc8000fffe13f */
[----:B------:R-:W-:Y:S01]  /*fec0*/  PLOP3.LUT P0, PT, PT, PT, UP0, 0x40, 0x0 ;  /* 0x000000000000781c */ /* 0x000fe20003f0e808 */
[----:B------:R-:W-:-:S12]  /*fed0*/  UIMAD UR7, UR7, UR4, UR6 ;  /* 0x00000004070772a4 */ /* 0x000fd8000f8e0206 */
[----:B0--3--:R-:W-:Y:S05]  /*fee0*/  @P0 BRA `(.L_x_910) ;  /* 0x0000000000200947 */ /* 0x009fea0003800000 */
        /* <DEDUP_REMOVED lines=8> */
.L_x_910:
[----:B------:R-:W-:Y:S01]  /*ff70*/  ULDC UR8, c[0x0][0xc54] ;  /* 0x0003150000087ab9 */ /* 0x000fe20000000800 */
[----:B------:R-:W-:Y:S01]  /*ff80*/  UMOV UR6, UR7 ;  /* 0x0000000700067c82 */ /* 0x000fe20008000000 */
[----:B------:R-:W-:-:S11]  /*ff90*/  UISETP.NE.AND UP0, UPT, UR8, 0x1, UPT ;  /* 0x000000010800788c */ /* 0x000fd6000bf05270 */
[----:B------:R-:W-:Y:S02]  /*ffa0*/  @UP0 ULDC.64 UR10, c[0x0][0xc58] ;  /* 0x00031600000a0ab9 */ /* 0x000fe40000000a00 */
[----:B------:R-:W-:-:S04]  /*ffb0*/  UIMAD.WIDE.U32 UR4, UR7, UR10, URZ ;  /* 0x0000000a070472a5 */ /* 0x000fc8000f8e003f */
[----:B------:R-:W-:-:S04]  /*ffc0*/  @UP0 USHF.R.U32.HI UR6, URZ, UR11, UR5 ;  /* 0x0000000b3f060299 */ /* 0x000fc80008011605 */
[----:B------:R-:W-:-:S12]  /*ffd0*/  UIMAD UR4, UR6, UR8, URZ ;  /* 0x00000008060472a4 */ /* 0x000fd8000f8e023f */
.L_x_911:
[----:B------:R-:W-:Y:S01]  /*ffe0*/  ULDC UR5, c[0x0][0xc48] ;  /* 0x0003120000057ab9 */ /* 0x000fe20000000800 */
[----:B------:R-:W-:Y:S01]  /*fff0*/  ULDC.64 UR8, c[0x0][0xa28] ;  /* 0x00028a0000087ab9 */ /* 0x000fe20000000a00 */
[----:B------:R-:W-:Y:S01]  /*10000*/  UISETP.NE.AND UP1, UPT, UR5, 0x1, UPT ;  /* 0x000000010500788c */ /* 0x000fe2000bf25270 */
[----:B------:R-:W-:Y:S01]  /*10010*/  IMAD.MOV.U32 R18, RZ, RZ, RZ ;  /* 0x000000ffff127224 */ /* 0x000fe200078e00ff */
[----:B------:R-:W-:Y:S02]  /*10020*/  UIADD3 UR4, UR7, -UR4, URZ ;  /* 0x8000000407047290 */ /* 0x000fe4000fffe03f */
[----:B------:R-:W-:Y:S01]  /*10030*/  UISETP.NE.U32.AND UP0, UPT, UR8, URZ, UPT ;  /* 0x0000003f0800728c */ /* 0x000fe2000bf05070 */
[----:B------:R-:W-:Y:S02]  /*10040*/  ULDC UR5, c[0x0][0xc54] ;  /* 0x0003150000057ab9 */ /* 0x000fe40000000800 */
[----:B------:R-:W-:Y:S02]  /*10050*/  UIMAD UR40, UR40, UR5, UR4 ;  /* 0x00000005282872a4 */ /* 0x000fe4000f8e0204 */
[----:B------:R-:W-:-:S02]  /*10060*/  UISETP.NE.AND.EX UP0, UPT, UR9, URZ, UPT, UP0 ;  /* 0x0000003f0900728c */ /* 0x000fc4000bf05300 */
[----:B------:R-:W-:Y:S01]  /*10070*/  @UP1 ULDC UR4, c[0x0][0xc4c] ;  /* 0x0003130000041ab9 */ /* 0x000fe20000000800 */
[----:B------:R-:W-:Y:S01]  /*10080*/  @UP1 ULDC UR7, c[0x0][0xc50] ;  /* 0x0003140000071ab9 */ /* 0x000fe20000000800 */
[----:B------:R-:W-:Y:S02]  /*10090*/  UIMAD.WIDE.U32 UR4, UR40, UR4, URZ ;  /* 0x00000004280472a5 */ /* 0x000fe4000f8e003f */
[----:B------:R-:W-:Y:S01]  /*100a0*/  UMOV UR41, UR40 ;  /* 0x0000002800297c82 */ /* 0x000fe20008000000 */
[----:B------:R-:W-:Y:S01]  /*100b0*/  PLOP3.LUT P0, PT, PT, PT, UP0, 0x80, 0x0 ;  /* 0x000000000000781c */ /* 0x000fe20003f0f008 */
[----:B------:R-:W-:-:S03]  /*100c0*/  @UP1 USHF.R.U32.HI UR41, URZ, UR7, UR5 ;  /* 0x000000073f291299 */ /* 0x000fc60008011605 */
[----:B------:R-:W-:Y:S02]  /*100d0*/  @UP0 ULDC.64 UR4, c[0x0][0xa28] ;  /* 0x00028a0000040ab9 */ /* 0x000fe40000000a00 */
[----:B------:R-:W-:-:S06]  /*100e0*/  @UP0 UIMAD.WIDE UR4, UR41, 0x4, UR4 ;  /* 0x00000004290408a5 */ /* 0x000fcc000f8e0204 */
[----:B------:R-:W-:Y:S01]  /*100f0*/  IMAD.U32 R2, RZ, RZ, UR4 ;  /* 0x00000004ff027e24 */ /* 0x000fe2000f8e00ff */
[----:B------:R-:W-:Y:S01]  /*10100*/  ULOP3.LUT UR6, URZ, UR6, URZ, 0x33, !UPT ;  /* 0x000000063f067292 */ /* 0x000fe2000f8e333f */
[----:B------:R-:W-:Y:S01]  /*10110*/  IMAD.U32 R3, RZ, RZ, UR5 ;  /* 0x00000005ff037e24 */ /* 0x000fe2000f8e00ff */
[----:B------:R-:W-:Y:S01]  /*10120*/  ULDC UR5, c[0x0][0x448] ;  /* 0x0001120000057ab9 */ /* 0x000fe20000000800 */
[----:B------:R-:W-:-:S03]  /*10130*/  ULDC UR4, c[0x0][0xc3c] ;  /* 0x00030f0000047ab9 */ /* 0x000fc60000000800 */
[----:B------:R-:W2:Y:S01]  /*10140*/  @P0 LDG.E R18, desc[UR52][R2.64] ;  /* 0x0000003402120981 */ /* 0x000ea2000c1e1900 */
[----:B------:R-:W-:Y:S02]  /*10150*/  UISETP.NE.AND UP2, UPT, UR5, 0x1, UPT ;  /* 0x000000010500788c */ /* 0x000fe4000bf45270 */
[----:B------:R-:W-:Y:S02]  /*10160*/  UIADD3 UR6, UR6, UR4, URZ ;  /* 0x0000000406067290 */ /* 0x000fe4000fffe03f */
[----:B------:R-:W-:Y:S02]  /*10170*/  UP2UR UR49, UPR, URZ, 0x4 ;  /* 0x000000043f317883 */ /* 0x000fe40008000000 */
[----:B------:R-:W-:-:S04]  /*10180*/  UIMAD UR43, UR6, 0xc0, URZ ;  /* 0x000000c0062b78a4 */ /* 0x000fc8000f8e023f */
[----:B------:R-:W-:Y:S01]  /*10190*/  UIADD3 UR6, UR43, 0xbf, URZ ;  /* 0x000000bf2b067890 */ /* 0x000fe2000fffe03f */
[----:B------:R-:W-:Y:S01]  /*101a0*/  @UP2 ULDC UR4, c[0x0][0x44c] ;  /* 0x0001130000042ab9 */ /* 0x000fe20000000800 */
[----:B------:R-:W-:Y:S02]  /*101b0*/  @UP2 ULDC UR7, c[0x0][0x450] ;  /* 0x0001140000072ab9 */ /* 0x000fe40000000800 */
[----:B------:R-:W-:-:S04]  /*101c0*/  UIMAD.WIDE.U32 UR4, UR6, UR4, URZ ;  /* 0x00000004060472a5 */ /* 0x000fc8000f8e003f */
[----:B------:R-:W-:-:S03]  /*101d0*/  @UP2 USHF.R.U32.HI UR6, URZ, UR7, UR5 ;  /* 0x000000073f062299 */ /* 0x000fc60008011605 */
[----:B------:R-:W-:Y:S01]  /*101e0*/  ULDC.64 UR4, c[0x0][0x9e0] ;  /* 0x0002780000047ab9 */ /* 0x000fe20000000a00 */
[----:B------:R-:W-:Y:S02]  /*101f0*/  UIADD3 UR6, UR48, UR6, URZ ;  /* 0x0000000630067290 */ /* 0x000fe4000fffe03f */
[----:B------:R-:W-:Y:S02]  /*10200*/  UISETP.GE.AND UP0, UPT, UR5, 0x1, UPT ;  /* 0x000000010500788c */ /* 0x000fe4000bf06270 */
[----:B------:R-:W-:-:S04]  /*10210*/  UIADD3 UR4, UR6, UR4, URZ ;  /* 0x0000000406047290 */ /* 0x000fc8000fffe03f */
[----:B------:R-:W-:Y:S01]  /*10220*/  PLOP3.LUT P0, PT, PT, PT, UP0, 0x40, 0x0 ;  /* 0x000000000000781c */ /* 0x000fe20003f0e808 */
[----:B--2---:R0:W-:-:S12]  /*10230*/  STL [R1+0x8], R18 ;  /* 0x0000081201007387 */ /* 0x0041d80000100800 */
[----:B------:R-:W-:Y:S05]  /*10240*/  @P0 BRA `(.L_x_912) ;  /* 0x0000000000440947 */ /* 0x000fea0003800000 */
        /* <DEDUP_REMOVED lines=10> */
.L_x_913:
[----:B------:R-:W-:-:S11]  /*102f0*/  UISETP.NE.AND UP1, UPT, UR5, 0x1, UPT ;  /* 0x000000010500788c */ /* 0x000fd6000bf25270 */
[----:B------:R-:W-:Y:S02]  /*10300*/  @UP1 ULDC.64 UR10, c[0x0][0x9e8] ;  /* 0x00027a00000a1ab9 */ /* 0x000fe40000000a00 */
[----:B------:R-:W-:-:S04]  /*10310*/  UIMAD.WIDE.U32 UR6, UR8, UR10, URZ ;  /* 0x0000000a080672a5 */ /* 0x000fc8000f8e003f */
[----:B------:R-:W-:-:S12]  /*10320*/  @UP1 USHF.R.U32.HI UR8, URZ, UR11, UR7 ;  /* 0x0000000b3f081299 */ /* 0x000fd80008011607 */
.L_x_914:
[----:B------:R-:W-:-:S04]  /*10330*/  UIMAD UR8, UR8, UR5, UR5 ;  /* 0x00000005080872a4 */ /* 0x000fc8000f8e0205 */
[----:B------:R-:W-:-:S04]  /*10340*/  UISETP.LT.AND UP1, UPT, UR4, UR8, UPT ;  /* 0x000000080400728c */ /* 0x000fc8000bf21270 */
[----:B------:R-:W-:-:S12]  /*10350*/  USEL UR4, UR4, UR8, UP1 ;  /* 0x0000000804047287 */ /* 0x000fd80008800000 */
.L_x_912:
[----:B------:R-:W-:Y:S01]  /*10360*/  UISETP.NE.AND UP1, UPT, UR49, URZ, UPT ;  /* 0x0000003f3100728c */ /* 0x000fe2000bf25270 */
[----:B------:R-:W-:Y:S01]  /*10370*/  PLOP3.LUT P0, PT, PT, PT, UP0, 0x40, 0x0 ;  /* 0x000000000000781c */ /* 0x000fe20003f0e808 */
[----:B------:R-:W-:-:S04]  /*10380*/  UIADD3 UR4, UR4, 0x7f, URZ ;  /* 0x0000007f04047890 */ /* 0x000fc8000fffe03f */
[----:B------:R-:W-:-:S04]  /*10390*/  USHF.R.S32.HI UR8, URZ, 0x1f, UR4 ;  /* 0x0000001f3f087899 */ /* 0x000fc80008011404 */
[----:B------:R-:W-:Y:S01]  /*103a0*/  ULEA.HI UR8, UR8, UR4, URZ, 0x7 ;  /* 0x0000000408087291 */ /* 0x000fe2000f8f383f */
[----:B------:R-:W-:Y:S01]  /*103b0*/  @UP1 ULDC UR6, c[0x0][0x44c] ;  /* 0x0001130000061ab9 */ /* 0x000fe20000000800 */
[----:B------:R-:W-:Y:S01]  /*103c0*/  @UP1 ULDC UR9, c[0x0][0x450] ;  /* 0x0001140000091ab9 */ /* 0x000fe20000000800 */
[----:B------:R-:W-:Y:S02]  /*103d0*/  UIMAD.WIDE.U32 UR6, UR43, UR6, URZ ;  /* 0x000000062b0672a5 */ /* 0x000fe4000f8e003f */
[----:B------:R-:W-:Y:S01]  /*103e0*/  UMOV UR4, UR43 ;  /* 0x0000002b00047c82 */ /* 0x000fe20008000000 */
[----:B------:R-:W-:Y:S02]  /*103f0*/  USHF.R.S32.HI UR8, URZ, 0x7, UR8 ;  /* 0x000000073f087899 */ /* 0x000fe40008011408 */
[----:B------:R-:W-:Y:S02]  /*10400*/  @UP1 USHF.R.U32.HI UR4, URZ, UR9, UR7 ;  /* 0x000000093f041299 */ /* 0x000fe40008011607 */
[----:B------:R-:W-:-:S02]  /*10410*/  UISETP.LT.AND UP1, UPT, UR39, UR8, UPT ;  /* 0x000000082700728c */ /* 0x000fc4000bf21270 */
[----:B------:R-:W-:Y:S01]  /*10420*/  UIADD3 UR4, UR38, UR4, URZ ;  /* 0x0000000426047290 */ /* 0x000fe2000fffe03f */
[----:B------:R-:W-:Y:S01]  /*10430*/  ULDC UR6, c[0x0][0x9dc] ;  /* 0x0002770000067ab9 */ /* 0x000fe20000000800 */
[----:B------:R-:W-:Y:S02]  /*10440*/  USEL UR44, UR39, UR8, UP1 ;  /* 0x00000008272c7287 */ /* 0x000fe40008800000 */
[----:B------:R-:W-:Y:S01]  /*10450*/  UIADD3 UR8, UR4, -UR6, URZ ;  /* 0x8000000604087290 */ /* 0x000fe2000fffe03f */
[----:B------:R-:W-:Y:S11]  /*10460*/  @P0 BRA `(.L_x_915) ;  /* 0x0000000000440947 */ /* 0x000ff60003800000 */
        /* <DEDUP_REMOVED lines=10> */
.L_x_916:
[----:B------:R-:W-:-:S11]  /*10510*/  UISETP.NE.AND UP0, UPT, UR5, 0x1, UPT ;  /* 0x000000010500788c */ /* 0x000fd6000bf05270 */
[----:B------:R-:W-:Y:S02]  /*10520*/  @UP0 ULDC.64 UR10, c[0x0][0x9e8] ;  /* 0x00027a00000a0ab9 */ /* 0x000fe40000000a00 */
[----:B------:R-:W-:-:S04]  /*10530*/  UIMAD.WIDE.U32 UR6, UR4, UR10, URZ ;  /* 0x0000000a040672a5 */ /* 0x000fc8000f8e003f */
[----:B------:R-:W-:-:S12]  /*10540*/  @UP0 USHF.R.U32.HI UR4, URZ, UR11, UR7 ;  /* 0x0000000b3f040299 */ /* 0x000fd80008011607 */
.L_x_917:
[----:B------:R-:W-:-:S04]  /*10550*/  UIMAD UR4, UR4, UR5, URZ ;  /* 0x00000005040472a4 */ /* 0x000fc8000f8e023f */
[----:B------:R-:W-:-:S04]  /*10560*/  UISETP.LT.AND UP0, UPT, UR8, UR4, UPT ;  /* 0x000000040800728c */ /* 0x000fc8000bf01270 */
[----:B------:R-:W-:-:S12]  /*10570*/  USEL UR8, UR8, UR4, !UP0 ;  /* 0x0000000408087287 */ /* 0x000fd8000c000000 */
.L_x_915:
[----:B------:R-:W-:Y:S01]  /*10580*/  USHF.R.S32.HI UR4, URZ, 0x1f, UR8 ;  /* 0x0000001f3f047899 */ /* 0x000fe20008011408 */
[----:B------:R-:W-:Y:S03]  /*10590*/  BSSY B7, `(.L_x_918) ;  /* 0x0000339000077945 */ /* 0x000fe60003800000 */
[----:B------:R-:W-:-:S04]  /*105a0*/  ULEA.HI UR4, UR4, UR8, URZ, 0x7 ;  /* 0x0000000804047291 */ /* 0x000fc8000f8f383f */
[----:B------:R-:W-:-:S04]  /*105b0*/  USHF.R.S32.HI UR4, URZ, 0x7, UR4 ;  /* 0x000000073f047899 */ /* 0x000fc80008011404 */
[----:B------:R-:W-:-:S04]  /*105c0*/  UISETP.LT.AND UP0, UPT, URZ, UR4, UPT ;  /* 0x000000043f00728c */ /* 0x000fc8000bf01270 */
[----:B------:R-:W-:-:S04]  /*105d0*/  USEL UR45, URZ, UR4, !UP0 ;  /* 0x000000043f2d7287 */ /* 0x000fc8000c000000 */
[----:B------:R-:W-:-:S06]  /*105e0*/  UISETP.GT.AND UP0, UPT, UR44, UR45, UPT ;  /* 0x0000002d2c00728c */ /* 0x000fcc000bf04270 */
[----:B------:R-:W-:-:S13]  /*105f0*/  PLOP3.LUT P0, PT, PT, PT, UP0, 0x80, 0x0 ;  /* 0x000000000000781c */ /* 0x000fda0003f0f008 */
        /* <DEDUP_REMOVED lines=8> */
[----:B------:R-:W1:Y:S08]  /*10680*/  FLO.U32 R0, UR4 ;  /* 0x0000000400007d00 */ /* 0x000e7000080e0000 */
[----:B------:R-:W2:Y:S01]  /*10690*/  POPC R5, UR4 ;  /* 0x0000000400057d09 */ /* 0x000ea20008000000 */
[----:B-1----:R-:W-:-:S13]  /*106a0*/  ISETP.EQ.U32.AND P0, PT, R0, R7, PT ;  /* 0x000000070000720c */ /* 0x002fda0003f02070 */
[----:B--2---:R-:W2:Y:S01]  /*106b0*/  @P0 ATOMG.E.ADD.STRONG.GPU PT, R3, desc[UR52][R2.64], R5 ;  /* 0x00000005020309a8 */ /* 0x004ea200081ee1f4 */
[----:B------:R-:W1:Y:S02]  /*106c0*/  S2R R4, SR_LTMASK ;  /* 0x0000000000047919 */ /* 0x000e640000003900 */
[----:B-1----:R-:W-:-:S04]  /*106d0*/  LOP3.LUT R4, R4, UR4, RZ, 0xc0, !PT ;  /* 0x0000000404047c12 */ /* 0x002fc8000f8ec0ff */
[----:B------:R-:W1:Y:S01]  /*106e0*/  POPC R7, R4 ;  /* 0x0000000400077309 */ /* 0x000e620000000000 */
[----:B--2---:R-:W1:Y:S02]  /*106f0*/  SHFL.IDX PT, R0, R3, R0, 0x1f ;  /* 0x00001f0003007589 */ /* 0x004e6400000e0000 */
[----:B-1----:R-:W-:-:S05]  /*10700*/  IADD3 R0, R0, UR46, R7 ;  /* 0x0000002e00007c10 */ /* 0x002fca000fffe007 */
[----:B------:R1:W-:Y:S01]  /*10710*/  STL [R1+0x10], R0 ;  /* 0x0000100001007387 */ /* 0x0003e20000100800 */
[----:B------:R-:W-:Y:S05]  /*10720*/  BRA `(.L_x_920) ;  /* 0x00000030007c7947 */ /* 0x000fea0003800000 */
.L_x_919:
        /* <DEDUP_REMOVED lines=20> */
.L_x_922:
[----:B------:R-:W-:Y:S05]  /*10870*/  BSYNC B6 ;  /* 0x0000000000067941 */ /* 0x000fea0003800000 */
.L_x_921:
        /* <DEDUP_REMOVED lines=20> */
.L_x_925:
[----:B------:R0:W1:Y:S01]  /*109c0*/  LDC.64 R2, c[0x4][R17] ;  /* 0x0100000011027b82 */ /* 0x0000620000000a00 */
[----:B------:R-:W-:Y:S01]  /*109d0*/  ULDC.64 UR6, c[0x4][0x88] ;  /* 0x0100220000067ab9 */ /* 0x000fe20000000a00 */
[----:B------:R-:W-:Y:S01]  /*109e0*/  ULDC.64 UR8, c[0x4][0x90] ;  /* 0x0100240000087ab9 */ /* 0x000fe20000000a00 */
[----:B------:R-:W-:Y:S01]  /*109f0*/  ULDC.64 UR4, c[0x4][0x18] ;  /* 0x0100060000047ab9 */ /* 0x000fe20000000a00 */
        /* <DEDUP_REMOVED lines=8> */
[----:B0-----:R-:W-:-:S07]  /*10a80*/  IMAD.MOV.U32 R13, RZ, RZ, RZ ;  /* 0x000000ffff0d7224 */ /* 0x001fce00078e00ff */
[----:B------:R-:W-:-:S07]  /*10a90*/  LEPC R20, `(.L_x_924) ;  /* 0x000000001014794e */ /* 0x000fce0000000000 */
[----:B-1----:R-:W-:Y:S05]  /*10aa0*/  CALL.ABS.NOINC R2 ;  /* 0x0000000002007343 */ /* 0x002fea0003c00000 */
.L_x_924:
[----:B------:R-:W-:Y:S05]  /*10ab0*/  BSYNC B6 ;  /* 0x0000000000067941 */ /* 0x000fea0003800000 */
.L_x_923:
[----:B------:R-:W-:Y:S01]  /*10ac0*/  ULDC.64 UR4, c[0x0][0x9f8] ;  /* 0x00027e0000047ab9 */ /* 0x000fe20000000a00 */
[----:B------:R-:W-:Y:S01]  /*10ad0*/  IMAD.U32 R17, RZ, RZ, UR41 ;  /* 0x00000029ff117e24 */ /* 0x000fe2000f8e00ff */
[----:B------:R-:W-:Y:S01]  /*10ae0*/  UISETP.NE.U32.AND UP0, UPT, UR4, URZ, UPT ;  /* 0x0000003f0400728c */ /* 0x000fe2000bf05070 */
[----:B------:R-:W1:Y:S03]  /*10af0*/  LDC R10, c[0x0][0x430] ;  /* 0x00010c00ff0a7b82 */ /* 0x000e660000000800 */
[----:B------:R-:W-:-:S06]  /*10b00*/  UISETP.NE.AND.EX UP0, UPT, UR5, URZ, UPT, UP0 ;  /* 0x0000003f0500728c */ /* 0x000fcc000bf05300 */
[----:B------:R-:W-:-:S05]  /*10b10*/  PLOP3.LUT P0, PT, PT, PT, UP0, 0x80, 0x0 ;  /* 0x000000000000781c */ /* 0x000fca0003f0f008 */
[----:B------:R-:W-:Y:S02]  /*10b20*/  @UP0 ULDC.64 UR4, c[0x0][0x9f8] ;  /* 0x00027e0000040ab9 */ /* 0x000fe40000000a00 */
[----:B------:R-:W-:-:S06]  /*10b30*/  @UP0 UIMAD.WIDE UR4, UR41, 0x4, UR4 ;  /* 0x00000004290408a5 */ /* 0x000fcc000f8e0204 */
[----:B------:R-:W-:Y:S01]  /*10b40*/  IMAD.U32 R2, RZ, RZ, UR4 ;  /* 0x00000004ff027e24 */ /* 0x000fe2000f8e00ff */
[----:B------:R-:W-:Y:S01]  /*10b50*/  ULDC UR4, c[0x0][0xc48] ;  /* 0x0003120000047ab9 */ /* 0x000fe20000000800 */
[----:B------:R-:W-:-:S05]  /*10b60*/  IMAD.U32 R3, RZ, RZ, UR5 ;  /* 0x00000005ff037e24 */ /* 0x000fca000f8e00ff */
[----:B------:R-:W2:Y:S01]  /*10b70*/  @P0 LDG.E R17, desc[UR52][R2.64] ;  /* 0x0000003402110981 */ /* 0x000ea2000c1e1900 */
[----:B------:R-:W-:Y:S01]  /*10b80*/  UMOV UR5, 0xffffffff ;  /* 0xffffffff00057882 */ /* 0x000fe20000000000 */
[----:B------:R-:W-:Y:S02]  /*10b90*/  IMAD.U32 R22, RZ, RZ, UR4 ;  /* 0x00000004ff167e24 */ /* 0x000fe4000f8e00ff */
[----:B--2---:R2:W-:Y:S01]  /*10ba0*/  STL [R1], R17 ;  /* 0x0000001101007387 */ /* 0x0045e20000100800 */
[----:B-1----:R-:W-:Y:S05]  /*10bb0*/  BRA.DIV UR5, `(.L_x_926) ;  /* 0x0000003605887947 */ /* 0x002fea000b800000 */
.L_x_980:
[----:B------:R-:W1:Y:S01]  /*10bc0*/  S2R R3, SR_TID.X ;  /* 0x0000000000037919 */ /* 0x000e620000002100 */
[----:B------:R-:W-:Y:S01]  /*10bd0*/  UIADD3 UR4, UR44, -0x1, URZ ;  /* 0xffffffff2c047890 */ /* 0x000fe2000fffe03f */
[----:B------:R-:W-:Y:S01]  /*10be0*/  ISETP.NE.AND P1, PT, R10, 0x1, PT ;  /* 0x000000010a00780c */ /* 0x000fe20003f25270 */
[----:B------:R-:W3:Y:S01]  /*10bf0*/  S2R R0, SR_TID.X ;  /* 0x0000000000007919 */ /* 0x000ee20000002100 */
[----:B------:R-:W-:-:S03]  /*10c00*/  SHF.R.S32.HI R11, RZ, 0x1f, R17 ;  /* 0x0000001fff0b7819 */ /* 0x000fc60000011411 */
[----:B------:R-:W-:Y:S01]  /*10c10*/  IMAD.U32 R8, RZ, RZ, UR4 ;  /* 0x00000004ff087e24 */ /* 0x000fe2000f8e00ff */
[----:B------:R-:W-:Y:S01]  /*10c20*/  LOP3.LUT R19, R19, 0xffffff7f, RZ, 0xc0, !PT ;  /* 0xffffff7f13137812 */ /* 0x000fe200078ec0ff */
[----:B------:R4:W-:Y:S02]  /*10c30*/  STL [R1+0x4], R11 ;  /* 0x0000040b01007387 */ /* 0x0009e40000100800 */
[----:B------:R-:W-:-:S04]  /*10c40*/  IMAD.SHL.U32 R8, R8, 0x80, RZ ;  /* 0x0000008008087824 */ /* 0x000fc800078e00ff */
[----:B------:R-:W0:Y:S01]  /*10c50*/  @P1 LDC R9, c[0x0][0x438] ;  /* 0x00010e00ff091b82 */ /* 0x000e220000000800 */
[----:B------:R-:W-:Y:S01]  /*10c60*/  @P1 LOP3.LUT R19, R19, 0x80, RZ, 0xfc, !PT ;  /* 0x0000008013131812 */ /* 0x000fe200078efcff */
[----:B-1----:R-:W-:Y:S01]  /*10c70*/  IMAD.SHL.U32 R3, R3, 0x20, RZ ;  /* 0x0000002003037824 */ /* 0x002fe200078e00ff */
[----:B---3--:R-:W-:-:S04]  /*10c80*/  LOP3.LUT R0, R0, 0x7f, RZ, 0xc0, !PT ;  /* 0x0000007f00007812 */ /* 0x008fc800078ec0ff */
[----:B------:R-:W-:Y:S02]  /*10c90*/  LOP3.LUT R3, R3, 0x60, RZ, 0xc0, !PT ;  /* 0x0000006003037812 */ /* 0x000fe400078ec0ff */
[----:B------:R-:W-:-:S04]  /*10ca0*/  SHF.R.U32.HI R0, RZ, 0x2, R0 ;  /* 0x00000002ff007819 */ /* 0x000fc80000011600 */
[----:B------:R-:W-:Y:S02]  /*10cb0*/  LOP3.LUT R6, R8, R0, R3, 0xfe, !PT ;  /* 0x0000000008067212 */ /* 0x000fe400078efe03 */
[----:B------:R-:W1:Y:S02]  /*10cc0*/  @P1 LDC R3, c[0x0][0x434] ;  /* 0x00010d00ff031b82 */ /* 0x000e640000000800 */
[C---:B------:R-:W-:Y:S01]  /*10cd0*/  ISETP.GE.AND P0, PT, R6.reuse, UR36, PT ;  /* 0x0000002406007c0c */ /* 0x040fe2000bf06270 */
[----:B------:R-:W-:-:S04]  /*10ce0*/  IMAD.IADD R6, R6, 0x1, R18 ;  /* 0x0000000106067824 */ /* 0x000fc800078e0212 */
[----:B------:R-:W-:-:S08]  /*10cf0*/  IMAD.MOV.U32 R7, RZ, RZ, R6 ;  /* 0x000000ffff077224 */ /* 0x000fd000078e0006 */
[----:B------:R-:W3:Y:S01]  /*10d00*/  @!P0 LDC.64 R4, c[0x0][0x428] ;  /* 0x00010a00ff048b82 */ /* 0x000ee20000000a00 */
[----:B-1----:R-:W-:-:S05]  /*10d10*/  @P1 IMAD.HI.U32 R0, R6, R3, RZ ;  /* 0x0000000306001227 */ /* 0x002fca00078e00ff */
[----:B0-----:R-:W-:-:S04]  /*10d20*/  @P1 SHF.R.U32.HI R7, RZ, R9, R0 ;  /* 0x00000009ff071219 */ /* 0x001fc80000011600 */
[--C-:B------:R-:W-:Y:S01]  /*10d30*/  @!P0 SHF.R.S32.HI R3, RZ, 0x1f, R7.reuse ;  /* 0x0000001fff038819 */ /* 0x100fe20000011407 */
[----:B------:R-:W-:Y:S02]  /*10d40*/  @!P0 IMAD.MOV.U32 R2, RZ, RZ, R7 ;  /* 0x000000ffff028224 */ /* 0x000fe400078e0007 */
[-C--:B---3--:R-:W-:Y:S02]  /*10d50*/  @!P0 IMAD R0, R11, R4.reuse, RZ ;  /* 0x000000040b008224 */ /* 0x088fe400078e02ff */
[----:B------:R-:W-:-:S04]  /*10d60*/  @!P0 IMAD.WIDE.U32 R2, R17, R4, R2 ;  /* 0x0000000411028225 */ /* 0x000fc800078e0002 */
[----:B------:R-:W-:Y:S02]  /*10d70*/  @!P0 IMAD R0, R17, R5, R0 ;  /* 0x0000000511008224 */ /* 0x000fe400078e0200 */
[----:B------:R-:W0:Y:S02]  /*10d80*/  @!P0 LDC.64 R4, c[0x0][0x418] ;  /* 0x00010600ff048b82 */ /* 0x000e240000000a00 */
[----:B------:R-:W-:Y:S02]  /*10d90*/  @!P0 IMAD.IADD R0, R3, 0x1, R0 ;  /* 0x0000000103008824 */ /* 0x000fe400078e0200 */
[----:B------:R-:W-:Y:S01]  /*10da0*/  IMAD R3, RZ, RZ, -UR41 ;  /* 0x80000029ff037e24 */ /* 0x000fe2000f8e02ff */
[----:B0-----:R-:W-:-:S04]  /*10db0*/  @!P0 LEA R4, P1, R2, R4, 0x2 ;  /* 0x0000000402048211 */ /* 0x001fc800078210ff */
[----:B------:R-:W-:Y:S01]  /*10dc0*/  @!P0 LEA.HI.X R5, R2, R5, R0, 0x2, P1 ;  /* 0x0000000502058211 */ /* 0x000fe200008f1400 */
[----:B------:R-:W-:Y:S02]  /*10dd0*/  IMAD.U32 R2, RZ, RZ, UR47 ;  /* 0x0000002fff027e24 */ /* 0x000fe4000f8e00ff */
[----:B------:R-:W-:-:S03]  /*10de0*/  IMAD.MOV.U32 R0, RZ, RZ, RZ ;  /* 0x000000ffff007224 */ /* 0x000fc600078e00ff */
[----:B------:R-:W-:Y:S01]  /*10df0*/  ISETP.NE.AND P2, PT, R2, 0x3, PT ;  /* 0x000000030200780c */ /* 0x000fe20003f45270 */
[----:B------:R-:W-:Y:S01]  /*10e00*/  IMAD R22, R22, R3, UR40 ;  /* 0x0000002816167e24 */ /* 0x000fe2000f8e0203 */
[----:B------:R-:W-:Y:S01]  /*10e10*/  LOP3.LUT R19, R19, 0xffffffbf, RZ, 0xc0, !PT ;  /* 0xffffffbf13137812 */ /* 0x000fe200078ec0ff */
[----:B------:R-:W-:Y:S01]  /*10e20*/  IMAD.MOV R3, RZ, RZ, -R7 ;  /* 0x000000ffff037224 */ /* 0x000fe200078e0a07 */
[----:B------:R0:W5:Y:S01]  /*10e30*/  @!P0 LDG.E R0, desc[UR52][R4.64] ;  /* 0x0000003404008981 */ /* 0x000162000c1e1900 */
[----:B------:R-:W-:Y:S01]  /*10e40*/  IMAD.U32 R24, RZ, RZ, UR4 ;  /* 0x00000004ff187e24 */ /* 0x000fe2000f8e00ff */
[----:B------:R-:W-:-:S07]  /*10e50*/  SHF.R.S32.HI R29, RZ, 0x1f, R22 ;  /* 0x0000001fff1d7819 */ /* 0x000fce0000011416 */
[----:B------:R-:W-:Y:S01]  /*10e60*/  @P2 LOP3.LUT R19, R19, 0x40, RZ, 0xfc, !PT ;  /* 0x0000004013132812 */ /* 0x000fe200078efcff */
[----:B0-----:R-:W-:Y:S01]  /*10e70*/  IMAD R5, R10, R3, R6 ;  /* 0x000000030a057224 */ /* 0x001fe200078e0206 */
[----:B----4-:R-:W-:Y:S06]  /*10e80*/  @!P2 BRA `(.L_x_927) ;  /* 0x000000000004a947 */ /* 0x010fec0003800000 */
[----:B------:R-:W-:Y:S01]  /*10e90*/  BPT.TRAP 0x1 ;  /* 0x000000040000795c */ /* 0x000fe20000300000 */
.L_x_927:
        /* <DEDUP_REMOVED lines=18> */
[----:B--2---:R-:W-:Y:S01]  /*10fc0*/  LEA R17, P0, R2, UR4, 0x1 ;  /* 0x0000000402117c11 */ /* 0x004fe2000f8008ff */
[----:B------:R-:W-:-:S05]  /*10fd0*/  IMAD.IADD R6, R3, 0x1, R6 ;  /* 0x0000000103067824 */ /* 0x000fca00078e0206 */
[----:B------:R-:W-:Y:S01]  /*10fe0*/  LEA.HI.X R18, R2, UR5, R6, 0x1, P0 ;  /* 0x0000000502127c11 */ /* 0x000fe200080f0c06 */
[----:B------:R-:W-:Y:S01]  /*10ff0*/  IMAD R6, R23, 0x8, R16 ;  /* 0x0000000817067824 */ /* 0x000fe200078e0210 */
[----:B------:R-:W-:-:S04]  /*11000*/  SHF.L.U32 R2, R26, 0x1f, RZ ;  /* 0x0000001f1a027819 */ /* 0x000fc800000006ff */
[----:B------:R-:W0:Y:S02]  /*11010*/  SYNCS.PHASECHK.TRANS64.TRYWAIT P0, [R6+URZ+0x2d840], R2 ;  /* 0x02d84002060075a7 */ /* 0x000e24000800017f */
[----:B0-----:R-:W-:Y:S05]  /*11020*/  @!P0 BRA `(.L_x_929) ;  /* 0x0000003000988947 */ /* 0x001fea0003800000 */
.L_x_981:
[----:B------:R-:W-:Y:S05]  /*11030*/  BSYNC B0 ;  /* 0x0000000000007941 */ /* 0x000fea0003800000 */
.L_x_928:
[----:B------:R-:W1:Y:S01]  /*11040*/  S2R R9, SR_TID.X ;  /* 0x0000000000097919 */ /* 0x000e620000002100 */
[----:B------:R-:W-:Y:S01]  /*11050*/  ULDC.64 UR4, c[0x0][0x300] ;  /* 0x0000c00000047ab9 */ /* 0x000fe20000000a00 */
[C---:B------:R-:W-:Y:S01]  /*11060*/  LOP3.LUT P4, RZ, R19.reuse, 0x4, RZ, 0xc0, !PT ;  /* 0x0000000413ff7812 */ /* 0x040fe2000788c0ff */
[----:B------:R-:W-:Y:S01]  /*11070*/  IMAD R4, R4, UR4, RZ ;  /* 0x0000000404047c24 */ /* 0x000fe2000f8e02ff */
[----:B------:R-:W-:Y:S01]  /*11080*/  LOP3.LUT P3, RZ, R19, 0x2, RZ, 0xc0, !PT ;  /* 0x0000000213ff7812 */ /* 0x000fe2000786c0ff */
[----:B0-----:R-:W-:Y:S01]  /*11090*/  IMAD.WIDE.U32 R2, R5, UR4, RZ ;  /* 0x0000000405027c25 */ /* 0x001fe2000f8e00ff */
[----:B------:R-:W-:-:S03]  /*110a0*/  LOP3.LUT P2, RZ, R19, 0x1, RZ, 0xc0, !PT ;  /* 0x0000000113ff7812 */ /* 0x000fc6000784c0ff */
[----:B------:R-:W-:Y:S01]  /*110b0*/  IMAD R4, R5, UR5, R4 ;  /* 0x0000000505047c24 */ /* 0x000fe2000f8e0204 */
[----:B------:R-:W-:Y:S02]  /*110c0*/  ULDC.64 UR4, c[0x0][0x310] ;  /* 0x0000c40000047ab9 */ /* 0x000fe40000000a00 */
[----:B------:R-:W-:Y:S02]  /*110d0*/  IMAD R7, R7, UR4, RZ ;  /* 0x0000000407077c24 */ /* 0x000fe4000f8e02ff */
[----:B------:R-:W-:Y:S02]  /*110e0*/  IMAD.IADD R3, R3, 0x1, R4 ;  /* 0x0000000103037824 */ /* 0x000fe400078e0204 */
[C---:B------:R-:W-:Y:S02]  /*110f0*/  IMAD R7, R0.reuse, UR5, R7 ;  /* 0x0000000500077c24 */ /* 0x040fe4000f8e0207 */
[----:B------:R-:W-:Y:S01]  /*11100*/  IMAD.WIDE.U32 R2, R0, UR4, R2 ;  /* 0x0000000400027c25 */ /* 0x000fe2000f8e0002 */
[----:B------:R-:W-:-:S03]  /*11110*/  ULDC.64 UR4, c[0x0][0x308] ;  /* 0x0000c20000047ab9 */ /* 0x000fc60000000a00 */
[----:B------:R-:W-:Y:S02]  /*11120*/  IMAD R5, R29, UR4, RZ ;  /* 0x000000041d057c24 */ /* 0x000fe4000f8e02ff */
[----:B------:R-:W-:Y:S02]  /*11130*/  IMAD.IADD R3, R3, 0x1, R7 ;  /* 0x0000000103037824 */ /* 0x000fe400078e0207 */
[C---:B------:R-:W-:Y:S02]  /*11140*/  IMAD R0, R22.reuse, UR5, R5 ;  /* 0x0000000516007c24 */ /* 0x040fe4000f8e0205 */
[----:B------:R-:W-:Y:S01]  /*11150*/  IMAD.WIDE.U32 R2, R22, UR4, R2 ;  /* 0x0000000416027c25 */ /* 0x000fe2000f8e0002 */
[----:B------:R-:W-:Y:S01]  /*11160*/  ULDC.64 UR4, c[0x0][0x2e8] ;  /* 0x0000ba0000047ab9 */ /* 0x000fe20000000a00 */
[----:B-1----:R-:W-:Y:S02]  /*11170*/  LOP3.LUT R9, R9, 0x7f, RZ, 0xc0, !PT ;  /* 0x0000007f09097812 */ /* 0x002fe400078ec0ff */
[----:B------:R-:W-:Y:S01]  /*11180*/  IMAD.IADD R0, R3, 0x1, R0 ;  /* 0x0000000103007824 */ /* 0x000fe200078e0200 */
[----:B------:R-:W-:Y:S01]  /*11190*/  LEA R4, P0, R2, UR4, 0x1 ;  /* 0x0000000402047c11 */ /* 0x000fe2000f8008ff */
[----:B------:R-:W-:Y:S01]  /*111a0*/  UMOV UR4, 0xffffffff ;  /* 0xffffffff00047882 */ /* 0x000fe20000000000 */
[----:B------:R-:W-:-:S02]  /*111b0*/  SHF.R.U32.HI R10, RZ, 0x2, R9 ;  /* 0x00000002ff0a7819 */ /* 0x000fc40000011609 */
[----:B------:R-:W0:Y:S01]  /*111c0*/  S2R R9, SR_TID.X ;  /* 0x0000000000097919 */ /* 0x000e220000002100 */
[----:B------:R-:W-:Y:S02]  /*111d0*/  LEA.HI.X R0, R2, UR5, R0, 0x1, P0 ;  /* 0x0000000502007c11 */ /* 0x000fe400080f0c00 */
[----:B------:R-:W-:-:S04]  /*111e0*/  IADD3 R5, -R10, UR36, -R8 ;  /* 0x000000240a057c10 */ /* 0x000fc8000fffe908 */
[----:B------:R-:W-:Y:S01]  /*111f0*/  ISETP.GE.AND P0, PT, R5, 0x1, PT ;  /* 0x000000010500780c */ /* 0x000fe20003f06270 */
[C---:B0-----:R-:W-:Y:S02]  /*11200*/  IMAD.SHL.U32 R10, R9.reuse, 0x8, RZ ;  /* 0x00000008090a7824 */ /* 0x041fe400078e00ff */
[----:B------:R-:W-:-:S03]  /*11210*/  IMAD.SHL.U32 R11, R9, 0x8, RZ ;  /* 0x00000008090b7824 */ /* 0x000fc600078e00ff */
[----:B------:R-:W-:-:S04]  /*11220*/  LOP3.LUT R10, R10, 0xd8, RZ, 0xc0, !PT ;  /* 0x000000d80a0a7812 */ /* 0x000fc800078ec0ff */
[----:B------:R-:W-:Y:S01]  /*11230*/  LOP3.LUT R10, R10, 0x18, R9, 0x78, !PT ;  /* 0x000000180a0a7812 */ /* 0x000fe200078e7809 */
[----:B------:R-:W-:-:S03]  /*11240*/  IMAD.SHL.U32 R9, R9, 0x8, RZ ;  /* 0x0000000809097824 */ /* 0x000fc600078e00ff */
[----:B------:R-:W-:Y:S02]  /*11250*/  LOP3.LUT R10, R10, 0x320, R11, 0xf8, !PT ;  /* 0x000003200a0a7812 */ /* 0x000fe400078ef80b */
[----:B------:R-:W-:-:S03]  /*11260*/  LOP3.LUT R9, R9, 0x18, RZ, 0xc0, !PT ;  /* 0x0000001809097812 */ /* 0x000fc600078ec0ff */
[----:B------:R-:W-:Y:S01]  /*11270*/  IMAD R7, R23, 0x3000, R10 ;  /* 0x0000300017077824 */ /* 0x000fe200078e020a */
[----:B------:R-:W-:Y:S06]  /*11280*/  BRA.DIV UR4, `(.L_x_930) ;  /* 0x0000003204147947 */ /* 0x000fec000b800000 */
[----:B------:R-:W0:Y:S01]  /*11290*/  SHFL.IDX PT, R3, R4, RZ, 0x1c1f ;  /* 0x001c1fff04037589 */ /* 0x000e2200000e0000 */
[----:B------:R-:W-:-:S03]  /*112a0*/  @P0 IMAD R8, R7, 0x2, R16 ;  /* 0x0000000207080824 */ /* 0x000fc600078e0210 */
[----:B------:R-:W1:Y:S04]  /*112b0*/  SHFL.IDX PT, R2, R0, RZ, 0x1c1f ;  /* 0x001c1fff00027589 */ /* 0x000e6800000e0000 */
[----:B------:R-:W-:Y:S01]  /*112c0*/  SHFL.IDX PT, R14, R4, 0x3, 0x1c1f ;  /* 0x007c1f00040e7f89 */ /* 0x000fe200000e0000 */
        /* <DEDUP_REMOVED lines=33> */
.L_x_991:
[----:B------:R-:W-:-:S13]  /*114e0*/  ISETP.GE.AND P0, PT, R5, 0x61, PT ;  /* 0x000000610500780c */ /* 0x000fda0003f06270 */
[----:B0-----:R-:W-:Y:S01]  /*114f0*/  @P0 LEA R2, P1, R9, R14, 0x1 ;  /* 0x0000000e09020211 */ /* 0x001fe200078208ff */
        /* <DEDUP_REMOVED lines=10> */
.L_x_931:
        /* <DEDUP_REMOVED lines=11> */
.L_x_932:
[----:B------:R-:W-:Y:S01]  /*11650*/  VIADD R0, R16, 0xc400 ;  /* 0x0000c40010007836 */ /* 0x000fe20000000000 */
[----:B------:R1:W-:Y:S06]  /*11660*/  SYNCS.ARRIVE.TRANS64.A1T0 RZ, [R6+URZ+0x2d830], RZ ;  /* 0x02d830ff06ff79a7 */ /* 0x0003ec000810003f */
[----:B------:R-:W-:Y:S05]  /*11670*/  WARPSYNC.ALL ;  /* 0x0000000000007948 */ /* 0x000fea0003800000 */
[----:B------:R-:W-:Y:S01]  /*11680*/  BAR.SYNC.DEFER_BLOCKING 0x8, 0x200 ;  /* 0x0208000000007b1d */ /* 0x000fe20000010000 */
[----:B------:R-:W-:-:S05]  /*11690*/  LOP3.LUT P0, RZ, R0, 0x1bf, RZ, 0xc0, !PT ;  /* 0x000001bf00ff7812 */ /* 0x000fca000780c0ff */
[----:B------:R-:W-:Y:S08]  /*116a0*/  BSSY B6, `(.L_x_933) ;  /* 0x0000012000067945 */ /* 0x000ff00003800000 */
[----:B------:R-:W-:Y:S05]  /*116b0*/  @!P0 BRA `(.L_x_934) ;  /* 0x0000000000408947 */ /* 0x000fea0003800000 */
[----:B0-----:R-:W-:Y:S01]  /*116c0*/  MOV R2, 0x0 ;  /* 0x0000000000027802 */ /* 0x001fe20000000f00 */
[----:B------:R-:W-:Y:S01]  /*116d0*/  ULDC.64 UR6, c[0x4][0x88] ;  /* 0x0100220000067ab9 */ /* 0x000fe20000000a00 */
[----:B------:R-:W-:Y:S01]  /*116e0*/  ULDC.64 UR8, c[0x4][0x90] ;  /* 0x0100240000087ab9 */ /* 0x000fe20000000a00 */
[----:B------:R-:W-:Y:S01]  /*116f0*/  ULDC.64 UR4, c[0x4][0x20] ;  /* 0x0100080000047ab9 */ /* 0x000fe20000000a00 */
[----:B------:R-:W-:Y:S02]  /*11700*/  IMAD.U32 R4, RZ, RZ, UR6 ;  /* 0x00000006ff047e24 */ /* 0x000fe4000f8e00ff */
[----:B------:R-:W0:Y:S01]  /*11710*/  LDC.64 R2, c[0x4][R2] ;  /* 0x0100000002027b82 */ /* 0x000e220000000a00 */
[----:B------:R-:W-:Y:S02]  /*11720*/  IMAD.U32 R5, RZ, RZ, UR7 ;  /* 0x00000007ff057e24 */ /* 0x000fe4000f8e00ff */
[----:B-1----:R-:W-:Y:S02]  /*11730*/  IMAD.U32 R6, RZ, RZ, UR8 ;  /* 0x00000008ff067e24 */ /* 0x002fe4000f8e00ff */
[----:B------:R-:W-:-:S02]  /*11740*/  IMAD.U32 R7, RZ, RZ, UR9 ;  /* 0x00000009ff077e24 */ /* 0x000fc4000f8e00ff */
[----:B------:R-:W-:Y:S02]  /*11750*/  IMAD.U32 R10, RZ, RZ, UR4 ;  /* 0x00000004ff0a7e24 */ /* 0x000fe4000f8e00ff */
[----:B------:R-:W-:Y:S02]  /*11760*/  IMAD.U32 R11, RZ, RZ, UR5 ;  /* 0x00000005ff0b7e24 */ /* 0x000fe4000f8e00ff */
[----:B------:R-:W-:Y:S02]  /*11770*/  IMAD.MOV.U32 R8, RZ, RZ, 0x70 ;  /* 0x00000070ff087424 */ /* 0x000fe400078e00ff */
[----:B------:R-:W-:Y:S02]  /*11780*/  IMAD.MOV.U32 R12, RZ, RZ, 0x1 ;  /* 0x00000001ff0c7424 */ /* 0x000fe400078e00ff */
[----:B------:R-:W-:-:S07]  /*11790*/  IMAD.MOV.U32 R13, RZ, RZ, RZ ;  /* 0x000000ffff0d7224 */ /* 0x000fce00078e00ff */
[----:B------:R-:W-:-:S07]  /*117a0*/  LEPC R20, `(.L_x_934) ;  /* 0x000000001014794e */ /* 0x000fce0000000000 */
[----:B0-----:R-:W-:Y:S05]  /*117b0*/  CALL.ABS.NOINC R2 ;  /* 0x0000000002007343 */ /* 0x001fea0003c00000 */
.L_x_934:
[----:B------:R-:W-:Y:S05]  /*117c0*/  BSYNC B6 ;  /* 0x0000000000067941 */ /* 0x000fea0003800000 */
.L_x_933:
[----:B------:R2:W5:Y:S01]  /*117d0*/  LDL R10, [R1+0xc] ;  /* 0x00000c00010a7983 */ /* 0x0005620000100800 */
[----:B------:R-:W-:Y:S01]  /*117e0*/  UISETP.NE.AND UP0, UPT, UR49, URZ, UPT ;  /* 0x0000003f3100728c */ /* 0x000fe2000bf05270 */
[----:B------:R-:W0:Y:S01]  /*117f0*/  S2R R20, SR_TID.X ;  /* 0x0000000000147919 */ /* 0x000e220000002100 */
[----:B------:R-:W-:Y:S01]  /*11800*/  R2UR UR6, R29 ;  /* 0x000000001d0672ca */ /* 0x000fe200000e0000 */
[----:B------:R-:W-:-:S03]  /*11810*/  ULDC.64 UR8, c[0x0][0x2d8] ;  /* 0x0000b60000087ab9 */ /* 0x000fc60000000a00 */
[----:B------:R-:W-:Y:S01]  /*11820*/  PLOP3.LUT P0, PT, PT, PT, UP0, 0x80, 0x0 ;  /* 0x000000000000781c */ /* 0x000fe20003f0f008 */
[----:B------:R-:W-:Y:S01]  /*11830*/  ULDC UR12, c[0x0][0x448] ;  /* 0x00011200000c7ab9 */ /* 0x000fe20000000800 */
[----:B------:R-:W-:Y:S01]  /*11840*/  R2UR UR7, R22 ;  /* 0x00000000160772ca */ /* 0x000fe200000e0000 */
[----:B------:R-:W-:Y:S01]  /*11850*/  ULDC.64 UR10, c[0x0][0x280] ;  /* 0x0000a000000a7ab9 */ /* 0x000fe20000000a00 */
[C---:B------:R-:W-:Y:S01]  /*11860*/  LOP3.LUT P3, RZ, R19.reuse, 0x400, RZ, 0xc0, !PT ;  /* 0x0000040013ff7812 */ /* 0x040fe2000786c0ff */
[----:B------:R-:W-:Y:S01]  /*11870*/  @UP0 ULDC UR4, c[0x0][0x44c] ;  /* 0x0001130000040ab9 */ /* 0x000fe20000000800 */
[----:B------:R-:W-:Y:S01]  /*11880*/  @UP0 ULDC UR13, c[0x0][0x44c] ;  /* 0x00011300000d0ab9 */ /* 0x000fe20000000800 */
[C---:B------:R-:W-:Y:S02]  /*11890*/  LOP3.LUT P4, RZ, R19.reuse, 0x200, RZ, 0xc0, !PT ;  /* 0x0000020013ff7812 */ /* 0x040fe4000788c0ff */
[----:B------:R-:W-:Y:S02]  /*118a0*/  LOP3.LUT P5, RZ, R19, 0x100, RZ, 0xc0, !PT ;  /* 0x0000010013ff7812 */ /* 0x000fe400078ac0ff */
[C---:B0-----:R-:W-:Y:S01]  /*118b0*/  LOP3.LUT R2, R20.reuse, 0x7f, RZ, 0xc0, !PT ;  /* 0x0000007f14027812 */ /* 0x041fe200078ec0ff */
[----:B------:R-:W-:-:S03]  /*118c0*/  IMAD.SHL.U32 R20, R20, 0x20, RZ ;  /* 0x0000002014147824 */ /* 0x000fc600078e00ff */
[----:B------:R-:W-:Y:S02]  /*118d0*/  SHF.R.U32.HI R2, RZ, 0x2, R2 ;  /* 0x00000002ff027819 */ /* 0x000fe40000011602 */
[----:B------:R-:W-:-:S04]  /*118e0*/  LOP3.LUT R20, R20, 0x60, RZ, 0xc0, !PT ;  /* 0x0000006014147812 */ /* 0x000fc800078ec0ff */
[----:B------:R-:W-:-:S05]  /*118f0*/  LOP3.LUT R2, R2, R20, RZ, 0xfc, !PT ;  /* 0x0000001402027212 */ /* 0x000fca00078efcff */
[----:B-1----:R-:W-:-:S04]  /*11900*/  VIADD R6, R2, UR43 ;  /* 0x0000002b02067c36 */ /* 0x002fc80008000000 */
[----:B------:R-:W-:Y:S01]  /*11910*/  @P0 IMAD.HI.U32 R0, R6, UR4, RZ ;  /* 0x0000000406000c27 */ /* 0x000fe2000f8e00ff */
[----:B------:R-:W-:Y:S01]  /*11920*/  PLOP3.LUT P0, PT, PT, PT, UP0, 0x80, 0x0 ;  /* 0x000000000000781c */ /* 0x000fe20003f0f008 */
[----:B------:R-:W-:Y:S02]  /*11930*/  @UP0 ULDC UR4, c[0x0][0x450] ;  /* 0x0001140000040ab9 */ /* 0x000fe40000000800 */
[----:B------:R-:W-:Y:S01]  /*11940*/  IMAD.MOV.U32 R3, RZ, RZ, R6 ;  /* 0x000000ffff037224 */ /* 0x000fe200078e0006 */
[----:B------:R-:W-:-:S09]  /*11950*/  UIMAD UR6, UR6, UR8, URZ ;  /* 0x00000008060672a4 */ /* 0x000fd2000f8e023f */
[----:B------:R-:W-:Y:S02]  /*11960*/  @P0 SHF.R.U32.HI R3, RZ, UR4, R0 ;  /* 0x00000004ff030c19 */ /* 0x000fe40008011600 */
[----:B------:R-:W-:Y:S01]  /*11970*/  R2UR UR4, R22 ;  /* 0x00000000160472ca */ /* 0x000fe200000e0000 */
[----:B------:R-:W-:Y:S02]  /*11980*/  UIMAD UR7, UR7, UR9, UR6 ;  /* 0x00000009070772a4 */ /* 0x000fe4000f8e0206 */
[----:B------:R-:W-:Y:S01]  /*11990*/  USHF.R.S32.HI UR6, URZ, 0x1f, UR41 ;  /* 0x0000001f3f067899 */ /* 0x000fe20008011429 */
[----:B------:R-:W-:-:S09]  /*119a0*/  SHF.R.S32.HI R0, RZ, 0x1f, R3 ;  /* 0x0000001fff007819 */ /* 0x000fd20000011403 */
[----:B------:R-:W-:-:S03]  /*119b0*/  UIMAD.WIDE.U32 UR4, UR4, UR8, URZ ;  /* 0x00000008040472a5 */ /* 0x000fc6000f8e003f */
[----:B------:R-:W-:Y:S01]  /*119c0*/  ULDC.64 UR8, c[0x0][0x2e0] ;  /* 0x0000b80000087ab9 */ /* 0x000fe20000000a00 */
[----:B------:R-:W-:Y:S02]  /*119d0*/  UIADD3 UR5, UR5, UR7, URZ ;  /* 0x0000000705057290 */ /* 0x000fe4000fffe03f */
[----:B------:R-:W-:Y:S02]  /*119e0*/  UIMAD UR6, UR6, UR8, URZ ;  /* 0x00000008060672a4 */ /* 0x000fe4000f8e023f */
[----:B------:R-:W-:Y:S02]  /*119f0*/  UIMAD.WIDE.U32 UR4, UR41, UR8, UR4 ;  /* 0x00000008290472a5 */ /* 0x000fe4000f8e0004 */
[----:B------:R-:W-:-:S03]  /*11a00*/  UIMAD UR6, UR41, UR9, UR6 ;  /* 0x00000009290672a4 */ /* 0x000fc6000f8e0206 */
[----:B------:R-:W-:Y:S02]  /*11a10*/  ULDC.64 UR8, c[0x0][0x2d0] ;  /* 0x0000b40000087ab9 */ /* 0x000fe40000000a00 */
[----:B------:R-:W-:Y:S01]  /*11a20*/  IMAD R0, R0, UR8, RZ ;  /* 0x0000000800007c24 */ /* 0x000fe2000f8e02ff */
[----:B------:R-:W-:Y:S01]  /*11a30*/  UIADD3 UR5, UR5, UR6, URZ ;  /* 0x0000000605057290 */ /* 0x000fe2000fffe03f */
[----:B------:R-:W-:Y:S02]  /*11a40*/  IMAD.U32 R4, RZ, RZ, UR8 ;  /* 0x00000008ff047e24 */ /* 0x000fe4000f8e00ff */
[C---:B------:R-:W-:Y:S01]  /*11a50*/  IMAD R5, R3.reuse, UR9, R0 ;  /* 0x0000000903057c24 */ /* 0x040fe2000f8e0200 */
[----:B------:R-:W-:Y:S01]  /*11a60*/  ULDC.64 UR6, c[0x0][0x2c8] ;  /* 0x0000b20000067ab9 */ /* 0x000fe20000000a00 */
[----:B------:R-:W-:Y:S02]  /*11a70*/  IMAD.MOV R0, RZ, RZ, -R3 ;  /* 0x000000ffff007224 */ /* 0x000fe400078e0a03 */
[----:B------:R-:W-:-:S04]  /*11a80*/  IMAD.WIDE.U32 R2, R3, R4, UR4 ;  /* 0x0000000403027e25 */ /* 0x000fc8000f8e0004 */
[----:B------:R-:W-:Y:S02]  /*11a90*/  IMAD R0, R0, UR12, R6 ;  /* 0x0000000c00007c24 */ /* 0x000fe4000f8e0206 */
[----:B------:R-:W-:-:S03]  /*11aa0*/  IMAD.IADD R3, R3, 0x1, R5 ;  /* 0x0000000103037824 */ /* 0x000fc600078e0205 */
[----:B------:R-:W-:Y:S01]  /*11ab0*/  SHF.R.S32.HI R5, RZ, 0x1f, R0 ;  /* 0x0000001fff057819 */ /* 0x000fe20000011400 */
[----:B------:R-:W-:-:S04]  /*11ac0*/  IMAD.WIDE.U32 R2, R0, UR6, R2 ;  /* 0x0000000600027c25 */ /* 0x000fc8000f8e0002 */
[----:B------:R-:W-:-:S04]  /*11ad0*/  IMAD R5, R5, UR6, RZ ;  /* 0x0000000605057c24 */ /* 0x000fc8000f8e02ff */
[----:B------:R-:W-:Y:S01]  /*11ae0*/  IMAD R5, R0, UR7, R5 ;  /* 0x0000000700057c24 */ /* 0x000fe2000f8e0205 */
[----:B------:R-:W-:-:S03]  /*11af0*/  LEA R0, P0, R2, UR10, 0x1 ;  /* 0x0000000a02007c11 */ /* 0x000fc6000f8008ff */
[----:B------:R-:W-:-:S05]  /*11b00*/  IMAD.IADD R5, R3, 0x1, R5 ;  /* 0x0000000103057824 */ /* 0x000fca00078e0205 */
[----:B------:R-:W-:Y:S02]  /*11b10*/  LEA.HI.X R5, R2, UR11, R5, 0x1, P0 ;  /* 0x0000000b02057c11 */ /* 0x000fe400080f0c05 */
[----:B------:R-:W-:Y:S01]  /*11b20*/  PLOP3.LUT P0, PT, PT, PT, UP0, 0x80, 0x0 ;  /* 0x000000000000781c */ /* 0x000fe20003f0f008 */
[----:B------:R-:W-:-:S12]  /*11b30*/  VIADD R6, R6, 0x80 ;  /* 0x0000008006067836 */ /* 0x000fd80000000000 */
[----:B------:R-:W-:Y:S01]  /*11b40*/  @P0 IMAD.HI.U32 R3, R6, UR13, RZ ;  /* 0x0000000d06030c27 */ /* 0x000fe2000f8e00ff */
[----:B------:R-:W-:Y:S01]  /*11b50*/  PLOP3.LUT P0, PT, PT, PT, UP0, 0x80, 0x0 ;  /* 0x000000000000781c */ /* 0x000fe20003f0f008 */
[----:B------:R-:W-:Y:S02]  /*11b60*/  @UP0 ULDC UR13, c[0x0][0x450] ;  /* 0x00011400000d0ab9 */ /* 0x000fe40000000800 */
[----:B------:R-:W-:Y:S01]  /*11b70*/  IMAD.MOV.U32 R2, RZ, RZ, R6 ;  /* 0x000000ffff027224 */ /* 0x000fe200078e0006 */
[----:B------:R-:W0:Y:S09]  /*11b80*/  S2R R20, SR_TID.X ;  /* 0x0000000000147919 */ /* 0x000e320000002100 */
[----:B------:R-:W-:-:S05]  /*11b90*/  @P0 SHF.R.U32.HI R2, RZ, UR13, R3 ;  /* 0x0000000dff020c19 */ /* 0x000fca0008011603 */
[----:B------:R-:W-:-:S04]  /*11ba0*/  IMAD.MOV R3, RZ, RZ, -R2 ;  /* 0x000000ffff037224 */ /* 0x000fc800078e0a02 */
[----:B------:R-:W-:Y:S01]  /*11bb0*/  IMAD R6, R3, UR12, R6 ;  /* 0x0000000c03067c24 */ /* 0x000fe2000f8e0206 */
[----:B------:R-:W-:-:S05]  /*11bc0*/  SHF.R.S32.HI R3, RZ, 0x1f, R2 ;  /* 0x0000001fff037819 */ /* 0x000fca0000011402 */
[----:B------:R-:W-:-:S04]  /*11bd0*/  IMAD R3, R3, UR8, RZ ;  /* 0x0000000803037c24 */ /* 0x000fc8000f8e02ff */
[C---:B------:R-:W-:Y:S02]  /*11be0*/  IMAD R7, R2.reuse, UR9, R3 ;  /* 0x0000000902077c24 */ /* 0x040fe4000f8e0203 */
[----:B------:R-:W-:Y:S01]  /*11bf0*/  IMAD.WIDE.U32 R2, R2, R4, UR4 ;  /* 0x0000000402027e25 */ /* 0x000fe2000f8e0004 */
[----:B------:R-:W-:-:S03]  /*11c00*/  SHF.R.S32.HI R4, RZ, 0x1f, R6 ;  /* 0x0000001fff047819 */ /* 0x000fc60000011406 */
[----:B------:R-:W-:Y:S02]  /*11c10*/  IMAD.IADD R3, R3, 0x1, R7 ;  /* 0x0000000103037824 */ /* 0x000fe400078e0207 */
[----:B------:R-:W-:Y:S02]  /*11c20*/  IMAD R4, R4, UR6, RZ ;  /* 0x0000000604047c24 */ /* 0x000fe4000f8e02ff */
[----:B------:R-:W-:-:S04]  /*11c30*/  IMAD.WIDE.U32 R2, R6, UR6, R2 ;  /* 0x0000000606027c25 */ /* 0x000fc8000f8e0002 */
[----:B------:R-:W-:Y:S01]  /*11c40*/  IMAD R7, R6, UR7, R4 ;  /* 0x0000000706077c24 */ /* 0x000fe2000f8e0204 */
[----:B0-----:R-:W-:-:S03]  /*11c50*/  LOP3.LUT R21, R20, 0x7f, RZ, 0xc0, !PT ;  /* 0x0000007f14157812 */ /* 0x001fc600078ec0ff */
[----:B------:R-:W-:Y:S01]  /*11c60*/  IMAD.IADD R6, R3, 0x1, R7 ;  /* 0x0000000103067824 */ /* 0x000fe200078e0207 */
[----:B------:R-:W-:Y:S01]  /*11c70*/  LEA R7, P0, R2, UR10, 0x1 ;  /* 0x0000000a02077c11 */ /* 0x000fe2000f8008ff */
[----:B------:R-:W-:Y:S01]  /*11c80*/  IMAD.SHL.U32 R20, R20, 0x8, RZ ;  /* 0x0000000814147824 */ /* 0x000fe200078e00ff */
[----:B------:R-:W-:Y:S02]  /*11c90*/  UMOV UR4, 0xffffffff ;  /* 0xffffffff00047882 */ /* 0x000fe40000000000 */
[----:B------:R-:W-:Y:S02]  /*11ca0*/  LEA.HI.X R6, R2, UR11, R6, 0x1, P0 ;  /* 0x0000000b02067c11 */ /* 0x000fe400080f0c06 */
[----:B------:R-:W-:Y:S02]  /*11cb0*/  LOP3.LUT R20, R20, 0x18, RZ, 0xc0, !PT ;  /* 0x0000001814147812 */ /* 0x000fe400078ec0ff */
[----:B------:R-:W-:Y:S01]  /*11cc0*/  SHF.R.U32.HI R21, RZ, 0x2, R21 ;  /* 0x00000002ff157819 */ /* 0x000fe20000011615 */
[----:B--2---:R-:W-:Y:S06]  /*11cd0*/  BRA.DIV UR4, `(.L_x_935) ;  /* 0x0000002a04e47947 */ /* 0x004fec000b800000 */
[----:B------:R-:W0:Y:S01]  /*11ce0*/  SHFL.IDX PT, R3, R0, RZ, 0x1c1f ;  /* 0x001c1fff00037589 */ /* 0x000e2200000e0000 */
[----:B------:R-:W-:-:S03]  /*11cf0*/  VIADD R4, R21, UR43 ;  /* 0x0000002b15047c36 */ /* 0x000fc60008000000 */
        /* <DEDUP_REMOVED lines=9> */
[----:B-----5:R-:W-:Y:S04]  /*11d90*/  @!P0 LDGSTS.E.BYPASS.LTC128B.128 [R10+0xc400], desc[UR52][R2.64], !P3 ;  /* 0x0c400000020a8fae */ /* 0x020fe8000d901d74 */
[----:B------:R-:W-:Y:S04]  /*11da0*/  @!P0 LDGSTS.E.BYPASS.LTC128B.128 [R10+0xf400], desc[UR52][R2.64+0x40], !P4 ;  /* 0x0f400040020a8fae */ /* 0x000fe8000e101d74 */
[----:B------:R0:W-:Y:S01]  /*11db0*/  @!P0 LDGSTS.E.BYPASS.LTC128B.128 [R10+0x12400], desc[UR52][R2.64+0x80], !P5 ;  /* 0x12400080020a8fae */ /* 0x0001e2000e901d74 */
[----:B------:R-:W-:Y:S01]  /*11dc0*/  ISETP.GE.AND P0, PT, R8, UR37, PT ;  /* 0x0000002508007c0c */ /* 0x000fe2000bf06270 */
[----:B------:R-:W-:-:S02]  /*11dd0*/  VIADD R8, R4, 0x40 ;  /* 0x0000004004087836 */ /* 0x000fc40000000000 */
        /* <DEDUP_REMOVED lines=10> */
[----:B------:R-:W-:-:S03]  /*11e80*/  ISETP.GE.AND P0, PT, R8, UR37, PT ;  /* 0x0000002508007c0c */ /* 0x000fc6000bf06270 */
[----:B0-----:R-:W0:Y:S04]  /*11e90*/  SHFL.IDX PT, R3, R0, 0x2, 0x1c1f ;  /* 0x005c1f0000037f89 */ /* 0x001e2800000e0000 */
[----:B------:R-:W1:Y:S04]  /*11ea0*/  SHFL.IDX PT, R2, R5, 0x2, 0x1c1f ;  /* 0x005c1f0005027f89 */ /* 0x000e6800000e0000 */
[----:B------:R-:W2:Y:S04]  /*11eb0*/  SHFL.IDX PT, R0, R0, 0x3, 0x1c1f ;  /* 0x007c1f0000007f89 */ /* 0x000ea800000e0000 */
[----:B------:R-:W3:Y:S01]  /*11ec0*/  SHFL.IDX PT, R5, R5, 0x3, 0x1c1f ;  /* 0x007c1f0005057f89 */ /* 0x000ee200000e0000 */
        /* <DEDUP_REMOVED lines=8> */
[----:B0-----:R-:W-:-:S05]  /*11f50*/  VIADD R2, R4, 0x60 ;  /* 0x0000006004027836 */ /* 0x001fca0000000000 */
[----:B------:R-:W-:-:S13]  /*11f60*/  ISETP.GE.AND P0, PT, R2, UR37, PT ;  /* 0x0000002502007c0c */ /* 0x000fda000bf06270 */
[----:B--2---:R-:W-:Y:S02]  /*11f70*/  @!P0 LEA R8, P1, R20, R0, 0x1 ;  /* 0x0000000014088211 */ /* 0x004fe400078208ff */
[----:B------:R-:W-:Y:S03]  /*11f80*/  SHFL.IDX PT, R0, R6, RZ, 0x1c1f ;  /* 0x001c1fff06007589 */ /* 0x000fe600000e0000 */
[----:B---3--:R-:W-:Y:S01]  /*11f90*/  @!P0 IMAD.X R9, RZ, RZ, R5, P1 ;  /* 0x000000ffff098224 */ /* 0x008fe200008e0605 */
[----:B------:R-:W-:Y:S01]  /*11fa0*/  SHFL.IDX PT, R6, R6, 0x1, 0x1c1f ;  /* 0x003c1f0006067f89 */ /* 0x000fe200000e0000 */
[----:B------:R-:W-:Y:S02]  /*11fb0*/  @!P0 IMAD.MOV.U32 R2, RZ, RZ, R8 ;  /* 0x000000ffff028224 */ /* 0x000fe400078e0008 */
[----:B------:R-:W-:-:S05]  /*11fc0*/  @!P0 IMAD.MOV.U32 R3, RZ, RZ, R9 ;  /* 0x000000ffff038224 */ /* 0x000fca00078e0009 */
[----:B------:R-:W-:Y:S04]  /*11fd0*/  @!P0 LDGSTS.E.BYPASS.LTC128B.128 [R10+0xdc00], desc[UR52][R2.64], !P3 ;  /* 0x0dc00000020a8fae */ /* 0x000fe8000d901d74 */
[----:B------:R-:W-:Y:S04]  /*11fe0*/  @!P0 LDGSTS.E.BYPASS.LTC128B.128 [R10+0x10c00], desc[UR52][R2.64+0x40], !P4 ;  /* 0x10c00040020a8fae */ /* 0x000fe8000e101d74 */
[----:B------:R0:W-:Y:S04]  /*11ff0*/  @!P0 LDGSTS.E.BYPASS.LTC128B.128 [R10+0x13c00], desc[UR52][R2.64+0x80], !P5 ;  /* 0x13c00080020a8fae */ /* 0x0001e8000e901d74 */
[----:B0-----:R-:W0:Y:S01]  /*12000*/  SHFL.IDX PT, R2, R7, RZ, 0x1c1f ;  /* 0x001c1fff07027589 */ /* 0x001e2200000e0000 */
[----:B------:R-:W-:-:S05]  /*12010*/  VIADD R3, R4, 0x80 ;  /* 0x0000008004037836 */ /* 0x000fca0000000000 */
[----:B------:R-:W-:-:S13]  /*12020*/  ISETP.GE.AND P0, PT, R3, UR37, PT ;  /* 0x0000002503007c0c */ /* 0x000fda000bf06270 */
[----:B0-----:R-:W-:-:S05]  /*12030*/  @!P0 LEA R5, P1, R20, R2, 0x1 ;  /* 0x0000000214058211 */ /* 0x001fca00078208ff */
[----:B------:R-:W-:Y:S02]  /*12040*/  @!P0 IMAD.X R0, RZ, RZ, R0, P1 ;  /* 0x000000ffff008224 */ /* 0x000fe400008e0600 */
[----:B------:R-:W-:Y:S02]  /*12050*/  @!P0 IMAD.MOV.U32 R2, RZ, RZ, R5 ;  /* 0x000000ffff028224 */ /* 0x000fe400078e0005 */
[----:B------:R-:W-:-:S05]  /*12060*/  @!P0 IMAD.MOV.U32 R3, RZ, RZ, R0 ;  /* 0x000000ffff038224 */ /* 0x000fca00078e0000 */
[----:B------:R0:W-:Y:S04]  /*12070*/  @!P0 LDGSTS.E.BYPASS.LTC128B.128 [R10+0xe400], desc[UR52][R2.64], !P3 ;  /* 0x0e400000020a8fae */ /* 0x0001e8000d901d74 */
[----:B------:R0:W-:Y:S04]  /*12080*/  @!P0 LDGSTS.E.BYPASS.LTC128B.128 [R10+0x11400], desc[UR52][R2.64+0x40], !P4 ;  /* 0x11400040020a8fae */ /* 0x0001e8000e101d74 */
[----:B------:R0:W-:Y:S02]  /*12090*/  @!P0 LDGSTS.E.BYPASS.LTC128B.128 [R10+0x14400], desc[UR52][R2.64+0x80], !P5 ;  /* 0x14400080020a8fae */ /* 0x0001e4000e901d74 */
.L_x_1004:
[----:B------:R-:W-:-:S05]  /*120a0*/  VIADD R4, R4, 0xa0 ;  /* 0x000000a004047836 */ /* 0x000fca0000000000 */
[----:B------:R-:W-:-:S13]  /*120b0*/  ISETP.GE.AND P0, PT, R4, UR37, PT ;  /* 0x0000002504007c0c */ /* 0x000fda000bf06270 */
[----:B0-----:R-:W-:-:S05]  /*120c0*/  @!P0 LEA R2, P1, R20, R14, 0x1 ;  /* 0x0000000e14028211 */ /* 0x001fca00078208ff */
[----:B------:R-:W-:-:S05]  /*120d0*/  @!P0 IMAD.X R3, RZ, RZ, R6, P1 ;  /* 0x000000ffff038224 */ /* 0x000fca00008e0606 */
[----:B------:R-:W-:Y:S01]  /*120e0*/  @!PT LDS RZ, [RZ] ;  /* 0x00000000fffff984 */ /* 0x000fe20000000800 */
[----:B------:R-:W-:Y:S01]  /*120f0*/  @!PT LDS RZ, [RZ] ;  /* 0x00000000fffff984 */ /* 0x000fe20000000800 */
[----:B------:R-:W-:Y:S01]  /*12100*/  @!PT LDS RZ, [RZ] ;  /* 0x00000000fffff984 */ /* 0x000fe20000000800 */
[----:B------:R0:W-:Y:S04]  /*12110*/  @!P0 LDGSTS.E.BYPASS.LTC128B.128 [R10+0xec00], desc[UR52][R2.64], !P3 ;  /* 0x0ec00000020a8fae */ /* 0x0001e8000d901d74 */
[----:B------:R0:W-:Y:S04]  /*12120*/  @!P0 LDGSTS.E.BYPASS.LTC128B.128 [R10+0x11c00], desc[UR52][R2.64+0x40], !P4 ;  /* 0x11c00040020a8fae */ /* 0x0001e8000e101d74 */
[----:B------:R0:W-:Y:S01]  /*12130*/  @!P0 LDGSTS.E.BYPASS.LTC128B.128 [R10+0x14c00], desc[UR52][R2.64+0x80], !P5 ;  /* 0x14c00080020a8fae */ /* 0x0001e2000e901d74 */
[----:B------:R-:W-:Y:S01]  /*12140*/  PLOP3.LUT P0, PT, PT, PT, PT, 0x80, 0x0 ;  /* 0x000000000000781c */ /* 0x000fe20003f0f070 */
[----:B------:R-:W-:-:S12]  /*12150*/  NOP ;  /* 0x0000000000007918 */ /* 0x000fd80000000000 */
.L_x_936:
[----:B------:R-:W-:Y:S02]  /*12160*/  PLOP3.LUT P1, PT, P1, P0, PT, 0xa2, 0x0 ;  /* 0x000000000000781c */ /* 0x000fe40000f21472 */
[----:B------:R-:W-:-:S08]  /*12170*/  @P0 R2UR P1, UR4, R16 ;  /* 0x00000000100402ca */ /* 0x000fd00000020000 */
[----:B------:R-:W-:-:S05]  /*12180*/  @P0 PLOP3.LUT P0, PT, P1, PT, PT, 0x80, 0x0 ;  /* 0x000000000000081c */ /* 0x000fca0000f0f070 */
[----:B------:R-:W-:Y:S01]  /*12190*/  @!P1 SYNCS.ARRIVE.TRANS64.RED.A0T1 RZ, [UR4+0x2d800], RZ ;  /* 0x02d800ffffff99a7 */ /* 0x000fe20008200404 */
[----:B------:R-:W-:Y:S07]  /*121a0*/  @!P1 ARRIVES.LDGSTSBAR.64.TRANSCNT [UR4+0x2d800] ;  /* 0x02d80000ff0099b0 */ /* 0x000fee0008000a84 */
[----:B------:R-:W-:Y:S05]  /*121b0*/  @P0 BRA.U.ANY `(.L_x_936) ;  /* 0xfffffffd00e80947 */ /* 0x000fea000393ffff */
[----:B0-----:R-:W2:Y:S02]  /*121c0*/  LDL.LU R2, [R1+0x14] ;  /* 0x0000140001027983 */ /* 0x001ea40000300800 */
        /* <DEDUP_REMOVED lines=9> */
[----:B------:R-:W1:Y:S03]  /*12260*/  SYNCS.PHASECHK.TRANS64.TRYWAIT P0, [R16+URZ+0x2d820], R3 ;  /* 0x02d82003100075a7 */ /* 0x000e66000800017f */
[----:B01----:R-:W-:Y:S05]  /*12270*/  @!P0 BRA `(.L_x_938) ;  /* 0x0000002c00888947 */ /* 0x003fea0003800000 */
.L_x_1005:
[----:B------:R-:W-:Y:S05]  /*12280*/  BSYNC B0 ;  /* 0x0000000000007941 */ /* 0x000fea0003800000 */
.L_x_937:
[----:B------:R-:W-:-:S04]  /*12290*/  UIADD3 UR4, UR44, -0x2, URZ ;  /* 0xfffffffe2c047890 */ /* 0x000fc8000fffe03f */
[----:B------:R-:W-:-:S06]  /*122a0*/  UISETP.GE.AND UP0, UPT, UR4, UR45, UPT ;  /* 0x0000002d0400728c */ /* 0x000fcc000bf06270 */
[----:B------:R-:W-:-:S13]  /*122b0*/  PLOP3.LUT P0, PT, PT, PT, UP0, 0x40, 0x0 ;  /* 0x000000000000781c */ /* 0x000fda0003f0e808 */
[----:B------:R-:W-:Y:S05]  /*122c0*/  @P0 BRA `(.L_x_939) ;  /* 0x0000000c00d00947 */ /* 0x000fea0003800000 */
[----:B------:R-:W-:Y:S01]  /*122d0*/  BSSY B0, `(.L_x_939) ;  /* 0x00000f3000007945 */ /* 0x000fe20003800000 */
[----:B------:R-:W-:Y:S02]  /*122e0*/  IMAD.MOV.U32 R9, RZ, RZ, R23 ;  /* 0x000000ffff097224 */ /* 0x000fe400078e0017 */
[----:B------:R-:W-:Y:S02]  /*122f0*/  IMAD.MOV.U32 R20, RZ, RZ, R26 ;  /* 0x000000ffff147224 */ /* 0x000fe400078e001a */
[----:B------:R-:W-:Y:S02]  /*12300*/  IMAD.MOV.U32 R28, RZ, RZ, R24 ;  /* 0x000000ffff1c7224 */ /* 0x000fe400078e0018 */
[----:B------:R-:W-:-:S07]  /*12310*/  IMAD.U32 R0, RZ, RZ, UR4 ;  /* 0x00000004ff007e24 */ /* 0x000fce000f8e00ff */
.L_x_952:
[----:B------:R-:W2:Y:S01]  /*12320*/  LDL R8, [R1+0x8] ;  /* 0x0000080001087983 */ /* 0x000ea20000100800 */
[----:B------:R-:W1:Y:S03]  /*12330*/  LDC R4, c[0x0][0x430] ;  /* 0x00010c00ff047b82 */ /* 0x000e660000000800 */
[----:B------:R-:W3:Y:S04]  /*12340*/  LDL R6, [R1+0x4] ;  /* 0x0000040001067983 */ /* 0x000ee80000100800 */
[----:B------:R-:W4:Y:S01]  /*12350*/  LDL R7, [R1] ;  /* 0x0000000001077983 */ /* 0x000f220000100800 */
[----:B0-----:R-:W0:Y:S01]  /*12360*/  S2R R3, SR_TID.X ;  /* 0x0000000000037919 */ /* 0x001e220000002100 */
[----:B-1----:R-:W-:-:S13]  /*12370*/  ISETP.NE.AND P0, PT, R4, 0x1, PT ;  /* 0x000000010400780c */ /* 0x002fda0003f05270 */
[----:B------:R-:W1:Y:S01]  /*12380*/  @P0 LDC R4, c[0x0][0x434] ;  /* 0x00010d00ff040b82 */ /* 0x000e620000000800 */
[----:B0-----:R-:W-:-:S04]  /*12390*/  LOP3.LUT R2, R3, 0x7f, RZ, 0xc0, !PT ;  /* 0x0000007f03027812 */ /* 0x001fc800078ec0ff */
[----:B------:R-:W-:-:S03]  /*123a0*/  SHF.R.U32.HI R5, RZ, 0x2, R2 ;  /* 0x00000002ff057819 */ /* 0x000fc60000011602 */
[----:B------:R-:W0:Y:S01]  /*123b0*/  @P0 LDC R2, c[0x0][0x438] ;  /* 0x00010e00ff020b82 */ /* 0x000e220000000800 */
[----:B------:R-:W-:Y:S02]  /*123c0*/  IMAD.SHL.U32 R3, R3, 0x20, RZ ;  /* 0x0000002003037824 */ /* 0x000fe400078e00ff */
[----:B------:R-:W-:-:S03]  /*123d0*/  IMAD R5, R0, 0x80, R5 ;  /* 0x0000008000057824 */ /* 0x000fc600078e0205 */
[----:B------:R-:W-:Y:S01]  /*123e0*/  LOP3.LUT R3, R3, 0x60, RZ, 0xc0, !PT ;  /* 0x0000006003037812 */ /* 0x000fe200078ec0ff */
[----:B------:R-:W-:Y:S05]  /*123f0*/  YIELD ;  /* 0x0000000000007946 */ /* 0x000fea0003800000 */
[----:B------:R-:W-:Y:S01]  /*12400*/  ULDC.64 UR4, c[0x0][0x428] ;  /* 0x00010a0000047ab9 */ /* 0x000fe20000000a00 */
[----:B--2---:R-:W-:-:S05]  /*12410*/  IADD3 R5, R3, R5, R8 ;  /* 0x0000000503057210 */ /* 0x004fca0007ffe008 */
[----:B-1----:R-:W-:-:S04]  /*12420*/  @P0 IMAD.HI.U32 R3, R5, R4, RZ ;  /* 0x0000000405030227 */ /* 0x002fc800078e00ff */
[----:B------:R-:W-:Y:S01]  /*12430*/  IMAD.MOV.U32 R4, RZ, RZ, R5 ;  /* 0x000000ffff047224 */ /* 0x000fe200078e0005 */
[----:B0-----:R-:W-:Y:S01]  /*12440*/  @P0 SHF.R.U32.HI R4, RZ, R2, R3 ;  /* 0x00000002ff040219 */ /* 0x001fe20000011603 */
        /* <DEDUP_REMOVED lines=24> */
.L_x_940:
[----:B------:R-:W-:Y:S01]  /*125d0*/  IMAD R6, R23, 0x8, R16 ;  /* 0x0000000817067824 */ /* 0x000fe200078e0210 */
[----:B------:R-:W-:Y:S01]  /*125e0*/  SHF.L.U32 R0, R26, 0x1f, RZ ;  /* 0x0000001f1a007819 */ /* 0x000fe200000006ff */
[----:B------:R-:W-:Y:S03]  /*125f0*/  BSSY B1, `(.L_x_941) ;  /* 0x0000003000017945 */ /* 0x000fe60003800000 */
[----:B------:R-:W0:Y:S02]  /*12600*/  SYNCS.PHASECHK.TRANS64.TRYWAIT P0, [R6+URZ+0x2d840], R0 ;  /* 0x02d84000060075a7 */ /* 0x000e24000800017f */
[----:B0-----:R-:W-:Y:S05]  /*12610*/  @!P0 BRA `(.L_x_942) ;  /* 0x0000002800b48947 */ /* 0x001fea0003800000 */
.L_x_1006:
[----:B------:R-:W-:Y:S05]  /*12620*/  BSYNC B1 ;  /* 0x0000000000017941 */ /* 0x000fea0003800000 */
.L_x_941:
[----:B------:R-:W1:Y:S01]  /*12630*/  S2R R12, SR_TID.X ;  /* 0x00000000000c7919 */ /* 0x000e620000002100 */
[----:B------:R-:W-:Y:S01]  /*12640*/  SHF.R.S32.HI R21, RZ, 0x1f, R5 ;  /* 0x0000001fff157819 */ /* 0x000fe20000011405 */
[----:B------:R-:W-:Y:S01]  /*12650*/  ULDC.64 UR4, c[0x0][0x300] ;  /* 0x0000c00000047ab9 */ /* 0x000fe20000000a00 */
[----:B------:R-:W-:Y:S01]  /*12660*/  LOP3.LUT P3, RZ, R19, 0x4, RZ, 0xc0, !PT ;  /* 0x0000000413ff7812 */ /* 0x000fe2000786c0ff */
[----:B------:R-:W-:Y:S01]  /*12670*/  IMAD.WIDE.U32 R2, R5, UR4, RZ ;  /* 0x0000000405027c25 */ /* 0x000fe2000f8e00ff */
[C---:B------:R-:W-:Y:S02]  /*12680*/  LOP3.LUT P2, RZ, R19.reuse, 0x2, RZ, 0xc0, !PT ;  /* 0x0000000213ff7812 */ /* 0x040fe4000784c0ff */
[----:B------:R-:W-:Y:S01]  /*12690*/  LOP3.LUT P1, RZ, R19, 0x1, RZ, 0xc0, !PT ;  /* 0x0000000113ff7812 */ /* 0x000fe2000782c0ff */
        /* <DEDUP_REMOVED lines=10> */
[----:B-1----:R-:W-:Y:S02]  /*12740*/  IMAD.SHL.U32 R8, R12, 0x8, RZ ;  /* 0x000000080c087824 */ /* 0x002fe400078e00ff */
[C---:B------:R-:W-:Y:S02]  /*12750*/  IMAD R0, R22.reuse, UR5, R0 ;  /* 0x0000000516007c24 */ /* 0x040fe4000f8e0200 */
[----:B------:R-:W-:Y:S01]  /*12760*/  IMAD.WIDE.U32 R2, R22, UR4, R2 ;  /* 0x0000000416027c25 */ /* 0x000fe2000f8e0002 */
[----:B------:R-:W-:Y:S01]  /*12770*/  LOP3.LUT R8, R8, 0xd8, RZ, 0xc0, !PT ;  /* 0x000000d808087812 */ /* 0x000fe200078ec0ff */
[----:B------:R-:W-:-:S02]  /*12780*/  ULDC.64 UR4, c[0x0][0x2e8] ;  /* 0x0000ba0000047ab9 */ /* 0x000fc40000000a00 */
[----:B------:R-:W-:Y:S01]  /*12790*/  IMAD.SHL.U32 R11, R12, 0x8, RZ ;  /* 0x000000080c0b7824 */ /* 0x000fe200078e00ff */
[----:B------:R-:W-:Y:S01]  /*127a0*/  LOP3.LUT R8, R8, 0x18, R12, 0x78, !PT ;  /* 0x0000001808087812 */ /* 0x000fe200078e780c */
[----:B------:R-:W-:Y:S01]  /*127b0*/  IMAD.IADD R0, R0, 0x1, R3 ;  /* 0x0000000100007824 */ /* 0x000fe200078e0203 */
[----:B------:R-:W-:Y:S01]  /*127c0*/  LEA R7, P0, R2, UR4, 0x1 ;  /* 0x0000000402077c11 */ /* 0x000fe2000f8008ff */
[----:B------:R-:W-:Y:S01]  /*127d0*/  UMOV UR4, 0xffffffff ;  /* 0xffffffff00047882 */ /* 0x000fe20000000000 */
[----:B------:R-:W-:Y:S02]  /*127e0*/  LOP3.LUT R8, R8, 0x320, R11, 0xf8, !PT ;  /* 0x0000032008087812 */ /* 0x000fe400078ef80b */
[----:B------:R-:W-:-:S03]  /*127f0*/  LEA.HI.X R10, R2, UR5, R0, 0x1, P0 ;  /* 0x00000005020a7c11 */ /* 0x000fc600080f0c00 */
[----:B------:R-:W-:Y:S01]  /*12800*/  IMAD R8, R23, 0x3000, R8 ;  /* 0x0000300017087824 */ /* 0x000fe200078e0208 */
[----:B------:R-:W-:Y:S06]  /*12810*/  BRA.DIV UR4, `(.L_x_943) ;  /* 0x0000002a04487947 */ /* 0x000fec000b800000 */
[----:B------:R-:W0:Y:S01]  /*12820*/  S2R R3, SR_TID.X ;  /* 0x0000000000037919 */ /* 0x000e220000002100 */
        /* <DEDUP_REMOVED lines=27> */
.L_x_1016:
        /* <DEDUP_REMOVED lines=10> */
.L_x_944:
        /* <DEDUP_REMOVED lines=11> */
.L_x_945:
[----:B------:R1:W-:Y:S01]  /*12b30*/  SYNCS.ARRIVE.TRANS64.A1T0 RZ, [R6+URZ+0x2d830], RZ ;  /* 0x02d830ff06ff79a7 */ /* 0x0003e2000810003f */
[----:B------:R-:W-:Y:S05]  /*12b40*/  @!P2 BRA `(.L_x_946) ;  /* 0x000000000004a947 */ /* 0x000fea0003800000 */
[----:B------:R-:W-:Y:S01]  /*12b50*/  BPT.TRAP 0x1 ;  /* 0x000000040000795c */ /* 0x000fe20000300000 */
.L_x_946:
[----:B------:R-:W-:Y:S01]  /*12b60*/  SHF.L.U32 R2, R20, 0x1f, RZ ;  /* 0x0000001f14027819 */ /* 0x000fe200000006ff */
[----:B-1----:R-:W-:Y:S01]  /*12b70*/  IMAD R6, R9, 0x8, R16 ;  /* 0x0000000809067824 */ /* 0x002fe200078e0210 */
[----:B------:R-:W-:Y:S03]  /*12b80*/  BSSY B1, `(.L_x_947) ;  /* 0x0000003000017945 */ /* 0x000fe60003800000 */
[----:B------:R-:W1:Y:S02]  /*12b90*/  SYNCS.PHASECHK.TRANS64.TRYWAIT P0, [R6+URZ+0x2d860], R2 ;  /* 0x02d86002060075a7 */ /* 0x000e64000800017f */
[----:B-1----:R-:W-:Y:S05]  /*12ba0*/  @!P0 BRA `(.L_x_948) ;  /* 0x0000002800a88947 */ /* 0x002fea0003800000 */
.L_x_1017:
[----:B------:R-:W-:Y:S05]  /*12bb0*/  BSYNC B1 ;  /* 0x0000000000017941 */ /* 0x000fea0003800000 */
.L_x_947:
[----:B------:R-:W0:Y:S01]  /*12bc0*/  S2R R3, SR_TID.X ;  /* 0x0000000000037919 */ /* 0x000e220000002100 */
[----:B-1----:R-:W-:Y:S01]  /*12bd0*/  IMAD.MOV.U32 R2, RZ, RZ, -0x80 ;  /* 0xffffff80ff027424 */ /* 0x002fe200078e00ff */
[----:B------:R-:W-:Y:S01]  /*12be0*/  UMOV UR4, 0xffffffff ;  /* 0xffffffff00047882 */ /* 0x000fe20000000000 */
[C---:B------:R-:W-:Y:S02]  /*12bf0*/  LOP3.LUT P3, RZ, R19.reuse, 0x20, RZ, 0xc0, !PT ;  /* 0x0000002013ff7812 */ /* 0x040fe4000786c0ff */
[----:B------:R-:W-:Y:S01]  /*12c00*/  IMAD R2, R28, R2, UR36 ;  /* 0x000000241c027e24 */ /* 0x000fe2000f8e0202 */
[C---:B------:R-:W-:Y:S02]  /*12c10*/  LOP3.LUT P2, RZ, R19.reuse, 0x10, RZ, 0xc0, !PT ;  /* 0x0000001013ff7812 */ /* 0x040fe4000784c0ff */
[----:B------:R-:W-:Y:S01]  /*12c20*/  LOP3.LUT P1, RZ, R19, 0x8, RZ, 0xc0, !PT ;  /* 0x0000000813ff7812 */ /* 0x000fe2000782c0ff */
[C---:B0-----:R-:W-:Y:S02]  /*12c30*/  IMAD.SHL.U32 R7, R3.reuse, 0x8, RZ ;  /* 0x0000000803077824 */ /* 0x041fe400078e00ff */
[----:B------:R-:W-:-:S03]  /*12c40*/  IMAD.SHL.U32 R8, R3, 0x8, RZ ;  /* 0x0000000803087824 */ /* 0x000fc600078e00ff */
[----:B------:R-:W-:-:S04]  /*12c50*/  LOP3.LUT R7, R7, 0xd8, RZ, 0xc0, !PT ;  /* 0x000000d807077812 */ /* 0x000fc800078ec0ff */
[----:B------:R-:W-:Y:S02]  /*12c60*/  LOP3.LUT R7, R7, 0x18, R3, 0x78, !PT ;  /* 0x0000001807077812 */ /* 0x000fe400078e7803 */
[----:B------:R-:W-:Y:S02]  /*12c70*/  LOP3.LUT R3, R3, 0x7f, RZ, 0xc0, !PT ;  /* 0x0000007f03037812 */ /* 0x000fe400078ec0ff */
[----:B------:R-:W-:Y:S02]  /*12c80*/  LOP3.LUT R7, R7, 0x320, R8, 0xf8, !PT ;  /* 0x0000032007077812 */ /* 0x000fe400078ef808 */
[----:B------:R-:W-:-:S03]  /*12c90*/  SHF.R.U32.HI R3, RZ, 0x2, R3 ;  /* 0x00000002ff037819 */ /* 0x000fc60000011603 */
[----:B------:R-:W-:Y:S02]  /*12ca0*/  IMAD R7, R9, 0x3000, R7 ;  /* 0x0000300009077824 */ /* 0x000fe400078e0207 */
[----:B------:R-:W-:Y:S01]  /*12cb0*/  IMAD.IADD R8, R2, 0x1, -R3 ;  /* 0x0000000102087824 */ /* 0x000fe200078e0a03 */
[----:B------:R-:W-:Y:S06]  /*12cc0*/  BRA.DIV UR4, `(.L_x_949) ;  /* 0x0000002a04747947 */ /* 0x000fec000b800000 */
[----:B------:R-:W0:Y:S01]  /*12cd0*/  SHFL.IDX PT, R2, R17, RZ, 0x1c1f ;  /* 0x001c1fff11027589 */ /* 0x000e2200000e0000 */
        /* <DEDUP_REMOVED lines=33> */
.L_x_1027:
        /* <DEDUP_REMOVED lines=21> */
[----:B------:R-:W-:Y:S02]  /*13040*/  ULDC.64 UR4, c[0x0][0x330] ;  /* 0x0000cc0000047ab9 */ /* 0x000fe40000000a00 */
[----:B------:R-:W-:Y:S02]  /*13050*/  IMAD R5, R29, UR4, RZ ;  /* 0x000000041d057c24 */ /* 0x000fe4000f8e02ff */
[----:B------:R-:W-:Y:S02]  /*13060*/  IMAD.IADD R3, R3, 0x1, R25 ;  /* 0x0000000103037824 */ /* 0x000fe400078e0219 */
[C---:B------:R-:W-:Y:S02]  /*13070*/  IMAD R5, R22.reuse, UR5, R5 ;  /* 0x0000000516057c24 */ /* 0x040fe4000f8e0205 */
[----:B------:R-:W-:Y:S01]  /*13080*/  IMAD.WIDE.U32 R2, R22, UR4, R2 ;  /* 0x0000000416027c25 */ /* 0x000fe2000f8e0002 */
[----:B------:R-:W-:-:S03]  /*13090*/  ULDC.64 UR4, c[0x0][0x318] ;  /* 0x0000c60000047ab9 */ /* 0x000fc60000000a00 */
[----:B------:R-:W-:Y:S01]  /*130a0*/  IMAD.IADD R3, R5, 0x1, R3 ;  /* 0x0000000105037824 */ /* 0x000fe200078e0203 */
[----:B0-----:R-:W-:-:S04]  /*130b0*/  LEA R17, P0, R2, UR4, 0x1 ;  /* 0x0000000402117c11 */ /* 0x001fc8000f8008ff */
[----:B------:R-:W-:Y:S02]  /*130c0*/  LEA.HI.X R18, R2, UR5, R3, 0x1, P0 ;  /* 0x0000000502127c11 */ /* 0x000fe400080f0c03 */
[----:B------:R-:W-:-:S13]  /*130d0*/  PLOP3.LUT P0, PT, PT, PT, PT, 0x80, 0x0 ;  /* 0x000000000000781c */ /* 0x000fda0003f0f070 */
.L_x_950:
        /* <DEDUP_REMOVED lines=11> */
.L_x_951:
[C---:B------:R-:W-:Y:S01]  /*13190*/  ISETP.GT.AND P0, PT, R24.reuse, UR45, PT ;  /* 0x0000002d18007c0c */ /* 0x040fe2000bf04270 */
[----:B------:R1:W-:Y:S01]  /*131a0*/  SYNCS.ARRIVE.TRANS64.A1T0 RZ, [R6+URZ+0x2d850], RZ ;  /* 0x02d850ff06ff79a7 */ /* 0x0003e2000810003f */
[----:B------:R-:W-:Y:S02]  /*131b0*/  VIADD R0, R24, 0xffffffff ;  /* 0xffffffff18007836 */ /* 0x000fe40000000000 */
[----:B------:R-:W-:Y:S02]  /*131c0*/  IMAD.MOV.U32 R9, RZ, RZ, R23 ;  /* 0x000000ffff097224 */ /* 0x000fe400078e0017 */
[----:B------:R-:W-:Y:S02]  /*131d0*/  IMAD.MOV.U32 R20, RZ, RZ, R26 ;  /* 0x000000ffff147224 */ /* 0x000fe400078e001a */
[----:B------:R-:W-:-:S05]  /*131e0*/  IMAD.MOV.U32 R28, RZ, RZ, R24 ;  /* 0x000000ffff1c7224 */ /* 0x000fca00078e0018 */
[----:B-1----:R-:W-:Y:S05]  /*131f0*/  @P0 BRA `(.L_x_952) ;  /* 0xfffffff000480947 */ /* 0x002fea000383ffff */
[----:B------:R-:W-:Y:S05]  /*13200*/  BSYNC B0 ;  /* 0x0000000000007941 */ /* 0x000fea0003800000 */
.L_x_939:
[----:B------:R-:W1:Y:S01]  /*13210*/  S2R R0, SR_TID.X ;  /* 0x0000000000007919 */ /* 0x000e620000002100 */
[----:B------:R-:W-:Y:S01]  /*13220*/  BSSY B0, `(.L_x_953) ;  /* 0x0000011000007945 */ /* 0x000fe20003800000 */
[----:B-1----:R-:W-:-:S04]  /*13230*/  LOP3.LUT R0, R0, 0x7f, RZ, 0xc0, !PT ;  /* 0x0000007f00007812 */ /* 0x002fc800078ec0ff */
[----:B------:R-:W-:-:S13]  /*13240*/  ISETP.NE.AND P2, PT, R0, RZ, PT ;  /* 0x000000ff0000720c */ /* 0x000fda0003f45270 */
[----:B------:R-:W-:Y:S05]  /*13250*/  @P2 BRA `(.L_x_954) ;  /* 0x0000000000342947 */ /* 0x000fea0003800000 */
[----:B------:R-:W1:Y:S01]  /*13260*/  S2R R7, SR_LANEID ;  /* 0x0000000000077919 */ /* 0x000e620000000000 */
[----:B------:R-:W-:Y:S01]  /*13270*/  VOTEU.ANY UR4, UPT, PT ;  /* 0x0000000000047886 */ /* 0x000fe200038e0100 */
[----:B0-----:R-:W0:Y:S01]  /*13280*/  LDC.64 R2, c[0x0][0xc80] ;  /* 0x00032000ff027b82 */ /* 0x001e220000000a00 */
[----:B------:R-:W1:Y:S08]  /*13290*/  FLO.U32 R0, UR4 ;  /* 0x0000000400007d00 */ /* 0x000e7000080e0000 */
[----:B------:R-:W0:Y:S01]  /*132a0*/  POPC R5, UR4 ;  /* 0x0000000400057d09 */ /* 0x000e220008000000 */
[----:B-1----:R-:W-:-:S13]  /*132b0*/  ISETP.EQ.U32.AND P0, PT, R0, R7, PT ;  /* 0x000000070000720c */ /* 0x002fda0003f02070 */
[----:B0-----:R-:W2:Y:S01]  /*132c0*/  @P0 ATOMG.E.ADD.STRONG.GPU PT, R3, desc[UR52][R2.64], R5 ;  /* 0x00000005020309a8 */ /* 0x001ea200081ee1f4 */
[----:B------:R-:W0:Y:S02]  /*132d0*/  S2R R4, SR_LTMASK ;  /* 0x0000000000047919 */ /* 0x000e240000003900 */
[----:B0-----:R-:W-:-:S04]  /*132e0*/  LOP3.LUT R4, R4, UR4, RZ, 0xc0, !PT ;  /* 0x0000000404047c12 */ /* 0x001fc8000f8ec0ff */
[----:B------:R-:W0:Y:S01]  /*132f0*/  POPC R7, R4 ;  /* 0x0000000400077309 */ /* 0x000e220000000000 */
[----:B--2---:R-:W0:Y:S02]  /*13300*/  SHFL.IDX PT, R0, R3, R0, 0x1f ;  /* 0x00001f0003007589 */ /* 0x004e2400000e0000 */
[----:B0-----:R-:W-:-:S05]  /*13310*/  IADD3 R0, R0, UR46, R7 ;  /* 0x0000002e00007c10 */ /* 0x001fca000fffe007 */
[----:B------:R1:W-:Y:S02]  /*13320*/  STL [R1+0x10], R0 ;  /* 0x0000100001007387 */ /* 0x0003e40000100800 */
.L_x_954:
[----:B------:R-:W-:Y:S05]  /*13330*/  BSYNC B0 ;  /* 0x0000000000007941 */ /* 0x000fea0003800000 */
.L_x_953:
[----:B-1----:R-:W-:-:S05]  /*13340*/  IMAD.U32 R0, RZ, RZ, UR47 ;  /* 0x0000002fff007e24 */ /* 0x002fca000f8e00ff */
[----:B------:R-:W-:-:S13]  /*13350*/  ISETP.NE.AND P0, PT, R0, 0x3, PT ;  /* 0x000000030000780c */ /* 0x000fda0003f05270 */
[----:B------:R-:W-:Y:S05]  /*13360*/  @!P0 BRA `(.L_x_955) ;  /* 0x0000000000048947 */ /* 0x000fea0003800000 */
[----:B------:R-:W-:Y:S01]  /*13370*/  BPT.TRAP 0x1 ;  /* 0x000000040000795c */ /* 0x000fe20000300000 */
.L_x_955:
[----:B------:R-:W-:Y:S01]  /*13380*/  IMAD R4, R23, 0x8, R16 ;  /* 0x0000000817047824 */ /* 0x000fe200078e0210 */
[----:B0-----:R-:W-:Y:S01]  /*13390*/  SHF.L.U32 R3, R26, 0x1f, RZ ;  /* 0x0000001f1a037819 */ /* 0x001fe200000006ff */
[----:B------:R-:W-:Y:S03]  /*133a0*/  BSSY B0, `(.L_x_956) ;  /* 0x0000003000007945 */ /* 0x000fe60003800000 */
[----:B------:R-:W0:Y:S02]  /*133b0*/  SYNCS.PHASECHK.TRANS64.TRYWAIT P0, [R4+URZ+0x2d860], R3 ;  /* 0x02d86003040075a7 */ /* 0x000e24000800017f */
[----:B0-----:R-:W-:Y:S05]  /*133c0*/  @!P0 BRA `(.L_x_957) ;  /* 0x0000002800188947 */ /* 0x001fea0003800000 */
.L_x_1028:
[----:B------:R-:W-:Y:S05]  /*133d0*/  BSYNC B0 ;  /* 0x0000000000007941 */ /* 0x000fea0003800000 */
.L_x_956:
[----:B------:R-:W1:Y:S01]  /*133e0*/  S2R R7, SR_TID.X ;  /* 0x0000000000077919 */ /* 0x000e620000002100 */
[----:B------:R-:W-:Y:S01]  /*133f0*/  IMAD.MOV.U32 R5, RZ, RZ, -0x80 ;  /* 0xffffff80ff057424 */ /* 0x000fe200078e00ff */
[----:B------:R-:W-:Y:S01]  /*13400*/  UMOV UR4, 0xffffffff ;  /* 0xffffffff00047882 */ /* 0x000fe20000000000 */
[C---:B------:R-:W-:Y:S02]  /*13410*/  LOP3.LUT P4, RZ, R19.reuse, 0x20, RZ, 0xc0, !PT ;  /* 0x0000002013ff7812 */ /* 0x040fe4000788c0ff */
[----:B------:R-:W-:Y:S01]  /*13420*/  IMAD R5, R24, R5, UR36 ;  /* 0x0000002418057e24 */ /* 0x000fe2000f8e0205 */
[C---:B------:R-:W-:Y:S02]  /*13430*/  LOP3.LUT P3, RZ, R19.reuse, 0x10, RZ, 0xc0, !PT ;  /* 0x0000001013ff7812 */ /* 0x040fe4000786c0ff */
[----:B------:R-:W-:Y:S01]  /*13440*/  LOP3.LUT P1, RZ, R19, 0x8, RZ, 0xc0, !PT ;  /* 0x0000000813ff7812 */ /* 0x000fe2000782c0ff */
[C---:B-1----:R-:W-:Y:S01]  /*13450*/  IMAD.SHL.U32 R0, R7.reuse, 0x8, RZ ;  /* 0x0000000807007824 */ /* 0x042fe200078e00ff */
[C---:B------:R-:W-:Y:S01]  /*13460*/  LOP3.LUT R6, R7.reuse, 0x7f, RZ, 0xc0, !PT ;  /* 0x0000007f07067812 */ /* 0x040fe200078ec0ff */
[----:B------:R-:W-:-:S03]  /*13470*/  IMAD.SHL.U32 R2, R7, 0x8, RZ ;  /* 0x0000000807027824 */ /* 0x000fc600078e00ff */
[----:B------:R-:W-:Y:S02]  /*13480*/  LOP3.LUT R0, R0, 0xd8, RZ, 0xc0, !PT ;  /* 0x000000d800007812 */ /* 0x000fe400078ec0ff */
[----:B------:R-:W-:Y:S02]  /*13490*/  SHF.R.U32.HI R6, RZ, 0x2, R6 ;  /* 0x00000002ff067819 */ /* 0x000fe40000011606 */
[----:B------:R-:W-:-:S03]  /*134a0*/  LOP3.LUT R0, R0, 0x18, R7, 0x78, !PT ;  /* 0x0000001800007812 */ /* 0x000fc600078e7807 */
[----:B------:R-:W-:Y:S01]  /*134b0*/  IMAD.IADD R5, R5, 0x1, -R6 ;  /* 0x0000000105057824 */ /* 0x000fe200078e0a06 */
[----:B------:R-:W-:-:S05]  /*134c0*/  LOP3.LUT R0, R0, 0x320, R2, 0xf8, !PT ;  /* 0x0000032000007812 */ /* 0x000fca00078ef802 */
[----:B------:R-:W-:Y:S01]  /*134d0*/  IMAD R7, R23, 0x3000, R0 ;  /* 0x0000300017077824 */ /* 0x000fe200078e0200 */
[----:B------:R-:W-:Y:S06]  /*134e0*/  BRA.DIV UR4, `(.L_x_958) ;  /* 0x0000002604e47947 */ /* 0x000fec000b800000 */
[----:B------:R-:W1:Y:S01]  /*134f0*/  S2R R2, SR_TID.X ;  /* 0x0000000000027919 */ /* 0x000e620000002100 */
[----:B------:R-:W2:Y:S04]  /*13500*/  SHFL.IDX PT, R14, R17, RZ, 0x1c1f ;  /* 0x001c1fff110e7589 */ /* 0x000ea800000e0000 */
[----:B------:R-:W0:Y:S01]  /*13510*/  SHFL.IDX PT, R0, R18, RZ, 0x1c1f ;  /* 0x001c1fff12007589 */ /* 0x000e2200000e0000 */
[----:B-1----:R-:W-:-:S05]  /*13520*/  IMAD.SHL.U32 R2, R2, 0x8, RZ ;  /* 0x0000000802027824 */ /* 0x002fca00078e00ff */
[----:B------:R-:W-:-:S05]  /*13530*/  LOP3.LUT R2, R2, 0x18, RZ, 0xc0, !PT ;  /* 0x0000001802027812 */ /* 0x000fca00078ec0ff */
[----:B------:R-:W-:-:S05]  /*13540*/  IMAD.SHL.U32 R6, R2, 0x2, RZ ;  /* 0x0000000202067824 */ /* 0x000fca00078e00ff */
[----:B--2---:R-:W-:Y:S02]  /*13550*/  IADD3 R2, P0, R14, R6, RZ ;  /* 0x000000060e027210 */ /* 0x004fe40007f1e0ff */
[----:B------:R-:W1:Y:S03]  /*13560*/  SHFL.IDX PT, R14, R17, 0x1, 0x1c1f ;  /* 0x003c1f00110e7f89 */ /* 0x000e6600000e0000 */
[----:B0-----:R-:W-:Y:S01]  /*13570*/  IMAD.X R3, RZ, RZ, R0, P0 ;  /* 0x000000ffff037224 */ /* 0x001fe200000e0600 */
[----:B------:R-:W-:Y:S01]  /*13580*/  ISETP.LT.OR P0, PT, R5, 0x1, P4 ;  /* 0x000000010500780c */ /* 0x000fe20002701670 */
[----:B------:R-:W-:Y:S02]  /*13590*/  IMAD R0, R7, 0x2, R16 ;  /* 0x0000000207007824 */ /* 0x000fe400078e0210 */
[----:B------:R-:W-:Y:S10]  /*135a0*/  SHFL.IDX PT, R7, R18, 0x3, 0x1c1f ;  /* 0x007c1f0012077f89 */ /* 0x000ff400000e0000 */
        /* <DEDUP_REMOVED lines=25> */
.L_x_1038:
        /* <DEDUP_REMOVED lines=13> */
.L_x_959:
        /* <DEDUP_REMOVED lines=11> */
.L_x_960:
[----:B------:R2:W-:Y:S01]  /*138c0*/  SYNCS.ARRIVE.TRANS64.A1T0 RZ, [R4+URZ+0x2d850], RZ ;  /* 0x02d850ff04ff79a7 */ /* 0x0005e2000810003f */
[----:B------:R-:W-:-:S05]  /*138d0*/  VIADD R23, R23, 0x1 ;  /* 0x0000000117177836 */ /* 0x000fca0000000000 */
[----:B------:R-:W-:-:S04]  /*138e0*/  ISETP.NE.AND P0, PT, R23, 0x2, PT ;  /* 0x000000021700780c */ /* 0x000fc80003f05270 */
[----:B------:R-:W-:Y:S02]  /*138f0*/  SEL R3, RZ, 0x1, P0 ;  /* 0x00000001ff037807 */ /* 0x000fe40000000000 */
[----:B------:R-:W-:Y:S02]  /*13900*/  SEL R23, R23, RZ, P0 ;  /* 0x000000ff17177207 */ /* 0x000fe40000000000 */
[----:B--2---:R-:W-:-:S07]  /*13910*/  LOP3.LUT R26, R26, R3, RZ, 0x3c, !PT ;  /* 0x000000031a1a7212 */ /* 0x004fce00078e3cff */
.L_x_920:
[----:B------:R-:W-:Y:S05]  /*13920*/  BSYNC B7 ;  /* 0x0000000000077941 */ /* 0x000fea0003800000 */
.L_x_918:
[----:B------:R2:W5:Y:S01]  /*13930*/  LDL R2, [R1+0x10] ;  /* 0x0000100001027983 */ /* 0x0005620000100800 */
[----:B------:R-:W-:-:S13]  /*13940*/  LOP3.LUT P0, RZ, R19, 0x800, RZ, 0xc0, !PT ;  /* 0x0000080013ff7812 */ /* 0x000fda000780c0ff */
[----:B--2---:R-:W-:Y:S05]  /*13950*/  @!P0 BRA `(.L_x_961) ;  /* 0x0000000000288947 */ /* 0x004fea0003800000 */
[----:B------:R-:W-:Y:S05]  /*13960*/  WARPSYNC.ALL ;  /* 0x0000000000007948 */ /* 0x000fea0003800000 */
[----:B------:R-:W2:Y:S08]  /*13970*/  S2UR UR5, SR_CgaCtaId ;  /* 0x00000000000579c3 */ /* 0x000eb00000008800 */
[----:B------:R-:W-:Y:S06]  /*13980*/  BAR.SYNC.DEFER_BLOCKING 0x5, 0x200 ;  /* 0x0148000000007b1d */ /* 0x000fec0000010000 */
[----:B------:R-:W-:-:S02]  /*13990*/  UMOV UR4, 0x400 ;  /* 0x0000040000047882 */ /* 0x000fc40000000000 */
[----:B--2---:R-:W-:-:S06]  /*139a0*/  ULEA UR4, UR5, UR4, 0x18 ;  /* 0x0000000405047291 */ /* 0x004fcc000f8ec03f */
[----:B------:R-:W-:-:S05]  /*139b0*/  IMAD.U32 R16, RZ, RZ, UR4 ;  /* 0x00000004ff107e24 */ /* 0x000fca000f8e00ff */
[----:B-----5:R-:W2:Y:S04]  /*139c0*/  LDS R2, [R16+0x2d8d0] ;  /* 0x02d8d00010027984 */ /* 0x020ea80000000800 */
[----:B--2---:R2:W-:Y:S01]  /*139d0*/  STL [R1+0x10], R2 ;  /* 0x0000100201007387 */ /* 0x0045e20000100800 */
[----:B------:R-:W-:Y:S06]  /*139e0*/  BAR.ARV 0x4, 0x200 ;  /* 0x0108000000007b1d */ /* 0x000fec0000002000 */
[----:B------:R-:W-:Y:S05]  /*139f0*/  BRA `(.L_x_962) ;  /* 0x00000000002c7947 */ /* 0x000fea0003800000 */
.L_x_961:
[----:B------:R-:W-:-:S03]  /*13a00*/  UMOV UR4, 0xffffffff ;  /* 0xffffffff00047882 */ /* 0x000fc60000000000 */
[----:B------:R-:W-:Y:S05]  /*13a10*/  BRA.DIV UR4, `(.L_x_963) ;  /* 0x0000002604fc7947 */ /* 0x000fea000b800000 */
[----:B-----5:R2:W3:Y:S02]  /*13a20*/  SHFL.IDX PT, R14, R2, RZ, 0x1f ;  /* 0x00001fff020e7589 */ /* 0x0204e400000e0000 */
.L_x_1041:
[----:B------:R-:W4:Y:S01]  /*13a30*/  @!P2 S2R R3, SR_CgaCtaId ;  /* 0x000000000003a919 */ /* 0x000f220000008800 */
[----:B------:R-:W-:Y:S05]  /*13a40*/  WARPSYNC.ALL ;  /* 0x0000000000007948 */ /* 0x000fea0003800000 */
[----:B------:R-:W-:Y:S01]  /*13a50*/  BAR.SYNC.DEFER_BLOCKING 0x4, 0x200 ;  /* 0x0108000000007b1d */ /* 0x000fe20000010000 */
[----:B-1----:R-:W-:-:S05]  /*13a60*/  @!P2 MOV R0, 0x400 ;  /* 0x000004000000a802 */ /* 0x002fca0000000f00 */
[----:B---3--:R3:W-:Y:S01]  /*13a70*/  STL [R1+0x10], R14 ;  /* 0x0000100e01007387 */ /* 0x0087e20000100800 */
[----:B----4-:R-:W-:-:S05]  /*13a80*/  @!P2 LEA R16, R3, R0, 0x18 ;  /* 0x000000000310a211 */ /* 0x010fca00078ec0ff */
[----:B------:R3:W-:Y:S01]  /*13a90*/  @!P2 STS [R16+0x2d8d0], R2 ;  /* 0x02d8d0021000a388 */ /* 0x0007e20000000800 */
[----:B------:R-:W-:Y:S06]  /*13aa0*/  BAR.ARV 0x5, 0x200 ;  /* 0x0148000000007b1d */ /* 0x000fec0000002000 */
.L_x_962:
[----:B-1----:R-:W4:Y:S01]  /*13ab0*/  LDL R0, [R1+0x10] ;  /* 0x0000100001007983 */ /* 0x002f220000100800 */
[----:B------:R-:W-:Y:S02]  /*13ac0*/  ULDC UR4, c[0x0][0xc38] ;  /* 0x00030e0000047ab9 */ /* 0x000fe40000000800 */
[----:B----4-:R-:W-:-:S13]  /*13ad0*/  ISETP.GE.AND P0, PT, R0, UR4, PT ;  /* 0x0000000400007c0c */ /* 0x010fda000bf06270 */
[----:B------:R-:W-:Y:S05]  /*13ae0*/  @!P0 BRA `(.L_x_964) ;  /* 0xffffffc000c48947 */ /* 0x000fea000383ffff */
.L_x_909:
[----:B------:R-:W4:Y:S01]  /*13af0*/  LDL.LU R0, [R1+0x14] ;  /* 0x0000140001007983 */ /* 0x000f220000300800 */
[----:B------:R-:W-:Y:S01]  /*13b00*/  BSSY B0, `(.L_x_965) ;  /* 0x000000b000007945 */ /* 0x000fe20003800000 */
[----:B------:R-:W1:Y:S01]  /*13b10*/  S2R R5, SR_CgaCtaId ;  /* 0x0000000000057919 */ /* 0x000e620000008800 */
[----:B----4-:R-:W-:-:S05]  /*13b20*/  VIADD R0, R0, 0x1 ;  /* 0x0000000100007836 */ /* 0x010fca0000000000 */
[----:B--23--:R-:W-:-:S04]  /*13b30*/  LEA.HI R2, R0, R0, RZ, 0x1 ;  /* 0x0000000000027211 */ /* 0x00cfc800078f08ff */
[----:B------:R-:W-:Y:S02]  /*13b40*/  LOP3.LUT R3, R2, 0xfffffffe, RZ, 0xc0, !PT ;  /* 0xfffffffe02037812 */ /* 0x000fe400078ec0ff */
[----:B------:R-:W-:-:S03]  /*13b50*/  MOV R2, 0x400 ;  /* 0x0000040000027802 */ /* 0x000fc60000000f00 */
[----:B------:R-:W-:Y:S01]  /*13b60*/  IMAD.IADD R0, R0, 0x1, -R3 ;  /* 0x0000000100007824 */ /* 0x000fe200078e0a03 */
[----:B-1----:R-:W-:-:S04]  /*13b70*/  LEA R4, R5, R2, 0x18 ;  /* 0x0000000205047211 */ /* 0x002fc800078ec0ff */
[----:B------:R-:W-:-:S04]  /*13b80*/  SHF.L.U32 R0, R0, 0x1f, RZ ;  /* 0x0000001f00007819 */ /* 0x000fc800000006ff */
[----:B------:R-:W1:Y:S02]  /*13b90*/  SYNCS.PHASECHK.TRANS64.TRYWAIT P0, [R4+URZ+0x2d820], R0 ;  /* 0x02d82000040075a7 */ /* 0x000e64000800017f */
[----:B-1----:R-:W-:Y:S05]  /*13ba0*/  @!P0 BRA `(.L_x_966) ;  /* 0x0000002400c08947 */ /* 0x002fea0003800000 */
.L_x_1042:
[----:B------:R-:W-:Y:S05]  /*13bb0*/  BSYNC B0 ;  /* 0x0000000000007941 */ /* 0x000fea0003800000 */
.L_x_965:
[----:B------:R-:W-:-:S03]  /*13bc0*/  UMOV UR4, 0xffffffff ;  /* 0xffffffff00047882 */ /* 0x000fc60000000000 */
[----:B------:R-:W-:Y:S05]  /*13bd0*/  BRA.DIV UR4, `(.L_x_967) ;  /* 0x0000002604c87947 */ /* 0x000fea000b800000 */
[----:B-1----:R-:W1:Y:S02]  /*13be0*/  S2R R0, SR_TID.X ;  /* 0x0000000000007919 */ /* 0x002e640000002100 */
[----:B-1----:R-:W-:-:S04]  /*13bf0*/  SHF.R.U32.HI R0, RZ, 0x5, R0 ;  /* 0x00000005ff007819 */ /* 0x002fc80000011600 */
[----:B------:R-:W-:-:S05]  /*13c00*/  LOP3.LUT R0, R0, 0x3, RZ, 0xc0, !PT ;  /* 0x0000000300007812 */ /* 0x000fca00078ec0ff */
[----:B------:R1:W2:Y:S02]  /*13c10*/  SHFL.IDX PT, R14, R0, RZ, 0x1f ;  /* 0x00001fff000e7589 */ /* 0x0002a400000e0000 */
.L_x_1045:
[----:B--2---:R-:W-:Y:S01]  /*13c20*/  ISETP.NE.AND P0, PT, R14, RZ, PT ;  /* 0x000000ff0e00720c */ /* 0x004fe20003f05270 */
[----:B------:R-:W-:-:S12]  /*13c30*/  BSSY B0, `(.L_x_968) ;  /* 0x0000024000007945 */ /* 0x000fd80003800000 */
[----:B------:R-:W-:Y:S05]  /*13c40*/  @P0 BRA `(.L_x_969) ;  /* 0x0000000000880947 */ /* 0x000fea0003800000 */
[----:B------:R-:W-:-:S03]  /*13c50*/  UMOV UR4, 0xffffffff ;  /* 0xffffffff00047882 */ /* 0x000fc60000000000 */
[----:B------:R-:W-:Y:S05]  /*13c60*/  BRA.DIV UR4, `(.L_x_970) ;  /* 0x0000002604d87947 */ /* 0x000fea000b800000 */
[----:B------:R-:W-:-:S13]  /*13c70*/  ELECT P6, URZ, PT ;  /* 0x00000000003f782f */ /* 0x000fda00038c0000 */
.L_x_1048:
[----:B------:R-:W-:Y:S05]  /*13c80*/  @!P6 BRA `(.L_x_969) ;  /* 0x000000000078e947 */ /* 0x000fea0003800000 */
[----:B------:R-:W-:-:S06]  /*13c90*/  ULOP3.LUT UR4, UR42, 0x2, URZ, 0xfc, !UPT ;  /* 0x000000022a047892 */ /* 0x000fcc000f8efc3f */
[----:B-1----:R-:W-:-:S05]  /*13ca0*/  IMAD.U32 R0, RZ, RZ, UR4 ;  /* 0x00000004ff007e24 */ /* 0x002fca000f8e00ff */
[----:B------:R-:W-:-:S13]  /*13cb0*/  ISETP.NE.AND P0, PT, R0, 0x3, PT ;  /* 0x000000030000780c */ /* 0x000fda0003f05270 */
[----:B------:R-:W-:Y:S05]  /*13cc0*/  @!P0 BRA `(.L_x_971) ;  /* 0x0000000000048947 */ /* 0x000fea0003800000 */
[----:B------:R-:W-:Y:S01]  /*13cd0*/  BPT.TRAP 0x1 ;  /* 0x000000040000795c */ /* 0x000fe20000300000 */
.L_x_971:
[C---:B------:R-:W-:Y:S01]  /*13ce0*/  IMAD R5, R23.reuse, 0x8, R4 ;  /* 0x0000000817057824 */ /* 0x040fe200078e0204 */
[----:B------:R-:W-:Y:S01]  /*13cf0*/  SHF.L.U32 R0, R26, 0x1f, RZ ;  /* 0x0000001f1a007819 */ /* 0x000fe200000006ff */
[----:B------:R-:W-:-:S03]  /*13d00*/  VIADD R23, R23, 0x1 ;  /* 0x0000000117177836 */ /* 0x000fc60000000000 */
[----:B------:R-:W1:Y:S02]  /*13d10*/  SYNCS.PHASECHK.TRANS64.TRYWAIT P1, [R5+URZ+0x2d840], R0 ;  /* 0x02d84000050075a7 */ /* 0x000e64000802017f */
[----:B------:R-:W-:-:S04]  /*13d20*/  ISETP.NE.AND P2, PT, R23, 0x2, PT ;  /* 0x000000021700780c */ /* 0x000fc80003f45270 */
[----:B------:R-:W-:Y:S01]  /*13d30*/  SEL R3, RZ, 0x1, P2 ;  /* 0x00000001ff037807 */ /* 0x000fe20001000000 */
[----:B-1----:R-:W-:Y:S08]  /*13d40*/  @!P1 BRA `(.L_x_972) ;  /* 0x0000002400c09947 */ /* 0x002ff00003800000 */
.L_x_1049:
[----:B------:R-:W-:Y:S02]  /*13d50*/  SEL R23, R23, RZ, P2 ;  /* 0x000000ff17177207 */ /* 0x000fe40001000000 */
[----:B------:R-:W-:Y:S01]  /*13d60*/  LOP3.LUT R2, R26, R3, RZ, 0x3c, !PT ;  /* 0x000000031a027212 */ /* 0x000fe200078e3cff */
[----:B------:R-:W-:Y:S06]  /*13d70*/  @!P0 BRA `(.L_x_973) ;  /* 0x0000000000048947 */ /* 0x000fec0003800000 */
[----:B------:R-:W-:Y:S01]  /*13d80*/  BPT.TRAP 0x1 ;  /* 0x000000040000795c */ /* 0x000fe20000300000 */
.L_x_973:
[----:B------:R-:W-:Y:S01]  /*13d90*/  IMAD R23, R23, 0x8, R4 ;  /* 0x0000000817177824 */ /* 0x000fe200078e0204 */
[----:B------:R-:W-:-:S04]  /*13da0*/  SHF.L.U32 R2, R2, 0x1f, RZ ;  /* 0x0000001f02027819 */ /* 0x000fc800000006ff */
[----:B------:R-:W2:Y:S02]  /*13db0*/  SYNCS.PHASECHK.TRANS64.TRYWAIT P1, [R23+URZ+0x2d840], R2 ;  /* 0x02d84002170075a7 */ /* 0x000ea4000802017f */
[----:B--2---:R-:W-:Y:S05]  /*13dc0*/  @!P1 BRA `(.L_x_974) ;  /* 0x0000002400b49947 */ /* 0x004fea0003800000 */
.L_x_1050:
[----:B------:R-:W-:Y:S05]  /*13dd0*/  @!P0 BRA `(.L_x_975) ;  /* 0x0000000000048947 */ /* 0x000fea0003800000 */
[----:B------:R-:W-:Y:S01]  /*13de0*/  BPT.TRAP 0x1 ;  /* 0x000000040000795c */ /* 0x000fe20000300000 */
.L_x_975:
[----:B------:R-:W3:Y:S02]  /*13df0*/  SYNCS.PHASECHK.TRANS64.TRYWAIT P1, [R5+URZ+0x2d860], R0 ;  /* 0x02d86000050075a7 */ /* 0x000ee4000802017f */
[----:B---3--:R-:W-:Y:S05]  /*13e00*/  @!P1 BRA `(.L_x_976) ;  /* 0x0000002400b89947 */ /* 0x008fea0003800000 */
.L_x_1051:
[----:B------:R-:W-:Y:S05]  /*13e10*/  @!P0 BRA `(.L_x_977) ;  /* 0x0000000000048947 */ /* 0x000fea0003800000 */
[----:B------:R-:W-:Y:S01]  /*13e20*/  BPT.TRAP 0x1 ;  /* 0x000000040000795c */ /* 0x000fe20000300000 */
.L_x_977:
[----:B----4-:R4:W0:Y:S02]  /*13e30*/  SYNCS.PHASECHK.TRANS64.TRYWAIT P0, [R23+URZ+0x2d860], R2 ;  /* 0x02d86002170075a7 */ /* 0x010824000800017f */
[----:B0-----:R-:W-:Y:S05]  /*13e40*/  @!P0 NANOSLEEP.SYNCS 0x989680 ;  /* 0x009896800000895d */ /* 0x001fea0003900000 */
[----:B------:R-:W0:Y:S02]  /*13e50*/  @!P0 SYNCS.PHASECHK.TRANS64 P0, [R23+URZ+0x2d860], R2 ;  /* 0x02d86002170085a7 */ /* 0x000e24000800007f */
[----:B0-----:R-:W-:Y:S05]  /*13e60*/  @!P0 BRA `(.L_x_977) ;  /* 0xfffffffc00f08947 */ /* 0x001fea000383ffff */
.L_x_969:
[----:B------:R-:W-:Y:S05]  /*13e70*/  BSYNC B0 ;  /* 0x0000000000007941 */ /* 0x000fea0003800000 */
.L_x_968:
[----:B------:R-:W-:Y:S05]  /*13e80*/  EXIT ;  /* 0x000000000000794d */ /* 0x000fea0003800000 */
.L_x_822:
[----:B0-----:R-:W-:-:S04]  /*13e90*/  IMAD.U32 R3, RZ, RZ, UR40 ;  /* 0x00000028ff037e24 */ /* 0x001fc8000f8e00ff */
[----:B------:R0:W1:Y:S03]  /*13ea0*/  SYNCS.PHASECHK.TRANS64.TRYWAIT P1, [R3+URZ+0x2d800], R0 ;  /* 0x02d80000030075a7 */ /* 0x000066000802017f */
[----:B-1----:R-:W-:Y:S05]  /*13eb0*/  @!P1 NANOSLEEP.SYNCS 0x989680 ;  /* 0x009896800000995d */ /* 0x002fea0003900000 */
[----:B------:R-:W1:Y:S02]  /*13ec0*/  @!P1 SYNCS.PHASECHK.TRANS64 P1, [R3+URZ+0x2d800], R0 ;  /* 0x02d80000030095a7 */ /* 0x000e64000802007f */
[----:B-1----:R-:W-:Y:S05]  /*13ed0*/  @!P1 BRA `(.L_x_822) ;  /* 0xfffffffc00ec9947 */ /* 0x002fea000383ffff */
[----:B------:R-:W-:Y:S05]  /*13ee0*/  BRA `(.L_x_978) ;  /* 0xfffffedc00007947 */ /* 0x000fea000383ffff */
.L_x_826:
[----:B-1----:R1:W2:Y:S02]  /*13ef0*/  SYNCS.PHASECHK.TRANS64.TRYWAIT P1, [R3+URZ+0x2d830], R0 ;  /* 0x02d83000030075a7 */ /* 0x0022a4000802017f */
[----:B--2---:R-:W-:Y:S05]  /*13f00*/  @!P1 NANOSLEEP.SYNCS 0x989680 ;  /* 0x009896800000995d */ /* 0x004fea0003900000 */
[----:B------:R-:W2:Y:S02]  /*13f10*/  @!P1 SYNCS.PHASECHK.TRANS64 P1, [R3+URZ+0x2d830], R0 ;  /* 0x02d83000030095a7 */ /* 0x000ea4000802007f */
[----:B--2---:R-:W-:Y:S05]  /*13f20*/  @!P1 BRA `(.L_x_826) ;  /* 0xfffffffc00f09947 */ /* 0x004fea000383ffff */
[----:B------:R-:W-:Y:S05]  /*13f30*/  BRA `(.L_x_825) ;  /* 0xfffffedc001c7947 */ /* 0x000fea000383ffff */
.L_x_843:
[----:B-1--4-:R-:W-:-:S04]  /*13f40*/  IMAD.U32 R9, RZ, RZ, UR6 ;  /* 0x00000006ff097e24 */ /* 0x012fc8000f8e00ff */
[----:B------:R1:W2:Y:S03]  /*13f50*/  SYNCS.PHASECHK.TRANS64.TRYWAIT P1, [R9+URZ+0x2d830], R0 ;  /* 0x02d83000090075a7 */ /* 0x0002a6000802017f */
[----:B--2---:R-:W-:Y:S05]  /*13f60*/  @!P1 NANOSLEEP.SYNCS 0x989680 ;  /* 0x009896800000995d */ /* 0x004fea0003900000 */
[----:B------:R-:W2:Y:S02]  /*13f70*/  @!P1 SYNCS.PHASECHK.TRANS64 P1, [R9+URZ+0x2d830], R0 ;  /* 0x02d83000090095a7 */ /* 0x000ea4000802007f */
[----:B--2---:R-:W-:Y:S05]  /*13f80*/  @!P1 BRA `(.L_x_843) ;  /* 0xfffffffc00ec9947 */ /* 0x004fea000383ffff */
[----:B------:R-:W-:Y:S05]  /*13f90*/  BRA `(.L_x_840) ;  /* 0xffffff1000347947 */ /* 0x000fea000383ffff */
.L_x_847:
[----:B-1----:R-:W-:-:S04]  /*13fa0*/  IMAD.U32 R9, RZ, RZ, UR6 ;  /* 0x00000006ff097e24 */ /* 0x002fc8000f8e00ff */
[----:B------:R1:W2:Y:S03]  /*13fb0*/  SYNCS.PHASECHK.TRANS64.TRYWAIT P1, [R9+URZ+0x2d850], R0 ;  /* 0x02d85000090075a7 */ /* 0x0002a6000802017f */
[----:B--2---:R-:W-:Y:S05]  /*13fc0*/  @!P1 NANOSLEEP.SYNCS 0x989680 ;  /* 0x009896800000995d */ /* 0x004fea0003900000 */
[----:B------:R-:W2:Y:S02]  /*13fd0*/  @!P1 SYNCS.PHASECHK.TRANS64 P1, [R9+URZ+0x2d850], R0 ;  /* 0x02d85000090095a7 */ /* 0x000ea4000802007f */
[----:B--2---:R-:W-:Y:S05]  /*13fe0*/  @!P1 BRA `(.L_x_847) ;  /* 0xfffffffc00ec9947 */ /* 0x004fea000383ffff */
[----:B------:R-:W-:Y:S05]  /*13ff0*/  BRA `(.L_x_844) ;  /* 0xffffff1000e07947 */ /* 0x000fea000383ffff */
.L_x_866:
[----:B-1----:R-:W-:-:S04]  /*14000*/  IMAD.U32 R7, RZ, RZ, UR6 ;  /* 0x00000006ff077e24 */ /* 0x002fc8000f8e00ff */
[----:B------:R1:W2:Y:S03]  /*14010*/  SYNCS.PHASECHK.TRANS64.TRYWAIT P1, [R7+URZ+0x2d830], R0 ;  /* 0x02d83000070075a7 */ /* 0x0002a6000802017f */
[----:B--2---:R-:W-:Y:S05]  /*14020*/  @!P1 NANOSLEEP.SYNCS 0x989680 ;  /* 0x009896800000995d */ /* 0x004fea0003900000 */
[----:B------:R-:W2:Y:S02]  /*14030*/  @!P1 SYNCS.PHASECHK.TRANS64 P1, [R7+URZ+0x2d830], R0 ;  /* 0x02d83000070095a7 */ /* 0x000ea4000802007f */
[----:B--2---:R-:W-:Y:S05]  /*14040*/  @!P1 BRA `(.L_x_866) ;  /* 0xfffffffc00ec9947 */ /* 0x004fea000383ffff */
[----:B------:R-:W-:Y:S05]  /*14050*/  BRA `(.L_x_863) ;  /* 0xffffff4400347947 */ /* 0x000fea000383ffff */
.L_x_870:
[----:B-1----:R-:W-:-:S04]  /*14060*/  IMAD.U32 R7, RZ, RZ, UR6 ;  /* 0x00000006ff077e24 */ /* 0x002fc8000f8e00ff */
[----:B------:R1:W2:Y:S03]  /*14070*/  SYNCS.PHASECHK.TRANS64.TRYWAIT P1, [R7+URZ+0x2d850], R0 ;  /* 0x02d85000070075a7 */ /* 0x0002a6000802017f */
[----:B--2---:R-:W-:Y:S05]  /*14080*/  @!P1 NANOSLEEP.SYNCS 0x989680 ;  /* 0x009896800000995d */ /* 0x004fea0003900000 */
[----:B------:R-:W2:Y:S02]  /*14090*/  @!P1 SYNCS.PHASECHK.TRANS64 P1, [R7+URZ+0x2d850], R0 ;  /* 0x02d85000070095a7 */ /* 0x000ea4000802007f */
[----:B--2---:R-:W-:Y:S05]  /*140a0*/  @!P1 BRA `(.L_x_870) ;  /* 0xfffffffc00ec9947 */ /* 0x004fea000383ffff */
[----:B------:R-:W-:Y:S05]  /*140b0*/  BRA `(.L_x_867) ;  /* 0xffffff4400e07947 */ /* 0x000fea000383ffff */
.L_x_878:
[----:B-1----:R-:W-:-:S04]  /*140c0*/  IMAD.U32 R9, RZ, RZ, UR6 ;  /* 0x00000006ff097e24 */ /* 0x002fc8000f8e00ff */
[----:B------:R1:W2:Y:S03]  /*140d0*/  SYNCS.PHASECHK.TRANS64.TRYWAIT P1, [R9+URZ+0x2d830], R0 ;  /* 0x02d83000090075a7 */ /* 0x0002a6000802017f */
[----:B--2---:R-:W-:Y:S05]  /*140e0*/  @!P1 NANOSLEEP.SYNCS 0x989680 ;  /* 0x009896800000995d */ /* 0x004fea0003900000 */
[----:B------:R-:W2:Y:S02]  /*140f0*/  @!P1 SYNCS.PHASECHK.TRANS64 P1, [R9+URZ+0x2d830], R0 ;  /* 0x02d83000090095a7 */ /* 0x000ea4000802007f */
[----:B--2---:R-:W-:Y:S05]  /*14100*/  @!P1 BRA `(.L_x_878) ;  /* 0xfffffffc00ec9947 */ /* 0x004fea000383ffff */
[----:B------:R-:W-:Y:S05]  /*14110*/  BRA `(.L_x_875) ;  /* 0xffffff64005c7947 */ /* 0x000fea000383ffff */
.L_x_882:
[----:B-1----:R-:W-:-:S04]  /*14120*/  IMAD.U32 R9, RZ, RZ, UR6 ;  /* 0x00000006ff097e24 */ /* 0x002fc8000f8e00ff */
[----:B------:R1:W2:Y:S03]  /*14130*/  SYNCS.PHASECHK.TRANS64.TRYWAIT P1, [R9+URZ+0x2d850], R0 ;  /* 0x02d85000090075a7 */ /* 0x0002a6000802017f */
[----:B--2---:R-:W-:Y:S05]  /*14140*/  @!P1 NANOSLEEP.SYNCS 0x989680 ;  /* 0x009896800000995d */ /* 0x004fea0003900000 */
[----:B------:R-:W2:Y:S02]  /*14150*/  @!P1 SYNCS.PHASECHK.TRANS64 P1, [R9+URZ+0x2d850], R0 ;  /* 0x02d85000090095a7 */ /* 0x000ea4000802007f */
[----:B--2---:R-:W-:Y:S05]  /*14160*/  @!P1 BRA `(.L_x_882) ;  /* 0xfffffffc00ec9947 */ /* 0x004fea000383ffff */
[----:B------:R-:W-:Y:S05]  /*14170*/  BRA `(.L_x_879) ;  /* 0xffffff6800087947 */ /* 0x000fea000383ffff */
.L_x_897:
[----:B-1----:R-:W-:-:S04]  /*14180*/  IMAD.U32 R6, RZ, RZ, UR8 ;  /* 0x00000008ff067e24 */ /* 0x002fc8000f8e00ff */
[----:B------:R1:W2:Y:S03]  /*14190*/  SYNCS.PHASECHK.TRANS64.TRYWAIT P1, [R6+URZ+0x2d850], R5 ;  /* 0x02d85005060075a7 */ /* 0x0002a6000802017f */
[----:B--2---:R-:W-:Y:S05]  /*141a0*/  @!P1 NANOSLEEP.SYNCS 0x989680 ;  /* 0x009896800000995d */ /* 0x004fea0003900000 */
[----:B------:R-:W2:Y:S02]  /*141b0*/  @!P1 SYNCS.PHASECHK.TRANS64 P1, [R6+URZ+0x2d850], R5 ;  /* 0x02d85005060095a7 */ /* 0x000ea4000802007f */
[----:B--2---:R-:W-:Y:S05]  /*141c0*/  @!P1 BRA `(.L_x_897) ;  /* 0xfffffffc00ec9947 */ /* 0x004fea000383ffff */
[----:B------:R-:W-:Y:S05]  /*141d0*/  BRA `(.L_x_896) ;  /* 0xffffff9400807947 */ /* 0x000fea000383ffff */
.L_x_926:
[----:B------:R-:W1:Y:S01]  /*141e0*/  S2R R20, SR_TID.X ;  /* 0x0000000000147919 */ /* 0x000e620000002100 */
        /* <DEDUP_REMOVED lines=9> */
.L_x_979:
[----:B------:R-:W-:Y:S05]  /*14280*/  BRA `(.L_x_980) ;  /* 0xffffffc8004c7947 */ /* 0x000fea000383ffff */
.L_x_929:
[----:B0-----:R0:W1:Y:S02]  /*14290*/  SYNCS.PHASECHK.TRANS64.TRYWAIT P0, [R6+URZ+0x2d840], R2 ;  /* 0x02d84002060075a7 */ /* 0x001064000800017f */
[----:B-1----:R-:W-:Y:S05]  /*142a0*/  @!P0 NANOSLEEP.SYNCS 0x989680 ;  /* 0x009896800000895d */ /* 0x002fea0003900000 */
[----:B------:R-:W1:Y:S02]  /*142b0*/  @!P0 SYNCS.PHASECHK.TRANS64 P0, [R6+URZ+0x2d840], R2 ;  /* 0x02d84002060085a7 */ /* 0x000e64000800007f */
[----:B-1----:R-:W-:Y:S05]  /*142c0*/  @!P0 BRA `(.L_x_929) ;  /* 0xfffffffc00f08947 */ /* 0x002fea000383ffff */
[----:B------:R-:W-:Y:S05]  /*142d0*/  BRA `(.L_x_981) ;  /* 0xffffffcc00547947 */ /* 0x000fea000383ffff */
.L_x_930:
        /* <DEDUP_REMOVED lines=8> */
.L_x_983:
[----:B------:R-:W-:Y:S05]  /*14360*/  BSYNC B0 ;  /* 0x0000000000007941 */ /* 0x000fea0003800000 */
.L_x_982:
[----:B------:R-:W-:Y:S02]  /*14370*/  IMAD.MOV.U32 R13, RZ, RZ, R4 ;  /* 0x000000ffff0d7224 */ /* 0x000fe400078e0004 */
[----:B------:R-:W-:Y:S02]  /*14380*/  IMAD.MOV.U32 R12, RZ, RZ, RZ ;  /* 0x000000ffff0c7224 */ /* 0x000fe400078e00ff */
[----:B------:R-:W-:Y:S02]  /*14390*/  IMAD.MOV.U32 R11, RZ, RZ, 0x1c1f ;  /* 0x00001c1fff0b7424 */ /* 0x000fe400078e00ff */
[----:B------:R-:W-:Y:S02]  /*143a0*/  IMAD.MOV.U32 R15, RZ, RZ, -0x1 ;  /* 0xffffffffff0f7424 */ /* 0x000fe400078e00ff */
[----:B------:R-:W-:Y:S02]  /*143b0*/  IMAD.MOV.U32 R2, RZ, RZ, R14 ;  /* 0x000000ffff027224 */ /* 0x000fe400078e000e */
[----:B------:R-:W-:-:S07]  /*143c0*/  @P0 IMAD R8, R7, 0x2, R16 ;  /* 0x0000000207080824 */ /* 0x000fce00078e0210 */
[----:B------:R-:W-:Y:S05]  /*143d0*/  WARPSYNC.COLLECTIVE R15, `(.L_x_984) ;  /* 0x000000000f087348 */ /* 0x000fea0003c00000 */
[----:B------:R0:W1:Y:S02]  /*143e0*/  SHFL.IDX P6, R14, R13, R12, R11 ;  /* 0x0000000c0d0e7389 */ /* 0x00006400000c000b */
[----:B01----:R-:W-:Y:S01]  /*143f0*/  ENDCOLLECTIVE ;  /* 0x000000000000791b */ /* 0x003fe20003800000 */
.L_x_984:
[----:B------:R-:W-:Y:S02]  /*14400*/  IMAD.MOV.U32 R13, RZ, RZ, R0 ;  /* 0x000000ffff0d7224 */ /* 0x000fe400078e0000 */
[----:B------:R-:W-:Y:S02]  /*14410*/  IMAD.MOV.U32 R12, RZ, RZ, 0x1 ;  /* 0x00000001ff0c7424 */ /* 0x000fe400078e00ff */
[----:B------:R-:W-:-:S07]  /*14420*/  IMAD.MOV.U32 R3, RZ, RZ, R14 ;  /* 0x000000ffff037224 */ /* 0x000fce00078e000e */
[----:B------:R-:W-:Y:S05]  /*14430*/  WARPSYNC.COLLECTIVE R15, `(.L_x_985) ;  /* 0x000000000f087348 */ /* 0x000fea0003c00000 */
[----:B------:R0:W1:Y:S02]  /*14440*/  SHFL.IDX P6, R14, R13, R12, R11 ;  /* 0x0000000c0d0e7389 */ /* 0x00006400000c000b */
[----:B01----:R-:W-:Y:S01]  /*14450*/  ENDCOLLECTIVE ;  /* 0x000000000000791b */ /* 0x003fe20003800000 */
.L_x_985:
        /* <DEDUP_REMOVED lines=17> */
.L_x_986:
[----:B------:R-:W-:Y:S02]  /*14570*/  @P0 IMAD R8, R7, 0x2, R16 ;  /* 0x0000000207080824 */ /* 0x000fe400078e0210 */
[----:B------:R-:W-:Y:S02]  /*14580*/  IMAD.MOV.U32 R13, RZ, RZ, R0 ;  /* 0x000000ffff0d7224 */ /* 0x000fe400078e0000 */
[----:B------:R-:W-:Y:S02]  /*14590*/  IMAD.MOV.U32 R12, RZ, RZ, 0x2 ;  /* 0x00000002ff0c7424 */ /* 0x000fe400078e00ff */
[----:B------:R-:W-:-:S07]  /*145a0*/  IMAD.MOV.U32 R3, RZ, RZ, R14 ;  /* 0x000000ffff037224 */ /* 0x000fce00078e000e */
[----:B------:R-:W-:Y:S05]  /*145b0*/  WARPSYNC.COLLECTIVE R15, `(.L_x_987) ;  /* 0x000000000f087348 */ /* 0x000fea0003c00000 */
[----:B------:R0:W1:Y:S02]  /*145c0*/  SHFL.IDX P6, R14, R13, R12, R11 ;  /* 0x0000000c0d0e7389 */ /* 0x00006400000c000b */
[----:B01----:R-:W-:Y:S01]  /*145d0*/  ENDCOLLECTIVE ;  /* 0x000000000000791b */ /* 0x003fe20003800000 */
.L_x_987:
        /* <DEDUP_REMOVED lines=17> */
.L_x_988:
[----:B------:R-:W-:Y:S02]  /*146f0*/  @P0 IMAD R8, R7, 0x2, R16 ;  /* 0x0000000207080824 */ /* 0x000fe400078e0210 */
[----:B------:R-:W-:Y:S02]  /*14700*/  IMAD.MOV.U32 R13, RZ, RZ, R0 ;  /* 0x000000ffff0d7224 */ /* 0x000fe400078e0000 */
[----:B------:R-:W-:Y:S02]  /*14710*/  IMAD.MOV.U32 R12, RZ, RZ, 0x3 ;  /* 0x00000003ff0c7424 */ /* 0x000fe400078e00ff */
[----:B------:R-:W-:-:S07]  /*14720*/  IMAD.MOV.U32 R3, RZ, RZ, R14 ;  /* 0x000000ffff037224 */ /* 0x000fce00078e000e */
[----:B------:R-:W-:Y:S05]  /*14730*/  WARPSYNC.COLLECTIVE R15, `(.L_x_989) ;  /* 0x000000000f087348 */ /* 0x000fea0003c00000 */
[----:B------:R0:W1:Y:S02]  /*14740*/  SHFL.IDX P6, R14, R13, R12, R11 ;  /* 0x0000000c0d0e7389 */ /* 0x00006400000c000b */
[----:B01----:R-:W-:Y:S01]  /*14750*/  ENDCOLLECTIVE ;  /* 0x000000000000791b */ /* 0x003fe20003800000 */
.L_x_989:
        /* <DEDUP_REMOVED lines=16> */
.L_x_990:
[----:B------:R-:W-:Y:S05]  /*14860*/  BRA `(.L_x_991) ;  /* 0xffffffcc001c7947 */ /* 0x000fea000383ffff */
.L_x_935:
[----:B------:R-:W-:Y:S02]  /*14870*/  IMAD.MOV.U32 R13, RZ, RZ, R5 ;  /* 0x000000ffff0d7224 */ /* 0x000fe400078e0005 */
[----:B------:R-:W-:Y:S02]  /*14880*/  IMAD.MOV.U32 R12, RZ, RZ, RZ ;  /* 0x000000ffff0c7224 */ /* 0x000fe400078e00ff */
[----:B------:R-:W-:Y:S02]  /*14890*/  IMAD.MOV.U32 R11, RZ, RZ, 0x1c1f ;  /* 0x00001c1fff0b7424 */ /* 0x000fe400078e00ff */
[----:B------:R-:W-:Y:S02]  /*148a0*/  IMAD.MOV.U32 R15, RZ, RZ, -0x1 ;  /* 0xffffffffff0f7424 */ /* 0x000fe400078e00ff */
[----:B------:R-:W-:-:S07]  /*148b0*/  VIADD R4, R21, UR43 ;  /* 0x0000002b15047c36 */ /* 0x000fce0008000000 */
[----:B-----5:R-:W-:Y:S05]  /*148c0*/  WARPSYNC.COLLECTIVE R15, `(.L_x_992) ;  /* 0x000000000f087348 */ /* 0x020fea0003c00000 */
[----:B------:R0:W1:Y:S02]  /*148d0*/  SHFL.IDX P6, R14, R13, R12, R11 ;  /* 0x0000000c0d0e7389 */ /* 0x00006400000c000b */
[----:B01---5:R-:W-:Y:S01]  /*148e0*/  ENDCOLLECTIVE ;  /* 0x000000000000791b */ /* 0x023fe20003800000 */
.L_x_992:
[C---:B------:R-:W-:Y:S01]  /*148f0*/  VIADD R8, R4.reuse, 0x20 ;  /* 0x0000002004087836 */ /* 0x040fe20000000000 */
[----:B------:R-:W-:Y:S01]  /*14900*/  ISETP.GE.AND P0, PT, R4, UR37, PT ;  /* 0x0000002504007c0c */ /* 0x000fe2000bf06270 */
[----:B------:R-:W-:Y:S02]  /*14910*/  IMAD.MOV.U32 R13, RZ, RZ, R0 ;  /* 0x000000ffff0d7224 */ /* 0x000fe400078e0000 */
[----:B------:R-:W-:-:S10]  /*14920*/  IMAD.MOV.U32 R2, RZ, RZ, R14 ;  /* 0x000000ffff027224 */ /* 0x000fd400078e000e */
[----:B------:R-:W-:Y:S05]  /*14930*/  WARPSYNC.COLLECTIVE R15, `(.L_x_993) ;  /* 0x000000000f087348 */ /* 0x000fea0003c00000 */
[----:B------:R0:W1:Y:S02]  /*14940*/  SHFL.IDX P6, R14, R13, R12, R11 ;  /* 0x0000000c0d0e7389 */ /* 0x00006400000c000b */
[----:B01----:R-:W-:Y:S01]  /*14950*/  ENDCOLLECTIVE ;  /* 0x000000000000791b */ /* 0x003fe20003800000 */
.L_x_993:
[----:B------:R-:W-:Y:S02]  /*14960*/  IMAD.MOV.U32 R13, RZ, RZ, R5 ;  /* 0x000000ffff0d7224 */ /* 0x000fe400078e0005 */
[----:B------:R-:W-:Y:S02]  /*14970*/  IMAD.MOV.U32 R12, RZ, RZ, 0x1 ;  /* 0x00000001ff0c7424 */ /* 0x000fe400078e00ff */
[----:B------:R-:W-:-:S07]  /*14980*/  IMAD.MOV.U32 R3, RZ, RZ, R14 ;  /* 0x000000ffff037224 */ /* 0x000fce00078e000e */
[----:B------:R-:W-:Y:S05]  /*14990*/  WARPSYNC.COLLECTIVE R15, `(.L_x_994) ;  /* 0x000000000f087348 */ /* 0x000fea0003c00000 */
[----:B------:R0:W1:Y:S02]  /*149a0*/  SHFL.IDX P6, R14, R13, R12, R11 ;  /* 0x0000000c0d0e7389 */ /* 0x00006400000c000b */
[----:B01----:R-:W-:Y:S01]  /*149b0*/  ENDCOLLECTIVE ;  /* 0x000000000000791b */ /* 0x003fe20003800000 */
.L_x_994:
        /* <DEDUP_REMOVED lines=17> */
.L_x_995:
[----:B------:R-:W-:Y:S02]  /*14ad0*/  IMAD.MOV.U32 R13, RZ, RZ, R5 ;  /* 0x000000ffff0d7224 */ /* 0x000fe400078e0005 */
[----:B------:R-:W-:Y:S02]  /*14ae0*/  IMAD.MOV.U32 R12, RZ, RZ, 0x2 ;  /* 0x00000002ff0c7424 */ /* 0x000fe400078e00ff */
[----:B------:R-:W-:-:S07]  /*14af0*/  IMAD.MOV.U32 R3, RZ, RZ, R14 ;  /* 0x000000ffff037224 */ /* 0x000fce00078e000e */
[----:B------:R-:W-:Y:S05]  /*14b00*/  WARPSYNC.COLLECTIVE R15, `(.L_x_996) ;  /* 0x000000000f087348 */ /* 0x000fea0003c00000 */
[----:B------:R0:W1:Y:S02]  /*14b10*/  SHFL.IDX P6, R14, R13, R12, R11 ;  /* 0x0000000c0d0e7389 */ /* 0x00006400000c000b */
[----:B01----:R-:W-:Y:S01]  /*14b20*/  ENDCOLLECTIVE ;  /* 0x000000000000791b */ /* 0x003fe20003800000 */
.L_x_996:
        /* <DEDUP_REMOVED lines=13> */
[----:B------:R-:W-:Y:S01]  /*14c00*/  ISETP.GE.AND P0, PT, R2, UR37, PT ;  /* 0x0000002502007c0c */ /* 0x000fe2000bf06270 */
[----:B------:R-:W-:-:S12]  /*14c10*/  IMAD.MOV.U32 R2, RZ, RZ, R14 ;  /* 0x000000ffff027224 */ /* 0x000fd800078e000e */
[----:B------:R-:W-:Y:S05]  /*14c20*/  WARPSYNC.COLLECTIVE R15, `(.L_x_997) ;  /* 0x000000000f087348 */ /* 0x000fea0003c00000 */
[----:B------:R0:W1:Y:S02]  /*14c30*/  SHFL.IDX P6, R14, R13, R12, R11 ;  /* 0x0000000c0d0e7389 */ /* 0x00006400000c000b */
[----:B01----:R-:W-:Y:S01]  /*14c40*/  ENDCOLLECTIVE ;  /* 0x000000000000791b */ /* 0x003fe20003800000 */
.L_x_997:
[----:B------:R-:W-:Y:S02]  /*14c50*/  IMAD.MOV.U32 R13, RZ, RZ, R5 ;  /* 0x000000ffff0d7224 */ /* 0x000fe400078e0005 */
[----:B------:R-:W-:Y:S02]  /*14c60*/  IMAD.MOV.U32 R12, RZ, RZ, 0x3 ;  /* 0x00000003ff0c7424 */ /* 0x000fe400078e00ff */
[----:B------:R-:W-:-:S07]  /*14c70*/  IMAD.MOV.U32 R3, RZ, RZ, R14 ;  /* 0x000000ffff037224 */ /* 0x000fce00078e000e */
[----:B------:R-:W-:Y:S05]  /*14c80*/  WARPSYNC.COLLECTIVE R15, `(.L_x_998) ;  /* 0x000000000f087348 */ /* 0x000fea0003c00000 */
[----:B------:R0:W1:Y:S02]  /*14c90*/  SHFL.IDX P6, R14, R13, R12, R11 ;  /* 0x0000000c0d0e7389 */ /* 0x00006400000c000b */
[----:B01----:R-:W-:Y:S01]  /*14ca0*/  ENDCOLLECTIVE ;  /* 0x000000000000791b */ /* 0x003fe20003800000 */
.L_x_998:
        /* <DEDUP_REMOVED lines=10> */
.L_x_999:
[----:B------:R-:W-:Y:S01]  /*14d50*/  @!PT LDS RZ, [RZ] ;  /* 0x00000000fffff984 */ /* 0x000fe20000000800 */
[----:B------:R-:W-:Y:S01]  /*14d60*/  @!PT LDS RZ, [RZ] ;  /* 0x00000000fffff984 */ /* 0x000fe20000000800 */
[----:B------:R-:W-:Y:S01]  /*14d70*/  @!PT LDS RZ, [RZ] ;  /* 0x00000000fffff984 */ /* 0x000fe20000000800 */
[----:B------:R-:W-:Y:S04]  /*14d80*/  @!P0 LDGSTS.E.BYPASS.LTC128B.128 [R10+0xd400], desc[UR52][R2.64], !P3 ;  /* 0x0d400000020a8fae */ /* 0x000fe8000d901d74 */
[----:B------:R-:W-:Y:S04]  /*14d90*/  @!P0 LDGSTS.E.BYPASS.LTC128B.128 [R10+0x10400], desc[UR52][R2.64+0x40], !P4 ;  /* 0x10400040020a8fae */ /* 0x000fe8000e101d74 */
[----:B------:R0:W-:Y:S01]  /*14da0*/  @!P0 LDGSTS.E.BYPASS.LTC128B.128 [R10+0x13400], desc[UR52][R2.64+0x80], !P5 ;  /* 0x13400080020a8fae */ /* 0x0001e2000e901d74 */
[----:B------:R-:W-:Y:S02]  /*14db0*/  IMAD.MOV.U32 R13, RZ, RZ, R6 ;  /* 0x000000ffff0d7224 */ /* 0x000fe400078e0006 */
[----:B------:R-:W-:-:S02]  /*14dc0*/  IMAD.MOV.U32 R12, RZ, RZ, RZ ;  /* 0x000000ffff0c7224 */ /* 0x000fc400078e00ff */
[----:B0-----:R-:W-:Y:S02]  /*14dd0*/  VIADD R2, R4, 0x60 ;  /* 0x0000006004027836 */ /* 0x001fe40000000000 */
[----:B------:R-:W-:-:S07]  /*14de0*/  IMAD.MOV.U32 R0, RZ, RZ, R14 ;  /* 0x000000ffff007224 */ /* 0x000fce00078e000e */
[----:B------:R-:W-:Y:S05]  /*14df0*/  WARPSYNC.COLLECTIVE R15, `(.L_x_1000) ;  /* 0x000000000f087348 */ /* 0x000fea0003c00000 */
[----:B------:R0:W1:Y:S02]  /*14e00*/  SHFL.IDX P6, R14, R13, R12, R11 ;  /* 0x0000000c0d0e7389 */ /* 0x00006400000c000b */
[----:B01----:R-:W-:Y:S01]  /*14e10*/  ENDCOLLECTIVE ;  /* 0x000000000000791b */ /* 0x003fe20003800000 */
.L_x_1000:
[----:B------:R-:W-:-:S13]  /*14e20*/  ISETP.GE.AND P0, PT, R2, UR37, PT ;  /* 0x0000002502007c0c */ /* 0x000fda000bf06270 */
[----:B------:R-:W-:Y:S01]  /*14e30*/  @!P0 LEA R8, P1, R20, R0, 0x1 ;  /* 0x0000000014088211 */ /* 0x000fe200078208ff */
[----:B------:R-:W-:Y:S02]  /*14e40*/  VIADD R0, R4, 0x80 ;  /* 0x0000008004007836 */ /* 0x000fe40000000000 */
[----:B------:R-:W-:Y:S02]  /*14e50*/  IMAD.MOV.U32 R13, RZ, RZ, R7 ;  /* 0x000000ffff0d7224 */ /* 0x000fe400078e0007 */
[----:B------:R-:W-:Y:S02]  /*14e60*/  @!P0 IMAD.X R9, RZ, RZ, R5, P1 ;  /* 0x000000ffff098224 */ /* 0x000fe400008e0605 */
[----:B------:R-:W-:Y:S02]  /*14e70*/  @!P0 IMAD.MOV.U32 R2, RZ, RZ, R8 ;  /* 0x000000ffff028224 */ /* 0x000fe400078e0008 */
[----:B------:R-:W-:-:S05]  /*14e80*/  @!P0 IMAD.MOV.U32 R3, RZ, RZ, R9 ;  /* 0x000000ffff038224 */ /* 0x000fca00078e0009 */
[----:B------:R-:W-:Y:S01]  /*14e90*/  @!PT LDS RZ, [RZ] ;  /* 0x00000000fffff984 */ /* 0x000fe20000000800 */
[----:B------:R-:W-:Y:S01]  /*14ea0*/  @!PT LDS RZ, [RZ] ;  /* 0x00000000fffff984 */ /* 0x000fe20000000800 */
[----:B------:R-:W-:Y:S01]  /*14eb0*/  @!PT LDS RZ, [RZ] ;  /* 0x00000000fffff984 */ /* 0x000fe20000000800 */
[----:B------:R0:W-:Y:S04]  /*14ec0*/  @!P0 LDGSTS.E.BYPASS.LTC128B.128 [R10+0xdc00], desc[UR52][R2.64], !P3 ;  /* 0x0dc00000020a8fae */ /* 0x0001e8000d901d74 */
[----:B------:R0:W-:Y:S04]  /*14ed0*/  @!P0 LDGSTS.E.BYPASS.LTC128B.128 [R10+0x10c00], desc[UR52][R2.64+0x40], !P4 ;  /* 0x10c00040020a8fae */ /* 0x0001e8000e101d74 */
[----:B------:R0:W-:Y:S01]  /*14ee0*/  @!P0 LDGSTS.E.BYPASS.LTC128B.128 [R10+0x13c00], desc[UR52][R2.64+0x80], !P5 ;  /* 0x13c00080020a8fae */ /* 0x0001e2000e901d74 */
[----:B------:R-:W-:Y:S01]  /*14ef0*/  ISETP.GE.AND P0, PT, R0, UR37, PT ;  /* 0x0000002500007c0c */ /* 0x000fe2000bf06270 */
[----:B------:R-:W-:-:S12]  /*14f00*/  IMAD.MOV.U32 R0, RZ, RZ, R14 ;  /* 0x000000ffff007224 */ /* 0x000fd800078e000e */
[----:B0-----:R-:W-:Y:S05]  /*14f10*/  WARPSYNC.COLLECTIVE R15, `(.L_x_1001) ;  /* 0x000000000f087348 */ /* 0x001fea0003c00000 */
[----:B------:R1:W2:Y:S02]  /*14f20*/  SHFL.IDX P6, R14, R13, R12, R11 ;  /* 0x0000000c0d0e7389 */ /* 0x0002a400000c000b */
[----:B012---:R-:W-:Y:S01]  /*14f30*/  ENDCOLLECTIVE ;  /* 0x000000000000791b */ /* 0x007fe20003800000 */
.L_x_1001:
[----:B------:R-:W-:Y:S02]  /*14f40*/  IMAD.MOV.U32 R13, RZ, RZ, R6 ;  /* 0x000000ffff0d7224 */ /* 0x000fe400078e0006 */
[----:B------:R-:W-:Y:S02]  /*14f50*/  IMAD.MOV.U32 R12, RZ, RZ, 0x1 ;  /* 0x00000001ff0c7424 */ /* 0x000fe400078e00ff */
[----:B------:R-:W-:-:S07]  /*14f60*/  IMAD.MOV.U32 R2, RZ, RZ, R14 ;  /* 0x000000ffff027224 */ /* 0x000fce00078e000e */
[----:B------:R-:W-:Y:S05]  /*14f70*/  WARPSYNC.COLLECTIVE R15, `(.L_x_1002) ;  /* 0x000000000f087348 */ /* 0x000fea0003c00000 */
[----:B------:R0:W1:Y:S02]  /*14f80*/  SHFL.IDX P6, R14, R13, R12, R11 ;  /* 0x0000000c0d0e7389 */ /* 0x00006400000c000b */
[----:B01----:R-:W-:Y:S01]  /*14f90*/  ENDCOLLECTIVE ;  /* 0x000000000000791b */ /* 0x003fe20003800000 */
.L_x_1002:
[----:B------:R-:W-:-:S05]  /*14fa0*/  @!P0 LEA R5, P1, R20, R2, 0x1 ;  /* 0x0000000214058211 */ /* 0x000fca00078208ff */
[----:B------:R-:W-:Y:S02]  /*14fb0*/  @!P0 IMAD.X R0, RZ, RZ, R0, P1 ;  /* 0x000000ffff008224 */ /* 0x000fe400008e0600 */
[----:B------:R-:W-:Y:S02]  /*14fc0*/  @!P0 IMAD.MOV.U32 R2, RZ, RZ, R5 ;  /* 0x000000ffff028224 */ /* 0x000fe400078e0005 */
        /* <DEDUP_REMOVED lines=12> */
.L_x_1003:
[----:B------:R-:W-:Y:S05]  /*15090*/  BRA `(.L_x_1004) ;  /* 0xffffffd000007947 */ /* 0x000fea000383ffff */
.L_x_938:
[----:B0-----:R0:W1:Y:S02]  /*150a0*/  SYNCS.PHASECHK.TRANS64.TRYWAIT P0, [R16+URZ+0x2d820], R3 ;  /* 0x02d82003100075a7 */ /* 0x001064000800017f */
[----:B-1----:R-:W-:Y:S05]  /*150b0*/  @!P0 NANOSLEEP.SYNCS 0x989680 ;  /* 0x009896800000895d */ /* 0x002fea0003900000 */
[----:B------:R-:W1:Y:S02]  /*150c0*/  @!P0 SYNCS.PHASECHK.TRANS64 P0, [R16+URZ+0x2d820], R3 ;  /* 0x02d82003100085a7 */ /* 0x000e64000800007f */
[----:B-1----:R-:W-:Y:S05]  /*150d0*/  @!P0 BRA `(.L_x_938) ;  /* 0xfffffffc00f08947 */ /* 0x002fea000383ffff */
[----:B------:R-:W-:Y:S05]  /*150e0*/  BRA `(.L_x_1005) ;  /* 0xffffffd000647947 */ /* 0x000fea000383ffff */
.L_x_942:
[----:B0-----:R0:W1:Y:S02]  /*150f0*/  SYNCS.PHASECHK.TRANS64.TRYWAIT P0, [R6+URZ+0x2d840], R0 ;  /* 0x02d84000060075a7 */ /* 0x001064000800017f */
[----:B-1----:R-:W-:Y:S05]  /*15100*/  @!P0 NANOSLEEP.SYNCS 0x989680 ;  /* 0x009896800000895d */ /* 0x002fea0003900000 */
[----:B------:R-:W1:Y:S02]  /*15110*/  @!P0 SYNCS.PHASECHK.TRANS64 P0, [R6+URZ+0x2d840], R0 ;  /* 0x02d84000060085a7 */ /* 0x000e64000800007f */
[----:B-1----:R-:W-:Y:S05]  /*15120*/  @!P0 BRA `(.L_x_942) ;  /* 0xfffffffc00f08947 */ /* 0x002fea000383ffff */
[----:B------:R-:W-:Y:S05]  /*15130*/  BRA `(.L_x_1006) ;  /* 0xffffffd400387947 */ /* 0x000fea000383ffff */
.L_x_943:
        /* <DEDUP_REMOVED lines=8> */
.L_x_1008:
[----:B------:R-:W-:Y:S05]  /*151c0*/  BSYNC B1 ;  /* 0x0000000000017941 */ /* 0x000fea0003800000 */
.L_x_1007:
[----:B------:R-:W0:Y:S01]  /*151d0*/  S2R R27, SR_TID.X ;  /* 0x00000000001b7919 */ /* 0x000e220000002100 */
[----:B------:R-:W-:Y:S02]  /*151e0*/  IMAD.MOV.U32 R13, RZ, RZ, R7 ;  /* 0x000000ffff0d7224 */ /* 0x000fe400078e0007 */
        /* <DEDUP_REMOVED lines=8> */
.L_x_1009:
        /* <DEDUP_REMOVED lines=8> */
.L_x_1010:
[----:B------:R-:W-:-:S05]  /*152f0*/  IMAD.SHL.U32 R0, R27, 0x2, RZ ;  /* 0x000000021b007824 */ /* 0x000fca00078e00ff */
        /* <DEDUP_REMOVED lines=13> */
.L_x_1011:
[----:B------:R-:W-:Y:S02]  /*153d0*/  IMAD.MOV.U32 R13, RZ, RZ, R10 ;  /* 0x000000ffff0d7224 */ /* 0x000fe400078e000a */
[----:B------:R-:W-:Y:S02]  /*153e0*/  IMAD.MOV.U32 R12, RZ, RZ, 0x2 ;  /* 0x00000002ff0c7424 */ /* 0x000fe400078e00ff */
[----:B------:R-:W-:-:S07]  /*153f0*/  IMAD.MOV.U32 R2, RZ, RZ, R14 ;  /* 0x000000ffff027224 */ /* 0x000fce00078e000e */
[----:B------:R-:W-:Y:S05]  /*15400*/  WARPSYNC.COLLECTIVE R15, `(.L_x_1012) ;  /* 0x000000000f087348 */ /* 0x000fea0003c00000 */
[----:B------:R0:W1:Y:S02]  /*15410*/  SHFL.IDX P6, R14, R13, R12, R11 ;  /* 0x0000000c0d0e7389 */ /* 0x00006400000c000b */
[----:B01----:R-:W-:Y:S01]  /*15420*/  ENDCOLLECTIVE ;  /* 0x000000000000791b */ /* 0x003fe20003800000 */
.L_x_1012:
        /* <DEDUP_REMOVED lines=13> */
.L_x_1013:
[----:B------:R-:W-:Y:S02]  /*15500*/  IMAD.MOV.U32 R13, RZ, RZ, R10 ;  /* 0x000000ffff0d7224 */ /* 0x000fe400078e000a */
[----:B------:R-:W-:Y:S02]  /*15510*/  IMAD.MOV.U32 R12, RZ, RZ, 0x3 ;  /* 0x00000003ff0c7424 */ /* 0x000fe400078e00ff */
[----:B------:R-:W-:-:S07]  /*15520*/  IMAD.MOV.U32 R2, RZ, RZ, R14 ;  /* 0x000000ffff027224 */ /* 0x000fce00078e000e */
[----:B------:R-:W-:Y:S05]  /*15530*/  WARPSYNC.COLLECTIVE R15, `(.L_x_1014) ;  /* 0x000000000f087348 */ /* 0x000fea0003c00000 */
[----:B------:R0:W1:Y:S02]  /*15540*/  SHFL.IDX P6, R14, R13, R12, R11 ;  /* 0x0000000c0d0e7389 */ /* 0x00006400000c000b */
[----:B01----:R-:W-:Y:S01]  /*15550*/  ENDCOLLECTIVE ;  /* 0x000000000000791b */ /* 0x003fe20003800000 */
.L_x_1014:
        /* <DEDUP_REMOVED lines=13> */
.L_x_1015:
[----:B------:R-:W-:Y:S01]  /*15630*/  IMAD.MOV.U32 R2, RZ, RZ, R14 ;  /* 0x000000ffff027224 */ /* 0x000fe200078e000e */
[----:B------:R-:W-:Y:S06]  /*15640*/  BRA `(.L_x_1016) ;  /* 0xffffffd000e47947 */ /* 0x000fec000383ffff */
.L_x_948:
[----:B-1----:R1:W2:Y:S02]  /*15650*/  SYNCS.PHASECHK.TRANS64.TRYWAIT P0, [R6+URZ+0x2d860], R2 ;  /* 0x02d86002060075a7 */ /* 0x0022a4000800017f */
[----:B--2---:R-:W-:Y:S05]  /*15660*/  @!P0 NANOSLEEP.SYNCS 0x989680 ;  /* 0x009896800000895d */ /* 0x004fea0003900000 */
[----:B------:R-:W2:Y:S02]  /*15670*/  @!P0 SYNCS.PHASECHK.TRANS64 P0, [R6+URZ+0x2d860], R2 ;  /* 0x02d86002060085a7 */ /* 0x000ea4000800007f */
[----:B--2---:R-:W-:Y:S05]  /*15680*/  @!P0 BRA `(.L_x_948) ;  /* 0xfffffffc00f08947 */ /* 0x004fea000383ffff */
[----:B------:R-:W-:Y:S05]  /*15690*/  BRA `(.L_x_1017) ;  /* 0xffffffd400447947 */ /* 0x000fea000383ffff */
.L_x_949:
        /* <DEDUP_REMOVED lines=8> */
.L_x_1019:
[----:B------:R-:W-:Y:S05]  /*15720*/  BSYNC B1 ;  /* 0x0000000000017941 */ /* 0x000fea0003800000 */
.L_x_1018:
[----:B------:R-:W-:Y:S02]  /*15730*/  IMAD.MOV.U32 R13, RZ, RZ, R17 ;  /* 0x000000ffff0d7224 */ /* 0x000fe400078e0011 */
[----:B------:R-:W-:Y:S02]  /*15740*/  IMAD.MOV.U32 R12, RZ, RZ, RZ ;  /* 0x000000ffff0c7224 */ /* 0x000fe400078e00ff */
[----:B------:R-:W-:Y:S02]  /*15750*/  IMAD.MOV.U32 R11, RZ, RZ, 0x1c1f ;  /* 0x00001c1fff0b7424 */ /* 0x000fe400078e00ff */
[----:B------:R-:W-:Y:S02]  /*15760*/  IMAD.MOV.U32 R15, RZ, RZ, -0x1 ;  /* 0xffffffffff0f7424 */ /* 0x000fe400078e00ff */
[----:B------:R-:W-:Y:S02]  /*15770*/  IMAD.MOV.U32 R3, RZ, RZ, R14 ;  /* 0x000000ffff037224 */ /* 0x000fe400078e000e */
[----:B------:R-:W-:-:S07]  /*15780*/  IMAD R7, R7, 0x2, R16 ;  /* 0x0000000207077824 */ /* 0x000fce00078e0210 */
[----:B------:R-:W-:Y:S05]  /*15790*/  WARPSYNC.COLLECTIVE R15, `(.L_x_1020) ;  /* 0x000000000f087348 */ /* 0x000fea0003c00000 */
[----:B------:R0:W1:Y:S02]  /*157a0*/  SHFL.IDX P6, R14, R13, R12, R11 ;  /* 0x0000000c0d0e7389 */ /* 0x00006400000c000b */
[----:B01----:R-:W-:Y:S01]  /*157b0*/  ENDCOLLECTIVE ;  /* 0x000000000000791b */ /* 0x003fe20003800000 */
.L_x_1020:
[----:B------:R-:W-:Y:S02]  /*157c0*/  IMAD.MOV.U32 R13, RZ, RZ, R18 ;  /* 0x000000ffff0d7224 */ /* 0x000fe400078e0012 */
[----:B------:R-:W-:Y:S02]  /*157d0*/  IMAD.MOV.U32 R12, RZ, RZ, 0x1 ;  /* 0x00000001ff0c7424 */ /* 0x000fe400078e00ff */
[----:B------:R-:W-:-:S07]  /*157e0*/  IMAD.MOV.U32 R2, RZ, RZ, R14 ;  /* 0x000000ffff027224 */ /* 0x000fce00078e000e */
[----:B------:R-:W-:Y:S05]  /*157f0*/  WARPSYNC.COLLECTIVE R15, `(.L_x_1021) ;  /* 0x000000000f087348 */ /* 0x000fea0003c00000 */
[----:B------:R0:W1:Y:S02]  /*15800*/  SHFL.IDX P6, R14, R13, R12, R11 ;  /* 0x0000000c0d0e7389 */ /* 0x00006400000c000b */
[----:B01----:R-:W-:Y:S01]  /*15810*/  ENDCOLLECTIVE ;  /* 0x000000000000791b */ /* 0x003fe20003800000 */
.L_x_1021:
        /* <DEDUP_REMOVED lines=16> */
.L_x_1022:
[----:B------:R-:W-:Y:S02]  /*15920*/  IMAD.MOV.U32 R13, RZ, RZ, R18 ;  /* 0x000000ffff0d7224 */ /* 0x000fe400078e0012 */
[----:B------:R-:W-:Y:S02]  /*15930*/  IMAD.MOV.U32 R12, RZ, RZ, 0x2 ;  /* 0x00000002ff0c7424 */ /* 0x000fe400078e00ff */
[----:B------:R-:W-:-:S07]  /*15940*/  IMAD.MOV.U32 R2, RZ, RZ, R14 ;  /* 0x000000ffff027224 */ /* 0x000fce00078e000e */
[----:B------:R-:W-:Y:S05]  /*15950*/  WARPSYNC.COLLECTIVE R15, `(.L_x_1023) ;  /* 0x000000000f087348 */ /* 0x000fea0003c00000 */
[----:B------:R0:W1:Y:S02]  /*15960*/  SHFL.IDX P6, R14, R13, R12, R11 ;  /* 0x0000000c0d0e7389 */ /* 0x00006400000c000b */
[----:B01----:R-:W-:Y:S01]  /*15970*/  ENDCOLLECTIVE ;  /* 0x000000000000791b */ /* 0x003fe20003800000 */
.L_x_1023:
        /* <DEDUP_REMOVED lines=16> */
.L_x_1024:
[----:B------:R-:W-:Y:S02]  /*15a80*/  IMAD.MOV.U32 R13, RZ, RZ, R18 ;  /* 0x000000ffff0d7224 */ /* 0x000fe400078e0012 */
[----:B------:R-:W-:Y:S02]  /*15a90*/  IMAD.MOV.U32 R12, RZ, RZ, 0x3 ;  /* 0x00000003ff0c7424 */ /* 0x000fe400078e00ff */
[----:B------:R-:W-:-:S07]  /*15aa0*/  IMAD.MOV.U32 R2, RZ, RZ, R14 ;  /* 0x000000ffff027224 */ /* 0x000fce00078e000e */
[----:B------:R-:W-:Y:S05]  /*15ab0*/  WARPSYNC.COLLECTIVE R15, `(.L_x_1025) ;  /* 0x000000000f087348 */ /* 0x000fea0003c00000 */
[----:B------:R0:W1:Y:S02]  /*15ac0*/  SHFL.IDX P6, R14, R13, R12, R11 ;  /* 0x0000000c0d0e7389 */ /* 0x00006400000c000b */
[----:B01----:R-:W-:Y:S01]  /*15ad0*/  ENDCOLLECTIVE ;  /* 0x000000000000791b */ /* 0x003fe20003800000 */
.L_x_1025:
        /* <DEDUP_REMOVED lines=13> */
.L_x_1026:
        /* <DEDUP_REMOVED lines=8> */
.L_x_957:
[----:B0-----:R0:W1:Y:S02]  /*15c30*/  SYNCS.PHASECHK.TRANS64.TRYWAIT P0, [R4+URZ+0x2d860], R3 ;  /* 0x02d86003040075a7 */ /* 0x001064000800017f */
[----:B-1----:R-:W-:Y:S05]  /*15c40*/  @!P0 NANOSLEEP.SYNCS 0x989680 ;  /* 0x009896800000895d */ /* 0x002fea0003900000 */
[----:B------:R-:W1:Y:S02]  /*15c50*/  @!P0 SYNCS.PHASECHK.TRANS64 P0, [R4+URZ+0x2d860], R3 ;  /* 0x02d86003040085a7 */ /* 0x000e64000800007f */
[----:B-1----:R-:W-:Y:S05]  /*15c60*/  @!P0 BRA `(.L_x_957) ;  /* 0xfffffffc00f08947 */ /* 0x002fea000383ffff */
[----:B------:R-:W-:Y:S05]  /*15c70*/  BRA `(.L_x_1028) ;  /* 0xffffffd400d47947 */ /* 0x000fea000383ffff */
.L_x_958:
        /* <DEDUP_REMOVED lines=8> */
.L_x_1030:
[----:B------:R-:W-:Y:S05]  /*15d00*/  BSYNC B0 ;  /* 0x0000000000007941 */ /* 0x000fea0003800000 */
.L_x_1029:
[----:B------:R-:W0:Y:S01]  /*15d10*/  S2R R2, SR_TID.X ;  /* 0x0000000000027919 */ /* 0x000e220000002100 */
[----:B------:R-:W-:Y:S02]  /*15d20*/  IMAD.MOV.U32 R13, RZ, RZ, R17 ;  /* 0x000000ffff0d7224 */ /* 0x000fe400078e0011 */
[----:B------:R-:W-:Y:S02]  /*15d30*/  IMAD.MOV.U32 R12, RZ, RZ, RZ ;  /* 0x000000ffff0c7224 */ /* 0x000fe400078e00ff */
[----:B------:R-:W-:Y:S02]  /*15d40*/  IMAD.MOV.U32 R11, RZ, RZ, 0x1c1f ;  /* 0x00001c1fff0b7424 */ /* 0x000fe400078e00ff */
[----:B------:R-:W-:Y:S02]  /*15d50*/  IMAD.MOV.U32 R15, RZ, RZ, -0x1 ;  /* 0xffffffffff0f7424 */ /* 0x000fe400078e00ff */
[----:B------:R-:W-:-:S07]  /*15d60*/  IMAD.MOV.U32 R0, RZ, RZ, R14 ;  /* 0x000000ffff007224 */ /* 0x000fce00078e000e */
[----:B0-----:R-:W-:Y:S05]  /*15d70*/  WARPSYNC.COLLECTIVE R15, `(.L_x_1031) ;  /* 0x000000000f087348 */ /* 0x001fea0003c00000 */
[----:B------:R1:W2:Y:S02]  /*15d80*/  SHFL.IDX P6, R14, R13, R12, R11 ;  /* 0x0000000c0d0e7389 */ /* 0x0002a400000c000b */
[----:B012---:R-:W-:Y:S01]  /*15d90*/  ENDCOLLECTIVE ;  /* 0x000000000000791b */ /* 0x007fe20003800000 */
.L_x_1031:
        /* <DEDUP_REMOVED lines=9> */
.L_x_1032:
[----:B------:R-:W-:Y:S01]  /*15e30*/  IMAD.X R3, RZ, RZ, R0, P0 ;  /* 0x000000ffff037224 */ /* 0x000fe200000e0600 */
[----:B------:R-:W-:Y:S01]  /*15e40*/  ISETP.LT.OR P0, PT, R5, 0x1, P4 ;  /* 0x000000010500780c */ /* 0x000fe20002701670 */
[----:B------:R-:W-:Y:S02]  /*15e50*/  IMAD R0, R7, 0x2, R16 ;  /* 0x0000000207007824 */ /* 0x000fe400078e0210 */
        /* <DEDUP_REMOVED lines=13> */
.L_x_1033:
[----:B------:R-:W-:Y:S02]  /*15f30*/  IMAD.MOV.U32 R13, RZ, RZ, R18 ;  /* 0x000000ffff0d7224 */ /* 0x000fe400078e0012 */
[----:B------:R-:W-:Y:S01]  /*15f40*/  IMAD.MOV.U32 R12, RZ, RZ, 0x2 ;  /* 0x00000002ff0c7424 */ /* 0x000fe200078e00ff */
[----:B------:R-:W-:-:S13]  /*15f50*/  IADD3 R2, P0, R14, R6, RZ ;  /* 0x000000060e027210 */ /* 0x000fda0007f1e0ff */
[----:B------:R-:W-:Y:S05]  /*15f60*/  WARPSYNC.COLLECTIVE R15, `(.L_x_1034) ;  /* 0x000000000f087348 */ /* 0x000fea0003c00000 */
[----:B------:R0:W1:Y:S02]  /*15f70*/  SHFL.IDX P6, R14, R13, R12, R11 ;  /* 0x0000000c0d0e7389 */ /* 0x00006400000c000b */
[----:B01----:R-:W-:Y:S01]  /*15f80*/  ENDCOLLECTIVE ;  /* 0x000000000000791b */ /* 0x003fe20003800000 */
.L_x_1034:
        /* <DEDUP_REMOVED lines=15> */
.L_x_1035:
[----:B------:R-:W-:Y:S02]  /*16080*/  IMAD.MOV.U32 R13, RZ, RZ, R18 ;  /* 0x000000ffff0d7224 */ /* 0x000fe400078e0012 */
[----:B------:R-:W-:Y:S01]  /*16090*/  IMAD.MOV.U32 R12, RZ, RZ, 0x3 ;  /* 0x00000003ff0c7424 */ /* 0x000fe200078e00ff */
[----:B------:R-:W-:-:S13]  /*160a0*/  IADD3 R2, P0, R14, R6, RZ ;  /* 0x000000060e027210 */ /* 0x000fda0007f1e0ff */
[----:B------:R-:W-:Y:S05]  /*160b0*/  WARPSYNC.COLLECTIVE R15, `(.L_x_1036) ;  /* 0x000000000f087348 */ /* 0x000fea0003c00000 */
[----:B------:R0:W1:Y:S02]  /*160c0*/  SHFL.IDX P6, R14, R13, R12, R11 ;  /* 0x0000000c0d0e7389 */ /* 0x00006400000c000b */
[----:B01----:R-:W-:Y:S01]  /*160d0*/  ENDCOLLECTIVE ;  /* 0x000000000000791b */ /* 0x003fe20003800000 */
.L_x_1036:
        /* <DEDUP_REMOVED lines=12> */
.L_x_1037:
[----:B------:R-:W-:Y:S01]  /*161a0*/  @!PT LDS RZ, [RZ] ;  /* 0x00000000fffff984 */ /* 0x000fe20000000800 */
[----:B------:R-:W-:Y:S01]  /*161b0*/  @!PT LDS RZ, [RZ] ;  /* 0x00000000fffff984 */ /* 0x000fe20000000800 */
[----:B------:R-:W-:Y:S01]  /*161c0*/  @!PT LDS RZ, [RZ] ;  /* 0x00000000fffff984 */ /* 0x000fe20000000800 */
[----:B------:R0:W-:Y:S01]  /*161d0*/  LDGSTS.E.BYPASS.LTC128B.128 [R0+0x3400], desc[UR52][R2.64+0x40], !P0 ;  /* 0x0340004002007fae */ /* 0x0001e2000c101d74 */
[----:B------:R-:W-:-:S13]  /*161e0*/  ISETP.LT.OR P0, PT, R5, 0x41, P1 ;  /* 0x000000410500780c */ /* 0x000fda0000f01670 */
[----:B------:R0:W-:Y:S01]  /*161f0*/  LDGSTS.E.BYPASS.LTC128B.128 [R0+0x5400], desc[UR52][R2.64+0x80], !P0 ;  /* 0x0540008002007fae */ /* 0x0001e2000c101d74 */
[----:B------:R-:W-:Y:S05]  /*16200*/  BRA `(.L_x_1038) ;  /* 0xffffffd4004c7947 */ /* 0x000fea000383ffff */
.L_x_963:
[----:B------:R-:W-:Y:S01]  /*16210*/  BSSY B0, `(.L_x_1039) ;  /* 0x0000008000007945 */ /* 0x000fe20003800000 */
[----:B-----5:R-:W-:Y:S02]  /*16220*/  IMAD.MOV.U32 R13, RZ, RZ, R2 ;  /* 0x000000ffff0d7224 */ /* 0x020fe400078e0002 */
[----:B------:R-:W-:Y:S02]  /*16230*/  IMAD.MOV.U32 R12, RZ, RZ, RZ ;  /* 0x000000ffff0c7224 */ /* 0x000fe400078e00ff */
[----:B------:R-:W-:Y:S02]  /*16240*/  IMAD.MOV.U32 R11, RZ, RZ, 0x1f ;  /* 0x0000001fff0b7424 */ /* 0x000fe400078e00ff */
[----:B------:R-:W-:-:S07]  /*16250*/  IMAD.MOV.U32 R15, RZ, RZ, -0x1 ;  /* 0xffffffffff0f7424 */ /* 0x000fce00078e00ff */
[----:B01----:R-:W-:Y:S05]  /*16260*/  WARPSYNC.COLLECTIVE R15, `(.L_x_1040) ;  /* 0x000000000f087348 */ /* 0x003fea0003c00000 */
[----:B------:R2:W3:Y:S02]  /*16270*/  SHFL.IDX P6, R14, R13, R12, R11 ;  /* 0x0000000c0d0e7389 */ /* 0x0004e400000c000b */
[----:B0123--:R-:W-:Y:S01]  /*16280*/  ENDCOLLECTIVE ;  /* 0x000000000000791b */ /* 0x00ffe20003800000 */
.L_x_1040:
[----:B------:R-:W-:Y:S05]  /*16290*/  BSYNC B0 ;  /* 0x0000000000007941 */ /* 0x000fea0003800000 */
.L_x_1039:
[----:B------:R-:W-:Y:S05]  /*162a0*/  BRA `(.L_x_1041) ;  /* 0xffffffd400e07947 */ /* 0x000fea000383ffff */
.L_x_966:
[----:B-1----:R1:W2:Y:S02]  /*162b0*/  SYNCS.PHASECHK.TRANS64.TRYWAIT P0, [R4+URZ+0x2d820], R0 ;  /* 0x02d82000040075a7 */ /* 0x0022a4000800017f */
[----:B--2---:R-:W-:Y:S05]  /*162c0*/  @!P0 NANOSLEEP.SYNCS 0x989680 ;  /* 0x009896800000895d */ /* 0x004fea0003900000 */
[----:B------:R-:W2:Y:S02]  /*162d0*/  @!P0 SYNCS.PHASECHK.TRANS64 P0, [R4+URZ+0x2d820], R0 ;  /* 0x02d82000040085a7 */ /* 0x000ea4000800007f */
[----:B--2---:R-:W-:Y:S05]  /*162e0*/  @!P0 BRA `(.L_x_966) ;  /* 0xfffffffc00f08947 */ /* 0x004fea000383ffff */
[----:B------:R-:W-:Y:S05]  /*162f0*/  BRA `(.L_x_1042) ;  /* 0xffffffd8002c7947 */ /* 0x000fea000383ffff */
.L_x_967:
        /* <DEDUP_REMOVED lines=11> */
.L_x_1044:
[----:B------:R-:W-:Y:S05]  /*163b0*/  BSYNC B0 ;  /* 0x0000000000007941 */ /* 0x000fea0003800000 */
.L_x_1043:
[----:B------:R-:W-:Y:S05]  /*163c0*/  BRA `(.L_x_1045) ;  /* 0xffffffd800147947 */ /* 0x000fea000383ffff */
.L_x_970:
[----:B------:R-:W-:Y:S01]  /*163d0*/  BSSY B1, `(.L_x_1046) ;  /* 0x0000006000017945 */ /* 0x000fe20003800000 */
[----:B------:R-:W-:-:S07]  /*163e0*/  IMAD.MOV.U32 R15, RZ, RZ, -0x1 ;  /* 0xffffffffff0f7424 */ /* 0x000fce00078e00ff */
[----:B01----:R-:W-:Y:S05]  /*163f0*/  WARPSYNC.COLLECTIVE R15, `(.L_x_1047) ;  /* 0x000000000f0c7348 */ /* 0x003fea0003c00000 */
[----:B------:R-:W-:Y:S02]  /*16400*/  ELECT P6, UR62, PT ;  /* 0x00000000003e782f */ /* 0x000fe400038c0000 */
[----:B------:R-:W-:Y:S01]  /*16410*/  MOV R14, UR62 ;  /* 0x0000003e000e7c02 */ /* 0x000fe20008000f00 */
[----:B01----:R-:W-:Y:S10]  /*16420*/  ENDCOLLECTIVE ;  /* 0x000000000000791b */ /* 0x003ff40003800000 */
.L_x_1047:
[----:B------:R-:W-:Y:S05]  /*16430*/  BSYNC B1 ;  /* 0x0000000000017941 */ /* 0x000fea0003800000 */
.L_x_1046:
[----:B------:R-:W-:Y:S05]  /*16440*/  BRA `(.L_x_1048) ;  /* 0xffffffd8000c7947 */ /* 0x000fea000383ffff */
.L_x_972:
[----:B-1----:R1:W2:Y:S02]  /*16450*/  SYNCS.PHASECHK.TRANS64.TRYWAIT P1, [R5+URZ+0x2d840], R0 ;  /* 0x02d84000050075a7 */ /* 0x0022a4000802017f */
[----:B--2---:R-:W-:Y:S05]  /*16460*/  @!P1 NANOSLEEP.SYNCS 0x989680 ;  /* 0x009896800000995d */ /* 0x004fea0003900000 */
[----:B------:R-:W2:Y:S02]  /*16470*/  @!P1 SYNCS.PHASECHK.TRANS64 P1, [R5+URZ+0x2d840], R0 ;  /* 0x02d84000050095a7 */ /* 0x000ea4000802007f */
[----:B--2---:R-:W-:Y:S05]  /*16480*/  @!P1 BRA `(.L_x_972) ;  /* 0xfffffffc00f09947 */ /* 0x004fea000383ffff */
[----:B------:R-:W-:Y:S05]  /*16490*/  BRA `(.L_x_1049) ;  /* 0xffffffd8002c7947 */ /* 0x000fea000383ffff */
.L_x_974:
[----:B--2---:R2:W3:Y:S02]  /*164a0*/  SYNCS.PHASECHK.TRANS64.TRYWAIT P1, [R23+URZ+0x2d840], R2 ;  /* 0x02d84002170075a7 */ /* 0x0044e4000802017f */
[----:B---3--:R-:W-:Y:S05]  /*164b0*/  @!P1 NANOSLEEP.SYNCS 0x989680 ;  /* 0x009896800000995d */ /* 0x008fea0003900000 */
[----:B------:R-:W3:Y:S02]  /*164c0*/  @!P1 SYNCS.PHASECHK.TRANS64 P1, [R23+URZ+0x2d840], R2 ;  /* 0x02d84002170095a7 */ /* 0x000ee4000802007f */
[----:B---3--:R-:W-:Y:S05]  /*164d0*/  @!P1 BRA `(.L_x_974) ;  /* 0xfffffffc00f09947 */ /* 0x008fea000383ffff */
[----:B------:R-:W-:Y:S05]  /*164e0*/  BRA `(.L_x_1050) ;  /* 0xffffffd800387947 */ /* 0x000fea000383ffff */
.L_x_976:
[----:B---3--:R3:W4:Y:S02]  /*164f0*/  SYNCS.PHASECHK.TRANS64.TRYWAIT P1, [R5+URZ+0x2d860], R0 ;  /* 0x02d86000050075a7 */ /* 0x008724000802017f */
[----:B----4-:R-:W-:Y:S05]  /*16500*/  @!P1 NANOSLEEP.SYNCS 0x989680 ;  /* 0x009896800000995d */ /* 0x010fea0003900000 */
[----:B------:R-:W4:Y:S02]  /*16510*/  @!P1 SYNCS.PHASECHK.TRANS64 P1, [R5+URZ+0x2d860], R0 ;  /* 0x02d86000050095a7 */ /* 0x000f24000802007f */
[----:B----4-:R-:W-:Y:S05]  /*16520*/  @!P1 BRA `(.L_x_976) ;  /* 0xfffffffc00f09947 */ /* 0x010fea000383ffff */
[----:B------:R-:W-:Y:S05]  /*16530*/  BRA `(.L_x_1051) ;  /* 0xffffffd800347947 */ /* 0x000fea000383ffff */
.L_x_1052:
        /* <DEDUP_REMOVED lines=12> */
.L_x_2731:


//--------------------- .text._ZN7cutlass13device_kernelIN5flash11enable_sm90INS1_16FlashAttnFwdSm90INS1_25CollectiveMainloopFwdSm90ILi2EN4cute5tupleIJNS5_1CILi1EEES8_S8_EEENS6_IJNS7_ILi192EEENS7_ILi128EEENS7_ILi96EEEEEELi96ENS_6half_tEfNS_4arch4Sm90ELb0ELb1ELb0ELb1ELb1ELb0ELb0ELb0ELb1ELb1ELb0ELb0EEENS1_21CollectiveEpilogueFwdINS6_IJSA_SC_SB_EEES9_SE_SG_Li384ELb1ELb1ELb0ELb0EEENS1_36VarlenDynamicPersistentTileSchedulerILi192ELi128ELi384ELi128ELb0ELb1ELb1ELb1ELb0ELb1EEEEEEEEEvNT_6ParamsE --------------------------
	.section	.text._ZN7cutlass13device_kernelIN5flash11enable_sm90INS1_16FlashAttnFwdSm90INS1_25CollectiveMainloopFwdSm90ILi2EN4cute5tupleIJNS5_1CILi1EEES8_S8_EEENS6_IJNS7_ILi192EEENS7_ILi128EEENS7_ILi96EEEEEELi96ENS_6half_tEfNS_4arch4Sm90ELb0ELb1ELb0ELb1ELb1ELb0ELb0ELb0ELb1ELb1ELb0ELb0EEENS1_21CollectiveEpilogueFwdINS6_IJSA_SC_SB_EEES9_SE_SG_Li384ELb1ELb1ELb0ELb0EEENS1_36VarlenDynamicPersistentTileSchedulerILi192ELi128ELi384ELi128ELb0ELb1ELb1ELb1ELb0ELb1EEEEEEEEEvNT_6ParamsE,"ax",@progbits
	.align	128
.text._ZN7cutlass13device_kernelIN5flash11enable_sm90INS1_16FlashAttnFwdSm90INS1_25CollectiveMainloopFwdSm90ILi2EN4cute5tupleIJNS5_1CILi1EEES8_S8_EEENS6_IJNS7_ILi192EEENS7_ILi128EEENS7_ILi96EEEEEELi96ENS_6half_tEfNS_4arch4Sm90ELb0ELb1ELb0ELb1ELb1ELb0ELb0ELb0ELb1ELb1ELb0ELb0EEENS1_21CollectiveEpilogueFwdINS6_IJSA_SC_SB_EEES9_SE_SG_Li384ELb1ELb1ELb0ELb0EEENS1_36VarlenDynamicPersistentTileSchedulerILi192ELi128ELi384ELi128ELb0ELb1ELb1ELb1ELb0ELb1EEEEEEEEEvNT_6ParamsE:
        .type           _ZN7cutlass13device_kernelIN5flash11enable_sm90INS1_16FlashAttnFwdSm90INS1_25CollectiveMainloopFwdSm90ILi2EN4cute5tupleIJNS5_1CILi1EEES8_S8_EEENS6_IJNS7_ILi192EEENS7_ILi128EEENS7_ILi96EEEEEELi96ENS_6half_tEfNS_4arch4Sm90ELb0ELb1ELb0ELb1ELb1ELb0ELb0ELb0ELb1ELb1ELb0ELb0EEENS1_21CollectiveEpilogueFwdINS6_IJSA_SC_SB_EEES9_SE_SG_Li384ELb1ELb1ELb0ELb0EEENS1_36VarlenDynamicPersistentTileSchedulerILi192ELi128ELi384ELi128ELb0ELb1ELb1ELb1ELb0ELb1EEEEEEEEEvNT_6ParamsE,@function
        .size           _ZN7cutlass13device_kernelIN5flash11enable_sm90INS1_16FlashAttnFwdSm90INS1_25CollectiveMainloopFwdSm90ILi2EN4cute5tupleIJNS5_1CILi1EEES8_S8_EEENS6_IJNS7_ILi192EEENS7_ILi128EEENS7_ILi96EEEEEELi96ENS_6half_tEfNS_4arch4Sm90ELb0ELb1ELb0ELb1ELb1ELb0ELb0ELb0ELb1ELb1ELb0ELb0EEENS1_21CollectiveEpilogueFwdINS6_IJSA_SC_SB_EEES9_SE_SG_Li384ELb1ELb1ELb0ELb0EEENS1_36VarlenDynamicPersistentTileSchedulerILi192ELi128ELi384ELi128ELb0ELb1ELb1ELb1ELb0ELb1EEEEEEEEEvNT_6ParamsE,(.L_x_2732 - _ZN7cutlass13device_kernelIN5flash11enable_sm90INS1_16FlashAttnFwdSm90INS1_25CollectiveMainloopFwdSm90ILi2EN4cute5tupleIJNS5_1CILi1EEES8_S8_EEENS6_IJNS7_ILi192EEENS7_ILi128EEENS7_ILi96EEEEEELi96ENS_6half_tEfNS_4arch4Sm90ELb0ELb1ELb0ELb1ELb1ELb0ELb0ELb0ELb1ELb1ELb0ELb0EEENS1_21CollectiveEpilogueFwdINS6_IJSA_SC_SB_EEES9_SE_SG_Li384ELb1ELb1ELb0ELb0EEENS1_36VarlenDynamicPersistentTileSchedulerILi192ELi128ELi384ELi128ELb0ELb1ELb1ELb1ELb0ELb1EEEEEEEEEvNT_6ParamsE)
        .other          _ZN7cutlass13device_kernelIN5flash11enable_sm90INS1_16FlashAttnFwdSm90INS1_25CollectiveMainloopFwdSm90ILi2EN4cute5tupleIJNS5_1CILi1EEES8_S8_EEENS6_IJNS7_ILi192EEENS7_ILi128EEENS7_ILi96EEEEEELi96ENS_6half_tEfNS_4arch4Sm90ELb0ELb1ELb0ELb1ELb1ELb0ELb0ELb0ELb1ELb1ELb0ELb0EEENS1_21CollectiveEpilogueFwdINS6_IJSA_SC_SB_EEES9_SE_SG_Li384ELb1ELb1ELb0ELb0EEENS1_36VarlenDynamicPersistentTileSchedulerILi192ELi128ELi384ELi128ELb0ELb1ELb1ELb1ELb0ELb1EEEEEEEEEvNT_6ParamsE,@"STO_CUDA_ENTRY STV_DEFAULT"
_ZN7cutlass13device_kernelIN5flash11enable_sm90INS1_16FlashAttnFwdSm90INS1_25CollectiveMainloopFwdSm90ILi2EN4cute5tupleIJNS5_1CILi1EEES8_S8_EEENS6_IJNS7_ILi192EEENS7_ILi128EEENS7_ILi96EEEEEELi96ENS_6half_tEfNS_4arch4Sm90ELb0ELb1ELb0ELb1ELb1ELb0ELb0ELb0ELb1ELb1ELb0ELb0EEENS1_21CollectiveEpilogueFwdINS6_IJSA_SC_SB_EEES9_SE_SG_Li384ELb1ELb1ELb0ELb0EEENS1_36VarlenDynamicPersistentTileSchedulerILi192ELi128ELi384ELi128ELb0ELb1ELb1ELb1ELb0ELb1EEEEEEEEEvNT_6ParamsE:
        /* <DEDUP_REMOVED lines=45> */
.L_x_1053:
        /* <DEDUP_REMOVED lines=22> */
.L_x_1054:
        /* <DEDUP_REMOVED lines=18> */
.L_x_1055:
        /* <DEDUP_REMOVED lines=22> */
.L_x_1056:
        /* <DEDUP_REMOVED lines=23> */
.L_x_1057:
        /* <DEDUP_REMOVED lines=8> */
.L_x_1059:
        /* <DEDUP_REMOVED lines=18> */
[----:B------:R-:W-:Y:S01]  /*09c0*/  VIADD R150, R2, 0xffffff80 ;  /* 0xffffff8002967836 */ /* 0x000fe20000000000 */
[----:B------:R-:W-:Y:S01]  /*09d0*/  R2UR UR5, R9 ;  /* 0x00000000090572ca */ /* 0x000fe200000e0000 */
[----:B------:R-:W-:Y:S01]  /*09e0*/  IMAD.MOV.U32 R18, RZ, RZ, 0x40 ;  /* 0x00000040ff127424 */ /* 0x000fe200078e00ff */
[----:B------:R-:W-:Y:S01]  /*09f0*/  R2UR UR7, R10 ;  /* 0x000000000a0772ca */ /* 0x000fe200000e0000 */
[----:B------:R-:W-:Y:S01]  /*0a00*/  ULOP3.LUT UR50, UR43, 0x1, URZ, 0xfc, !UPT ;  /* 0x000000012b327892 */ /* 0x000fe2000f8efc3f */
[----:B------:R-:W-:Y:S01]  /*0a10*/  SHF.R.S32.HI R3, RZ, 0x1f, R150 ;  /* 0x0000001fff037819 */ /* 0x000fe20000011496 */
[----:B------:R-:W-:Y:S01]  /*0a20*/  UMOV UR49, URZ ;  /* 0x0000003f00317c82 */ /* 0x000fe20008000000 */
[----:B------:R-:W-:Y:S01]  /*0a30*/  R2UR UR6, R11 ;  /* 0x000000000b0672ca */ /* 0x000fe200000e0000 */
[----:B------:R-:W-:Y:S01]  /*0a40*/  UMOV UR48, URZ ;  /* 0x0000003f00307c82 */ /* 0x000fe20008000000 */
[CC--:B------:R-:W-:Y:S01]  /*0a50*/  LEA.HI R145, R3.reuse, R150.reuse, RZ, 0x7 ;  /* 0x0000009603917211 */ /* 0x0c0fe200078f38ff */
[----:B------:R-:W-:Y:S01]  /*0a60*/  UMOV UR47, URZ ;  /* 0x0000003f002f7c82 */ /* 0x000fe20008000000 */
[----:B------:R-:W-:-:S02]  /*0a70*/  LEA.HI R0, R3, R150, RZ, 0x4 ;  /* 0x0000009603007211 */ /* 0x000fc400078f20ff */
[----:B------:R-:W-:Y:S02]  /*0a80*/  LOP3.LUT R7, R145, 0xffffff80, RZ, 0xc0, !PT ;  /* 0xffffff8091077812 */ /* 0x000fe400078ec0ff */
[----:B------:R-:W-:Y:S02]  /*0a90*/  LOP3.LUT R5, R0, 0xfffffff0, RZ, 0xc0, !PT ;  /* 0xfffffff000057812 */ /* 0x000fe400078ec0ff */
[----:B------:R-:W-:Y:S01]  /*0aa0*/  LEA.HI R4, R3, R150, RZ, 0x5 ;  /* 0x0000009603047211 */ /* 0x000fe200078f28ff */
[C---:B------:R-:W-:Y:S01]  /*0ab0*/  IMAD.IADD R144, R150.reuse, 0x1, -R7 ;  /* 0x0000000196907824 */ /* 0x040fe200078e0a07 */
[----:B------:R-:W-:Y:S01]  /*0ac0*/  SHF.R.S32.HI R7, RZ, 0x4, R0 ;  /* 0x00000004ff077819 */ /* 0x000fe20000011400 */
[----:B------:R-:W-:Y:S01]  /*0ad0*/  IMAD.IADD R5, R150, 0x1, -R5 ;  /* 0x0000000196057824 */ /* 0x000fe200078e0a05 */
[----:B------:R-:W-:Y:S02]  /*0ae0*/  SHF.R.S32.HI R6, RZ, 0x5, R4 ;  /* 0x00000005ff067819 */ /* 0x000fe40000011404 */
[----:B------:R-:W-:-:S02]  /*0af0*/  LEA.HI R2, R0, R7, RZ, 0x1 ;  /* 0x0000000700027211 */ /* 0x000fc400078f08ff */
[--C-:B------:R-:W-:Y:S01]  /*0b00*/  SHF.R.S32.HI R0, RZ, 0x1f, R5.reuse ;  /* 0x0000001fff007819 */ /* 0x100fe20000011405 */
[----:B------:R-:W-:Y:S01]  /*0b10*/  IMAD R12, R6, 0x10, R5 ;  /* 0x00000010060c7824 */ /* 0x000fe200078e0205 */
[----:B------:R-:W-:Y:S02]  /*0b20*/  LOP3.LUT R2, R2, 0x1ffffffe, RZ, 0xc0, !PT ;  /* 0x1ffffffe02027812 */ /* 0x000fe400078ec0ff */
[----:B------:R-:W-:Y:S02]  /*0b30*/  LEA.HI R0, R0, R5, RZ, 0x3 ;  /* 0x0000000500007211 */ /* 0x000fe400078f18ff */
[----:B------:R-:W-:Y:S01]  /*0b40*/  SHF.R.S32.HI R145, RZ, 0x7, R145 ;  /* 0x00000007ff917819 */ /* 0x000fe20000011491 */
[----:B------:R-:W-:Y:S01]  /*0b50*/  IMAD.IADD R2, R7, 0x1, -R2 ;  /* 0x0000000107027824 */ /* 0x000fe200078e0a02 */
[----:B------:R-:W-:Y:S01]  /*0b60*/  LEA.HI R143, R3, R150, RZ, 0x2 ;  /* 0x00000096038f7211 */ /* 0x000fe200078f10ff */
[C---:B------:R-:W-:Y:S01]  /*0b70*/  IMAD.SHL.U32 R4, R0.reuse, 0x40, RZ ;  /* 0x0000004000047824 */ /* 0x040fe200078e00ff */
[----:B------:R-:W-:Y:S01]  /*0b80*/  LOP3.LUT R0, R0, 0xfffffff8, RZ, 0xc0, !PT ;  /* 0xfffffff800007812 */ /* 0x000fe200078ec0ff */
[----:B------:R-:W-:Y:S01]  /*0b90*/  IMAD.SHL.U32 R3, R2, 0x8, RZ ;  /* 0x0000000802037824 */ /* 0x000fe200078e00ff */
[----:B------:R-:W-:-:S02]  /*0ba0*/  SHF.R.S32.HI R9, RZ, 0x1f, R144 ;  /* 0x0000001fff097819 */ /* 0x000fc40000011490 */
[----:B------:R-:W-:Y:S01]  /*0bb0*/  LOP3.LUT R4, R4, 0x7ffffe00, RZ, 0xc0, !PT ;  /* 0x7ffffe0004047812 */ /* 0x000fe200078ec0ff */
[----:B------:R-:W-:Y:S01]  /*0bc0*/  IMAD.IADD R0, R5, 0x1, -R0 ;  /* 0x0000000105007824 */ /* 0x000fe200078e0a00 */
[-C--:B------:R-:W-:Y:S01]  /*0bd0*/  LEA.HI R8, R9, R144.reuse, RZ, 0x2 ;  /* 0x0000009009087211 */ /* 0x080fe200078f10ff */
[----:B------:R-:W-:Y:S01]  /*0be0*/  IMAD.HI R5, R145, 0x55555556, RZ ;  /* 0x5555555691057827 */ /* 0x000fe200078e02ff */
[----:B------:R-:W-:Y:S02]  /*0bf0*/  LEA.HI R9, R9, R144, RZ, 0x5 ;  /* 0x0000009009097211 */ /* 0x000fe400078f28ff */
[----:B------:R-:W-:Y:S01]  /*0c00*/  SHF.R.S32.HI R10, RZ, 0x2, R8 ;  /* 0x00000002ff0a7819 */ /* 0x000fe20000011408 */
[----:B------:R-:W-:Y:S01]  /*0c10*/  IMAD R6, R6, 0x400, R4 ;  /* 0x0000040006067824 */ /* 0x000fe200078e0204 */
[----:B------:R-:W-:Y:S01]  /*0c20*/  SHF.R.S32.HI R11, RZ, 0x1f, R8 ;  /* 0x0000001fff0b7819 */ /* 0x000fe20000011408 */
[----:B------:R-:W-:Y:S01]  /*0c30*/  IMAD.SHL.U32 R4, R0, 0x40, RZ ;  /* 0x0000004000047824 */ /* 0x000fe200078e00ff */
[----:B------:R-:W-:Y:S01]  /*0c40*/  LEA.HI R2, R5, R5, RZ, 0x1 ;  /* 0x0000000505027211 */ /* 0x000fe200078f08ff */
[----:B------:R-:W-:Y:S01]  /*0c50*/  IMAD.U32 R147, R12, 0x20, R3 ;  /* 0x000000200c937824 */ /* 0x000fe200078e0003 */
[----:B------:R-:W-:-:S02]  /*0c60*/  LOP3.LUT R5, R143, 0xfffffffc, RZ, 0xc0, !PT ;  /* 0xfffffffc8f057812 */ /* 0x000fc400078ec0ff */
[----:B------:R-:W-:Y:S01]  /*0c70*/  LOP3.LUT R4, R4, 0x1c0, RZ, 0xc0, !PT ;  /* 0x000001c004047812 */ /* 0x000fe200078ec0ff */
[----:B------:R-:W-:Y:S01]  /*0c80*/  IMAD R2, R2, -0x3, R145 ;  /* 0xfffffffd02027824 */ /* 0x000fe200078e0291 */
[----:B------:R-:W-:Y:S01]  /*0c90*/  LEA.HI R11, R11, R10, RZ, 0x3 ;  /* 0x0000000a0b0b7211 */ /* 0x000fe200078f18ff */
[----:B------:R-:W-:Y:S01]  /*0ca0*/  IMAD.IADD R142, R150, 0x1, -R5 ;  /* 0x00000001968e7824 */ /* 0x000fe200078e0a05 */
[----:B------:R-:W-:Y:S02]  /*0cb0*/  LOP3.LUT R3, R4, 0x8, R3, 0xf8, !PT ;  /* 0x0000000804037812 */ /* 0x000fe400078ef803 */
[----:B------:R-:W-:Y:S01]  /*0cc0*/  SHF.R.U32.HI R4, RZ, 0x3, R4 ;  /* 0x00000003ff047819 */ /* 0x000fe20000011604 */
[----:B------:R-:W-:Y:S01]  /*0cd0*/  IMAD.SHL.U32 R138, R142, 0x8, RZ ;  /* 0x000000088e8a7824 */ /* 0x000fe200078e00ff */
[----:B------:R-:W-:Y:S02]  /*0ce0*/  LOP3.LUT R11, R11, 0xfffffff8, RZ, 0xc0, !PT ;  /* 0xfffffff80b0b7812 */ /* 0x000fe400078ec0ff */
[----:B------:R-:W-:Y:S01]  /*0cf0*/  LOP3.LUT R3, R3, R4, RZ, 0x3c, !PT ;  /* 0x0000000403037212 */ /* 0x000fe200078e3cff */
[----:B------:R-:W-:Y:S01]  /*0d00*/  VIADD R140, R138, 0x20 ;  /* 0x000000208a8c7836 */ /* 0x000fe20000000000 */
[----:B------:R-:W-:Y:S01]  /*0d10*/  R2P PR, R0, 0x6 ;  /* 0x0000000600007804 */ /* 0x000fe20000000000 */
[----:B------:R-:W-:Y:S01]  /*0d20*/  IMAD.IADD R10, R10, 0x1, -R11 ;  /* 0x000000010a0a7824 */ /* 0x000fe200078e0a0b */
[----:B------:R-:W-:Y:S01]  /*0d30*/  SHF.R.S32.HI R9, RZ, 0x5, R9 ;  /* 0x00000005ff097819 */ /* 0x000fe20000011409 */
[----:B------:R-:W-:Y:S01]  /*0d40*/  IMAD.IADD R3, R6, 0x1, R3 ;  /* 0x0000000106037824 */ /* 0x000fe200078e0203 */
[----:B------:R-:W-:Y:S01]  /*0d50*/  LEA.HI R0, R142, R142, RZ, 0x1 ;  /* 0x0000008e8e007211 */ /* 0x000fe200078f08ff */
[----:B------:R-:W-:Y:S01]  /*0d60*/  VIADD R141, R138, 0x40 ;  /* 0x000000408a8d7836 */ /* 0x000fe20000000000 */
[----:B------:R-:W-:Y:S01]  /*0d70*/  SEL R18, R18, 0xffffffc0, !P2 ;  /* 0xffffffc012127807 */ /* 0x000fe20005000000 */
[----:B------:R-:W-:Y:S01]  /*0d80*/  IMAD R9, R9, 0x10, R10 ;  /* 0x0000001009097824 */ /* 0x000fe200078e020a */
[----:B------:R-:W-:-:S02]  /*0d90*/  LEA R17, R3, UR41, 0x1 ;  /* 0x0000002903117c11 */ /* 0x000fc4000f8e08ff */
[----:B------:R-:W-:Y:S01]  /*0da0*/  LOP3.LUT R5, R0, 0x1ffffffe, RZ, 0xc0, !PT ;  /* 0x1ffffffe00057812 */ /* 0x000fe200078ec0ff */
[----:B------:R-:W-:Y:S01]  /*0db0*/  IMAD R146, R2, 0x40, R9 ;  /* 0x0000004002927824 */ /* 0x000fe200078e0209 */
[----:B------:R-:W-:Y:S01]  /*0dc0*/  LOP3.LUT R3, R8, 0x7ffffffc, RZ, 0xc0, !PT ;  /* 0x7ffffffc08037812 */ /* 0x000fe200078ec0ff */
[C---:B------:R-:W-:Y:S01]  /*0dd0*/  VIADD R19, R17.reuse, 0x21800 ;  /* 0x0002180011137836 */ /* 0x040fe20000000000 */
[----:B------:R-:W-:Y:S01]  /*0de0*/  SHF.R.S32.HI R143, RZ, 0x2, R143 ;  /* 0x00000002ff8f7819 */ /* 0x000fe2000001148f */
[----:B------:R-:W-:Y:S01]  /*0df0*/  VIADD R22, R17, 0x21820 ;  /* 0x0002182011167836 */ /* 0x000fe20000000000 */
[----:B------:R-:W-:Y:S01]  /*0e00*/  SHF.R.S32.HI R149, RZ, 0x1f, R140 ;  /* 0x0000001fff957819 */ /* 0x000fe2000001148c */
[----:B------:R-:W-:Y:S01]  /*0e10*/  IMAD.IADD R5, R142, 0x1, -R5 ;  /* 0x000000018e057824 */ /* 0x000fe200078e0a05 */
[----:B------:R-:W-:Y:S01]  /*0e20*/  SHF.R.S32.HI R148, RZ, 0x1f, R141 ;  /* 0x0000001fff947819 */ /* 0x000fe2000001148d */
[C---:B------:R-:W-:Y:S02]  /*0e30*/  @P1 VIADD R22, R19.reuse, 0xffffffe0 ;  /* 0xffffffe013161836 */ /* 0x040fe40000000000 */
[----:B------:R-:W-:-:S02]  /*0e40*/  IMAD.IADD R19, R19, 0x1, R18 ;  /* 0x0000000113137824 */ /* 0x000fc400078e0212 */
[----:B------:R-:W-:Y:S02]  /*0e50*/  IMAD.IADD R16, R144, 0x1, -R3 ;  /* 0x0000000190107824 */ /* 0x000fe400078e0a03 */
[----:B------:R-:W-:Y:S02]  /*0e60*/  IMAD R137, R5, 0x8, R146 ;  /* 0x0000000805897824 */ /* 0x000fe400078e0292 */
[----:B------:R-:W-:Y:S02]  /*0e70*/  IMAD.IADD R18, R18, 0x1, R22 ;  /* 0x0000000112127824 */ /* 0x000fe400078e0216 */
[----:B------:R-:W-:-:S07]  /*0e80*/  VIADD R136, R22, 0x6000 ;  /* 0x0000600016887836 */ /* 0x000fce0000000000 */
.L_x_1159:
[----:B------:R-:W-:Y:S01]  /*0e90*/  ULDC.64 UR8, c[0x0][0xa28] ;  /* 0x00028a0000087ab9 */ /* 0x000fe20000000a00 */
[----:B------:R-:W-:Y:S01]  /*0ea0*/  ULDC UR4, c[0x0][0x424] ;  /* 0x0001090000047ab9 */ /* 0x000fe20000000800 */
[----:B------:R-:W-:-:S04]  /*0eb0*/  UISETP.NE.U32.AND UP0, UPT, UR8, URZ, UPT ;  /* 0x0000003f0800728c */ /* 0x000fc8000bf05070 */
[----:B------:R-:W-:-:S03]  /*0ec0*/  UISETP.NE.AND.EX UP0, UPT, UR9, URZ, UPT, UP0 ;  /* 0x0000003f0900728c */ /* 0x000fc6000bf05300 */
[----:B------:R-:W-:Y:S02]  /*0ed0*/  ULDC.64 UR8, c[0x0][0xa18] ;  /* 0x0002860000087ab9 */ /* 0x000fe40000000a00 */
[----:B------:R-:W-:Y:S01]  /*0ee0*/  UISETP.NE.U32.AND UP1, UPT, UR8, URZ, UPT ;  /* 0x0000003f0800728c */ /* 0x000fe2000bf25070 */
[----:B------:R-:W-:-:S03]  /*0ef0*/  PLOP3.LUT P0, PT, PT, PT, UP0, 0x80, 0x0 ;  /* 0x000000000000781c */ /* 0x000fc60003f0f008 */
[----:B------:R-:W-:-:S03]  /*0f00*/  UISETP.NE.AND.EX UP1, UPT, UR9, URZ, UPT, UP1 ;  /* 0x0000003f0900728c */ /* 0x000fc6000bf25310 */
[----:B------:R-:W-:Y:S02]  /*0f10*/  @UP0 ULDC.64 UR8, c[0x0][0xa28] ;  /* 0x00028a0000080ab9 */ /* 0x000fe40000000a00 */
[----:B------:R-:W-:Y:S01]  /*0f20*/  @UP0 UIMAD.WIDE UR8, UR6, 0x4, UR8 ;  /* 0x00000004060808a5 */ /* 0x000fe2000f8e0208 */
[----:B------:R-:W-:-:S05]  /*0f30*/  PLOP3.LUT P2, PT, PT, PT, UP1, 0x80, 0x0 ;  /* 0x000000000000781c */ /* 0x000fca0003f4f018 */
[----:B------:R-:W-:Y:S01]  /*0f40*/  @UP1 ULDC.64 UR10, c[0x0][0xa18] ;  /* 0x00028600000a1ab9 */ /* 0x000fe20000000a00 */
[----:B01----:R-:W-:Y:S02]  /*0f50*/  IMAD.U32 R2, RZ, RZ, UR8 ;  /* 0x00000008ff027e24 */ /* 0x003fe4000f8e00ff */
[----:B----4-:R-:W-:Y:S01]  /*0f60*/  IMAD.U32 R3, RZ, RZ, UR9 ;  /* 0x00000009ff037e24 */ /* 0x010fe2000f8e00ff */
[----:B------:R-:W-:-:S04]  /*0f70*/  @UP1 UIMAD.WIDE UR8, UR6, 0x4, UR10 ;  /* 0x00000004060818a5 */ /* 0x000fc8000f8e020a */
[----:B--2---:R-:W2:Y:S02]  /*0f80*/  @P0 LDG.E R2, desc[UR54][R2.64] ;  /* 0x0000003602020981 */ /* 0x004ea4000c1e1900 */
[----:B------:R-:W-:Y:S02]  /*0f90*/  IMAD.U32 R4, RZ, RZ, UR8 ;  /* 0x00000008ff047e24 */ /* 0x000fe4000f8e00ff */
[----:B------:R-:W-:Y:S01]  /*0fa0*/  IMAD.U32 R5, RZ, RZ, UR9 ;  /* 0x00000009ff057e24 */ /* 0x000fe2000f8e00ff */
[----:B------:R-:W-:-:S04]  /*0fb0*/  ULDC.64 UR8, c[0x0][0x418] ;  /* 0x0001060000087ab9 */ /* 0x000fc80000000a00 */
[----:B---3--:R-:W3:Y:S01]  /*0fc0*/  @P2 LDG.E R4, desc[UR54][R4.64] ;  /* 0x0000003604042981 */ /* 0x008ee2000c1e1900 */
[----:B------:R-:W-:Y:S01]  /*0fd0*/  UISETP.NE.U32.AND UP0, UPT, UR8, URZ, UPT ;  /* 0x0000003f0800728c */ /* 0x000fe2000bf05070 */
[----:B------:R-:W-:Y:S01]  /*0fe0*/  UMOV UR37, URZ ;  /* 0x0000003f00257c82 */ /* 0x000fe20008000000 */
[----:B------:R-:W-:Y:S02]  /*0ff0*/  UMOV UR40, UR7 ;  /* 0x0000000700287c82 */ /* 0x000fe40008000000 */
[----:B------:R-:W-:-:S03]  /*1000*/  UISETP.NE.AND.EX UP0, UPT, UR9, URZ, UPT, UP0 ;  /* 0x0000003f0900728c */ /* 0x000fc6000bf05300 */
[----:B------:R-:W-:Y:S01]  /*1010*/  ULDC.64 UR8, c[0x0][0xa20] ;  /* 0x0002880000087ab9 */ /* 0x000fe20000000a00 */
[----:B------:R-:W-:Y:S01]  /*1020*/  USEL UR4, UR4, 0x1, UP0 ;  /* 0x0000000104047887 */ /* 0x000fe20008000000 */
[----:B------:R-:W-:Y:S01]  /*1030*/  ISETP.NE.U32.AND P1, PT, RZ, UR8, PT ;  /* 0x00000008ff007c0c */ /* 0x000fe2000bf25070 */
[----:B------:R-:W-:Y:S02]  /*1040*/  ULDC UR8, c[0x0][0x2f0] ;  /* 0x0000bc0000087ab9 */ /* 0x000fe40000000800 */
[----:B------:R-:W-:Y:S01]  /*1050*/  UIMAD UR4, UR4, UR8, URZ ;  /* 0x00000008040472a4 */ /* 0x000fe2000f8e023f */
[----:B------:R-:W-:Y:S02]  /*1060*/  ISETP.NE.AND.EX P1, PT, RZ, UR9, PT, P1 ;  /* 0x00000009ff007c0c */ /* 0x000fe4000bf25310 */
[----:B--2---:R-:W-:Y:S02]  /*1070*/  @P0 R2UR UR37, R2 ;  /* 0x00000000022502ca */ /* 0x004fe400000e0000 */
[----:B---3--:R-:W-:Y:S01]  /*1080*/  @P2 R2UR UR46, R4 ;  /* 0x00000000042e22ca */ /* 0x008fe200000e0000 */
[----:B------:R-:W-:-:S14]  /*1090*/  @P2 BRA `(.L_x_1060) ;  /* 0x0000000000382947 */ /* 0x000fdc0003800000 */
[----:B------:R-:W-:Y:S01]  /*10a0*/  ULDC.64 UR8, c[0x0][0xa00] ;  /* 0x0002800000087ab9 */ /* 0x000fe20000000a00 */
[----:B------:R-:W-:Y:S01]  /*10b0*/  ULDC UR46, c[0x0][0x288] ;  /* 0x0000a200002e7ab9 */ /* 0x000fe20000000800 */
[----:B------:R-:W-:-:S04]  /*10c0*/  ISETP.NE.U32.AND P0, PT, RZ, UR8, PT ;  /* 0x00000008ff007c0c */ /* 0x000fc8000bf05070 */
[----:B------:R-:W-:-:S13]  /*10d0*/  ISETP.NE.AND.EX P0, PT, RZ, UR9, PT, P0 ;  /* 0x00000009ff007c0c */ /* 0x000fda000bf05300 */
[----:B------:R-:W-:Y:S05]  /*10e0*/  @!P0 BRA `(.L_x_1060) ;  /* 0x0000000000248947 */ /* 0x000fea0003800000 */
[----:B------:R-:W-:Y:S02]  /*10f0*/  ULDC.64 UR8, c[0x0][0xa00] ;  /* 0x0002800000087ab9 */ /* 0x000fe40000000a00 */
[----:B------:R-:W-:-:S06]  /*1100*/  UIMAD.WIDE UR8, UR6, 0x4, UR8 ;  /* 0x00000004060878a5 */ /* 0x000fcc000f8e0208 */
[----:B------:R-:W-:Y:S02]  /*1110*/  IMAD.U32 R2, RZ, RZ, UR8 ;  /* 0x00000008ff027e24 */ /* 0x000fe4000f8e00ff */
[----:B------:R-:W-:-:S05]  /*1120*/  IMAD.U32 R3, RZ, RZ, UR9 ;  /* 0x00000009ff037e24 */ /* 0x000fca000f8e00ff */
[----:B------:R-:W2:Y:S04]  /*1130*/  LDG.E R4, desc[UR54][R2.64] ;  /* 0x0000003602047981 */ /* 0x000ea8000c1e1900 */
[----:B------:R-:W3:Y:S01]  /*1140*/  LDG.E R0, desc[UR54][R2.64+0x4] ;  /* 0x0000043602007981 */ /* 0x000ee2000c1e1900 */
[----:B--2---:R-:W-:Y:S02]  /*1150*/  R2UR UR46, R4 ;  /* 0x00000000042e72ca */ /* 0x004fe400000e0000 */
[----:B---3--:R-:W-:-:S13]  /*1160*/  R2UR UR7, R0 ;  /* 0x00000000000772ca */ /* 0x008fda00000e0000 */
[----:B------:R-:W-:-:S12]  /*1170*/  UIADD3 UR46, -UR46, UR7, URZ ;  /* 0x000000072e2e7290 */ /* 0x000fd8000fffe13f */
.L_x_1060:
[----:B------:R-:W-:Y:S01]  /*1180*/  UMOV UR39, UR6 ;  /* 0x0000000600277c82 */ /* 0x000fe20008000000 */
[----:B------:R-:W-:Y:S05]  /*1190*/  @!P1 BRA `(.L_x_1061) ;  /* 0x00000000001c9947 */ /* 0x000fea0003800000 */
[----:B------:R-:W-:Y:S02]  /*11a0*/  ULDC.64 UR8, c[0x0][0xa20] ;  /* 0x0002880000087ab9 */ /* 0x000fe40000000a00 */
[----:B------:R-:W-:-:S06]  /*11b0*/  UIMAD.WIDE UR6, UR6, 0x4, UR8 ;  /* 0x00000004060678a5 */ /* 0x000fcc000f8e0208 */
[----:B------:R-:W-:Y:S02]  /*11c0*/  IMAD.U32 R2, RZ, RZ, UR6 ;  /* 0x00000006ff027e24 */ /* 0x000fe4000f8e00ff */
[----:B------:R-:W-:-:S05]  /*11d0*/  IMAD.U32 R3, RZ, RZ, UR7 ;  /* 0x00000007ff037e24 */ /* 0x000fca000f8e00ff */
[----:B------:R-:W2:Y:S02]  /*11e0*/  LDG.E R2, desc[UR54][R2.64] ;  /* 0x0000003602027981 */ /* 0x000ea4000c1e1900 */
[----:B--2---:R-:W-:Y:S01]  /*11f0*/  R2UR UR4, R2 ;  /* 0x00000000020472ca */ /* 0x004fe200000e0000 */
[----:B------:R-:W-:-:S14]  /*1200*/  BRA `(.L_x_1062) ;  /* 0x0000000000347947 */ /* 0x000fdc0003800000 */
.L_x_1061:
[----:B------:R-:W-:Y:S02]  /*1210*/  ULDC.64 UR8, c[0x0][0xa08] ;  /* 0x0002820000087ab9 */ /* 0x000fe40000000a00 */
        /* <DEDUP_REMOVED lines=12> */
.L_x_1062:
[----:B------:R-:W-:Y:S01]  /*12e0*/  ULDC UR6, c[0x0][0x448] ;  /* 0x0001120000067ab9 */ /* 0x000fe20000000800 */
[----:B------:R-:W-:Y:S02]  /*12f0*/  UIMAD UR38, UR5, 0xc0, URZ ;  /* 0x000000c0052678a4 */ /* 0x000fe4000f8e023f */
[----:B------:R-:W-:Y:S02]  /*1300*/  UISETP.NE.AND UP0, UPT, UR6, 0x1, UPT ;  /* 0x000000010600788c */ /* 0x000fe4000bf05270 */
[----:B------:R-:W-:Y:S02]  /*1310*/  UIADD3 UR8, UR38, 0xbf, URZ ;  /* 0x000000bf26087890 */ /* 0x000fe4000fffe03f */
[----:B------:R-:W-:Y:S02]  /*1320*/  UIADD3 UR37, -UR37, UR4, URZ ;  /* 0x0000000425257290 */ /* 0x000fe4000fffe13f */
[----:B------:R-:W-:Y:S01]  /*1330*/  UP2UR UR52, UPR, URZ, 0x1 ;  /* 0x000000013f347883 */ /* 0x000fe20008000000 */
[----:B------:R-:W-:Y:S01]  /*1340*/  ULDC.64 UR4, c[0x0][0x9e0] ;  /* 0x0002780000047ab9 */ /* 0x000fe20000000a00 */
[----:B------:R-:W-:-:S03]  /*1350*/  UIADD3 UR9, UR37, 0x1, -UR46 ;  /* 0x0000000125097890 */ /* 0x000fc6000fffe82e */
[----:B------:R-:W-:Y:S01]  /*1360*/  @UP0 ULDC UR6, c[0x0][0x44c] ;  /* 0x0001130000060ab9 */ /* 0x000fe20000000800 */
[----:B------:R-:W-:Y:S01]  /*1370*/  @UP0 ULDC UR10, c[0x0][0x450] ;  /* 0x00011400000a0ab9 */ /* 0x000fe20000000800 */
[----:B------:R-:W-:-:S04]  /*1380*/  UIMAD.WIDE.U32 UR6, UR8, UR6, URZ ;  /* 0x00000006080672a5 */ /* 0x000fc8000f8e003f */
[----:B------:R-:W-:Y:S02]  /*1390*/  @UP0 USHF.R.U32.HI UR8, URZ, UR10, UR7 ;  /* 0x0000000a3f080299 */ /* 0x000fe40008011607 */
[----:B------:R-:W-:Y:S02]  /*13a0*/  UISETP.GE.AND UP0, UPT, UR5, 0x1, UPT ;  /* 0x000000010500788c */ /* 0x000fe4000bf06270 */
[----:B------:R-:W-:Y:S02]  /*13b0*/  UIADD3 UR8, UR9, UR8, URZ ;  /* 0x0000000809087290 */ /* 0x000fe4000fffe03f */
[----:B------:R-:W-:Y:S02]  /*13c0*/  UP2UR UR51, UPR, URZ, 0x1 ;  /* 0x000000013f337883 */ /* 0x000fe40008000000 */
[----:B------:R-:W-:Y:S01]  /*13d0*/  PLOP3.LUT P0, PT, PT, PT, UP0, 0x40, 0x0 ;  /* 0x000000000000781c */ /* 0x000fe20003f0e808 */
[----:B------:R-:W-:-:S06]  /*13e0*/  UIADD3 UR4, UR8, UR4, URZ ;  /* 0x0000000408047290 */ /* 0x000fcc000fffe03f */
[----:B------:R-:W-:-:S06]  /*13f0*/  IMAD.U32 R0, RZ, RZ, UR4 ;  /* 0x00000004ff007e24 */ /* 0x000fcc000f8e00ff */
        /* <DEDUP_REMOVED lines=11> */
.L_x_1064:
[----:B------:R-:W-:-:S11]  /*14b0*/  UISETP.NE.AND UP0, UPT, UR5, 0x1, UPT ;  /* 0x000000010500788c */ /* 0x000fd6000bf05270 */
[----:B------:R-:W-:Y:S02]  /*14c0*/  @UP0 ULDC.64 UR8, c[0x0][0x9e8] ;  /* 0x00027a0000080ab9 */ /* 0x000fe40000000a00 */
[----:B------:R-:W-:-:S04]  /*14d0*/  UIMAD.WIDE.U32 UR6, UR4, UR8, URZ ;  /* 0x00000008040672a5 */ /* 0x000fc8000f8e003f */
[----:B------:R-:W-:-:S12]  /*14e0*/  @UP0 USHF.R.U32.HI UR4, URZ, UR9, UR7 ;  /* 0x000000093f040299 */ /* 0x000fd80008011607 */
.L_x_1065:
[----:B------:R-:W-:-:S06]  /*14f0*/  UIMAD UR4, UR4, UR5, UR5 ;  /* 0x00000005040472a4 */ /* 0x000fcc000f8e0205 */
[----:B------:R-:W-:-:S07]  /*1500*/  VIMNMX R0, R0, UR4, PT ;  /* 0x0000000400007c48 */ /* 0x000fce000bfe0100 */
.L_x_1063:
[----:B------:R-:W-:Y:S01]  /*1510*/  UISETP.NE.AND UP0, UPT, UR52, URZ, UPT ;  /* 0x0000003f3400728c */ /* 0x000fe2000bf05270 */
[----:B------:R-:W-:Y:S01]  /*1520*/  VIADD R0, R0, 0x7f ;  /* 0x0000007f00007836 */ /* 0x000fe20000000000 */
[----:B------:R-:W-:Y:S01]  /*1530*/  UMOV UR9, UR38 ;  /* 0x0000002600097c82 */ /* 0x000fe20008000000 */
[----:B------:R-:W-:Y:S02]  /*1540*/  UIADD3 UR4, UR37, 0x7f, URZ ;  /* 0x0000007f25047890 */ /* 0x000fe4000fffe03f */
[----:B------:R-:W-:Y:S01]  /*1550*/  UIADD3 UR56, UR37, -UR46, URZ ;  /* 0x8000002e25387290 */ /* 0x000fe2000fffe03f */
        /* <DEDUP_REMOVED lines=27> */
.L_x_1067:
[----:B------:R-:W-:-:S11]  /*1710*/  UISETP.NE.AND UP0, UPT, UR5, 0x1, UPT ;  /* 0x000000010500788c */ /* 0x000fd6000bf05270 */
[----:B------:R-:W-:Y:S02]  /*1720*/  @UP0 ULDC.64 UR10, c[0x0][0x9e8] ;  /* 0x00027a00000a0ab9 */ /* 0x000fe40000000a00 */
[----:B------:R-:W-:-:S04]  /*1730*/  UIMAD.WIDE.U32 UR6, UR4, UR10, URZ ;  /* 0x0000000a040672a5 */ /* 0x000fc8000f8e003f */
[----:B------:R-:W-:-:S12]  /*1740*/  @UP0 USHF.R.U32.HI UR4, URZ, UR11, UR7 ;  /* 0x0000000b3f040299 */ /* 0x000fd80008011607 */
.L_x_1068:
[----:B------:R-:W-:-:S04]  /*1750*/  UIMAD UR4, UR4, UR5, URZ ;  /* 0x00000005040472a4 */ /* 0x000fc8000f8e023f */
[----:B------:R-:W-:-:S04]  /*1760*/  UISETP.LT.AND UP0, UPT, UR9, UR4, UPT ;  /* 0x000000040900728c */ /* 0x000fc8000bf01270 */
[----:B------:R-:W-:-:S12]  /*1770*/  USEL UR9, UR9, UR4, !UP0 ;  /* 0x0000000409097287 */ /* 0x000fd8000c000000 */
.L_x_1066:
[----:B------:R-:W-:Y:S01]  /*1780*/  USHF.R.S32.HI UR4, URZ, 0x1f, UR9 ;  /* 0x0000001f3f047899 */ /* 0x000fe20008011409 */
[----:B------:R-:W-:Y:S02]  /*1790*/  PLOP3.LUT P0, PT, PT, PT, PT, 0x80, 0x0 ;  /* 0x000000000000781c */ /* 0x000fe40003f0f070 */
[----:B------:R-:W-:Y:S02]  /*17a0*/  CS2R R2, SRZ ;  /* 0x0000000000027805 */ /* 0x000fe4000001ff00 */
[----:B------:R-:W-:Y:S01]  /*17b0*/  CS2R R134, SRZ ;  /* 0x0000000000867805 */ /* 0x000fe2000001ff00 */
[----:B------:R-:W-:Y:S01]  /*17c0*/  ULEA.HI UR4, UR4, UR9, URZ, 0x7 ;  /* 0x0000000904047291 */ /* 0x000fe2000f8f383f */
[----:B------:R-:W-:Y:S02]  /*17d0*/  CS2R R132, SRZ ;  /* 0x0000000000847805 */ /* 0x000fe4000001ff00 */
[----:B------:R-:W-:Y:S02]  /*17e0*/  CS2R R130, SRZ ;  /* 0x0000000000827805 */ /* 0x000fe4000001ff00 */
[----:B------:R-:W-:Y:S01]  /*17f0*/  CS2R R128, SRZ ;  /* 0x0000000000807805 */ /* 0x000fe2000001ff00 */
[----:B------:R-:W-:Y:S01]  /*1800*/  USHF.R.S32.HI UR4, URZ, 0x7, UR4 ;  /* 0x000000073f047899 */ /* 0x000fe20008011404 */
[----:B------:R-:W-:Y:S01]  /*1810*/  CS2R R26, SRZ ;  /* 0x00000000001a7805 */ /* 0x000fe2000001ff00 */
[----:B------:R-:W-:Y:S01]  /*1820*/  IMAD.MOV.U32 R126, RZ, RZ, RZ ;  /* 0x000000ffff7e7224 */ /* 0x000fe200078e00ff */
[----:B------:R-:W-:Y:S01]  /*1830*/  CS2R R122, SRZ ;  /* 0x00000000007a7805 */ /* 0x000fe2000001ff00 */
[----:B------:R-:W-:Y:S01]  /*1840*/  UISETP.LT.AND UP0, UPT, URZ, UR4, UPT ;  /* 0x000000043f00728c */ /* 0x000fe2000bf01270 */
[----:B------:R-:W-:Y:S01]  /*1850*/  IMAD.MOV.U32 R125, RZ, RZ, RZ ;  /* 0x000000ffff7d7224 */ /* 0x000fe200078e00ff */
[----:B------:R-:W-:-:S02]  /*1860*/  CS2R R120, SRZ ;  /* 0x0000000000787805 */ /* 0x000fc4000001ff00 */
[----:B------:R-:W-:Y:S01]  /*1870*/  CS2R R118, SRZ ;  /* 0x0000000000767805 */ /* 0x000fe2000001ff00 */
[----:B------:R-:W-:Y:S01]  /*1880*/  USEL UR36, URZ, UR4, !UP0 ;  /* 0x000000043f247287 */ /* 0x000fe2000c000000 */
[----:B------:R-:W-:Y:S02]  /*1890*/  CS2R R116, SRZ ;  /* 0x0000000000747805 */ /* 0x000fe4000001ff00 */
[----:B------:R-:W-:Y:S02]  /*18a0*/  CS2R R114, SRZ ;  /* 0x0000000000727805 */ /* 0x000fe4000001ff00 */
[----:B------:R-:W-:Y:S02]  /*18b0*/  CS2R R112, SRZ ;  /* 0x0000000000707805 */ /* 0x000fe4000001ff00 */
[----:B------:R-:W-:Y:S02]  /*18c0*/  CS2R R110, SRZ ;  /* 0x00000000006e7805 */ /* 0x000fe4000001ff00 */
[----:B------:R-:W-:-:S02]  /*18d0*/  CS2R R108, SRZ ;  /* 0x00000000006c7805 */ /* 0x000fc4000001ff00 */
[----:B------:R-:W-:Y:S02]  /*18e0*/  ISETP.GT.AND P1, PT, R88, UR36, PT ;  /* 0x0000002458007c0c */ /* 0x000fe4000bf24270 */
        /* <DEDUP_REMOVED lines=8> */
[----:B------:R-:W-:Y:S01]  /*1970*/  CS2R R90, SRZ ;  /* 0x00000000005a7805 */ /* 0x000fe2000001ff00 */
[----:B------:R-:W-:Y:S02]  /*1980*/  IMAD.MOV.U32 R89, RZ, RZ, RZ ;  /* 0x000000ffff597224 */ /* 0x000fe400078e00ff */
        /* <DEDUP_REMOVED lines=34> */
.L_x_1070:
        /* <DEDUP_REMOVED lines=9> */
.L_x_1252:
[----:B------:R-:W-:Y:S05]  /*1c40*/  @!P0 BRA `(.L_x_1072) ;  /* 0x0000000000048947 */ /* 0x000fea0003800000 */
[----:B------:R-:W-:Y:S01]  /*1c50*/  BPT.TRAP 0x1 ;  /* 0x000000040000795c */ /* 0x000fe20000300000 */
.L_x_1072:
[----:B0-----:R-:W-:Y:S02]  /*1c60*/  IMAD.U32 R3, RZ, RZ, UR47 ;  /* 0x0000002fff037e24 */ /* 0x001fe4000f8e00ff */
[----:B------:R-:W-:-:S03]  /*1c70*/  IMAD.U32 R0, RZ, RZ, UR48 ;  /* 0x00000030ff007e24 */ /* 0x000fc6000f8e00ff */
[----:B------:R-:W-:Y:S02]  /*1c80*/  LEA R3, R3, UR41, 0x3 ;  /* 0x0000002903037c11 */ /* 0x000fe4000f8e18ff */
[----:B------:R-:W-:-:S04]  /*1c90*/  SHF.L.U32 R0, R0, 0x1f, RZ ;  /* 0x0000001f00007819 */ /* 0x000fc800000006ff */
[----:B------:R0:W1:Y:S01]  /*1ca0*/  SYNCS.PHASECHK.TRANS64.TRYWAIT P1, [R3+URZ+0x2d830], R0 ;  /* 0x02d83000030075a7 */ /* 0x000062000802017f */
[----:B------:R-:W-:Y:S05]  /*1cb0*/  @!P0 BRA `(.L_x_1073) ;  /* 0x0000000000048947 */ /* 0x000fea0003800000 */
[----:B------:R-:W-:Y:S01]  /*1cc0*/  BPT.TRAP 0x1 ;  /* 0x000000040000795c */ /* 0x000fe20000300000 */
.L_x_1073:
[----:B-1----:R-:W-:Y:S05]  /*1cd0*/  @P1 BRA `(.L_x_1074) ;  /* 0x0000000000081947 */ /* 0x002fea0003800000 */
[----:B------:R-:W1:Y:S02]  /*1ce0*/  SYNCS.PHASECHK.TRANS64.TRYWAIT P1, [R3+URZ+0x2d830], R0 ;  /* 0x02d83000030075a7 */ /* 0x000e64000802017f */
[----:B-1----:R-:W-:Y:S05]  /*1cf0*/  @!P1 BRA `(.L_x_1075) ;  /* 0x0000013c00149947 */ /* 0x002fea0003800000 */
.L_x_1074:
        /* <DEDUP_REMOVED lines=49> */
.L_x_1076:
[----:B------:R-:W-:Y:S01]  /*2010*/  UISETP.NE.AND UP1, UPT, UR52, URZ, UPT ;  /* 0x0000003f3400728c */ /* 0x000fe2000bf25270 */
[----:B01----:R-:W-:Y:S01]  /*2020*/  VIADD R0, R137, UR38 ;  /* 0x0000002689007c36 */ /* 0x003fe20008000000 */
[----:B------:R-:W-:Y:S01]  /*2030*/  R2UR UR6, R3 ;  /* 0x00000000030672ca */ /* 0x000fe200000e0000 */
[----:B------:R-:W-:Y:S01]  /*2040*/  IMAD.MOV.U32 R3, RZ, RZ, -0x80 ;  /* 0xffffff80ff037424 */ /* 0x000fe200078e00ff */
[----:B------:R-:W-:Y:S01]  /*2050*/  UISETP.NE.AND UP0, UPT, UR51, URZ, UPT ;  /* 0x0000003f3300728c */ /* 0x000fe2000bf05270 */
[----:B------:R-:W-:Y:S01]  /*2060*/  IMAD.U32 R5, RZ, RZ, UR46 ;  /* 0x0000002eff057e24 */ /* 0x000fe2000f8e00ff */
[----:B------:R-:W-:Y:S01]  /*2070*/  PLOP3.LUT P1, PT, PT, PT, UP1, 0x80, 0x0 ;  /* 0x000000000000781c */ /* 0x000fe20003f2f018 */
[----:B------:R-:W-:Y:S01]  /*2080*/  IMAD R6, R88, R3, 0x80 ;  /* 0x0000008058067424 */ /* 0x000fe200078e0203 */
[----:B------:R-:W-:Y:S01]  /*2090*/  PLOP3.LUT P2, PT, PT, PT, UP1, 0x80, 0x0 ;  /* 0x000000000000781c */ /* 0x000fe20003f4f018 */
[----:B------:R-:W-:Y:S01]  /*20a0*/  ULDC UR35, c[0x0][0x9dc] ;  /* 0x0002770000237ab9 */ /* 0x000fe20000000800 */
[----:B------:R-:W-:Y:S01]  /*20b0*/  ULDC UR14, c[0x0][0x9e0] ;  /* 0x00027800000e7ab9 */ /* 0x000fe20000000800 */
[----:B------:R-:W-:Y:S01]  /*20c0*/  @UP1 ULDC UR7, c[0x0][0x44c] ;  /* 0x0001130000071ab9 */ /* 0x000fe20000000800 */
[----:B------:R-:W-:Y:S01]  /*20d0*/  VIADD R3, R6, 0x1 ;  /* 0x0000000106037836 */ /* 0x000fe20000000000 */
[----:B------:R-:W-:-:S02]  /*20e0*/  LEA R8, R88, 0xffffff80, 0x7 ;  /* 0xffffff8058087811 */ /* 0x000fc400078e38ff */
[----:B------:R-:W-:-:S04]  /*20f0*/  UIADD3 UR6, UR6, 0x2d840, URZ ;  /* 0x0002d84006067890 */ /* 0x000fc8000fffe03f */
[----:B------:R-:W-:Y:S01]  /*2100*/  @P1 IMAD.HI.U32 R2, R0, UR7, RZ ;  /* 0x0000000700021c27 */ /* 0x000fe2000f8e00ff */
[----:B------:R-:W-:Y:S01]  /*2110*/  @UP1 ULDC UR7, c[0x0][0x450] ;  /* 0x0001140000071ab9 */ /* 0x000fe20000000800 */
[----:B------:R-:W-:Y:S01]  /*2120*/  UPRMT UR6, UR42, 0x654, UR6 ;  /* 0x000006542a067896 */ /* 0x000fe20008000006 */
[----:B------:R-:W-:Y:S02]  /*2130*/  PLOP3.LUT P1, PT, PT, PT, UP0, 0x40, 0x0 ;  /* 0x000000000000781c */ /* 0x000fe40003f2e808 */
[----:B------:R-:W-:Y:S01]  /*2140*/  @P2 SHF.R.U32.HI R0, RZ, UR7, R2 ;  /* 0x00000007ff002c19 */ /* 0x000fe20008011602 */
[----:B------:R-:W-:Y:S02]  /*2150*/  IMAD R2, R16, -0x2, R3 ;  /* 0xfffffffe10027824 */ /* 0x000fe400078e0203 */
[----:B------:R-:W-:Y:S02]  /*2160*/  VIADD R3, R6, UR37 ;  /* 0x0000002506037c36 */ /* 0x000fe40008000000 */
[----:B------:R-:W0:Y:S01]  /*2170*/  SHFL.IDX PT, R4, R0, RZ, 0x1c1f ;  /* 0x001c1fff00047589 */ /* 0x000e2200000e0000 */
[----:B------:R-:W-:Y:S01]  /*2180*/  SYNCS.ARRIVE.TRANS64.RED.A1T0 RZ, [UR6], RZ ;  /* 0x000000ffffff79a7 */ /* 0x000fe20008100406 */
[----:B------:R-:W-:Y:S01]  /*2190*/  ULOP3.LUT UR6, URZ, UR35, URZ, 0x33, !UPT ;  /* 0x000000233f067292 */ /* 0x000fe2000f8e333f */
[----:B------:R-:W-:Y:S01]  /*21a0*/  IADD3 R2, -R5, UR37, R2 ;  /* 0x0000002505027c10 */ /* 0x000fe2000fffe102 */
[----:B------:R-:W-:-:S04]  /*21b0*/  IMAD R7, R16, -0x2, R3 ;  /* 0xfffffffe10077824 */ /* 0x000fc800078e0203 */
[C---:B------:R-:W-:Y:S02]  /*21c0*/  VIADD R10, R2.reuse, UR14 ;  /* 0x0000000e020a7c36 */ /* 0x040fe40008000000 */
[----:B------:R-:W-:-:S03]  /*21d0*/  VIADD R9, R2, UR6 ;  /* 0x0000000602097c36 */ /* 0x000fc60008000000 */
[----:B0-----:R-:W-:Y:S01]  /*21e0*/  VIADDMNMX R2, R4, R10, R7, PT ;  /* 0x0000000a04027246 */ /* 0x001fe20003800107 */
[----:B------:R-:W-:Y:S01]  /*21f0*/  IMAD.IADD R3, R9, 0x1, R4 ;  /* 0x0000000109037824 */ /* 0x000fe200078e0204 */
[----:B------:R-:W-:Y:S06]  /*2200*/  @P1 BRA `(.L_x_1077) ;  /* 0x0000000000641947 */ /* 0x000fec0003800000 */
[----:B------:R-:W-:Y:S01]  /*2210*/  IMAD.U32 R5, RZ, RZ, UR46 ;  /* 0x0000002eff057e24 */ /* 0x000fe2000f8e00ff */
[----:B------:R-:W-:Y:S04]  /*2220*/  BSSY B0, `(.L_x_1078) ;  /* 0x0000013000007945 */ /* 0x000fe80003800000 */
[----:B------:R-:W-:-:S04]  /*2230*/  IADD3 R5, -R5, UR37, R4 ;  /* 0x0000002505057c10 */ /* 0x000fc8000fffe104 */
        /* <DEDUP_REMOVED lines=11> */
.L_x_1079:
[----:B------:R-:W-:Y:S02]  /*22f0*/  ULDC UR6, c[0x0][0x9e4] ;  /* 0x0002790000067ab9 */ /* 0x000fe40000000800 */
[----:B------:R-:W-:-:S05]  /*2300*/  IMAD.U32 R11, RZ, RZ, UR6 ;  /* 0x00000006ff0b7e24 */ /* 0x000fca000f8e00ff */
[----:B------:R-:W-:-:S13]  /*2310*/  ISETP.NE.AND P1, PT, R11, 0x1, PT ;  /* 0x000000010b00780c */ /* 0x000fda0003f25270 */
[----:B------:R-:W0:Y:S02]  /*2320*/  @P1 LDC.64 R12, c[0x0][0x9e8] ;  /* 0x00027a00ff0c1b82 */ /* 0x000e240000000a00 */
[----:B0-----:R-:W-:-:S05]  /*2330*/  @P1 IMAD.HI.U32 R4, R5, R12, RZ ;  /* 0x0000000c05041227 */ /* 0x001fca00078e00ff */
[----:B------:R-:W-:-:S07]  /*2340*/  @P1 SHF.R.U32.HI R5, RZ, R13, R4 ;  /* 0x0000000dff051219 */ /* 0x000fce0000011604 */
.L_x_1080:
[----:B------:R-:W-:Y:S05]  /*2350*/  BSYNC B0 ;  /* 0x0000000000007941 */ /* 0x000fea0003800000 */
.L_x_1078:
[----:B------:R-:W-:-:S04]  /*2360*/  IMAD R5, R5, R11, -R8 ;  /* 0x0000000b05057224 */ /* 0x000fc800078e0a08 */
[----:B------:R-:W-:-:S05]  /*2370*/  IMAD R5, R16, -0x2, R5 ;  /* 0xfffffffe10057824 */ /* 0x000fca00078e0205 */
[----:B------:R-:W-:Y:S02]  /*2380*/  VIADDMNMX R2, R5, R11, R2, PT ;  /* 0x0000000b05027246 */ /* 0x000fe40003800102 */
[----:B------:R-:W-:-:S07]  /*2390*/  VIMNMX R3, R3, R5, !PT ;  /* 0x0000000503037248 */ /* 0x000fce0007fe0100 */
.L_x_1077:
[C---:B------:R-:W-:Y:S01]  /*23a0*/  ISETP.GE.AND P6, PT, R6.reuse, 0xa, PT ;  /* 0x0000000a0600780c */ /* 0x040fe20003fc6270 */
[----:B------:R-:W0:Y:S01]  /*23b0*/  SHFL.IDX PT, R0, R0, 0x1, 0x1c1f ;  /* 0x003c1f0000007f89 */ /* 0x000e2200000e0000 */
[C---:B------:R-:W-:Y:S01]  /*23c0*/  ISETP.GE.AND P1, PT, R6.reuse, 0x2, PT ;  /* 0x000000020600780c */ /* 0x040fe20003f26270 */
[----:B------:R-:W-:Y:S01]  /*23d0*/  UISETP.NE.AND UP0, UPT, UR51, URZ, UPT ;  /* 0x0000003f3300728c */ /* 0x000fe2000bf05270 */
        /* <DEDUP_REMOVED lines=177> */
[----:B------:R-:W-:Y:S01]  /*2ef0*/  ISETP.GT.AND P6, PT, R3, 0x79, !P6 ;  /* 0x000000790300780c */ /* 0x000fe200077c4270 */
[----:B0-----:R-:W-:-:S03]  /*2f00*/  IMAD.IADD R3, R9, 0x1, R0 ;  /* 0x0000000109037824 */ /* 0x001fc600078e0200 */
[----:B------:R-:W-:Y:S02]  /*2f10*/  ISETP.LT.OR P6, PT, R2, 0x7a, P6 ;  /* 0x0000007a0200780c */ /* 0x000fe400037c1670 */
[----:B------:R-:W-:Y:S02]  /*2f20*/  VIADDMNMX R2, R0, R10, R7, PT ;  /* 0x0000000a00027246 */ /* 0x000fe40003800107 */
[----:B------:R-:W-:Y:S02]  /*2f30*/  FSEL R85, R85, -INF , !P6 ;  /* 0xff80000055557808 */ /* 0x000fe40007000000 */
[----:B------:R-:W-:-:S13]  /*2f40*/  PLOP3.LUT P6, PT, PT, PT, UP0, 0x40, 0x0 ;  /* 0x000000000000781c */ /* 0x000fda0003fce808 */
[----:B------:R-:W-:Y:S05]  /*2f50*/  @P6 BRA `(.L_x_1081) ;  /* 0x0000000000646947 */ /* 0x000fea0003800000 */
        /* <DEDUP_REMOVED lines=14> */
.L_x_1083:
[----:B------:R-:W-:Y:S02]  /*3040*/  ULDC UR6, c[0x0][0x9e4] ;  /* 0x0002790000067ab9 */ /* 0x000fe40000000800 */
[----:B------:R-:W-:-:S05]  /*3050*/  IMAD.U32 R4, RZ, RZ, UR6 ;  /* 0x00000006ff047e24 */ /* 0x000fca000f8e00ff */
[----:B------:R-:W-:-:S13]  /*3060*/  ISETP.NE.AND P6, PT, R4, 0x1, PT ;  /* 0x000000010400780c */ /* 0x000fda0003fc5270 */
[----:B------:R-:W0:Y:S02]  /*3070*/  @P6 LDC.64 R6, c[0x0][0x9e8] ;  /* 0x00027a00ff066b82 */ /* 0x000e240000000a00 */
[----:B0-----:R-:W-:-:S05]  /*3080*/  @P6 IMAD.HI.U32 R0, R9, R6, RZ ;  /* 0x0000000609006227 */ /* 0x001fca00078e00ff */
[----:B------:R-:W-:-:S07]  /*3090*/  @P6 SHF.R.U32.HI R9, RZ, R7, R0 ;  /* 0x00000007ff096219 */ /* 0x000fce0000011600 */
.L_x_1084:
[----:B------:R-:W-:Y:S05]  /*30a0*/  BSYNC B0 ;  /* 0x0000000000007941 */ /* 0x000fea0003800000 */
.L_x_1082:
[----:B------:R-:W-:-:S04]  /*30b0*/  IMAD R9, R9, R4, -R8 ;  /* 0x0000000409097224 */ /* 0x000fc800078e0a08 */
[----:B------:R-:W-:-:S05]  /*30c0*/  IMAD R9, R16, -0x2, R9 ;  /* 0xfffffffe10097824 */ /* 0x000fca00078e0209 */
[----:B------:R-:W-:Y:S02]  /*30d0*/  VIADDMNMX R2, R9, R4, R2, PT ;  /* 0x0000000409027246 */ /* 0x000fe40003800102 */
[----:B------:R-:W-:-:S07]  /*30e0*/  VIMNMX R3, R3, R9, !PT ;  /* 0x0000000903037248 */ /* 0x000fce0007fe0100 */
.L_x_1081:
        /* <DEDUP_REMOVED lines=173> */
[--C-:B------:R-:W-:Y:S01]  /*3bc0*/  FFMA.FTZ R9, R29, UR33, -R20.reuse ;  /* 0x000000211d097c23 */ /* 0x100fe20008010814 */
[----:B------:R-:W-:Y:S01]  /*3bd0*/  ISETP.GT.AND P1, PT, R3, 0x68, !P1 ;  /* 0x000000680300780c */ /* 0x000fe20004f24270 */
        /* <DEDUP_REMOVED lines=27> */
[----:B------:R-:W-:Y:S01]  /*3d90*/  FFMA.FTZ R61, R85, UR33, -R20 ;  /* 0x00000021553d7c23 */ /* 0x000fe20008010814 */
[----:B------:R-:W-:Y:S01]  /*3da0*/  MUFU.EX2 R8, R8 ;  /* 0x0000000800087308 */ /* 0x000fe20000000800 */
[----:B------:R-:W-:-:S04]  /*3db0*/  FMNMX.FTZ R7, R43, R6, !PT ;  /* 0x000000062b077209 */ /* 0x000fc80007810000 */
[----:B------:R-:W-:-:S03]  /*3dc0*/  FMNMX.FTZ R6, R46, R7, !PT ;  /* 0x000000072e067209 */ /* 0x000fc60007810000 */
[----:B------:R-:W0:Y:S01]  /*3dd0*/  MUFU.EX2 R5, R5 ;  /* 0x0000000500057308 */ /* 0x000e220000000800 */
[----:B------:R-:W-:-:S04]  /*3de0*/  FMNMX.FTZ R7, R47, R6, !PT ;  /* 0x000000062f077209 */ /* 0x000fc80007810000 */
[----:B------:R-:W-:-:S03]  /*3df0*/  FMNMX.FTZ R6, R50, R7, !PT ;  /* 0x0000000732067209 */ /* 0x000fc60007810000 */
[----:B------:R-:W1:Y:S01]  /*3e00*/  MUFU.EX2 R10, R10 ;  /* 0x0000000a000a7308 */ /* 0x000e620000000800 */
[----:B------:R-:W-:-:S04]  /*3e10*/  FMNMX.FTZ R7, R51, R6, !PT ;  /* 0x0000000633077209 */ /* 0x000fc80007810000 */
[----:B------:R-:W-:-:S03]  /*3e20*/  FMNMX.FTZ R6, R54, R7, !PT ;  /* 0x0000000736067209 */ /* 0x000fc60007810000 */
[----:B------:R-:W2:Y:S01]  /*3e30*/  MUFU.EX2 R9, R9 ;  /* 0x0000000900097308 */ /* 0x000ea20000000800 */
[----:B------:R-:W-:-:S04]  /*3e40*/  FMNMX.FTZ R7, R55, R6, !PT ;  /* 0x0000000637077209 */ /* 0x000fc80007810000 */
[----:B------:R-:W-:-:S03]  /*3e50*/  FMNMX.FTZ R6, R58, R7, !PT ;  /* 0x000000073a067209 */ /* 0x000fc60007810000 */
[----:B------:R-:W-:Y:S01]  /*3e60*/  MUFU.EX2 R12, R12 ;  /* 0x0000000c000c7308 */ /* 0x000fe20000000800 */
[----:B------:R-:W-:Y:S01]  /*3e70*/  FMNMX.FTZ R7, R59, R6, !PT ;  /* 0x000000063b077209 */ /* 0x000fe20007810000 */
[--C-:B------:R-:W-:Y:S01]  /*3e80*/  FFMA.FTZ R6, R48, UR33, -R20.reuse ;  /* 0x0000002130067c23 */ /* 0x100fe20008010814 */
[----:B------:R-:W-:Y:S02]  /*3e90*/  FFMA.FTZ R48, R73, UR33, -R20 ;  /* 0x0000002149307c23 */ /* 0x000fe40008010814 */
[----:B------:R-:W-:-:S03]  /*3ea0*/  FMNMX.FTZ R28, R62, R7, !PT ;  /* 0x000000073e1c7209 */ /* 0x000fc60007810000 */
[----:B------:R-:W-:Y:S01]  /*3eb0*/  MUFU.EX2 R13, R13 ;  /* 0x0000000d000d7308 */ /* 0x000fe20000000800 */
        /* <DEDUP_REMOVED lines=12> */
[----:B------:R-:W-:-:S03]  /*3f80*/  FFMA.FTZ R32, R56, UR33, -R20 ;  /* 0x0000002138207c23 */ /* 0x000fc60008010814 */
[----:B------:R-:W-:-:S03]  /*3f90*/  FMNMX.FTZ R36, R78, R7, !PT ;  /* 0x000000074e247209 */ /* 0x000fc60007810000 */
[----:B------:R-:W-:Y:S01]  /*3fa0*/  MUFU.EX2 R21, R21 ;  /* 0x0000001500157308 */ /* 0x000fe20000000800 */
[----:B------:R-:W-:-:S04]  /*3fb0*/  FMNMX.FTZ R7, R79, R36, !PT ;  /* 0x000000244f077209 */ /* 0x000fc80007810000 */
[----:B------:R-:W-:-:S03]  /*3fc0*/  FMNMX.FTZ R36, R82, R7, !PT ;  /* 0x0000000752247209 */ /* 0x000fc60007810000 */
[----:B------:R-:W-:Y:S01]  /*3fd0*/  MUFU.EX2 R26, R26 ;  /* 0x0000001a001a7308 */ /* 0x000fe20000000800 */
[----:B------:R-:W-:-:S04]  /*3fe0*/  FMNMX.FTZ R7, R83, R36, !PT ;  /* 0x0000002453077209 */ /* 0x000fc80007810000 */
[----:B------:R-:W-:-:S03]  /*3ff0*/  FMNMX.FTZ R36, R86, R7, !PT ;  /* 0x0000000756247209 */ /* 0x000fc60007810000 */
[----:B------:R-:W-:Y:S01]  /*4000*/  MUFU.EX2 R25, R25 ;  /* 0x0000001900197308 */ /* 0x000fe20000000800 */
[----:B------:R-:W-:Y:S01]  /*4010*/  FMNMX.FTZ R7, R87, R36, !PT ;  /* 0x0000002457077209 */ /* 0x000fe20007810000 */
[----:B------:R-:W-:-:S04]  /*4020*/  FFMA.FTZ R36, R64, UR33, -R20 ;  /* 0x0000002140247c23 */ /* 0x000fc80008010814 */
[----:B------:R-:W3:Y:S02]  /*4030*/  SHFL.BFLY PT, R40, R7, 0x2, 0x1f ;  /* 0x0c401f0007287f89 */ /* 0x000ee400000e0000 */
[----:B------:R-:W-:Y:S08]  /*4040*/  MUFU.EX2 R6, R6 ;  /* 0x0000000600067308 */ /* 0x000ff00000000800 */
[----:B------:R-:W-:Y:S08]  /*4050*/  MUFU.EX2 R29, R29 ;  /* 0x0000001d001d7308 */ /* 0x000ff00000000800 */
[----:B------:R-:W-:Y:S01]  /*4060*/  MUFU.EX2 R28, R28 ;  /* 0x0000001c001c7308 */ /* 0x000fe20000000800 */
[----:B---3--:R-:W-:Y:S01]  /*4070*/  FMNMX.FTZ R11, R7, R40, !PT ;  /* 0x00000028070b7209 */ /* 0x008fe20007810000 */
[----:B------:R-:W-:-:S06]  /*4080*/  FFMA.FTZ R40, R80, UR33, -R20 ;  /* 0x0000002150287c23 */ /* 0x000fcc0008010814 */
[----:B------:R-:W-:Y:S01]  /*4090*/  MUFU.EX2 R3, R3 ;  /* 0x0000000300037308 */ /* 0x000fe20000000800 */
[----:B------:R-:W3:Y:S07]  /*40a0*/  SHFL.BFLY PT, R56, R11, 0x1, 0x1f ;  /* 0x0c201f000b387f89 */ /* 0x000eee00000e0000 */
[----:B------:R-:W-:Y:S08]  /*40b0*/  MUFU.EX2 R32, R32 ;  /* 0x0000002000207308 */ /* 0x000ff00000000800 */
[----:B------:R-:W-:Y:S08]  /*40c0*/  MUFU.EX2 R33, R33 ;  /* 0x0000002100217308 */ /* 0x000ff00000000800 */
[----:B------:R-:W-:Y:S01]  /*40d0*/  MUFU.EX2 R2, R2 ;  /* 0x0000000200027308 */ /* 0x000fe20000000800 */
[----:B---3--:R-:W-:Y:S01]  /*40e0*/  FMNMX.FTZ R7, R11, R56, !PT ;  /* 0x000000380b077209 */ /* 0x008fe20007810000 */
[----:B------:R-:W-:-:S03]  /*40f0*/  FFMA.FTZ R56, R84, UR33, -R20 ;  /* 0x0000002154387c23 */ /* 0x000fc60008010814 */
        /* <DEDUP_REMOVED lines=17> */
[----:B0-----:R-:W-:Y:S01]  /*4210*/  FADD.FTZ R55, R8, R5 ;  /* 0x0000000508377221 */ /* 0x001fe20000010000 */
[--C-:B------:R-:W-:Y:S01]  /*4220*/  FFMA.FTZ R30, R38, UR33, -R20.reuse ;  /* 0x00000021261e7c23 */ /* 0x100fe20008010814 */
[--C-:B------:R-:W-:Y:S01]  /*4230*/  FFMA.FTZ R38, R54, UR33, -R20.reuse ;  /* 0x0000002136267c23 */ /* 0x100fe20008010814 */
[--C-:B------:R-:W-:Y:S01]  /*4240*/  FFMA.FTZ R34, R51, UR33, -R20.reuse ;  /* 0x0000002133227c23 */ /* 0x100fe20008010814 */
[----:B------:R0:W3:Y:S01]  /*4250*/  MUFU.EX2 R64, R60 ;  /* 0x0000003c00407308 */ /* 0x0000e20000000800 */
[----:B-1----:R-:W-:Y:S01]  /*4260*/  FADD.FTZ R54, R10, R55 ;  /* 0x000000370a367221 */ /* 0x002fe20000010000 */
[----:B--2---:R-:W-:Y:S01]  /*4270*/  F2FP.F16.F32.PACK_AB R10, R9, R10 ;  /* 0x0000000a090a723e */ /* 0x004fe200000000ff */
[--C-:B------:R-:W-:Y:S01]  /*4280*/  FFMA.FTZ R51, R63, UR33, -R20.reuse ;  /* 0x000000213f337c23 */ /* 0x100fe20008010814 */
[----:B------:R-:W-:Y:S01]  /*4290*/  F2FP.F16.F32.PACK_AB R8, R5, R8 ;  /* 0x000000080508723e */ /* 0x000fe200000000ff */
[--C-:B------:R-:W-:Y:S01]  /*42a0*/  FFMA.FTZ R5, R66, UR33, -R20.reuse ;  /* 0x0000002142057c23 */ /* 0x100fe20008010814 */
[--C-:B------:R-:W-:Y:S01]  /*42b0*/  FFMA.FTZ R70, R70, UR33, -R20.reuse ;  /* 0x0000002146467c23 */ /* 0x100fe20008010814 */
[--C-:B------:R-:W-:Y:S01]  /*42c0*/  FFMA.FTZ R71, R71, UR33, -R20.reuse ;  /* 0x0000002147477c23 */ /* 0x100fe20008010814 */
[----:B------:R1:W2:Y:S01]  /*42d0*/  MUFU.EX2 R68, R65 ;  /* 0x0000004100447308 */ /* 0x0002a20000000800 */
[--C-:B0-----:R-:W-:Y:S01]  /*42e0*/  FFMA.FTZ R60, R46, UR33, -R20.reuse ;  /* 0x000000212e3c7c23 */ /* 0x101fe20008010814 */
[--C-:B------:R-:W-:Y:S01]  /*42f0*/  FFMA.FTZ R46, R58, UR33, -R20.reuse ;  /* 0x000000213a2e7c23 */ /* 0x100fe20008010814 */
[--C-:B------:R-:W-:Y:S01]  /*4300*/  FFMA.FTZ R74, R74, UR33, -R20.reuse ;  /* 0x000000214a4a7c23 */ /* 0x100fe20008010814 */
[--C-:B------:R-:W-:Y:S01]  /*4310*/  FFMA.FTZ R75, R75, UR33, -R20.reuse ;  /* 0x000000214b4b7c23 */ /* 0x100fe20008010814 */
[--C-:B------:R-:W-:Y:S01]  /*4320*/  FFMA.FTZ R78, R78, UR33, -R20.reuse ;  /* 0x000000214e4e7c23 */ /* 0x100fe20008010814 */
[--C-:B------:R-:W-:Y:S01]  /*4330*/  FFMA.FTZ R79, R79, UR33, -R20.reuse ;  /* 0x000000214f4f7c23 */ /* 0x100fe20008010814 */
[--C-:B------:R-:W-:Y:S01]  /*4340*/  FFMA.FTZ R82, R82, UR33, -R20.reuse ;  /* 0x0000002152527c23 */ /* 0x100fe20008010814 */
[----:B------:R0:W4:Y:S01]  /*4350*/  MUFU.EX2 R69, R31 ;  /* 0x0000001f00457308 */ /* 0x0001220000000800 */
[--C-:B-1----:R-:W-:Y:S01]  /*4360*/  FFMA.FTZ R65, R47, UR33, -R20.reuse ;  /* 0x000000212f417c23 */ /* 0x102fe20008010814 */
[----:B------:R-:W-:Y:S01]  /*4370*/  FFMA.FTZ R47, R59, UR33, -R20 ;  /* 0x000000213b2f7c23 */ /* 0x000fe20008010814 */
[----:B------:R-:W-:Y:S01]  /*4380*/  FADD.FTZ R59, R9, R54 ;  /* 0x00000036093b7221 */ /* 0x000fe20000010000 */
[----:B---3--:R-:W-:Y:S01]  /*4390*/  FADD.FTZ R55, R11, R64 ;  /* 0x000000400b377221 */ /* 0x008fe20000010000 */
[----:B------:R-:W-:Y:S01]  /*43a0*/  F2FP.F16.F32.PACK_AB R9, R64, R11 ;  /* 0x0000000b4009723e */ /* 0x000fe200000000ff */
[--C-:B------:R-:W-:Y:S01]  /*43b0*/  FFMA.FTZ R54, R67, UR33, -R20.reuse ;  /* 0x0000002143367c23 */ /* 0x100fe20008010814 */
[--C-:B------:R-:W-:Y:S01]  /*43c0*/  FFMA.FTZ R83, R83, UR33, -R20.reuse ;  /* 0x0000002153537c23 */ /* 0x100fe20008010814 */
[----:B------:R-:W1:Y:S01]  /*43d0*/  MUFU.EX2 R4, R4 ;  /* 0x0000000400047308 */ /* 0x000e620000000800 */
[--C-:B0-----:R-:W-:Y:S01]  /*43e0*/  FFMA.FTZ R31, R50, UR33, -R20.reuse ;  /* 0x00000021321f7c23 */ /* 0x101fe20008010814 */
[--C-:B------:R-:W-:Y:S01]  /*43f0*/  FFMA.FTZ R50, R62, UR33, -R20.reuse ;  /* 0x000000213e327c23 */ /* 0x100fe20008010814 */
[----:B------:R-:W-:Y:S01]  /*4400*/  FADD.FTZ R62, R12, R59 ;  /* 0x0000003b0c3e7221 */ /* 0x000fe20000010000 */
[----:B--2---:R-:W-:Y:S01]  /*4410*/  FADD.FTZ R58, R68, R55 ;  /* 0x00000037443a7221 */ /* 0x004fe20000010000 */
[C---:B------:R-:W-:Y:S01]  /*4420*/  F2FP.F16.F32.PACK_AB R12, R13.reuse, R12 ;  /* 0x0000000c0d0c723e */ /* 0x040fe200000000ff */
[----:B------:R-:W-:Y:S01]  /*4430*/  FFMA.FTZ R86, R86, UR33, -R20 ;  /* 0x0000002156567c23 */ /* 0x000fe20008010814 */
[----:B------:R-:W-:Y:S01]  /*4440*/  FADD.FTZ R59, R13, R62 ;  /* 0x0000003e0d3b7221 */ /* 0x000fe20000010000 */
[----:B------:R-:W0:Y:S01]  /*4450*/  MUFU.EX2 R27, R27 ;  /* 0x0000001b001b7308 */ /* 0x000e220000000800 */
[C---:B----4-:R-:W-:Y:S01]  /*4460*/  FADD.FTZ R55, R69.reuse, R58 ;  /* 0x0000003a45377221 */ /* 0x050fe20000010000 */
[----:B------:R-:W-:Y:S01]  /*4470*/  F2FP.F16.F32.PACK_AB R11, R69, R68 ;  /* 0x00000044450b723e */ /* 0x000fe200000000ff */
[----:B------:R-:W-:Y:S01]  /*4480*/  FADD.FTZ R62, R14, R59 ;  /* 0x0000003b0e3e7221 */ /* 0x000fe20000010000 */
[----:B------:R-:W-:Y:S01]  /*4490*/  F2FP.F16.F32.PACK_AB R14, R15, R14 ;  /* 0x0000000e0f0e723e */ /* 0x000fe200000000ff */
[----:B------:R-:W-:-:S02]  /*44a0*/  FFMA.FTZ R20, R87, UR33, -R20 ;  /* 0x0000002157147c23 */ /* 0x000fc40008010814 */
[----:B------:R-:W-:Y:S01]  /*44b0*/  FADD.FTZ R59, R15, R62 ;  /* 0x0000003e0f3b7221 */ /* 0x000fe20000010000 */
[----:B------:R-:W2:Y:S01]  /*44c0*/  MUFU.EX2 R30, R30 ;  /* 0x0000001e001e7308 */ /* 0x000ea20000000800 */
[----:B-1----:R-:W-:Y:S01]  /*44d0*/  FADD.FTZ R58, R4, R55 ;  /* 0x00000037043a7221 */ /* 0x002fe20000010000 */
[----:B------:R1:W-:Y:S01]  /*44e0*/  STSM.16.M88.4 [R17+0x21800], R8 ;  /* 0x0218000811007844 */ /* 0x0003e20000000200 */
[----:B------:R-:W-:Y:S01]  /*44f0*/  FADD.FTZ R62, R24, R59 ;  /* 0x0000003b183e7221 */ /* 0x000fe20000010000 */
[----:B------:R-:W-:-:S04]  /*4500*/  F2FP.F16.F32.PACK_AB R24, R21, R24 ;  /* 0x000000181518723e */ /* 0x000fc800000000ff */
[----:B------:R-:W3:Y:S01]  /*4510*/  MUFU.EX2 R35, R35 ;  /* 0x0000002300237308 */ /* 0x000ee20000000800 */
[----:B0-----:R-:W-:-:S07]  /*4520*/  FADD.FTZ R55, R27, R58 ;  /* 0x0000003a1b377221 */ /* 0x001fce0000010000 */
[----:B------:R-:W0:Y:S01]  /*4530*/  MUFU.EX2 R39, R39 ;  /* 0x0000002700277308 */ /* 0x000e220000000800 */
[----:B--2---:R-:W-:Y:S01]  /*4540*/  FADD.FTZ R58, R30, R55 ;  /* 0x000000371e3a7221 */ /* 0x004fe20000010000 */
[----:B------:R-:W-:Y:S01]  /*4550*/  FADD.FTZ R55, R21, R62 ;  /* 0x0000003e15377221 */ /* 0x000fe20000010000 */
[----:B-1----:R-:W-:-:S03]  /*4560*/  F2FP.F16.F32.PACK_AB R10, R3, R28 ;  /* 0x0000001c030a723e */ /* 0x002fc600000000ff */
        /* <DEDUP_REMOVED lines=14> */
[----:B------:R-:W-:Y:S01]  /*4650*/  FADD.FTZ R62, R28, R55 ;  /* 0x000000371c3e7221 */ /* 0x000fe20000010000 */
[----:B------:R-:W-:Y:S01]  /*4660*/  F2FP.F16.F32.PACK_AB R28, R33, R32 ;  /* 0x00000020211c723e */ /* 0x000fe200000000ff */
[----:B------:R-:W2:Y:S01]  /*4670*/  MUFU.EX2 R34, R34 ;  /* 0x0000002200227308 */ /* 0x000ea20000000800 */
[----:B0-----:R-:W-:Y:S01]  /*4680*/  FADD.FTZ R58, R65, R58 ;  /* 0x0000003a413a7221 */ /* 0x001fe20000010000 */
[----:B------:R-:W-:-:S04]  /*4690*/  FADD.FTZ R15, R3, R62 ;  /* 0x0000003e030f7221 */ /* 0x000fc80000010000 */
[----:B------:R-:W-:Y:S01]  /*46a0*/  FADD.FTZ R8, R32, R15 ;  /* 0x0000000f20087221 */ /* 0x000fe20000010000 */
[----:B------:R-:W-:Y:S01]  /*46b0*/  F2FP.F16.F32.PACK_AB R15, R35, R30 ;  /* 0x0000001e230f723e */ /* 0x000fe200000000ff */
[----:B------:R-:W0:Y:S01]  /*46c0*/  MUFU.EX2 R38, R38 ;  /* 0x0000002600267308 */ /* 0x000e220000000800 */
[----:B-1----:R-:W-:Y:S01]  /*46d0*/  FADD.FTZ R13, R31, R58 ;  /* 0x0000003a1f0d7221 */ /* 0x002fe20000010000 */
[----:B------:R-:W-:Y:S01]  /*46e0*/  FADD.FTZ R11, R33, R8 ;  /* 0x00000008210b7221 */ /* 0x000fe20000010000 */
[----:B------:R-:W-:-:S03]  /*46f0*/  F2FP.F16.F32.PACK_AB R30, R37, R2 ;  /* 0x00000002251e723e */ /* 0x000fc600000000ff */
[----:B------:R-:W-:Y:S02]  /*4700*/  FADD.FTZ R8, R2, R11 ;  /* 0x0000000b02087221 */ /* 0x000fe40000010000 */
[----:B------:R-:W1:Y:S01]  /*4710*/  MUFU.EX2 R43, R43 ;  /* 0x0000002b002b7308 */ /* 0x000e620000000800 */
[----:B--2---:R-:W-:Y:S01]  /*4720*/  FADD.FTZ R9, R34, R13 ;  /* 0x0000000d22097221 */ /* 0x004fe20000010000 */
[----:B------:R-:W-:Y:S01]  /*4730*/  F2FP.F16.F32.PACK_AB R13, R27, R4 ;  /* 0x000000041b0d723e */ /* 0x000fe200000000ff */
[----:B------:R-:W-:Y:S01]  /*4740*/  FADD.FTZ R11, R37, R8 ;  /* 0x00000008250b7221 */ /* 0x000fe20000010000 */
[----:B------:R-:W-:Y:S02]  /*4750*/  F2FP.F16.F32.PACK_AB R8, R29, R6 ;  /* 0x000000061d08723e */ /* 0x000fe400000000ff */
[----:B------:R-:W-:Y:S01]  /*4760*/  F2FP.F16.F32.PACK_AB R27, R65, R60 ;  /* 0x0000003c411b723e */ /* 0x000fe200000000ff */
[----:B------:R-:W-:Y:S01]  /*4770*/  FADD.FTZ R6, R36, R11 ;  /* 0x0000000b24067221 */ /* 0x000fe20000010000 */
[----:B------:R-:W2:Y:S01]  /*4780*/  MUFU.EX2 R46, R46 ;  /* 0x0000002e002e7308 */ /* 0x000ea20000000800 */
[----:B0-----:R-:W-:Y:S01]  /*4790*/  FADD.FTZ R4, R38, R9 ;  /* 0x0000000926047221 */ /* 0x001fe20000010000 */
[----:B------:R0:W-:Y:S04]  /*47a0*/  STSM.16.M88.4 [R22], R12 ;  /* 0x0000000c16007844 */ /* 0x0001e80000000200 */
[----:B------:R3:W-:Y:S02]  /*47b0*/  STSM.16.M88.4 [R19], R24 ;  /* 0x0000001813007844 */ /* 0x0007e40000000200 */
[----:B------:R-:W4:Y:S01]  /*47c0*/  MUFU.EX2 R47, R47 ;  /* 0x0000002f002f7308 */ /* 0x000f220000000800 */
[C---:B-1----:R-:W-:Y:S01]  /*47d0*/  FADD.FTZ R9, R43.reuse, R4 ;  /* 0x000000042b097221 */ /* 0x042fe20000010000 */
[----:B------:R-:W-:-:S06]  /*47e0*/  F2FP.F16.F32.PACK_AB R11, R43, R38 ;  /* 0x000000262b0b723e */ /* 0x000fcc00000000ff */
[----:B------:R-:W1:Y:S01]  /*47f0*/  MUFU.EX2 R50, R50 ;  /* 0x0000003200327308 */ /* 0x000e620000000800 */
[----:B--2---:R-:W-:-:S07]  /*4800*/  FADD.FTZ R4, R46, R9 ;  /* 0x000000092e047221 */ /* 0x004fce0000010000 */
[----:B------:R-:W2:Y:S01]  /*4810*/  MUFU.EX2 R45, R45 ;  /* 0x0000002d002d7308 */ /* 0x000ea20000000800 */
[C---:B----4-:R-:W-:Y:S01]  /*4820*/  FADD.FTZ R9, R47.reuse, R4 ;  /* 0x000000042f097221 */ /* 0x050fe20000010000 */
[----:B------:R-:W-:-:S06]  /*4830*/  F2FP.F16.F32.PACK_AB R29, R47, R46 ;  /* 0x0000002e2f1d723e */ /* 0x000fcc00000000ff */
[----:B------:R-:W4:Y:S01]  /*4840*/  MUFU.EX2 R51, R51 ;  /* 0x0000003300337308 */ /* 0x000f220000000800 */
[----:B-1----:R-:W-:Y:S01]  /*4850*/  FADD.FTZ R4, R50, R9 ;  /* 0x0000000932047221 */ /* 0x002fe20000010000 */
[----:B------:R-:W-:-:S05]  /*4860*/  F2FP.F16.F32.PACK_AB R9, R34, R31 ;  /* 0x0000001f2209723e */ /* 0x000fca00000000ff */
[----:B------:R1:W-:Y:S01]  /*4870*/  STSM.16.M88.4 [R18], R8 ;  /* 0x0000000812007844 */ /* 0x0003e20000000200 */
[----:B------:R-:W5:Y:S01]  /*4880*/  MUFU.EX2 R44, R44 ;  /* 0x0000002c002c7308 */ /* 0x000f620000000800 */
[C---:B--2---:R-:W-:Y:S01]  /*4890*/  FADD.FTZ R3, R45.reuse, R6 ;  /* 0x000000062d037221 */ /* 0x044fe20000010000 */
[----:B0-----:R-:W-:Y:S01]  /*48a0*/  F2FP.F16.F32.PACK_AB R12, R45, R36 ;  /* 0x000000242d0c723e */ /* 0x001fe200000000ff */
[----:B------:R-:W-:-:S05]  /*48b0*/  VIADD R6, R88, 0xfffffffe ;  /* 0xfffffffe58067836 */ /* 0x000fca0000000000 */
[----:B------:R-:W0:Y:S01]  /*48c0*/  MUFU.EX2 R5, R5 ;  /* 0x0000000500057308 */ /* 0x000e220000000800 */
[C---:B----4-:R-:W-:Y:S01]  /*48d0*/  FADD.FTZ R4, R51.reuse, R4 ;  /* 0x0000000433047221 */ /* 0x050fe20000010000 */
[----:B------:R-:W-:-:S05]  /*48e0*/  F2FP.F16.F32.PACK_AB R31, R51, R50 ;  /* 0x00000032331f723e */ /* 0x000fca00000000ff */
[----:B------:R2:W-:Y:S01]  /*48f0*/  STSM.16.M88.4 [R17+0x27800], R28 ;  /* 0x0278001c11007844 */ /* 0x0005e20000000200 */
[----:B------:R-:W4:Y:S01]  /*4900*/  MUFU.EX2 R54, R54 ;  /* 0x0000003600367308 */ /* 0x000f220000000800 */
[----:B-----5:R-:W-:-:S07]  /*4910*/  FADD.FTZ R2, R44, R3 ;  /* 0x000000032c027221 */ /* 0x020fce0000010000 */
[----:B------:R-:W5:Y:S01]  /*4920*/  MUFU.EX2 R53, R53 ;  /* 0x0000003500357308 */ /* 0x000f620000000800 */
[----:B0-----:R-:W-:-:S07]  /*4930*/  FADD.FTZ R3, R5, R4 ;  /* 0x0000000405037221 */ /* 0x001fce0000010000 */
[----:B------:R-:W0:Y:S01]  /*4940*/  MUFU.EX2 R70, R70 ;  /* 0x0000004600467308 */ /* 0x000e220000000800 */
[C---:B----4-:R-:W-:Y:S01]  /*4950*/  F2FP.F16.F32.PACK_AB R13, R54.reuse, R5 ;  /* 0x00000005360d723e */ /* 0x050fe200000000ff */
[----:B------:R-:W-:-:S06]  /*4960*/  FADD.FTZ R3, R54, R3 ;  /* 0x0000000336037221 */ /* 0x000fcc0000010000 */
[----:B------:R-:W4:Y:S01]  /*4970*/  MUFU.EX2 R71, R71 ;  /* 0x0000004700477308 */ /* 0x000f220000000800 */
[C---:B-----5:R-:W-:Y:S01]  /*4980*/  FADD.FTZ R4, R53.reuse, R2 ;  /* 0x0000000235047221 */ /* 0x060fe20000010000 */
[----:B------:R-:W-:-:S06]  /*4990*/  F2FP.F16.F32.PACK_AB R14, R53, R44 ;  /* 0x0000002c350e723e */ /* 0x000fcc00000000ff */
[----:B------:R-:W5:Y:S01]  /*49a0*/  MUFU.EX2 R41, R41 ;  /* 0x0000002900297308 */ /* 0x000f620000000800 */
[----:B0-----:R-:W-:-:S07]  /*49b0*/  FADD.FTZ R2, R70, R3 ;  /* 0x0000000346027221 */ /* 0x001fce0000010000 */
[----:B------:R-:W3:Y:S01]  /*49c0*/  MUFU.EX2 R48, R48 ;  /* 0x0000003000307308 */ /* 0x000ee20000000800 */
[C---:B----4-:R-:W-:Y:S01]  /*49d0*/  F2FP.F16.F32.PACK_AB R15, R71.reuse, R70 ;  /* 0x00000046470f723e */ /* 0x050fe200000000ff */
[----:B------:R-:W-:-:S04]  /*49e0*/  FADD.FTZ R3, R71, R2 ;  /* 0x0000000247037221 */ /* 0x000fc80000010000 */
[----:B------:R2:W-:Y:S02]  /*49f0*/  STSM.16.M88.4 [R136], R12 ;  /* 0x0000000c88007844 */ /* 0x0005e40000000200 */
[----:B------:R-:W-:Y:S01]  /*4a00*/  MUFU.EX2 R52, R52 ;  /* 0x0000003400347308 */ /* 0x000fe20000000800 */
[----:B-----5:R-:W-:-:S07]  /*4a10*/  FADD.FTZ R21, R41, R4 ;  /* 0x0000000429157221 */ /* 0x020fce0000010000 */
[----:B------:R-:W0:Y:S01]  /*4a20*/  MUFU.EX2 R57, R57 ;  /* 0x0000003900397308 */ /* 0x000e220000000800 */
[C---:B---3--:R-:W-:Y:S01]  /*4a30*/  F2FP.F16.F32.PACK_AB R24, R48.reuse, R41 ;  /* 0x000000293018723e */ /* 0x048fe200000000ff */
[----:B------:R-:W-:-:S06]  /*4a40*/  FADD.FTZ R21, R48, R21 ;  /* 0x0000001530157221 */ /* 0x000fcc0000010000 */
[----:B------:R-:W3:Y:S08]  /*4a50*/  MUFU.EX2 R74, R74 ;  /* 0x0000004a004a7308 */ /* 0x000ef00000000800 */
[----:B------:R-:W4:Y:S01]  /*4a60*/  MUFU.EX2 R75, R75 ;  /* 0x0000004b004b7308 */ /* 0x000f220000000800 */
[----:B0-----:R-:W-:-:S07]  /*4a70*/  F2FP.F16.F32.PACK_AB R26, R57, R52 ;  /* 0x00000034391a723e */ /* 0x001fce00000000ff */
[----:B------:R-:W0:Y:S01]  /*4a80*/  MUFU.EX2 R78, R78 ;  /* 0x0000004e004e7308 */ /* 0x000e220000000800 */
[----:B---3--:R-:W-:-:S07]  /*4a90*/  FADD.FTZ R2, R74, R3 ;  /* 0x000000034a027221 */ /* 0x008fce0000010000 */
[----:B------:R-:W3:Y:S01]  /*4aa0*/  MUFU.EX2 R79, R79 ;  /* 0x0000004f004f7308 */ /* 0x000ee20000000800 */
[C---:B----4-:R-:W-:Y:S01]  /*4ab0*/  F2FP.F16.F32.PACK_AB R25, R75.reuse, R74 ;  /* 0x0000004a4b19723e */ /* 0x050fe200000000ff */
[----:B------:R-:W-:Y:S01]  /*4ac0*/  FADD.FTZ R3, R75, R2 ;  /* 0x000000024b037221 */ /* 0x000fe20000010000 */
[----:B------:R-:W-:-:S05]  /*4ad0*/  FADD.FTZ R2, R52, R21 ;  /* 0x0000001534027221 */ /* 0x000fca0000010000 */
[----:B------:R-:W-:Y:S01]  /*4ae0*/  MUFU.EX2 R40, R40 ;  /* 0x0000002800287308 */ /* 0x000fe20000000800 */
[----:B0-----:R-:W-:Y:S01]  /*4af0*/  FADD.FTZ R4, R78, R3 ;  /* 0x000000034e047221 */ /* 0x001fe20000010000 */
[----:B------:R-:W-:-:S06]  /*4b00*/  FADD.FTZ R3, R57, R2 ;  /* 0x0000000239037221 */ /* 0x000fcc0000010000 */
[----:B------:R-:W1:Y:S01]  /*4b10*/  MUFU.EX2 R49, R49 ;  /* 0x0000003100317308 */ /* 0x000e620000000800 */
[C---:B---3--:R-:W-:Y:S01]  /*4b20*/  F2FP.F16.F32.PACK_AB R27, R79.reuse, R78 ;  /* 0x0000004e4f1b723e */ /* 0x048fe200000000ff */
        /* <DEDUP_REMOVED lines=13> */
[----:B------:R-:W3:Y:S01]  /*4c00*/  MUFU.EX2 R5, R20 ;  /* 0x0000001400057308 */ /* 0x000ee20000000800 */
[----:B-1----:R-:W-:Y:S01]  /*4c10*/  F2FP.F16.F32.PACK_AB R9, R83, R82 ;  /* 0x000000525309723e */ /* 0x002fe200000000ff */
[----:B------:R-:W-:-:S04]  /*4c20*/  FADD.FTZ R82, R82, R21 ;  /* 0x0000001552527221 */ /* 0x000fc80000010000 */
[----:B------:R-:W-:-:S04]  /*4c30*/  FADD.FTZ R83, R83, R82 ;  /* 0x0000005253537221 */ /* 0x000fc80000010000 */
[----:B0-----:R-:W-:Y:S01]  /*4c40*/  FADD.FTZ R2, R86, R83 ;  /* 0x0000005356027221 */ /* 0x001fe20000010000 */
[----:B---3--:R-:W-:-:S03]  /*4c50*/  F2FP.F16.F32.PACK_AB R11, R5, R86 ;  /* 0x00000056050b723e */ /* 0x008fc600000000ff */
        /* <DEDUP_REMOVED lines=17> */
.L_x_1086:
[----:B------:R-:W-:Y:S02]  /*4d70*/  ULDC UR18, c[0x0][0x9e4] ;  /* 0x0002790000127ab9 */ /* 0x000fe40000000800 */
[----:B------:R-:W-:-:S11]  /*4d80*/  UISETP.NE.AND UP0, UPT, UR18, 0x1, UPT ;  /* 0x000000011200788c */ /* 0x000fd6000bf05270 */
[----:B------:R-:W-:Y:S02]  /*4d90*/  @UP0 ULDC.64 UR6, c[0x0][0x9e8] ;  /* 0x00027a0000060ab9 */ /* 0x000fe40000000a00 */
[----:B------:R-:W-:-:S04]  /*4da0*/  UIMAD.WIDE.U32 UR10, UR15, UR6, URZ ;  /* 0x000000060f0a72a5 */ /* 0x000fc8000f8e003f */
[----:B------:R-:W-:-:S12]  /*4db0*/  @UP0 USHF.R.U32.HI UR15, URZ, UR7, UR11 ;  /* 0x000000073f0f0299 */ /* 0x000fd8000801160b */
.L_x_1087:
[----:B------:R-:W-:-:S04]  /*4dc0*/  UIMAD UR15, UR15, UR18, UR18 ;  /* 0x000000120f0f72a4 */ /* 0x000fc8000f8e0212 */
[----:B------:R-:W-:-:S04]  /*4dd0*/  UISETP.LT.AND UP0, UPT, UR14, UR15, UPT ;  /* 0x0000000f0e00728c */ /* 0x000fc8000bf01270 */
[----:B------:R-:W-:-:S12]  /*4de0*/  USEL UR14, UR14, UR15, UP0 ;  /* 0x0000000f0e0e7287 */ /* 0x000fd80008000000 */
.L_x_1085:
        /* <DEDUP_REMOVED lines=40> */
.L_x_1107:
[----:B------:R-:W-:Y:S01]  /*5070*/  ISETP.NE.AND P2, PT, RZ, UR45, PT ;  /* 0x0000002dff007c0c */ /* 0x000fe2000bf45270 */
[----:B------:R-:W-:-:S04]  /*5080*/  UISETP.NE.AND UP0, UPT, UR58, 0x1, UPT ;  /* 0x000000013a00788c */ /* 0x000fc8000bf05270 */
[----:B------:R-:W-:-:S04]  /*5090*/  USEL UR48, URZ, 0x1, UP0 ;  /* 0x000000013f307887 */ /* 0x000fc80008000000 */
[----:B------:R-:W-:-:S04]  /*50a0*/  ULOP3.LUT UR48, UR28, UR48, URZ, 0x3c, !UPT ;  /* 0x000000301c307292 */ /* 0x000fc8000f8e3c3f */
[----:B------:R-:W-:Y:S08]  /*50b0*/  @P2 BRA `(.L_x_1089) ;  /* 0x0000000000382947 */ /* 0x000ff00003800000 */
[----:B------:R-:W-:Y:S05]  /*50c0*/  @!P0 BRA `(.L_x_1090) ;  /* 0x0000000000048947 */ /* 0x000fea0003800000 */
[----:B------:R-:W-:Y:S01]  /*50d0*/  BPT.TRAP 0x1 ;  /* 0x000000040000795c */ /* 0x000fe20000300000 */
.L_x_1090:
        /* <DEDUP_REMOVED lines=9> */
.L_x_1091:
[----:B-1----:R-:W-:Y:S05]  /*5170*/  @P1 BRA `(.L_x_1089) ;  /* 0x0000000000081947 */ /* 0x002fea0003800000 */
[----:B------:R-:W1:Y:S02]  /*5180*/  SYNCS.PHASECHK.TRANS64.TRYWAIT P1, [UR6+0x2d830], R0 ;  /* 0x02d83000ff0075a7 */ /* 0x000e640008020146 */
[----:B-1----:R-:W-:Y:S05]  /*5190*/  @!P1 BRA `(.L_x_1092) ;  /* 0x0000010800009947 */ /* 0x002fea0003800000 */
.L_x_1089:
[----:B-1----:R-:W1:Y:S01]  /*51a0*/  S2R R7, SR_TID.X ;  /* 0x0000000000077919 */ /* 0x002e620000002100 */
        /* <DEDUP_REMOVED lines=15> */
[----:B-1----:R-:W-:-:S05]  /*52a0*/  SHF.R.U32.HI R7, RZ, 0x7, R7 ;  /* 0x00000007ff077819 */ /* 0x002fca0000011607 */
[----:B0-----:R-:W-:-:S05]  /*52b0*/  VIADD R0, R7, 0x8 ;  /* 0x0000000807007836 */ /* 0x001fca0000000000 */
[----:B------:R0:W-:Y:S06]  /*52c0*/  BAR.SYNC.DEFER_BLOCKING R0, 0x100 ;  /* 0x000400000000751d */ /* 0x0001ec0000010000 */
[----:B--2---:R-:W-:-:S06]  /*52d0*/  WARPGROUP.ARRIVE ;  /* 0x00000000000079c5 */ /* 0x004fcc0000000000 */
        /* <DEDUP_REMOVED lines=20> */
.L_x_1094:
[----:B------:R-:W-:Y:S01]  /*5420*/  ULEA UR6, UR58, UR41, 0x3 ;  /* 0x000000293a067291 */ /* 0x000fe2000f8e183f */
[----:B------:R-:W-:-:S05]  /*5430*/  IMAD.U32 R0, RZ, RZ, UR28 ;  /* 0x0000001cff007e24 */ /* 0x000fca000f8e00ff */
[----:B------:R-:W-:-:S04]  /*5440*/  SHF.L.U32 R0, R0, 0x1f, RZ ;  /* 0x0000001f00007819 */ /* 0x000fc800000006ff */
[----:B------:R0:W1:Y:S01]  /*5450*/  SYNCS.PHASECHK.TRANS64.TRYWAIT P1, [UR6+0x2d850], R0 ;  /* 0x02d85000ff0075a7 */ /* 0x0000620008020146 */
[----:B------:R-:W-:Y:S05]  /*5460*/  @!P0 BRA `(.L_x_1095) ;  /* 0x0000000000048947 */ /* 0x000fea0003800000 */
[----:B------:R-:W-:Y:S01]  /*5470*/  BPT.TRAP 0x1 ;  /* 0x000000040000795c */ /* 0x000fe20000300000 */
.L_x_1095:
[----:B-1----:R-:W-:Y:S05]  /*5480*/  @P1 BRA `(.L_x_1093) ;  /* 0x0000000000081947 */ /* 0x002fea0003800000 */
[----:B------:R-:W1:Y:S02]  /*5490*/  SYNCS.PHASECHK.TRANS64.TRYWAIT P1, [UR6+0x2d850], R0 ;  /* 0x02d85000ff0075a7 */ /* 0x000e640008020146 */
[----:B-1----:R-:W-:Y:S05]  /*54a0*/  @!P1 BRA `(.L_x_1096) ;  /* 0x0000010400549947 */ /* 0x002fea0003800000 */
.L_x_1093:
[----:B------:R-:W-:Y:S01]  /*54b0*/  UIADD3 UR6, UR41, 0x400, URZ ;  /* 0x0000040029067890 */ /* 0x000fe2000fffe03f */
[----:B------:R-:W-:Y:S01]  /*54c0*/  WARPGROUP.ARRIVE ;  /* 0x00000000000079c5 */ /* 0x000fe20000000000 */
[----:B------:R-:W-:-:S05]  /*54d0*/  ULEA UR7, UR53, UR41, 0xd ;  /* 0x0000002935077291 */ /* 0x000fca000f8e683f */
[----:B------:R-:W1:Y:S01]  /*54e0*/  S2R R8, SR_TID.X ;  /* 0x0000000000087919 */ /* 0x000e620000002100 */
        /* <DEDUP_REMOVED lines=70> */
.L_x_1097:
[----:B------:R-:W-:Y:S01]  /*5950*/  UISETP.NE.AND UP1, UPT, UR52, URZ, UPT ;  /* 0x0000003f3400728c */ /* 0x000fe2000bf25270 */
[----:B------:R-:W-:Y:S01]  /*5960*/  VIADD R7, R137, UR38 ;  /* 0x0000002689077c36 */ /* 0x000fe20008000000 */
[----:B------:R-:W-:Y:S01]  /*5970*/  ULEA UR6, UR47, UR41, 0x3 ;  /* 0x000000292f067291 */ /* 0x000fe2000f8e183f */
[----:B------:R-:W-:Y:S01]  /*5980*/  IMAD.U32 R8, RZ, RZ, UR46 ;  /* 0x0000002eff087e24 */ /* 0x000fe2000f8e00ff */
[----:B------:R-:W-:Y:S02]  /*5990*/  UISETP.NE.AND UP0, UPT, UR51, URZ, UPT ;  /* 0x0000003f3300728c */ /* 0x000fe4000bf05270 */
        /* <DEDUP_REMOVED lines=14> */
[----:B------:R-:W-:-:S05]  /*5a80*/  IMAD R9, R16, -0x2, R9 ;  /* 0xfffffffe10097824 */ /* 0x000fca00078e0209 */
[----:B------:R-:W-:-:S05]  /*5a90*/  IADD3 R9, -R8, UR37, R9 ;  /* 0x0000002508097c10 */ /* 0x000fca000fffe109 */
[C---:B------:R-:W-:Y:S02]  /*5aa0*/  VIADD R11, R9.reuse, UR56 ;  /* 0x00000038090b7c36 */ /* 0x040fe40008000000 */
[----:B------:R-:W-:Y:S02]  /*5ab0*/  VIADD R10, R9, UR6 ;  /* 0x00000006090a7c36 */ /* 0x000fe40008000000 */
[----:B0-----:R-:W-:Y:S02]  /*5ac0*/  IMAD.IADD R9, R11, 0x1, R15 ;  /* 0x000000010b097824 */ /* 0x001fe400078e020f */
[----:B------:R-:W-:Y:S01]  /*5ad0*/  IMAD.IADD R8, R15, 0x1, R10 ;  /* 0x000000010f087824 */ /* 0x000fe200078e020a */
[----:B------:R-:W-:Y:S06]  /*5ae0*/  @P1 BRA `(.L_x_1098) ;  /* 0x00000000005c1947 */ /* 0x000fec0003800000 */
[----:B------:R-:W-:Y:S01]  /*5af0*/  IMAD.U32 R12, RZ, RZ, UR46 ;  /* 0x0000002eff0c7e24 */ /* 0x000fe2000f8e00ff */
[----:B------:R-:W-:Y:S04]  /*5b00*/  BSSY B0, `(.L_x_1099) ;  /* 0x0000011000007945 */ /* 0x000fe80003800000 */
[----:B------:R-:W-:-:S04]  /*5b10*/  IADD3 R15, -R12, UR37, R15 ;  /* 0x000000250c0f7c10 */ /* 0x000fc8000fffe10f */
        /* <DEDUP_REMOVED lines=10> */
.L_x_1100:
[----:B------:R-:W-:-:S05]  /*5bc0*/  IMAD.U32 R14, RZ, RZ, UR34 ;  /* 0x00000022ff0e7e24 */ /* 0x000fca000f8e00ff */
[----:B------:R-:W-:-:S13]  /*5bd0*/  ISETP.NE.AND P1, PT, R14, 0x1, PT ;  /* 0x000000010e00780c */ /* 0x000fda0003f25270 */
[----:B------:R-:W0:Y:S02]  /*5be0*/  @P1 LDC.64 R12, c[0x0][0x9e8] ;  /* 0x00027a00ff0c1b82 */ /* 0x000e240000000a00 */
[----:B0-----:R-:W-:-:S05]  /*5bf0*/  @P1 IMAD.HI.U32 R12, R15, R12, RZ ;  /* 0x0000000c0f0c1227 */ /* 0x001fca00078e00ff */
[----:B------:R-:W-:-:S07]  /*5c00*/  @P1 SHF.R.U32.HI R15, RZ, R13, R12 ;  /* 0x0000000dff0f1219 */ /* 0x000fce000001160c */
.L_x_1101:
[----:B------:R-:W-:Y:S05]  /*5c10*/  BSYNC B0 ;  /* 0x0000000000007941 */ /* 0x000fea0003800000 */
.L_x_1099:
[----:B------:R-:W-:-:S04]  /*5c20*/  IMAD R15, R15, R14, -R0 ;  /* 0x0000000e0f0f7224 */ /* 0x000fc800078e0a00 */
[----:B------:R-:W-:-:S05]  /*5c30*/  IMAD R15, R16, -0x2, R15 ;  /* 0xfffffffe100f7824 */ /* 0x000fca00078e020f */
[----:B------:R-:W-:Y:S02]  /*5c40*/  VIADDMNMX R9, R15, R14, R9, PT ;  /* 0x0000000e0f097246 */ /* 0x000fe40003800109 */
[----:B------:R-:W-:-:S07]  /*5c50*/  VIMNMX R8, R8, R15, !PT ;  /* 0x0000000f08087248 */ /* 0x000fce0007fe0100 */
.L_x_1098:
        /* <DEDUP_REMOVED lines=116> */
.L_x_1104:
[----:B------:R-:W-:-:S05]  /*63a0*/  IMAD.U32 R12, RZ, RZ, UR34 ;  /* 0x00000022ff0c7e24 */ /* 0x000fca000f8e00ff */
[----:B------:R-:W-:-:S13]  /*63b0*/  ISETP.NE.AND P2, PT, R12, 0x1, PT ;  /* 0x000000010c00780c */ /* 0x000fda0003f45270 */
[----:B------:R-:W0:Y:S02]  /*63c0*/  @P2 LDC.64 R8, c[0x0][0x9e8] ;  /* 0x00027a00ff082b82 */ /* 0x000e240000000a00 */
[----:B0-----:R-:W-:-:S05]  /*63d0*/  @P2 IMAD.HI.U32 R8, R7, R8, RZ ;  /* 0x0000000807082227 */ /* 0x001fca00078e00ff */
[----:B------:R-:W-:-:S07]  /*63e0*/  @P2 SHF.R.U32.HI R7, RZ, R9, R8 ;  /* 0x00000009ff072219 */ /* 0x000fce0000011608 */
.L_x_1105:
[----:B------:R-:W-:Y:S05]  /*63f0*/  BSYNC B0 ;  /* 0x0000000000007941 */ /* 0x000fea0003800000 */
.L_x_1103:
[----:B------:R-:W-:-:S04]  /*6400*/  IMAD R7, R7, R12, -R0 ;  /* 0x0000000c07077224 */ /* 0x000fc800078e0a00 */
[----:B------:R-:W-:-:S05]  /*6410*/  IMAD R7, R16, -0x2, R7 ;  /* 0xfffffffe10077824 */ /* 0x000fca00078e0207 */
[----:B------:R-:W-:Y:S02]  /*6420*/  VIADDMNMX R11, R7, R12, R11, PT ;  /* 0x0000000c070b7246 */ /* 0x000fe4000380010b */
[----:B------:R-:W-:-:S07]  /*6430*/  VIMNMX R10, R10, R7, !PT ;  /* 0x000000070a0a7248 */ /* 0x000fce0007fe0100 */
.L_x_1102:
        /* <DEDUP_REMOVED lines=92> */
[C---:B------:R-:W-:Y:S02]  /*6a00*/  ISETP.LT.OR P3, PT, R11.reuse, 0x42, P3 ;  /* 0x000000420b00780c */ /* 0x040fe40001f61670 */
        /* <DEDUP_REMOVED lines=36> */
[----:B------:R-:W-:Y:S01]  /*6c50*/  FFMA.FTZ R56, R56, UR33, -R7 ;  /* 0x0000002138387c23 */ /* 0x000fe20008010807 */
[----:B------:R-:W-:Y:S01]  /*6c60*/  FSEL R66, R66, -INF , !P2 ;  /* 0xff80000042427808 */ /* 0x000fe20005000000 */
[----:B------:R-:W-:Y:S01]  /*6c70*/  MUFU.EX2 R8, R8 ;  /* 0x0000000800087308 */ /* 0x000fe20000000800 */
[----:B------:R-:W-:-:S02]  /*6c80*/  FMNMX.FTZ R29, R47, R28, !PT ;  /* 0x0000001c2f1d7209 */ /* 0x000fc40007810000 */
[----:B------:R-:W-:Y:S02]  /*6c90*/  ISETP.LT.OR P3, PT, R11, 0x52, P3 ;  /* 0x000000520b00780c */ /* 0x000fe40001f61670 */
[----:B------:R-:W-:Y:S01]  /*6ca0*/  FMNMX.FTZ R32, R50, R29, !PT ;  /* 0x0000001d32207209 */ /* 0x000fe20007810000 */
[----:B------:R-:W-:Y:S01]  /*6cb0*/  FFMA.FTZ R29, R45, UR33, -R7 ;  /* 0x000000212d1d7c23 */ /* 0x000fe20008010807 */
[----:B------:R-:W-:Y:S01]  /*6cc0*/  ISETP.GT.AND P4, PT, R10, 0x59, P1 ;  /* 0x000000590a00780c */ /* 0x000fe20000f84270 */
[----:B------:R-:W-:Y:S01]  /*6cd0*/  MUFU.EX2 R28, R44 ;  /* 0x0000002c001c7308 */ /* 0x000fe20000000800 */
[----:B------:R-:W-:Y:S02]  /*6ce0*/  FMNMX.FTZ R33, R51, R32, !PT ;  /* 0x0000002033217209 */ /* 0x000fe40007810000 */
[----:B------:R-:W-:Y:S02]  /*6cf0*/  ISETP.LT.OR P5, PT, R11, 0x59, P5 ;  /* 0x000000590b00780c */ /* 0x000fe40002fa1670 */
[----:B------:R-:W-:-:S02]  /*6d00*/  FMNMX.FTZ R32, R54, R33, !PT ;  /* 0x0000002136207209 */ /* 0x000fc40007810000 */
[----:B------:R-:W-:Y:S01]  /*6d10*/  FSEL R67, R67, -INF , !P3 ;  /* 0xff80000043437808 */ /* 0x000fe20005800000 */
[----:B------:R-:W-:Y:S01]  /*6d20*/  MUFU.EX2 R9, R9 ;  /* 0x0000000900097308 */ /* 0x000fe20000000800 */
[----:B------:R-:W-:Y:S02]  /*6d30*/  FMNMX.FTZ R33, R55, R32, !PT ;  /* 0x0000002037217209 */ /* 0x000fe40007810000 */
[----:B------:R-:W-:Y:S02]  /*6d40*/  ISETP.GT.AND P2, PT, R10, 0x60, P1 ;  /* 0x000000600a00780c */ /* 0x000fe40000f44270 */
[----:B0-----:R-:W-:Y:S01]  /*6d50*/  FMNMX.FTZ R36, R58, R33, !PT ;  /* 0x000000213a247209 */ /* 0x001fe20007810000 */
[--C-:B------:R-:W-:Y:S01]  /*6d60*/  FFMA.FTZ R33, R49, UR33, -R7.reuse ;  /* 0x0000002131217c23 */ /* 0x100fe20008010807 */
[----:B------:R-:W-:Y:S01]  /*6d70*/  FSEL R70, R70, -INF , !P5 ;  /* 0xff80000046467808 */ /* 0x000fe20006800000 */
[----:B------:R0:W-:Y:S01]  /*6d80*/  MUFU.EX2 R32, R48 ;  /* 0x0000003000207308 */ /* 0x0001e20000000800 */
[----:B------:R-:W-:Y:S01]  /*6d90*/  FMNMX.FTZ R37, R59, R36, !PT ;  /* 0x000000243b257209 */ /* 0x000fe20007810000 */
[--C-:B------:R-:W-:Y:S01]  /*6da0*/  FFMA.FTZ R49, R65, UR33, -R7.reuse ;  /* 0x0000002141317c23 */ /* 0x100fe20008010807 */
[----:B------:R-:W-:Y:S01]  /*6db0*/  ISETP.LT.OR P4, PT, R11, 0x5a, P4 ;  /* 0x0000005a0b00780c */ /* 0x000fe20002781670 */
[----:B------:R-:W-:Y:S01]  /*6dc0*/  FFMA.FTZ R65, R81, UR33, -R7 ;  /* 0x0000002151417c23 */ /* 0x000fe20008010807 */
[----:B------:R-:W-:-:S02]  /*6dd0*/  FMNMX.FTZ R36, R62, R37, !PT ;  /* 0x000000253e247209 */ /* 0x000fc40007810000 */
[----:B------:R-:W-:Y:S01]  /*6de0*/  ISETP.GT.AND P3, PT, R10, 0x61, P1 ;  /* 0x000000610a00780c */ /* 0x000fe20000f64270 */
[----:B------:R-:W-:Y:S01]  /*6df0*/  MUFU.EX2 R12, R12 ;  /* 0x0000000c000c7308 */ /* 0x000fe20000000800 */
[----:B------:R-:W-:Y:S01]  /*6e00*/  FMNMX.FTZ R37, R63, R36, !PT ;  /* 0x000000243f257209 */ /* 0x000fe20007810000 */
[--C-:B0-----:R-:W-:Y:S01]  /*6e10*/  FFMA.FTZ R48, R64, UR33, -R7.reuse ;  /* 0x0000002140307c23 */ /* 0x101fe20008010807 */
[----:B------:R-:W-:Y:S01]  /*6e20*/  ISETP.LT.OR P2, PT, R11, 0x61, P2 ;  /* 0x000000610b00780c */ /* 0x000fe20001741670 */
[--C-:B------:R-:W-:Y:S01]  /*6e30*/  FFMA.FTZ R64, R80, UR33, -R7.reuse ;  /* 0x0000002150407c23 */ /* 0x100fe20008010807 */
[----:B------:R-:W-:Y:S01]  /*6e40*/  FMNMX.FTZ R40, R66, R37, !PT ;  /* 0x0000002542287209 */ /* 0x000fe20007810000 */
[--C-:B------:R-:W-:Y:S01]  /*6e50*/  FFMA.FTZ R37, R53, UR33, -R7.reuse ;  /* 0x0000002135257c23 */ /* 0x100fe20008010807 */
[----:B------:R-:W-:Y:S01]  /*6e60*/  FSEL R71, R71, -INF , !P4 ;  /* 0xff80000047477808 */ /* 0x000fe20006000000 */
[----:B------:R0:W-:Y:S01]  /*6e70*/  MUFU.EX2 R36, R52 ;  /* 0x0000003400247308 */ /* 0x0001e20000000800 */
[----:B------:R-:W-:Y:S01]  /*6e80*/  FMNMX.FTZ R41, R67, R40, !PT ;  /* 0x0000002843297209 */ /* 0x000fe20007810000 */
[--C-:B------:R-:W-:Y:S01]  /*6e90*/  FFMA.FTZ R53, R69, UR33, -R7.reuse ;  /* 0x0000002145357c23 */ /* 0x100fe20008010807 */
[----:B------:R-:W-:Y:S01]  /*6ea0*/  ISETP.GT.AND P5, PT, R10, 0x68, P1 ;  /* 0x000000680a00780c */ /* 0x000fe20000fa4270 */
[----:B------:R-:W-:Y:S01]  /*6eb0*/  FFMA.FTZ R69, R85, UR33, -R7 ;  /* 0x0000002155457c23 */ /* 0x000fe20008010807 */
[----:B------:R-:W-:-:S02]  /*6ec0*/  FMNMX.FTZ R40, R70, R41, !PT ;  /* 0x0000002946287209 */ /* 0x000fc40007810000 */
[----:B------:R-:W-:Y:S01]  /*6ed0*/  FSEL R74, R74, -INF , !P2 ;  /* 0xff8000004a4a7808 */ /* 0x000fe20005000000 */
[----:B------:R-:W-:Y:S01]  /*6ee0*/  MUFU.EX2 R13, R13 ;  /* 0x0000000d000d7308 */ /* 0x000fe20000000800 */
[----:B------:R-:W-:Y:S01]  /*6ef0*/  ISETP.LT.OR P3, PT, R11, 0x62, P3 ;  /* 0x000000620b00780c */ /* 0x000fe20001f61670 */
[--C-:B0-----:R-:W-:Y:S01]  /*6f00*/  FFMA.FTZ R52, R68, UR33, -R7.reuse ;  /* 0x0000002144347c23 */ /* 0x101fe20008010807 */
[----:B------:R-:W-:Y:S01]  /*6f10*/  FMNMX.FTZ R41, R71, R40, !PT ;  /* 0x0000002847297209 */ /* 0x000fe20007810000 */
[----:B------:R-:W-:Y:S01]  /*6f20*/  FFMA.FTZ R68, R84, UR33, -R7 ;  /* 0x0000002154447c23 */ /* 0x000fe20008010807 */
[----:B------:R-:W-:Y:S02]  /*6f30*/  ISETP.GT.AND P4, PT, R10, 0x69, P1 ;  /* 0x000000690a00780c */ /* 0x000fe40000f84270 */
[----:B------:R-:W-:Y:S01]  /*6f40*/  ISETP.LT.OR P5, PT, R11, 0x69, P5 ;  /* 0x000000690b00780c */ /* 0x000fe20002fa1670 */
[----:B------:R0:W-:Y:S01]  /*6f50*/  MUFU.EX2 R40, R56 ;  /* 0x0000003800287308 */ /* 0x0001e20000000800 */
[----:B------:R-:W-:-:S02]  /*6f60*/  FSEL R75, R75, -INF , !P3 ;  /* 0xff8000004b4b7808 */ /* 0x000fc40005800000 */
[----:B------:R-:W-:Y:S01]  /*6f70*/  FMNMX.FTZ R44, R74, R41, !PT ;  /* 0x000000294a2c7209 */ /* 0x000fe20007810000 */
[--C-:B------:R-:W-:Y:S01]  /*6f80*/  FFMA.FTZ R41, R57, UR33, -R7.reuse ;  /* 0x0000002139297c23 */ /* 0x100fe20008010807 */
[----:B------:R-:W-:Y:S01]  /*6f90*/  ISETP.GT.AND P2, PT, R10, 0x70, P1 ;  /* 0x000000700a00780c */ /* 0x000fe20000f44270 */
[--C-:B------:R-:W-:Y:S01]  /*6fa0*/  FFMA.FTZ R57, R73, UR33, -R7.reuse ;  /* 0x0000002149397c23 */ /* 0x100fe20008010807 */
[----:B------:R-:W-:Y:S01]  /*6fb0*/  FSEL R78, R78, -INF , !P5 ;  /* 0xff8000004e4e7808 */ /* 0x000fe20006800000 */
[----:B------:R-:W-:Y:S01]  /*6fc0*/  MUFU.EX2 R14, R14 ;  /* 0x0000000e000e7308 */ /* 0x000fe20000000800 */
[----:B------:R-:W-:Y:S01]  /*6fd0*/  ISETP.LT.OR P4, PT, R11, 0x6a, P4 ;  /* 0x0000006a0b00780c */ /* 0x000fe20002781670 */
[--C-:B0-----:R-:W-:Y:S01]  /*6fe0*/  FFMA.FTZ R56, R72, UR33, -R7.reuse ;  /* 0x0000002148387c23 */ /* 0x101fe20008010807 */
[----:B------:R-:W-:Y:S01]  /*6ff0*/  FMNMX.FTZ R45, R75, R44, !PT ;  /* 0x0000002c4b2d7209 */ /* 0x000fe20007810000 */
[--C-:B------:R-:W-:Y:S01]  /*7000*/  FFMA.FTZ R44, R60, UR33, -R7.reuse ;  /* 0x000000213c2c7c23 */ /* 0x100fe20008010807 */
[----:B------:R-:W-:Y:S01]  /*7010*/  ISETP.GT.AND P3, PT, R10, 0x71, P1 ;  /* 0x000000710a00780c */ /* 0x000fe20000f64270 */
[----:B------:R-:W-:Y:S01]  /*7020*/  FFMA.FTZ R60, R76, UR33, -R7 ;  /* 0x000000214c3c7c23 */ /* 0x000fe20008010807 */
[C---:B------:R-:W-:Y:S01]  /*7030*/  ISETP.GT.AND P5, PT, R10.reuse, 0x78, P1 ;  /* 0x000000780a00780c */ /* 0x040fe20000fa4270 */
[----:B------:R-:W-:Y:S01]  /*7040*/  MUFU.EX2 R15, R15 ;  /* 0x0000000f000f7308 */ /* 0x000fe20000000800 */
[----:B------:R-:W-:-:S02]  /*7050*/  ISETP.GT.AND P1, PT, R10, 0x79, P1 ;  /* 0x000000790a00780c */ /* 0x000fc40000f24270 */
[----:B------:R-:W-:Y:S02]  /*7060*/  ISETP.LT.OR P2, PT, R11, 0x71, P2 ;  /* 0x000000710b00780c */ /* 0x000fe40001741670 */
[----:B------:R-:W-:Y:S02]  /*7070*/  FSEL R79, R79, -INF , !P4 ;  /* 0xff8000004f4f7808 */ /* 0x000fe40006000000 */
[----:B------:R-:W-:Y:S01]  /*7080*/  FMNMX.FTZ R10, R78, R45, !PT ;  /* 0x0000002d4e0a7209 */ /* 0x000fe20007810000 */
[----:B------:R-:W-:Y:S01]  /*7090*/  MUFU.EX2 R21, R21 ;  /* 0x0000001500157308 */ /* 0x000fe20000000800 */
[----:B------:R-:W-:Y:S02]  /*70a0*/  ISETP.LT.OR P3, PT, R11, 0x72, P3 ;  /* 0x000000720b00780c */ /* 0x000fe40001f61670 */
[----:B------:R-:W-:Y:S02]  /*70b0*/  FSEL R82, R82, -INF , !P2 ;  /* 0xff80000052527808 */ /* 0x000fe40005000000 */
[----:B------:R-:W-:-:S02]  /*70c0*/  FMNMX.FTZ R45, R79, R10, !PT ;  /* 0x0000000a4f2d7209 */ /* 0x000fc40007810000 */
[----:B------:R-:W-:Y:S01]  /*70d0*/  ISETP.LT.OR P5, PT, R11, 0x79, P5 ;  /* 0x000000790b00780c */ /* 0x000fe20002fa1670 */
[----:B------:R-:W-:Y:S01]  /*70e0*/  MUFU.EX2 R25, R25 ;  /* 0x0000001900197308 */ /* 0x000fe20000000800 */
[----:B------:R-:W-:Y:S02]  /*70f0*/  FSEL R83, R83, -INF , !P3 ;  /* 0xff80000053537808 */ /* 0x000fe40005800000 */
[----:B------:R-:W-:Y:S01]  /*7100*/  FMNMX.FTZ R10, R82, R45, !PT ;  /* 0x0000002d520a7209 */ /* 0x000fe20007810000 */
[--C-:B------:R-:W-:Y:S01]  /*7110*/  FFMA.FTZ R45, R61, UR33, -R7.reuse ;  /* 0x000000213d2d7c23 */ /* 0x100fe20008010807 */
[----:B------:R-:W-:Y:S01]  /*7120*/  ISETP.LT.OR P1, PT, R11, 0x7a, P1 ;  /* 0x0000007a0b00780c */ /* 0x000fe20000f21670 */
[----:B------:R-:W-:Y:S01]  /*7130*/  FFMA.FTZ R61, R77, UR33, -R7 ;  /* 0x000000214d3d7c23 */ /* 0x000fe20008010807 */
[----:B------:R-:W-:Y:S01]  /*7140*/  FSEL R86, R86, -INF , !P5 ;  /* 0xff80000056567808 */ /* 0x000fe20006800000 */
[----:B------:R-:W-:Y:S01]  /*7150*/  MUFU.EX2 R29, R29 ;  /* 0x0000001d001d7308 */ /* 0x000fe20000000800 */
[----:B------:R-:W-:-:S02]  /*7160*/  FMNMX.FTZ R11, R83, R10, !PT ;  /* 0x0000000a530b7209 */ /* 0x000fc40007810000 */
[----:B------:R-:W-:Y:S02]  /*7170*/  FSEL R87, R87, -INF , !P1 ;  /* 0xff80000057577808 */ /* 0x000fe40004800000 */
[----:B------:R-:W-:Y:S02]  /*7180*/  FMNMX.FTZ R10, R86, R11, !PT ;  /* 0x0000000b560a7209 */ /* 0x000fe40007810000 */
[----:B------:R-:W-:Y:S01]  /*7190*/  FSEL R72, R0, RZ, P6 ;  /* 0x000000ff00487208 */ /* 0x000fe20003000000 */
[----:B------:R-:W-:Y:S01]  /*71a0*/  MUFU.EX2 R33, R33 ;  /* 0x0000002100217308 */ /* 0x000fe20000000800 */
[----:B------:R-:W-:-:S03]  /*71b0*/  FMNMX.FTZ R10, R87, R10, !PT ;  /* 0x0000000a570a7209 */ /* 0x000fc60007810000 */
[----:B------:R-:W-:Y:S02]  /*71c0*/  FADD.FTZ R72, -R72, R5 ;  /* 0x0000000548487221 */ /* 0x000fe40000010100 */
[----:B------:R-:W0:Y:S02]  /*71d0*/  SHFL.BFLY PT, R11, R10, 0x2, 0x1f ;  /* 0x0c401f000a0b7f89 */ /* 0x000e2400000e0000 */
[----:B------:R-:W-:Y:S01]  /*71e0*/  FMUL.FTZ R5, R72, UR33 ;  /* 0x0000002148057c20 */ /* 0x000fe20008410000 */
        /* <DEDUP_REMOVED lines=14> */
[----:B------:R-:W-:Y:S01]  /*72d0*/  MUFU.EX2 R53, R53 ;  /* 0x0000003500357308 */ /* 0x000fe20000000800 */
[--C-:B------:R-:W-:Y:S01]  /*72e0*/  FFMA.FTZ R76, R35, UR33, -R72.reuse ;  /* 0x00000021234c7c23 */ /* 0x100fe20008010848 */
[----:B------:R-:W-:Y:S01]  /*72f0*/  FSEL R35, R7, RZ, P1 ;  /* 0x000000ff07237208 */ /* 0x000fe20000800000 */
[--C-:B------:R-:W-:Y:S01]  /*7300*/  FFMA.FTZ R10, R26, UR33, -R72.reuse ;  /* 0x000000211a0a7c23 */ /* 0x100fe20008010848 */
[--C-:B------:R-:W-:Y:S01]  /*7310*/  FFMA.FTZ R80, R27, UR33, -R72.reuse ;  /* 0x000000211b507c23 */ /* 0x100fe20008010848 */
[--C-:B------:R-:W-:Y:S01]  /*7320*/  FFMA.FTZ R11, R30, UR33, -R72.reuse ;  /* 0x000000211e0b7c23 */ /* 0x100fe20008010848 */
[----:B------:R-:W-:Y:S01]  /*7330*/  FFMA.FTZ R77, R31, UR33, -R72 ;  /* 0x000000211f4d7c23 */ /* 0x000fe20008010848 */
[----:B------:R-:W-:Y:S01]  /*7340*/  FADD.FTZ R4, -R35, R4 ;  /* 0x0000000423047221 */ /* 0x000fe20000010100 */
[--C-:B------:R-:W-:Y:S01]  /*7350*/  FFMA.FTZ R34, R34, UR33, -R72.reuse ;  /* 0x0000002122227c23 */ /* 0x100fe20008010848 */
[----:B------:R-:W-:Y:S01]  /*7360*/  MUFU.EX2 R10, R10 ;  /* 0x0000000a000a7308 */ /* 0x000fe20000000800 */
[----:B------:R-:W-:Y:S01]  /*7370*/  FFMA.FTZ R30, R50, UR33, -R72 ;  /* 0x00000021321e7c23 */ /* 0x000fe20008010848 */
[----:B------:R-:W-:Y:S01]  /*7380*/  FMUL.FTZ R4, R4, UR33 ;  /* 0x0000002104047c20 */ /* 0x000fe20008410000 */
[----:B-1----:R-:W-:Y:S01]  /*7390*/  FFMA.FTZ R50, R5, R3, R8 ;  /* 0x0000000305327223 */ /* 0x002fe20000010008 */
[--C-:B------:R-:W-:Y:S01]  /*73a0*/  FFMA.FTZ R31, R38, UR33, -R72.reuse ;  /* 0x00000021261f7c23 */ /* 0x100fe20008010848 */
[--C-:B------:R-:W-:Y:S01]  /*73b0*/  FFMA.FTZ R73, R39, UR33, -R72.reuse ;  /* 0x0000002127497c23 */ /* 0x100fe20008010848 */
[----:B------:R-:W-:Y:S01]  /*73c0*/  FFMA.FTZ R39, R47, UR33, -R72 ;  /* 0x000000212f277c23 */ /* 0x000fe20008010848 */
[----:B------:R-:W-:Y:S01]  /*73d0*/  FADD.FTZ R47, R9, R50 ;  /* 0x00000032092f7221 */ /* 0x000fe20000010000 */
[----:B------:R-:W0:Y:S01]  /*73e0*/  MUFU.EX2 R4, R4 ;  /* 0x0000000400047308 */ /* 0x000e220000000800 */
[--C-:B------:R-:W-:Y:S01]  /*73f0*/  FFMA.FTZ R26, R42, UR33, -R72.reuse ;  /* 0x000000212a1a7c23 */ /* 0x100fe20008010848 */
[--C-:B------:R-:W-:Y:S01]  /*7400*/  FFMA.FTZ R38, R51, UR33, -R72.reuse ;  /* 0x0000002133267c23 */ /* 0x100fe20008010848 */
[----:B------:R-:W-:Y:S01]  /*7410*/  FADD.FTZ R50, R12, R47 ;  /* 0x0000002f0c327221 */ /* 0x000fe20000010000 */
[--C-:B------:R-:W-:Y:S01]  /*7420*/  FFMA.FTZ R42, R43, UR33, -R72.reuse ;  /* 0x000000212b2a7c23 */ /* 0x100fe20008010848 */
[--C-:B------:R-:W-:Y:S01]  /*7430*/  FFMA.FTZ R27, R46, UR33, -R72.reuse ;  /* 0x000000212e1b7c23 */ /* 0x100fe20008010848 */
[--C-:B------:R-:W-:Y:S01]  /*7440*/  FFMA.FTZ R54, R54, UR33, -R72.reuse ;  /* 0x0000002136367c23 */ /* 0x100fe20008010848 */
[--C-:B------:R-:W-:Y:S01]  /*7450*/  FFMA.FTZ R85, R55, UR33, -R72.reuse ;  /* 0x0000002137557c23 */ /* 0x100fe20008010848 */
[----:B------:R-:W1:Y:S01]  /*7460*/  MUFU.EX2 R80, R80 ;  /* 0x0000005000507308 */ /* 0x000e620000000800 */
        /* <DEDUP_REMOVED lines=8> */
[----:B0-----:R-:W-:Y:S01]  /*74f0*/  FFMA.FTZ R3, R4, R2, R10 ;  /* 0x0000000204037223 */ /* 0x001fe2000001000a */
[----:B------:R-:W-:-:S06]  /*7500*/  FFMA.FTZ R59, R79, UR33, -R72 ;  /* 0x000000214f3b7c23 */ /* 0x000fcc0008010848 */
[----:B------:R-:W0:Y:S01]  /*7510*/  MUFU.EX2 R77, R77 ;  /* 0x0000004d004d7308 */ /* 0x000e220000000800 */
[----:B-1----:R-:W-:Y:S01]  /*7520*/  FADD.FTZ R2, R80, R3 ;  /* 0x0000000350027221 */ /* 0x002fe20000010000 */
[----:B------:R-:W-:Y:S01]  /*7530*/  FADD.FTZ R3, R13, R50 ;  /* 0x000000320d037221 */ /* 0x000fe20000010000 */
[----:B------:R-:W-:-:S05]  /*7540*/  FFMA.FTZ R50, R67, UR33, -R72 ;  /* 0x0000002143327c23 */ /* 0x000fca0008010848 */
[----:B------:R-:W1:Y:S01]  /*7550*/  MUFU.EX2 R34, R34 ;  /* 0x0000002200227308 */ /* 0x000e620000000800 */
[----:B--2---:R-:W-:-:S07]  /*7560*/  FADD.FTZ R2, R11, R2 ;  /* 0x000000020b027221 */ /* 0x004fce0000010000 */
[----:B------:R-:W2:Y:S01]  /*7570*/  MUFU.EX2 R76, R76 ;  /* 0x0000004c004c7308 */ /* 0x000ea20000000800 */
[----:B0-----:R-:W-:Y:S01]  /*7580*/  FADD.FTZ R51, R77, R2 ;  /* 0x000000024d337221 */ /* 0x001fe20000010000 */
[----:B------:R-:W-:-:S04]  /*7590*/  FADD.FTZ R2, R14, R3 ;  /* 0x000000030e027221 */ /* 0x000fc80000010000 */
[----:B------:R-:W-:Y:S02]  /*75a0*/  FADD.FTZ R3, R15, R2 ;  /* 0x000000020f037221 */ /* 0x000fe40000010000 */
        /* <DEDUP_REMOVED lines=9> */
[----:B------:R1:W-:Y:S01]  /*7640*/  MUFU.EX2 R35, R54 ;  /* 0x0000003600237308 */ /* 0x0003e20000000800 */
[----:B--2---:R-:W-:-:S07]  /*7650*/  FADD.FTZ R55, R26, R55 ;  /* 0x000000371a377221 */ /* 0x004fce0000010000 */
[----:B------:R-:W2:Y:S01]  /*7660*/  MUFU.EX2 R27, R27 ;  /* 0x0000001b001b7308 */ /* 0x000ea20000000800 */
[----:B-1----:R-:W-:-:S04]  /*7670*/  FADD.FTZ R54, R20, R3 ;  /* 0x0000000314367221 */ /* 0x002fc80000010000 */
[----:B------:R-:W-:-:S03]  /*7680*/  FADD.FTZ R3, R21, R54 ;  /* 0x0000003615037221 */ /* 0x000fc60000010000 */
[----:B------:R-:W1:Y:S01]  /*7690*/  MUFU.EX2 R39, R39 ;  /* 0x0000002700277308 */ /* 0x000e620000000800 */
[----:B------:R-:W-:-:S04]  /*76a0*/  FADD.FTZ R2, R24, R3 ;  /* 0x0000000318027221 */ /* 0x000fc80000010000 */
[----:B------:R-:W-:Y:S01]  /*76b0*/  FADD.FTZ R3, R25, R2 ;  /* 0x0000000219037221 */ /* 0x000fe20000010000 */
[----:B0-----:R-:W-:Y:S02]  /*76c0*/  FADD.FTZ R2, R42, R55 ;  /* 0x000000372a027221 */ /* 0x001fe40000010000 */
[----:B------:R-:W0:Y:S01]  /*76d0*/  MUFU.EX2 R30, R30 ;  /* 0x0000001e001e7308 */ /* 0x000e220000000800 */
[----:B------:R-:W-:Y:S01]  /*76e0*/  FADD.FTZ R54, R28, R3 ;  /* 0x000000031c367221 */ /* 0x000fe20000010000 */
[----:B--2---:R-:W-:-:S03]  /*76f0*/  FADD.FTZ R2, R27, R2 ;  /* 0x000000021b027221 */ /* 0x004fc60000010000 */
[----:B------:R-:W-:Y:S01]  /*7700*/  FADD.FTZ R3, R29, R54 ;  /* 0x000000361d037221 */ /* 0x000fe20000010000 */
[----:B------:R-:W-:Y:S02]  /*7710*/  FFMA.FTZ R54, R74, UR33, -R72 ;  /* 0x000000214a367c23 */ /* 0x000fe40008010848 */
[----:B------:R-:W2:Y:S01]  /*7720*/  MUFU.EX2 R38, R38 ;  /* 0x0000002600267308 */ /* 0x000ea20000000800 */
[----:B-1----:R-:W-:Y:S01]  /*7730*/  FADD.FTZ R55, R39, R2 ;  /* 0x0000000227377221 */ /* 0x002fe20000010000 */
[----:B------:R-:W-:-:S04]  /*7740*/  FADD.FTZ R2, R32, R3 ;  /* 0x0000000320027221 */ /* 0x000fc80000010000 */
[----:B------:R-:W-:Y:S02]  /*7750*/  FADD.FTZ R3, R33, R2 ;  /* 0x0000000221037221 */ /* 0x000fe40000010000 */
[----:B------:R-:W1:Y:S01]  /*7760*/  MUFU.EX2 R85, R85 ;  /* 0x0000005500557308 */ /* 0x000e620000000800 */
[----:B0-----:R-:W-:Y:S01]  /*7770*/  FADD.FTZ R55, R30, R55 ;  /* 0x000000371e377221 */ /* 0x001fe20000010000 */
[----:B------:R-:W-:-:S04]  /*7780*/  FADD.FTZ R58, R36, R3 ;  /* 0x00000003243a7221 */ /* 0x000fc80000010000 */
[----:B------:R-:W-:Y:S02]  /*7790*/  FADD.FTZ R3, R37, R58 ;  /* 0x0000003a25037221 */ /* 0x000fe40000010000 */
[----:B------:R-:W0:Y:S01]  /*77a0*/  MUFU.EX2 R43, R43 ;  /* 0x0000002b002b7308 */ /* 0x000e220000000800 */
[----:B--2---:R-:W-:Y:S01]  /*77b0*/  FADD.FTZ R2, R38, R55 ;  /* 0x0000003726027221 */ /* 0x004fe20000010000 */
[----:B------:R-:W-:Y:S01]  /*77c0*/  FADD.FTZ R58, R40, R3 ;  /* 0x00000003283a7221 */ /* 0x000fe20000010000 */
[----:B------:R-:W-:Y:S02]  /*77d0*/  FFMA.FTZ R55, R78, UR33, -R72 ;  /* 0x000000214e377c23 */ /* 0x000fe40008010848 */
[----:B------:R-:W-:Y:S01]  /*77e0*/  FADD.FTZ R2, R35, R2 ;  /* 0x0000000223027221 */ /* 0x000fe20000010000 */
[----:B------:R-:W-:Y:S02]  /*77f0*/  FADD.FTZ R67, R41, R58 ;  /* 0x0000003a29437221 */ /* 0x000fe40000010000 */
[----:B------:R-:W2:Y:S01]  /*7800*/  MUFU.EX2 R84, R84 ;  /* 0x0000005400547308 */ /* 0x000ea20000000800 */
[----:B-1----:R-:W-:-:S07]  /*7810*/  FADD.FTZ R2, R85, R2 ;  /* 0x0000000255027221 */ /* 0x002fce0000010000 */
[----:B------:R-:W1:Y:S01]  /*7820*/  MUFU.EX2 R46, R46 ;  /* 0x0000002e002e7308 */ /* 0x000e620000000800 */
[----:B0-----:R-:W-:Y:S01]  /*7830*/  FADD.FTZ R3, R43, R2 ;  /* 0x000000022b037221 */ /* 0x001fe20000010000 */
[----:B------:R-:W-:-:S06]  /*7840*/  FADD.FTZ R2, R44, R67 ;  /* 0x000000432c027221 */ /* 0x000fcc0000010000 */
[----:B------:R-:W0:Y:S01]  /*7850*/  MUFU.EX2 R81, R81 ;  /* 0x0000005100517308 */ /* 0x000e220000000800 */
[----:B--2---:R-:W-:-:S07]  /*7860*/  FADD.FTZ R3, R84, R3 ;  /* 0x0000000354037221 */ /* 0x004fce0000010000 */
[----:B------:R-:W2:Y:S01]  /*7870*/  MUFU.EX2 R47, R47 ;  /* 0x0000002f002f7308 */ /* 0x000ea20000000800 */
[----:B-1----:R-:W-:Y:S01]  /*7880*/  FADD.FTZ R58, R46, R3 ;  /* 0x000000032e3a7221 */ /* 0x002fe20000010000 */
[----:B------:R-:W-:-:S04]  /*7890*/  FADD.FTZ R3, R45, R2 ;  /* 0x000000022d037221 */ /* 0x000fc80000010000 */
[----:B------:R-:W-:Y:S02]  /*78a0*/  FADD.FTZ R66, R48, R3 ;  /* 0x0000000330427221 */ /* 0x000fe40000010000 */
[----:B------:R-:W1:Y:S01]  /*78b0*/  MUFU.EX2 R50, R50 ;  /* 0x0000003200327308 */ /* 0x000e620000000800 */
[----:B0-----:R-:W-:Y:S01]  /*78c0*/  FADD.FTZ R2, R81, R58 ;  /* 0x0000003a51027221 */ /* 0x001fe20000010000 */
[----:B------:R-:W-:Y:S01]  /*78d0*/  FADD.FTZ R67, R49, R66 ;  /* 0x0000004231437221 */ /* 0x000fe20000010000 */
[--C-:B------:R-:W-:Y:S01]  /*78e0*/  FFMA.FTZ R58, R82, UR33, -R72.reuse ;  /* 0x00000021523a7c23 */ /* 0x100fe20008010848 */
[--C-:B------:R-:W-:Y:S02]  /*78f0*/  FFMA.FTZ R66, R83, UR33, -R72.reuse ;  /* 0x0000002153427c23 */ /* 0x100fe40008010848 */
[----:B------:R-:W-:Y:S01]  /*7900*/  FADD.FTZ R70, R52, R67 ;  /* 0x0000004334467221 */ /* 0x000fe20000010000 */
[----:B------:R-:W-:Y:S01]  /*7910*/  FFMA.FTZ R67, R86, UR33, -R72 ;  /* 0x0000002156437c23 */ /* 0x000fe20008010848 */
[----:B------:R-:W0:Y:S01]  /*7920*/  MUFU.EX2 R51, R51 ;  /* 0x0000003300337308 */ /* 0x000e220000000800 */
[----:B--2---:R-:W-:-:S07]  /*7930*/  FADD.FTZ R3, R47, R2 ;  /* 0x000000022f037221 */ /* 0x004fce0000010000 */
[----:B------:R-:W2:Y:S01]  /*7940*/  MUFU.EX2 R63, R63 ;  /* 0x0000003f003f7308 */ /* 0x000ea20000000800 */
[----:B-1----:R-:W-:Y:S01]  /*7950*/  FADD.FTZ R2, R50, R3 ;  /* 0x0000000332027221 */ /* 0x002fe20000010000 */
[----:B------:R-:W-:Y:S01]  /*7960*/  FADD.FTZ R3, R53, R70 ;  /* 0x0000004635037221 */ /* 0x000fe20000010000 */
[----:B------:R-:W-:-:S05]  /*7970*/  FFMA.FTZ R70, R87, UR33, -R72 ;  /* 0x0000002157467c23 */ /* 0x000fca0008010848 */
        /* <DEDUP_REMOVED lines=31> */
[----:B0-----:R-:W-:Y:S01]  /*7b70*/  FADD.FTZ R71, R67, R2 ;  /* 0x0000000243477221 */ /* 0x001fe20000010000 */
[----:B--2---:R-:W-:-:S03]  /*7b80*/  FADD.FTZ R3, R69, R72 ;  /* 0x0000004845037221 */ /* 0x004fc60000010000 */
[----:B-1----:R-:W-:Y:S01]  /*7b90*/  FADD.FTZ R2, R70, R71 ;  /* 0x0000004746027221 */ /* 0x002fe20000010000 */
[----:B------:R-:W-:Y:S06]  /*7ba0*/  @!P0 BRA `(.L_x_1106) ;  /* 0x0000000000048947 */ /* 0x000fec0003800000 */
[----:B------:R-:W-:Y:S01]  /*7bb0*/  BPT.TRAP 0x1 ;  /* 0x000000040000795c */ /* 0x000fe20000300000 */
.L_x_1106:
        /* <DEDUP_REMOVED lines=10> */
[-C--:B------:R-:W-:Y:S01]  /*7c60*/  FMUL.FTZ R88, R88, R5.reuse ;  /* 0x0000000558587220 */ /* 0x080fe20000410000 */
        /* <DEDUP_REMOVED lines=15> */
[-C--:B------:R-:W-:Y:S01]  /*7d60*/  FMUL.FTZ R97, R97, R5.reuse ;  /* 0x0000000561617220 */ /* 0x080fe20000410000 */
[----:B------:R-:W-:Y:S01]  /*7d70*/  F2FP.F16.F32.PACK_AB R40, R41, R40 ;  /* 0x000000282928723e */ /* 0x000fe200000000ff */
[----:B------:R0:W-:Y:S01]  /*7d80*/  STSM.16.M88.4 [R19], R24 ;  /* 0x0000001813007844 */ /* 0x0001e20000000200 */
[----:B------:R-:W-:Y:S01]  /*7d90*/  F2FP.F16.F32.PACK_AB R48, R49, R48 ;  /* 0x000000303130723e */ /* 0x000fe200000000ff */
[-C--:B------:R-:W-:Y:S01]  /*7da0*/  FMUL.FTZ R100, R100, R5.reuse ;  /* 0x0000000564647220 */ /* 0x080fe20000410000 */
[----:B------:R-:W-:Y:S01]  /*7db0*/  F2FP.F16.F32.PACK_AB R33, R38, R30 ;  /* 0x0000001e2621723e */ /* 0x000fe200000000ff */
[-C--:B------:R-:W-:Y:S01]  /*7dc0*/  FMUL.FTZ R101, R101, R5.reuse ;  /* 0x0000000565657220 */ /* 0x080fe20000410000 */
        /* <DEDUP_REMOVED lines=15> */
[----:B------:R0:W-:Y:S01]  /*7ec0*/  STSM.16.M88.4 [R17+0x27800], R40 ;  /* 0x0278002811007844 */ /* 0x0001e20000000200 */
        /* <DEDUP_REMOVED lines=57> */
.L_x_1088:
[----:B------:R-:W-:Y:S02]  /*8260*/  UISETP.NE.AND UP1, UPT, UR52, URZ, UPT ;  /* 0x0000003f3400728c */ /* 0x000fe4000bf25270 */
[----:B------:R-:W-:Y:S02]  /*8270*/  UISETP.NE.AND UP0, UPT, UR51, URZ, UPT ;  /* 0x0000003f3300728c */ /* 0x000fe4000bf05270 */
[----:B------:R-:W-:Y:S02]  /*8280*/  UIADD3 UR10, UR38, 0xbf, URZ ;  /* 0x000000bf260a7890 */ /* 0x000fe4000fffe03f */
[----:B------:R-:W-:Y:S02]  /*8290*/  UIADD3 UR11, UR37, 0x1, -UR46 ;  /* 0x00000001250b7890 */ /* 0x000fe4000fffe82e */
[----:B------:R-:W-:-:S03]  /*82a0*/  PLOP3.LUT P1, PT, PT, PT, UP0, 0x40, 0x0 ;  /* 0x000000000000781c */ /* 0x000fc60003f2e808 */
[----:B------:R-:W-:Y:S01]  /*82b0*/  @UP1 ULDC UR6, c[0x0][0x44c] ;  /* 0x0001130000061ab9 */ /* 0x000fe20000000800 */
[----:B------:R-:W-:Y:S01]  /*82c0*/  @UP1 ULDC UR14, c[0x0][0x450] ;  /* 0x00011400000e1ab9 */ /* 0x000fe20000000800 */
[----:B------:R-:W-:-:S04]  /*82d0*/  UIMAD.WIDE.U32 UR6, UR10, UR6, URZ ;  /* 0x000000060a0672a5 */ /* 0x000fc8000f8e003f */
[----:B------:R-:W-:-:S04]  /*82e0*/  @UP1 USHF.R.U32.HI UR10, URZ, UR14, UR7 ;  /* 0x0000000e3f0a1299 */ /* 0x000fc80008011607 */
[----:B------:R-:W-:-:S04]  /*82f0*/  UIADD3 UR10, UR11, UR10, URZ ;  /* 0x0000000a0b0a7290 */ /* 0x000fc8000fffe03f */
[----:B------:R-:W-:Y:S01]  /*8300*/  UIADD3 UR35, UR10, -UR35, URZ ;  /* 0x800000230a237290 */ /* 0x000fe2000fffe03f */
[----:B------:R-:W-:Y:S11]  /*8310*/  @P1 BRA `(.L_x_1108) ;  /* 0x0000000000501947 */ /* 0x000ff60003800000 */
[----:B------:R-:W-:Y:S02]  /*8320*/  UMOV UR14, UR10 ;  /* 0x0000000a000e7c82 */ /* 0x000fe40008000000 */
[----:B------:R-:W-:-:S06]  /*8330*/  UISETP.GT.AND UP0, UPT, UR14, -0x1, UPT ;  /* 0xffffffff0e00788c */ /* 0x000fcc000bf04270 */
[----:B------:R-:W-:-:S13]  /*8340*/  PLOP3.LUT P1, PT, PT, PT, UP0, 0x80, 0x0 ;  /* 0x000000000000781c */ /* 0x000fda0003f2f008 */
[----:B------:R-:W-:Y:S05]  /*8350*/  @P1 BRA `(.L_x_1109) ;  /* 0x0000000000201947 */ /* 0x000fea0003800000 */
[----:B------:R-:W-:Y:S01]  /*8360*/  ULDC UR15, c[0x0][0x9e4] ;  /* 0x00027900000f7ab9 */ /* 0x000fe20000000800 */
[----:B------:R-:W-:Y:S02]  /*8370*/  ULOP3.LUT UR14, URZ, UR14, URZ, 0x33, !UPT ;  /* 0x0000000e3f0e7292 */ /* 0x000fe4000f8e333f */
[----:B------:R-:W-:-:S11]  /*8380*/  UISETP.NE.AND UP0, UPT, UR15, 0x1, UPT ;  /* 0x000000010f00788c */ /* 0x000fd6000bf05270 */
[----:B------:R-:W-:Y:S02]  /*8390*/  @UP0 ULDC.64 UR6, c[0x0][0x9e8] ;  /* 0x00027a0000060ab9 */ /* 0x000fe40000000a00 */
[----:B------:R-:W-:-:S04]  /*83a0*/  UIMAD.WIDE.U32 UR10, UR14, UR6, URZ ;  /* 0x000000060e0a72a5 */ /* 0x000fc8000f8e003f */
[----:B------:R-:W-:-:S04]  /*83b0*/  @UP0 USHF.R.U32.HI UR14, URZ, UR7, UR11 ;  /* 0x000000073f0e0299 */ /* 0x000fc8000801160b */
[----:B------:R-:W-:Y:S01]  /*83c0*/  ULOP3.LUT UR14, URZ, UR14, URZ, 0x33, !UPT ;  /* 0x0000000e3f0e7292 */ /* 0x000fe2000f8e333f */
[----:B------:R-:W-:Y:S11]  /*83d0*/  BRA `(.L_x_1110) ;  /* 0x0000000000147947 */ /* 0x000ff60003800000 */
.L_x_1109:
[----:B------:R-:W-:Y:S02]  /*83e0*/  ULDC UR15, c[0x0][0x9e4] ;  /* 0x00027900000f7ab9 */ /* 0x000fe40000000800 */
[----:B------:R-:W-:-:S11]  /*83f0*/  UISETP.NE.AND UP0, UPT, UR15, 0x1, UPT ;  /* 0x000000010f00788c */ /* 0x000fd6000bf05270 */
[----:B------:R-:W-:Y:S02]  /*8400*/  @UP0 ULDC.64 UR6, c[0x0][0x9e8] ;  /* 0x00027a0000060ab9 */ /* 0x000fe40000000a00 */
[----:B------:R-:W-:-:S04]  /*8410*/  UIMAD.WIDE.U32 UR10, UR14, UR6, URZ ;  /* 0x000000060e0a72a5 */ /* 0x000fc8000f8e003f */
[----:B------:R-:W-:-:S12]  /*8420*/  @UP0 USHF.R.U32.HI UR14, URZ, UR7, UR11 ;  /* 0x000000073f0e0299 */ /* 0x000fd8000801160b */
.L_x_1110:
[----:B------:R-:W-:-:S04]  /*8430*/  UIMAD UR14, UR14, UR15, URZ ;  /* 0x0000000f0e0e72a4 */ /* 0x000fc8000f8e023f */
[----:B------:R-:W-:-:S04]  /*8440*/  UISETP.LT.AND UP0, UPT, UR35, UR14, UPT ;  /* 0x0000000e2300728c */ /* 0x000fc8000bf01270 */
[----:B------:R-:W-:-:S12]  /*8450*/  USEL UR35, UR35, UR14, !UP0 ;  /* 0x0000000e23237287 */ /* 0x000fd8000c000000 */
.L_x_1108:
[----:B------:R-:W-:-:S04]  /*8460*/  UIADD3 UR35, UR35, 0x7f, URZ ;  /* 0x0000007f23237890 */ /* 0x000fc8000fffe03f */
[----:B------:R-:W-:-:S04]  /*8470*/  USHF.R.S32.HI UR6, URZ, 0x1f, UR35 ;  /* 0x0000001f3f067899 */ /* 0x000fc80008011423 */
[----:B------:R-:W-:-:S04]  /*8480*/  ULEA.HI UR6, UR6, UR35, URZ, 0x7 ;  /* 0x0000002306067291 */ /* 0x000fc8000f8f383f */
[----:B------:R-:W-:-:S04]  /*8490*/  USHF.R.S32.HI UR6, URZ, 0x7, UR6 ;  /* 0x000000073f067899 */ /* 0x000fc80008011406 */
[----:B------:R-:W-:-:S04]  /*84a0*/  UISETP.LT.AND UP0, UPT, UR36, UR6, UPT ;  /* 0x000000062400728c */ /* 0x000fc8000bf01270 */
[----:B------:R-:W-:-:S06]  /*84b0*/  USEL UR34, UR36, UR6, !UP0 ;  /* 0x0000000624227287 */ /* 0x000fcc000c000000 */
[----:B------:R-:W-:-:S13]  /*84c0*/  ISETP.GE.AND P1, PT, R6, UR34, PT ;  /* 0x0000002206007c0c */ /* 0x000fda000bf26270 */
[----:B------:R-:W-:Y:S05]  /*84d0*/  @!P1 BRA `(.L_x_1111) ;  /* 0x0000002000449947 */ /* 0x000fea0003800000 */
[----:B--2---:R-:W-:Y:S01]  /*84e0*/  IMAD.MOV.U32 R8, RZ, RZ, R7 ;  /* 0x000000ffff087224 */ /* 0x004fe200078e0007 */
[----:B------:R-:W-:Y:S01]  /*84f0*/  UMOV UR28, UR48 ;  /* 0x00000030001c7c82 */ /* 0x000fe20008000000 */
[----:B------:R-:W-:Y:S01]  /*8500*/  IMAD.MOV.U32 R5, RZ, RZ, R0 ;  /* 0x000000ffff057224 */ /* 0x000fe200078e0000 */
[----:B------:R-:W-:Y:S01]  /*8510*/  UMOV UR35, UR47 ;  /* 0x0000002f00237c82 */ /* 0x000fe20008000000 */
[----:B------:R-:W-:Y:S01]  /*8520*/  IMAD.MOV.U32 R4, RZ, RZ, R6 ;  /* 0x000000ffff047224 */ /* 0x000fe200078e0006 */
[----:B------:R-:W-:-:S06]  /*8530*/  ULDC UR33, c[0x0][0x988] ;  /* 0x0002620000217ab9 */ /* 0x000fcc0000000800 */
.L_x_1122:
[----:B------:R-:W-:Y:S01]  /*8540*/  ISETP.NE.AND P2, PT, RZ, UR45, PT ;  /* 0x0000002dff007c0c */ /* 0x000fe2000bf45270 */
[----:B------:R-:W-:-:S04]  /*8550*/  UISETP.NE.AND UP0, UPT, UR35, 0x1, UPT ;  /* 0x000000012300788c */ /* 0x000fc8000bf05270 */
[----:B------:R-:W-:-:S04]  /*8560*/  USEL UR48, URZ, 0x1, UP0 ;  /* 0x000000013f307887 */ /* 0x000fc80008000000 */
[----:B------:R-:W-:-:S04]  /*8570*/  ULOP3.LUT UR48, UR28, UR48, URZ, 0x3c, !UPT ;  /* 0x000000301c307292 */ /* 0x000fc8000f8e3c3f */
[----:B------:R-:W-:Y:S08]  /*8580*/  @P2 BRA `(.L_x_1112) ;  /* 0x0000000000382947 */ /* 0x000ff00003800000 */
[----:B------:R-:W-:Y:S05]  /*8590*/  @!P0 BRA `(.L_x_1113) ;  /* 0x0000000000048947 */ /* 0x000fea0003800000 */
[----:B------:R-:W-:Y:S01]  /*85a0*/  BPT.TRAP 0x1 ;  /* 0x000000040000795c */ /* 0x000fe20000300000 */
.L_x_1113:
        /* <DEDUP_REMOVED lines=9> */
.L_x_1114:
[----:B-1----:R-:W-:Y:S05]  /*8640*/  @P1 BRA `(.L_x_1112) ;  /* 0x0000000000081947 */ /* 0x002fea0003800000 */
[----:B------:R-:W1:Y:S02]  /*8650*/  SYNCS.PHASECHK.TRANS64.TRYWAIT P1, [UR6+0x2d830], R0 ;  /* 0x02d83000ff0075a7 */ /* 0x000e640008020146 */
[----:B-1----:R-:W-:Y:S05]  /*8660*/  @!P1 BRA `(.L_x_1115) ;  /* 0x000000d000fc9947 */ /* 0x002fea0003800000 */
.L_x_1112:
        /* <DEDUP_REMOVED lines=40> */
.L_x_1117:
[----:B------:R-:W-:Y:S01]  /*88f0*/  ULEA UR6, UR35, UR41, 0x3 ;  /* 0x0000002923067291 */ /* 0x000fe2000f8e183f */
[----:B------:R-:W-:-:S05]  /*8900*/  IMAD.U32 R0, RZ, RZ, UR28 ;  /* 0x0000001cff007e24 */ /* 0x000fca000f8e00ff */
[----:B------:R-:W-:-:S04]  /*8910*/  SHF.L.U32 R0, R0, 0x1f, RZ ;  /* 0x0000001f00007819 */ /* 0x000fc800000006ff */
[----:B------:R0:W1:Y:S01]  /*8920*/  SYNCS.PHASECHK.TRANS64.TRYWAIT P1, [UR6+0x2d850], R0 ;  /* 0x02d85000ff0075a7 */ /* 0x0000620008020146 */
[----:B------:R-:W-:Y:S05]  /*8930*/  @!P0 BRA `(.L_x_1118) ;  /* 0x0000000000048947 */ /* 0x000fea0003800000 */
[----:B------:R-:W-:Y:S01]  /*8940*/  BPT.TRAP 0x1 ;  /* 0x000000040000795c */ /* 0x000fe20000300000 */
.L_x_1118:
[----:B-1----:R-:W-:Y:S05]  /*8950*/  @P1 BRA `(.L_x_1116) ;  /* 0x0000000000081947 */ /* 0x002fea0003800000 */
[----:B------:R-:W1:Y:S02]  /*8960*/  SYNCS.PHASECHK.TRANS64.TRYWAIT P1, [UR6+0x2d850], R0 ;  /* 0x02d85000ff0075a7 */ /* 0x000e640008020146 */
[----:B-1----:R-:W-:Y:S05]  /*8970*/  @!P1 BRA `(.L_x_1119) ;  /* 0x000000d000509947 */ /* 0x002fea0003800000 */
.L_x_1116:
[----:B------:R-:W-:Y:S01]  /*8980*/  UIADD3 UR6, UR41, 0x400, URZ ;  /* 0x0000040029067890 */ /* 0x000fe2000fffe03f */
[----:B------:R-:W-:Y:S01]  /*8990*/  WARPGROUP.ARRIVE ;  /* 0x00000000000079c5 */ /* 0x000fe20000000000 */
[----:B------:R-:W-:Y:S01]  /*89a0*/  UMOV UR29, 0x40000040 ;  /* 0x40000040001d7882 */ /* 0x000fe20000000000 */
[----:B------:R-:W-:Y:S01]  /*89b0*/  UMOV UR31, 0x80000020 ;  /* 0x80000020001f7882 */ /* 0x000fe20000000000 */
[----:B------:R-:W-:-:S03]  /*89c0*/  USHF.R.U32.HI UR6, URZ, 0x4, UR6 ;  /* 0x000000043f067899 */ /* 0x000fc60008011606 */
[----:B-1----:R-:W1:Y:S01]  /*89d0*/  S2R R7, SR_TID.X ;  /* 0x0000000000077919 */ /* 0x002e620000002100 */
        /* <DEDUP_REMOVED lines=64> */
.L_x_1120:
        /* <DEDUP_REMOVED lines=78> */
[----:B------:R-:W-:Y:S01]  /*92c0*/  FADD.FTZ R5, -R7, R8 ;  /* 0x0000000807057221 */ /* 0x000fe20000010100 */
[----:B------:R-:W-:Y:S02]  /*92d0*/  FMUL.FTZ R8, R0, UR33 ;  /* 0x0000002100087c20 */ /* 0x000fe40008410000 */
        /* <DEDUP_REMOVED lines=17> */
[--C-:B0-----:R-:W-:Y:S01]  /*93f0*/  FFMA.FTZ R29, R48, UR33, -R8.reuse ;  /* 0x00000021301d7c23 */ /* 0x101fe20008010808 */
        /* <DEDUP_REMOVED lines=17> */
[----:B------:R-:W-:Y:S01]  /*9510*/  FMUL.FTZ R8, R7, UR33 ;  /* 0x0000002107087c20 */ /* 0x000fe20008410000 */
[----:B------:R-:W0:Y:S03]  /*9520*/  MUFU.EX2 R9, R9 ;  /* 0x0000000900097308 */ /* 0x000e260000000800 */
        /* <DEDUP_REMOVED lines=34> */
[----:B------:R-:W-:-:S03]  /*9750*/  FFMA.FTZ R70, R87, UR33, -R8 ;  /* 0x0000002157467c23 */ /* 0x000fc60008010808 */
[----:B------:R-:W1:Y:S01]  /*9760*/  MUFU.EX2 R11, R11 ;  /* 0x0000000b000b7308 */ /* 0x000e620000000800 */
[----:B0-----:R-:W-:-:S07]  /*9770*/  FADD.FTZ R46, R10, R3 ;  /* 0x000000030a2e7221 */ /* 0x001fce0000010000 */
[----:B------:R-:W0:Y:S01]  /*9780*/  MUFU.EX2 R27, R27 ;  /* 0x0000001b001b7308 */ /* 0x000e220000000800 */
[----:B--2---:R-:W-:-:S07]  /*9790*/  FADD.FTZ R2, R139, R2 ;  /* 0x000000028b027221 */ /* 0x004fce0000010000 */
[----:B------:R-:W2:Y:S01]  /*97a0*/  MUFU.EX2 R85, R85 ;  /* 0x0000005500557308 */ /* 0x000ea20000000800 */
[----:B-1----:R-:W-:-:S04]  /*97b0*/  FADD.FTZ R3, R11, R46 ;  /* 0x0000002e0b037221 */ /* 0x002fc80000010000 */
[----:B------:R-:W-:-:S03]  /*97c0*/  FADD.FTZ R46, R12, R3 ;  /* 0x000000030c2e7221 */ /* 0x000fc60000010000 */
        /* <DEDUP_REMOVED lines=33> */
[----:B--2---:R-:W-:Y:S01]  /*99e0*/  FADD.FTZ R46, R28, R51 ;  /* 0x000000331c2e7221 */ /* 0x004fe20000010000 */
[----:B------:R-:W-:-:S06]  /*99f0*/  FFMA.FTZ R51, R74, UR33, -R8 ;  /* 0x000000214a337c23 */ /* 0x000fcc0008010808 */
        /* <DEDUP_REMOVED lines=80> */
[----:B-1----:R-:W-:-:S03]  /*9f00*/  FADD.FTZ R3, R72, R3 ;  /* 0x0000000348037221 */ /* 0x002fc60000010000 */
[----:B0-----:R-:W-:Y:S01]  /*9f10*/  FADD.FTZ R2, R70, R71 ;  /* 0x0000004746027221 */ /* 0x001fe20000010000 */
[----:B------:R-:W-:Y:S06]  /*9f20*/  @!P0 BRA `(.L_x_1121) ;  /* 0x0000000000048947 */ /* 0x000fec0003800000 */
[----:B------:R-:W-:Y:S01]  /*9f30*/  BPT.TRAP 0x1 ;  /* 0x000000040000795c */ /* 0x000fe20000300000 */
.L_x_1121:
        /* <DEDUP_REMOVED lines=30> */
[----:B------:R-:W-:Y:S01]  /*a120*/  STSM.16.M88.4 [R19], R44 ;  /* 0x0000002c13007844 */ /* 0x000fe20000000200 */
        /* <DEDUP_REMOVED lines=12> */
[----:B0-----:R-:W-:Y:S01]  /*a1f0*/  F2FP.F16.F32.PACK_AB R14, R64, R61 ;  /* 0x0000003d400e723e */ /* 0x001fe200000000ff */
[----:B------:R-:W-:Y:S01]  /*a200*/  FMUL.FTZ R115, R115, R5 ;  /* 0x0000000573737220 */ /* 0x000fe20000410000 */
[----:B------:R-:W-:Y:S01]  /*a210*/  F2FP.F16.F32.PACK_AB R8, R52, R49 ;  /* 0x000000313408723e */ /* 0x000fe200000000ff */
[----:B------:R-:W-:Y:S01]  /*a220*/  STSM.16.M88.4 [R17+0x27800], R28 ;  /* 0x0278001c11007844 */ /* 0x000fe20000000200 */
        /* <DEDUP_REMOVED lines=22> */
[----:B------:R-:W-:Y:S01]  /*a390*/  FMUL.FTZ R135, R135, R5 ;  /* 0x0000000587877220 */ /* 0x000fe20000410000 */
[----:B------:R1:W-:Y:S01]  /*a3a0*/  STSM.16.M88.4 [R18+0x6000], R64 ;  /* 0x0060004012007844 */ /* 0x0003e20000000200 */
[-C--:B------:R-:W-:Y:S01]  /*a3b0*/  FMUL.FTZ R88, R88, R6.reuse ;  /* 0x0000000658587220 */ /* 0x080fe20000410000 */
[-C--:B------:R-:W-:Y:S01]  /*a3c0*/  FMUL.FTZ R89, R89, R6.reuse ;  /* 0x0000000659597220 */ /* 0x080fe20000410000 */
[-C--:B------:R-:W-:Y:S01]  /*a3d0*/  FMUL.FTZ R92, R92, R6.reuse ;  /* 0x000000065c5c7220 */ /* 0x080fe20000410000 */
[----:B------:R-:W-:Y:S01]  /*a3e0*/  @!PT LDS RZ, [RZ] ;  /* 0x00000000fffff984 */ /* 0x000fe20000000800 */
[----:B------:R-:W-:Y:S01]  /*a3f0*/  @!PT LDS RZ, [RZ] ;  /* 0x00000000fffff984 */ /* 0x000fe20000000800 */
[----:B------:R-:W-:Y:S01]  /*a400*/  @!PT LDS RZ, [RZ] ;  /* 0x00000000fffff984 */ /* 0x000fe20000000800 */
[----:B------:R-:W-:Y:S01]  /*a410*/  @!PT LDS RZ, [RZ] ;  /* 0x00000000fffff984 */ /* 0x000fe20000000800 */
[----:B------:R2:W-:Y:S06]  /*a420*/  MEMBAR.ALL.CTA ;  /* 0x0000000000007992 */ /* 0x0005ec0000008000 */
[----:B--2---:R-:W2:Y:S01]  /*a430*/  FENCE.VIEW.ASYNC.S ;  /* 0x00000000000073c6 */ /* 0x004ea20000000000 */
        /* <DEDUP_REMOVED lines=22> */
[----:B0-----:R-:W-:Y:S02]  /*a5a0*/  IMAD.MOV.U32 R8, RZ, RZ, R7 ;  /* 0x000000ffff087224 */ /* 0x001fe400078e0007 */
[----:B------:R-:W-:Y:S01]  /*a5b0*/  IMAD.MOV.U32 R5, RZ, RZ, R0 ;  /* 0x000000ffff057224 */ /* 0x000fe200078e0000 */
[----:B--2---:R-:W-:Y:S01]  /*a5c0*/  NOP ;  /* 0x0000000000007918 */ /* 0x004fe20000000000 */
[----:B-1----:R-:W-:Y:S05]  /*a5d0*/  @P1 BRA `(.L_x_1122) ;  /* 0xffffffdc00d81947 */ /* 0x002fea000383ffff */
[----:B------:R-:W-:-:S07]  /*a5e0*/  IMAD.MOV.U32 R6, RZ, RZ, R4 ;  /* 0x000000ffff067224 */ /* 0x000fce00078e0004 */
.L_x_1111:
        /* <DEDUP_REMOVED lines=9> */
[----:B------:R-:W-:-:S05]  /*a680*/  ULDC UR35, c[0x0][0x9e0] ;  /* 0x0002780000237ab9 */ /* 0x000fca0000000800 */
.L_x_1142:
[----:B------:R-:W-:Y:S01]  /*a690*/  ISETP.NE.AND P2, PT, RZ, UR45, PT ;  /* 0x0000002dff007c0c */ /* 0x000fe2000bf45270 */
[----:B------:R-:W-:-:S04]  /*a6a0*/  UISETP.NE.AND UP0, UPT, UR56, 0x1, UPT ;  /* 0x000000013800788c */ /* 0x000fc8000bf05270 */
[----:B------:R-:W-:-:S04]  /*a6b0*/  USEL UR48, URZ, 0x1, UP0 ;  /* 0x000000013f307887 */ /* 0x000fc80008000000 */
[----:B------:R-:W-:-:S04]  /*a6c0*/  ULOP3.LUT UR48, UR28, UR48, URZ, 0x3c, !UPT ;  /* 0x000000301c307292 */ /* 0x000fc8000f8e3c3f */
[----:B------:R-:W-:Y:S08]  /*a6d0*/  @P2 BRA `(.L_x_1124) ;  /* 0x0000000000382947 */ /* 0x000ff00003800000 */
[----:B------:R-:W-:Y:S05]  /*a6e0*/  @!P0 BRA `(.L_x_1125) ;  /* 0x0000000000048947 */ /* 0x000fea0003800000 */
[----:B------:R-:W-:Y:S01]  /*a6f0*/  BPT.TRAP 0x1 ;  /* 0x000000040000795c */ /* 0x000fe20000300000 */
.L_x_1125:
        /* <DEDUP_REMOVED lines=9> */
.L_x_1126:
[----:B-1----:R-:W-:Y:S05]  /*a790*/  @P1 BRA `(.L_x_1124) ;  /* 0x0000000000081947 */ /* 0x002fea0003800000 */
[----:B------:R-:W1:Y:S02]  /*a7a0*/  SYNCS.PHASECHK.TRANS64.TRYWAIT P1, [UR6+0x2d830], R0 ;  /* 0x02d83000ff0075a7 */ /* 0x000e640008020146 */
[----:B-1----:R-:W-:Y:S05]  /*a7b0*/  @!P1 BRA `(.L_x_1127) ;  /* 0x000000b000d89947 */ /* 0x002fea0003800000 */
.L_x_1124:
        /* <DEDUP_REMOVED lines=40> */
.L_x_1129:
[----:B------:R-:W-:Y:S01]  /*aa40*/  ULEA UR6, UR56, UR41, 0x3 ;  /* 0x0000002938067291 */ /* 0x000fe2000f8e183f */
[----:B------:R-:W-:-:S05]  /*aa50*/  IMAD.U32 R0, RZ, RZ, UR28 ;  /* 0x0000001cff007e24 */ /* 0x000fca000f8e00ff */
[----:B------:R-:W-:-:S04]  /*aa60*/  SHF.L.U32 R0, R0, 0x1f, RZ ;  /* 0x0000001f00007819 */ /* 0x000fc800000006ff */
[----:B------:R0:W1:Y:S01]  /*aa70*/  SYNCS.PHASECHK.TRANS64.TRYWAIT P1, [UR6+0x2d850], R0 ;  /* 0x02d85000ff0075a7 */ /* 0x0000620008020146 */
[----:B------:R-:W-:Y:S05]  /*aa80*/  @!P0 BRA `(.L_x_1130) ;  /* 0x0000000000048947 */ /* 0x000fea0003800000 */
[----:B------:R-:W-:Y:S01]  /*aa90*/  BPT.TRAP 0x1 ;  /* 0x000000040000795c */ /* 0x000fe20000300000 */
.L_x_1130:
[----:B-1----:R-:W-:Y:S05]  /*aaa0*/  @P1 BRA `(.L_x_1128) ;  /* 0x0000000000081947 */ /* 0x002fea0003800000 */
[----:B------:R-:W1:Y:S02]  /*aab0*/  SYNCS.PHASECHK.TRANS64.TRYWAIT P1, [UR6+0x2d850], R0 ;  /* 0x02d85000ff0075a7 */ /* 0x000e640008020146 */
[----:B-1----:R-:W-:Y:S05]  /*aac0*/  @!P1 BRA `(.L_x_1131) ;  /* 0x000000b0002c9947 */ /* 0x002fea0003800000 */
.L_x_1128:
        /* <DEDUP_REMOVED lines=70> */
.L_x_1132:
        /* <DEDUP_REMOVED lines=39> */
.L_x_1135:
[----:B------:R-:W-:-:S05]  /*b1a0*/  IMAD.U32 R14, RZ, RZ, UR34 ;  /* 0x00000022ff0e7e24 */ /* 0x000fca000f8e00ff */
[----:B------:R-:W-:-:S13]  /*b1b0*/  ISETP.NE.AND P1, PT, R14, 0x1, PT ;  /* 0x000000010e00780c */ /* 0x000fda0003f25270 */
[----:B------:R-:W0:Y:S02]  /*b1c0*/  @P1 LDC.64 R12, c[0x0][0x9e8] ;  /* 0x00027a00ff0c1b82 */ /* 0x000e240000000a00 */
[----:B0-----:R-:W-:-:S05]  /*b1d0*/  @P1 IMAD.HI.U32 R12, R15, R12, RZ ;  /* 0x0000000c0f0c1227 */ /* 0x001fca00078e00ff */
[----:B------:R-:W-:-:S07]  /*b1e0*/  @P1 SHF.R.U32.HI R15, RZ, R13, R12 ;  /* 0x0000000dff0f1219 */ /* 0x000fce000001160c */
.L_x_1136:
[----:B------:R-:W-:Y:S05]  /*b1f0*/  BSYNC B0 ;  /* 0x0000000000007941 */ /* 0x000fea0003800000 */
.L_x_1134:
[----:B------:R-:W-:-:S04]  /*b200*/  IMAD R15, R15, R14, -R0 ;  /* 0x0000000e0f0f7224 */ /* 0x000fc800078e0a00 */
[----:B------:R-:W-:-:S05]  /*b210*/  IMAD R15, R16, -0x2, R15 ;  /* 0xfffffffe100f7824 */ /* 0x000fca00078e020f */
[----:B------:R-:W-:Y:S02]  /*b220*/  VIADDMNMX R9, R15, R14, R9, PT ;  /* 0x0000000e0f097246 */ /* 0x000fe40003800109 */
[----:B------:R-:W-:-:S07]  /*b230*/  VIMNMX R8, R8, R15, !PT ;  /* 0x0000000f08087248 */ /* 0x000fce0007fe0100 */
.L_x_1133:
        /* <DEDUP_REMOVED lines=116> */
.L_x_1139:
[----:B------:R-:W-:-:S05]  /*b980*/  IMAD.U32 R12, RZ, RZ, UR34 ;  /* 0x00000022ff0c7e24 */ /* 0x000fca000f8e00ff */
[----:B------:R-:W-:-:S13]  /*b990*/  ISETP.NE.AND P2, PT, R12, 0x1, PT ;  /* 0x000000010c00780c */ /* 0x000fda0003f45270 */
[----:B------:R-:W0:Y:S02]  /*b9a0*/  @P2 LDC.64 R8, c[0x0][0x9e8] ;  /* 0x00027a00ff082b82 */ /* 0x000e240000000a00 */
[----:B0-----:R-:W-:-:S05]  /*b9b0*/  @P2 IMAD.HI.U32 R8, R7, R8, RZ ;  /* 0x0000000807082227 */ /* 0x001fca00078e00ff */
[----:B------:R-:W-:-:S07]  /*b9c0*/  @P2 SHF.R.U32.HI R7, RZ, R9, R8 ;  /* 0x00000009ff072219 */ /* 0x000fce0000011608 */
.L_x_1140:
[----:B------:R-:W-:Y:S05]  /*b9d0*/  BSYNC B0 ;  /* 0x0000000000007941 */ /* 0x000fea0003800000 */
.L_x_1138:
[----:B------:R-:W-:-:S04]  /*b9e0*/  IMAD R7, R7, R12, -R0 ;  /* 0x0000000c07077224 */ /* 0x000fc800078e0a00 */
[----:B------:R-:W-:-:S05]  /*b9f0*/  IMAD R7, R16, -0x2, R7 ;  /* 0xfffffffe10077824 */ /* 0x000fca00078e0207 */
[----:B------:R-:W-:Y:S02]  /*ba00*/  VIADDMNMX R11, R7, R12, R11, PT ;  /* 0x0000000c070b7246 */ /* 0x000fe4000380010b */
[----:B------:R-:W-:-:S07]  /*ba10*/  VIMNMX R10, R10, R7, !PT ;  /* 0x000000070a0a7248 */ /* 0x000fce0007fe0100 */
.L_x_1137:
        /* <DEDUP_REMOVED lines=376> */
.L_x_1141:
        /* <DEDUP_REMOVED lines=106> */
.L_x_1123:
[----:B------:R-:W-:Y:S06]  /*d840*/  BAR.ARV 0x8, 0x200 ;  /* 0x0208000000007b1d */ /* 0x000fec0000002000 */
[----:B------:R-:W-:Y:S05]  /*d850*/  @!P0 BRA `(.L_x_1143) ;  /* 0x0000000000048947 */ /* 0x000fea0003800000 */
[----:B------:R-:W-:Y:S01]  /*d860*/  BPT.TRAP 0x1 ;  /* 0x000000040000795c */ /* 0x000fe20000300000 */
.L_x_1143:
[----:B------:R-:W-:Y:S01]  /*d870*/  ULEA UR8, UR47, UR41, 0x3 ;  /* 0x000000292f087291 */ /* 0x000fe2000f8e183f */
[----:B------:R-:W-:-:S05]  /*d880*/  IMAD.U32 R4, RZ, RZ, UR48 ;  /* 0x00000030ff047e24 */ /* 0x000fca000f8e00ff */
[----:B------:R-:W-:-:S04]  /*d890*/  SHF.L.U32 R4, R4, 0x1f, RZ ;  /* 0x0000001f04047819 */ /* 0x000fc800000006ff */
[----:B------:R0:W1:Y:S01]  /*d8a0*/  SYNCS.PHASECHK.TRANS64.TRYWAIT P1, [UR8+0x2d850], R4 ;  /* 0x02d85004ff0075a7 */ /* 0x0000620008020148 */
[----:B------:R-:W-:Y:S05]  /*d8b0*/  @!P0 BRA `(.L_x_1144) ;  /* 0x0000000000048947 */ /* 0x000fea0003800000 */
[----:B------:R-:W-:Y:S01]  /*d8c0*/  BPT.TRAP 0x1 ;  /* 0x000000040000795c */ /* 0x000fe20000300000 */
.L_x_1144:
[----:B-1----:R-:W-:Y:S05]  /*d8d0*/  @P1 BRA `(.L_x_1145) ;  /* 0x0000000000081947 */ /* 0x002fea0003800000 */
[----:B------:R-:W1:Y:S02]  /*d8e0*/  SYNCS.PHASECHK.TRANS64.TRYWAIT P1, [UR8+0x2d850], R4 ;  /* 0x02d85004ff0075a7 */ /* 0x000e640008020148 */
[----:B-1----:R-:W-:Y:S05]  /*d8f0*/  @!P1 BRA `(.L_x_1146) ;  /* 0x0000008000b89947 */ /* 0x002fea0003800000 */
.L_x_1145:
[----:B------:R-:W-:Y:S01]  /*d900*/  UIADD3 UR41, UR41, 0x400, URZ ;  /* 0x0000040029297890 */ /* 0x000fe2000fffe03f */
[----:B------:R-:W-:Y:S01]  /*d910*/  WARPGROUP.ARRIVE ;  /* 0x00000000000079c5 */ /* 0x000fe20000000000 */
[----:B------:R-:W-:Y:S01]  /*d920*/  ULOP3.LUT UR44, UR44, 0x10000, URZ, 0xfc, !UPT ;  /* 0x000100002c2c7892 */ /* 0x000fe2000f8efc3f */
[----:B01----:R-:W0:Y:S01]  /*d930*/  SHFL.BFLY PT, R4, R3, 0x2, 0x1f ;  /* 0x0c401f0003047f89 */ /* 0x003e2200000e0000 */
[----:B------:R-:W-:Y:S01]  /*d940*/  USHF.R.U32.HI UR41, URZ, 0x4, UR41 ;  /* 0x000000043f297899 */ /* 0x000fe20008011629 */
[----:B--2---:R-:W-:Y:S01]  /*d950*/  IMAD.MOV.U32 R10, RZ, RZ, RZ ;  /* 0x000000ffff0a7224 */ /* 0x004fe200078e00ff */
[----:B------:R-:W-:Y:S01]  /*d960*/  UMOV UR5, 0x40000040 ;  /* 0x4000004000057882 */ /* 0x000fe20000000000 */
[----:B------:R-:W-:Y:S01]  /*d970*/  UMOV UR7, 0x80000020 ;  /* 0x8000002000077882 */ /* 0x000fe20000000000 */
[----:B------:R-:W-:Y:S01]  /*d980*/  ULOP3.LUT UR41, UR41, 0x3fff, URZ, 0xc0, !UPT ;  /* 0x00003fff29297892 */ /* 0x000fe2000f8ec03f */
[----:B------:R-:W1:Y:S01]  /*d990*/  SHFL.BFLY PT, R5, R2, 0x2, 0x1f ;  /* 0x0c401f0002057f89 */ /* 0x000e6200000e0000 */
[----:B------:R-:W-:Y:S01]  /*d9a0*/  UMOV UR4, UR44 ;  /* 0x0000002c00047c82 */ /* 0x000fe20008000000 */
[----:B------:R-:W-:Y:S01]  /*d9b0*/  IMAD.U32 R15, RZ, RZ, UR33 ;  /* 0x00000021ff0f7e24 */ /* 0x000fe2000f8e00ff */
[----:B------:R-:W-:-:S04]  /*d9c0*/  ULOP3.LUT UR9, UR41, 0x2000000, URZ, 0xfc, !UPT ;  /* 0x0200000029097892 */ /* 0x000fc8000f8efc3f */
[----:B------:R-:W-:-:S07]  /*d9d0*/  UIMAD UR9, UR47, 0x600, UR9 ;  /* 0x000006002f0978a4 */ /* 0x000fce000f8e0209 */
[----:B------:R-:W-:Y:S02]  /*d9e0*/  UMOV UR6, UR9 ;  /* 0x0000000900067c82 */ /* 0x000fe40008000000 */
[----:B------:R-:W-:Y:S01]  /*d9f0*/  HGMMA.64x96x16.F32 R88, gdesc[UR4].tnspB, R88, gsb0 ;  /* 0x41600000045879f0 */ /* 0x000fe20008000858 */
[----:B------:R-:W-:Y:S01]  /*da00*/  UIADD3 UR4, UR44, 0x2, URZ ;  /* 0x000000022c047890 */ /* 0x000fe2000fffe03f */
[----:B0-----:R-:W-:Y:S01]  /*da10*/  FADD.FTZ R4, R4, R3 ;  /* 0x0000000304047221 */ /* 0x001fe20000010000 */
[----:B------:R-:W-:Y:S01]  /*da20*/  UIADD3 UR6, UR9, 0x40, URZ ;  /* 0x0000004009067890 */ /* 0x000fe2000fffe03f */
[----:B------:R-:W-:Y:S01]  /*da30*/  IMAD.MOV.U32 R3, RZ, RZ, -0x800000 ;  /* 0xff800000ff037424 */ /* 0x000fe200078e00ff */
[----:B------:R-:W-:Y:S01]  /*da40*/  UMOV UR5, 0x40000040 ;  /* 0x4000004000057882 */ /* 0x000fe20000000000 */
[----:B------:R-:W-:Y:S01]  /*da50*/  UMOV UR7, 0x80000020 ;  /* 0x8000002000077882 */ /* 0x000fe20000000000 */
[----:B-1----:R-:W-:Y:S01]  /*da60*/  FADD.FTZ R6, R5, R2 ;  /* 0x0000000205067221 */ /* 0x002fe20000010000 */
[----:B------:R-:W-:Y:S01]  /*da70*/  IMAD.MOV.U32 R2, RZ, RZ, -0x800000 ;  /* 0xff800000ff027424 */ /* 0x000fe200078e00ff */
[----:B------:R-:W0:Y:S04]  /*da80*/  SHFL.BFLY PT, R5, R4, 0x1, 0x1f ;  /* 0x0c201f0004057f89 */ /* 0x000e2800000e0000 */
[----:B------:R-:W1:Y:S01]  /*da90*/  SHFL.BFLY PT, R9, R6, 0x1, 0x1f ;  /* 0x0c201f0006097f89 */ /* 0x000e6200000e0000 */
[----:B0-----:R-:W-:Y:S01]  /*daa0*/  FADD.FTZ R12, R4, R5 ;  /* 0x00000005040c7221 */ /* 0x001fe20000010000 */
[----:B------:R-:W-:-:S02]  /*dab0*/  IMAD.MOV.U32 R5, RZ, RZ, RZ ;  /* 0x000000ffff057224 */ /* 0x000fc400078e00ff */
[----:B-1----:R-:W-:Y:S02]  /*dac0*/  FADD.FTZ R13, R6, R9 ;  /* 0x00000009060d7221 */ /* 0x002fe40000010000 */
[----:B------:R-:W-:Y:S01]  /*dad0*/  FSETP.NE.FTZ.AND P1, PT, R12, RZ, PT ;  /* 0x000000ff0c00720b */ /* 0x000fe20003f35000 */
[----:B------:R-:W-:Y:S02]  /*dae0*/  IMAD.U32 R9, RZ, RZ, UR33 ;  /* 0x00000021ff097e24 */ /* 0x000fe4000f8e00ff */
        /* <DEDUP_REMOVED lines=59> */
.L_x_1147:
        /* <DEDUP_REMOVED lines=10> */
[----:B------:R-:W-:Y:S01]  /*df40*/  USEL UR4, URZ, 0x1, UP0 ;  /* 0x000000013f047887 */ /* 0x000fe20008000000 */
        /* <DEDUP_REMOVED lines=41> */
[-C--:B------:R-:W-:Y:S01]  /*e1e0*/  FMUL.FTZ R131, R131, R10.reuse ;  /* 0x0000000a83837220 */ /* 0x080fe20000410000 */
[-C--:B------:R-:W-:Y:S01]  /*e1f0*/  FMUL.FTZ R134, R134, R10.reuse ;  /* 0x0000000a86867220 */ /* 0x080fe20000410000 */
[----:B------:R-:W-:Y:S01]  /*e200*/  FMUL.FTZ R135, R135, R10 ;  /* 0x0000000a87877220 */ /* 0x000fe20000410000 */
[----:B------:R-:W-:-:S02]  /*e210*/  UIADD3 UR49, UR49, 0x1, URZ ;  /* 0x0000000131317890 */ /* 0x000fc4000fffe03f */
[----:B------:R-:W-:Y:S02]  /*e220*/  USEL UR47, UR47, URZ, UP0 ;  /* 0x0000003f2f2f7287 */ /* 0x000fe40008000000 */
[----:B------:R-:W-:-:S12]  /*e230*/  ULOP3.LUT UR48, UR48, UR4, URZ, 0x3c, !UPT ;  /* 0x0000000430307292 */ /* 0x000fd8000f8e3c3f */
.L_x_1069:
[----:B------:R-:W0:Y:S08]  /*e240*/  S2UR UR42, SR_CgaCtaId ;  /* 0x00000000002a79c3 */ /* 0x000e300000008800 */
[----:B------:R-:W-:Y:S06]  /*e250*/  BAR.SYNC.DEFER_BLOCKING 0x5, 0x200 ;  /* 0x0148000000007b1d */ /* 0x000fec0000010000 */
[----:B------:R-:W-:Y:S01]  /*e260*/  UMOV UR41, 0x400 ;  /* 0x0000040000297882 */ /* 0x000fe20000000000 */
[----:B------:R-:W-:Y:S01]  /*e270*/  BSSY B0, `(.L_x_1148) ;  /* 0x00001b8000007945 */ /* 0x000fe20003800000 */
[----:B0-----:R-:W-:-:S09]  /*e280*/  ULEA UR41, UR42, UR41, 0x18 ;  /* 0x000000292a297291 */ /* 0x001fd2000f8ec03f */
[----:B------:R-:W0:Y:S02]  /*e290*/  LDS.128 R4, [UR41+0x2d8d0] ;  /* 0x02d8d029ff047984 */ /* 0x000e240008000c00 */
[----:B0-----:R-:W-:Y:S02]  /*e2a0*/  R2UR UR5, R5 ;  /* 0x00000000050572ca */ /* 0x001fe400000e0000 */
[----:B------:R-:W-:Y:S02]  /*e2b0*/  R2UR UR7, R6 ;  /* 0x00000000060772ca */ /* 0x000fe400000e0000 */
[----:B------:R-:W-:Y:S01]  /*e2c0*/  R2UR UR6, R7 ;  /* 0x00000000070672ca */ /* 0x000fe200000e0000 */
[----:B------:R-:W-:Y:S06]  /*e2d0*/  BAR.ARV 0x4, 0x200 ;  /* 0x0108000000007b1d */ /* 0x000fec0000002000 */
[----:B------:R-:W-:Y:S08]  /*e2e0*/  @P0 BRA `(.L_x_1149) ;  /* 0x0000001000480947 */ /* 0x000ff00003800000 */
[----:B------:R-:W0:Y:S08]  /*e2f0*/  S2UR UR4, SR_SWINHI ;  /* 0x00000000000479c3 */ /* 0x000e300000002f00 */
[----:B------:R-:W-:Y:S01]  /*e300*/  BAR.SYNC.DEFER_BLOCKING 0x1, 0x180 ;  /* 0x0046000000007b1d */ /* 0x000fe20000010000 */
[----:B------:R-:W-:Y:S02]  /*e310*/  F2FP.F16.F32.PACK_AB R6, R93, R92 ;  /* 0x0000005c5d06723e */ /* 0x000fe400000000ff */
[----:B------:R-:W-:-:S02]  /*e320*/  F2FP.F16.F32.PACK_AB R26, R125, R26 ;  /* 0x0000001a7d1a723e */ /* 0x000fc400000000ff */
[----:B------:R-:W-:-:S03]  /*e330*/  F2FP.F16.F32.PACK_AB R27, R27, R126 ;  /* 0x0000007e1b1b723e */ /* 0x000fc600000000ff */
[----:B------:R-:W1:Y:S01]  /*e340*/  LDC R41, c[0x0][0xbe8] ;  /* 0x0002fa00ff297b82 */ /* 0x000e620000000800 */
[----:B------:R-:W-:Y:S01]  /*e350*/  UMOV UR8, UR41 ;  /* 0x0000002900087c82 */ /* 0x000fe20008000000 */
[----:B0-----:R-:W-:Y:S01]  /*e360*/  UMOV UR9, UR4 ;  /* 0x0000000400097c82 */ /* 0x001fe20008000000 */
[----:B------:R-:W-:Y:S02]  /*e370*/  IMAD.U32 R20, RZ, RZ, UR8 ;  /* 0x00000008ff147e24 */ /* 0x000fe4000f8e00ff */
[----:B------:R-:W-:Y:S01]  /*e380*/  IMAD.U32 R21, RZ, RZ, UR9 ;  /* 0x00000009ff157e24 */ /* 0x000fe2000f8e00ff */
[----:B------:R-:W-:Y:S02]  /*e390*/  ULDC.64 UR8, c[0x0][0xc00] ;  /* 0x0003000000087ab9 */ /* 0x000fe40000000a00 */
[----:B------:R-:W-:Y:S01]  /*e3a0*/  UISETP.NE.U32.AND UP0, UPT, UR8, URZ, UPT ;  /* 0x0000003f0800728c */ /* 0x000fe2000bf05070 */
[----:B------:R-:W-:-:S03]  /*e3b0*/  IMAD.WIDE R4, R147, 0x2, R20 ;  /* 0x0000000293047825 */ /* 0x000fc600078e0214 */
[----:B------:R-:W-:Y:S01]  /*e3c0*/  UISETP.NE.AND.EX UP0, UPT, UR9, URZ, UPT, UP0 ;  /* 0x0000003f0900728c */ /* 0x000fe2000bf05300 */
[C---:B------:R-:W-:Y:S02]  /*e3d0*/  LOP3.LUT R7, R4.reuse, 0x180, RZ, 0xc0, !PT ;  /* 0x0000018004077812 */ /* 0x040fe400078ec0ff */
[----:B------:R-:W-:Y:S01]  /*e3e0*/  ULDC.64 UR8, c[0x0][0xc00] ;  /* 0x0003000000087ab9 */ /* 0x000fe20000000a00 */
[C---:B------:R-:W-:Y:S01]  /*e3f0*/  IADD3 R9, P0, R4.reuse, 0x6020, RZ ;  /* 0x0000602004097810 */ /* 0x040fe20007f1e0ff */
[----:B------:R-:W-:Y:S01]  /*e400*/  UIMAD.WIDE UR8, UR39, 0x4, UR8 ;  /* 0x00000004270878a5 */ /* 0x000fe2000f8e0208 */
[----:B------:R-:W-:Y:S02]  /*e410*/  SHF.R.U64 R7, R7, 0x3, RZ ;  /* 0x0000000307077819 */ /* 0x000fe400000012ff */
[C---:B------:R-:W-:Y:S02]  /*e420*/  IADD3 R11, P1, R4.reuse, 0x6000, RZ ;  /* 0x00006000040b7810 */ /* 0x040fe40007f3e0ff */
[----:B------:R-:W-:-:S02]  /*e430*/  IADD3 R33, P2, R4, 0x3020, RZ ;  /* 0x0000302004217810 */ /* 0x000fc40007f5e0ff */
[C---:B------:R-:W-:Y:S02]  /*e440*/  IADD3 R31, P3, R4.reuse, 0x3000, RZ ;  /* 0x00003000041f7810 */ /* 0x040fe40007f7e0ff */
[----:B------:R-:W-:Y:S01]  /*e450*/  IADD3 R29, P4, R4, 0x20, RZ ;  /* 0x00000020041d7810 */ /* 0x000fe20007f9e0ff */
[--C-:B------:R-:W-:Y:S01]  /*e460*/  IMAD.X R13, RZ, RZ, R5.reuse, P2 ;  /* 0x000000ffff0d7224 */ /* 0x100fe200010e0605 */
[----:B------:R-:W-:Y:S01]  /*e470*/  LOP3.LUT R4, R7, R4, RZ, 0x3c, !PT ;  /* 0x0000000407047212 */ /* 0x000fe200078e3cff */
[--C-:B------:R-:W-:Y:S01]  /*e480*/  IMAD.X R15, RZ, RZ, R5.reuse, P3 ;  /* 0x000000ffff0f7224 */ /* 0x100fe200018e0605 */
[----:B------:R-:W-:Y:S01]  /*e490*/  LOP3.LUT R8, R9, 0x180, RZ, 0xc0, !PT ;  /* 0x0000018009087812 */ /* 0x000fe200078ec0ff */
[----:B------:R-:W-:Y:S01]  /*e4a0*/  IMAD.X R25, RZ, RZ, R5, P4 ;  /* 0x000000ffff197224 */ /* 0x000fe200020e0605 */
[----:B------:R-:W-:Y:S02]  /*e4b0*/  LOP3.LUT R10, R11, 0x180, RZ, 0xc0, !PT ;  /* 0x000001800b0a7812 */ /* 0x000fe400078ec0ff */
[----:B------:R-:W-:-:S02]  /*e4c0*/  MOV R28, R4 ;  /* 0x00000004001c7202 */ /* 0x000fc40000000f00 */
[----:B------:R-:W-:Y:S02]  /*e4d0*/  F2FP.F16.F32.PACK_AB R4, R89, R0 ;  /* 0x000000005904723e */ /* 0x000fe400000000ff */
[----:B------:R-:W-:Y:S02]  /*e4e0*/  LOP3.LUT R0, R29, 0x180, RZ, 0xc0, !PT ;  /* 0x000001801d007812 */ /* 0x000fe400078ec0ff */
[----:B------:R-:W-:Y:S02]  /*e4f0*/  SHF.R.U64 R8, R8, 0x3, RZ ;  /* 0x0000000308087819 */ /* 0x000fe400000012ff */
[----:B------:R-:W-:Y:S02]  /*e500*/  SHF.R.U64 R10, R10, 0x3, RZ ;  /* 0x000000030a0a7819 */ /* 0x000fe400000012ff */
[----:B------:R-:W-:Y:S02]  /*e510*/  LOP3.LUT R14, R31, 0x180, RZ, 0xc0, !PT ;  /* 0x000001801f0e7812 */ /* 0x000fe400078ec0ff */
[----:B------:R-:W-:-:S02]  /*e520*/  LOP3.LUT R12, R33, 0x180, RZ, 0xc0, !PT ;  /* 0x00000180210c7812 */ /* 0x000fc400078ec0ff */
[----:B------:R-:W-:Y:S02]  /*e530*/  SHF.R.U64 R0, R0, 0x3, RZ ;  /* 0x0000000300007819 */ /* 0x000fe400000012ff */
[----:B------:R-:W-:Y:S01]  /*e540*/  LOP3.LUT R8, R8, R9, RZ, 0x3c, !PT ;  /* 0x0000000908087212 */ /* 0x000fe200078e3cff */
[--C-:B------:R-:W-:Y:S01]  /*e550*/  IMAD.X R9, RZ, RZ, R5.reuse, P0 ;  /* 0x000000ffff097224 */ /* 0x100fe200000e0605 */
[----:B------:R-:W-:Y:S01]  /*e560*/  LOP3.LUT R10, R10, R11, RZ, 0x3c, !PT ;  /* 0x0000000b0a0a7212 */ /* 0x000fe200078e3cff */
[----:B------:R-:W-:Y:S01]  /*e570*/  IMAD.X R11, RZ, RZ, R5, P1 ;  /* 0x000000ffff0b7224 */ /* 0x000fe200008e0605 */
[----:B------:R-:W-:Y:S02]  /*e580*/  SHF.R.U64 R14, R14, 0x3, RZ ;  /* 0x000000030e0e7819 */ /* 0x000fe400000012ff */
[----:B------:R-:W-:Y:S02]  /*e590*/  SHF.R.U64 R12, R12, 0x3, RZ ;  /* 0x000000030c0c7819 */ /* 0x000fe400000012ff */
[----:B------:R-:W-:Y:S01]  /*e5a0*/  LOP3.LUT R24, R0, R29, RZ, 0x3c, !PT ;  /* 0x0000001d00187212 */ /* 0x000fe200078e3cff */
[----:B------:R-:W-:Y:S01]  /*e5b0*/  IMAD.U32 R29, RZ, RZ, UR9 ;  /* 0x00000009ff1d7e24 */ /* 0x000fe2000f8e00ff */
[----:B------:R-:W-:-:S02]  /*e5c0*/  F2FP.F16.F32.PACK_AB R5, R91, R90 ;  /* 0x0000005a5b05723e */ /* 0x000fc400000000ff */
[----:B------:R-:W-:Y:S02]  /*e5d0*/  F2FP.F16.F32.PACK_AB R7, R95, R94 ;  /* 0x0000005e5f07723e */ /* 0x000fe400000000ff */
[----:B------:R-:W-:Y:S02]  /*e5e0*/  LOP3.LUT R14, R14, R31, RZ, 0x3c, !PT ;  /* 0x0000001f0e0e7212 */ /* 0x000fe400078e3cff */
[----:B------:R-:W-:Y:S01]  /*e5f0*/  MOV R30, R8 ;  /* 0x00000008001e7202 */ /* 0x000fe20000000f00 */
[----:B------:R0:W-:Y:S01]  /*e600*/  STSM.16.M88.4 [R28], R4 ;  /* 0x000000041c007844 */ /* 0x0001e20000000200 */
[----:B------:R-:W-:Y:S02]  /*e610*/  MOV R31, R10 ;  /* 0x0000000a001f7202 */ /* 0x000fe40000000f00 */
[----:B------:R-:W-:Y:S02]  /*e620*/  LOP3.LUT R12, R12, R33, RZ, 0x3c, !PT ;  /* 0x000000210c0c7212 */ /* 0x000fe400078e3cff */
[----:B------:R-:W-:-:S02]  /*e630*/  MOV R25, R24 ;  /* 0x0000001800197202 */ /* 0x000fc40000000f00 */
[----:B------:R-:W-:Y:S02]  /*e640*/  F2FP.F16.F32.PACK_AB R8, R97, R96 ;  /* 0x000000606108723e */ /* 0x000fe400000000ff */
[----:B------:R-:W-:Y:S02]  /*e650*/  F2FP.F16.F32.PACK_AB R9, R99, R98 ;  /* 0x000000626309723e */ /* 0x000fe400000000ff */
[----:B------:R-:W-:Y:S02]  /*e660*/  F2FP.F16.F32.PACK_AB R10, R101, R100 ;  /* 0x00000064650a723e */ /* 0x000fe400000000ff */
[----:B------:R-:W-:Y:S02]  /*e670*/  F2FP.F16.F32.PACK_AB R11, R103, R102 ;  /* 0x00000066670b723e */ /* 0x000fe400000000ff */
[----:B------:R-:W-:Y:S01]  /*e680*/  MOV R32, R12 ;  /* 0x0000000c00207202 */ /* 0x000fe20000000f00 */
[----:B0-----:R-:W-:Y:S01]  /*e690*/  IMAD.U32 R28, RZ, RZ, UR8 ;  /* 0x00000008ff1c7e24 */ /* 0x001fe2000f8e00ff */
[----:B------:R-:W-:Y:S01]  /*e6a0*/  MOV R33, R14 ;  /* 0x0000000e00217202 */ /* 0x000fe20000000f00 */
[----:B------:R0:W-:Y:S01]  /*e6b0*/  STSM.16.M88.4 [R25], R8 ;  /* 0x0000000819007844 */ /* 0x0001e20000000200 */
[----:B------:R-:W-:Y:S01]  /*e6c0*/  F2FP.F16.F32.PACK_AB R4, R105, R104 ;  /* 0x000000686904723e */ /* 0x000fe200000000ff */
[----:B------:R-:W-:Y:S01]  /*e6d0*/  ULDC.64 UR8, c[0x0][0xc08] ;  /* 0x0003020000087ab9 */ /* 0x000fe20000000a00 */
[----:B------:R-:W-:-:S02]  /*e6e0*/  F2FP.F16.F32.PACK_AB R5, R107, R106 ;  /* 0x0000006a6b05723e */ /* 0x000fc400000000ff */
[----:B------:R-:W-:Y:S02]  /*e6f0*/  F2FP.F16.F32.PACK_AB R6, R109, R108 ;  /* 0x0000006c6d06723e */ /* 0x000fe400000000ff */
[----:B------:R-:W-:Y:S02]  /*e700*/  F2FP.F16.F32.PACK_AB R7, R111, R110 ;  /* 0x0000006e6f07723e */ /* 0x000fe400000000ff */
[----:B------:R-:W-:Y:S02]  /*e710*/  F2FP.F16.F32.PACK_AB R12, R113, R112 ;  /* 0x00000070710c723e */ /* 0x000fe400000000ff */
[----:B------:R-:W-:Y:S01]  /*e720*/  F2FP.F16.F32.PACK_AB R13, R115, R114 ;  /* 0x00000072730d723e */ /* 0x000fe200000000ff */
[----:B------:R2:W-:Y:S01]  /*e730*/  STSM.16.M88.4 [R33], R4 ;  /* 0x0000000421007844 */ /* 0x0005e20000000200 */
[----:B------:R-:W-:Y:S02]  /*e740*/  F2FP.F16.F32.PACK_AB R14, R117, R116 ;  /* 0x00000074750e723e */ /* 0x000fe400000000ff */
[----:B------:R-:W-:-:S02]  /*e750*/  F2FP.F16.F32.PACK_AB R15, R119, R118 ;  /* 0x00000076770f723e */ /* 0x000fc400000000ff */
[----:B------:R-:W-:Y:S02]  /*e760*/  F2FP.F16.F32.PACK_AB R24, R121, R120 ;  /* 0x000000787918723e */ /* 0x000fe400000000ff */
[----:B0-----:R-:W-:Y:S01]  /*e770*/  F2FP.F16.F32.PACK_AB R25, R123, R122 ;  /* 0x0000007a7b19723e */ /* 0x001fe200000000ff */
[----:B------:R-:W-:Y:S01]  /*e780*/  STSM.16.M88.4 [R32], R12 ;  /* 0x0000000c20007844 */ /* 0x000fe20000000200 */
[----:B------:R-:W-:Y:S02]  /*e790*/  F2FP.F16.F32.PACK_AB R8, R129, R128 ;  /* 0x000000808108723e */ /* 0x000fe400000000ff */
[----:B------:R-:W-:Y:S01]  /*e7a0*/  F2FP.F16.F32.PACK_AB R9, R131, R130 ;  /* 0x000000828309723e */ /* 0x000fe200000000ff */
[----:B------:R-:W-:Y:S01]  /*e7b0*/  STSM.16.M88.4 [R31], R24 ;  /* 0x000000181f007844 */ /* 0x000fe20000000200 */
[----:B------:R-:W-:Y:S02]  /*e7c0*/  F2FP.F16.F32.PACK_AB R10, R133, R132 ;  /* 0x00000084850a723e */ /* 0x000fe400000000ff */
[----:B------:R-:W-:-:S02]  /*e7d0*/  F2FP.F16.F32.PACK_AB R11, R135, R134 ;  /* 0x00000086870b723e */ /* 0x000fc400000000ff */
[----:B------:R-:W-:-:S03]  /*e7e0*/  PLOP3.LUT P0, PT, PT, PT, UP0, 0x80, 0x0 ;  /* 0x000000000000781c */ /* 0x000fc60003f0f008 */
[----:B------:R0:W-:Y:S01]  /*e7f0*/  STSM.16.M88.4 [R30], R8 ;  /* 0x000000081e007844 */ /* 0x0001e20000000200 */
[----:B------:R-:W-:Y:S09]  /*e800*/  BAR.SYNC.DEFER_BLOCKING 0x1, 0x180 ;  /* 0x0046000000007b1d */ /* 0x000ff20000010000 */
[----:B------:R-:W3:Y:S01]  /*e810*/  @P0 LDG.E R0, desc[UR54][R28.64] ;  /* 0x000000361c000981 */ /* 0x000ee2000c1e1900 */
[----:B------:R-:W-:Y:S01]  /*e820*/  UISETP.NE.U32.AND UP1, UPT, UR8, URZ, UPT ;  /* 0x0000003f0800728c */ /* 0x000fe2000bf25070 */
[----:B-1----:R-:W-:Y:S01]  /*e830*/  ISETP.NE.AND P1, PT, R41, 0x1, PT ;  /* 0x000000012900780c */ /* 0x002fe20003f25270 */
[----:B------:R-:W-:Y:S01]  /*e840*/  ULDC UR10, c[0x0][0xa88] ;  /* 0x0002a200000a7ab9 */ /* 0x000fe20000000800 */
[----:B------:R-:W-:Y:S01]  /*e850*/  UMOV UR4, URZ ;  /* 0x0000003f00047c82 */ /* 0x000fe20008000000 */
[----:B------:R-:W-:-:S06]  /*e860*/  UISETP.NE.AND.EX UP1, UPT, UR9, URZ, UPT, UP1 ;  /* 0x0000003f0900728c */ /* 0x000fcc000bf25310 */
[----:B------:R-:W-:-:S04]  /*e870*/  PLOP3.LUT P2, PT, PT, PT, UP1, 0x80, 0x0 ;  /* 0x000000000000781c */ /* 0x000fc80003f4f018 */
[----:B--2---:R-:W1:Y:S01]  /*e880*/  @P1 LDC R5, c[0x0][0xbec] ;  /* 0x0002fb00ff051b82 */ /* 0x004e620000000800 */
[----:B------:R-:W-:Y:S02]  /*e890*/  @UP1 ULDC.64 UR8, c[0x0][0xc08] ;  /* 0x0003020000081ab9 */ /* 0x000fe40000000a00 */
[----:B------:R-:W-:-:S05]  /*e8a0*/  @UP1 UIMAD.WIDE UR8, UR39, 0x4, UR8 ;  /* 0x00000004270818a5 */ /* 0x000fca000f8e0208 */
[----:B------:R-:W2:Y:S01]  /*e8b0*/  @P1 LDC R6, c[0x0][0xbf0] ;  /* 0x0002fc00ff061b82 */ /* 0x000ea20000000800 */
[----:B0-----:R-:W-:Y:S02]  /*e8c0*/  IMAD.U32 R8, RZ, RZ, UR8 ;  /* 0x00000008ff087e24 */ /* 0x001fe4000f8e00ff */
[----:B------:R-:W-:Y:S01]  /*e8d0*/  IMAD.U32 R9, RZ, RZ, UR9 ;  /* 0x00000009ff097e24 */ /* 0x000fe2000f8e00ff */
[----:B---3--:R-:W-:Y:S01]  /*e8e0*/  @P0 R2UR UR4, R0 ;  /* 0x00000000000402ca */ /* 0x008fe200000e0000 */
[----:B------:R-:W-:-:S06]  /*e8f0*/  IMAD.U32 R0, RZ, RZ, UR10 ;  /* 0x0000000aff007e24 */ /* 0x000fcc000f8e00ff */
[----:B------:R0:W5:Y:S01]  /*e900*/  @P2 LDG.E R0, desc[UR54][R8.64] ;  /* 0x0000003608002981 */ /* 0x000162000c1e1900 */
[----:B-12---:R-:W-:Y:S07]  /*e910*/  @P2 BRA `(.L_x_1150) ;  /* 0x0000000000102947 */ /* 0x006fee0003800000 */
[----:B------:R-:W-:Y:S05]  /*e920*/  @!P0 BRA `(.L_x_1150) ;  /* 0x00000000000c8947 */ /* 0x000fea0003800000 */
[----:B------:R-:W2:Y:S04]  /*e930*/  LDG.E R7, desc[UR54][R28.64] ;  /* 0x000000361c077981 */ /* 0x000ea8000c1e1900 */
[----:B-----5:R-:W2:Y:S02]  /*e940*/  LDG.E R0, desc[UR54][R28.64+0x4] ;  /* 0x000004361c007981 */ /* 0x020ea4000c1e1900 */
[----:B--2---:R-:W-:-:S07]  /*e950*/  IMAD.IADD R0, R0, 0x1, -R7 ;  /* 0x0000000100007824 */ /* 0x004fce00078e0a07 */
.L_x_1150:
[----:B0-----:R-:W-:Y:S01]  /*e960*/  VIADD R8, R137, UR38 ;  /* 0x0000002689087c36 */ /* 0x001fe20008000000 */
[----:B------:R-:W-:Y:S01]  /*e970*/  USHF.R.S32.HI UR9, URZ, 0x1f, UR4 ;  /* 0x0000001f3f097899 */ /* 0x000fe20008011404 */
[----:B-----5:R-:W-:Y:S01]  /*e980*/  IMAD R43, R0, R41, RZ ;  /* 0x00000029002b7224 */ /* 0x020fe200078e02ff */
[----:B------:R-:W-:Y:S01]  /*e990*/  USHF.R.S32.HI UR16, URZ, 0x1f, UR40 ;  /* 0x0000001f3f107899 */ /* 0x000fe20008011428 */
[----:B------:R-:W-:Y:S01]  /*e9a0*/  @P1 IMAD.HI.U32 R5, R8, R5, RZ ;  /* 0x0000000508051227 */ /* 0x000fe200078e00ff */
[----:B------:R-:W-:Y:S01]  /*e9b0*/  ULDC.64 UR14, c[0x0][0xb90] ;  /* 0x0002e400000e7ab9 */ /* 0x000fe20000000a00 */
[----:B------:R-:W-:Y:S01]  /*e9c0*/  UMOV UR8, UR4 ;  /* 0x0000000400087c82 */ /* 0x000fe20008000000 */
[----:B------:R-:W-:Y:S01]  /*e9d0*/  UIMAD UR12, UR16, UR14, URZ ;  /* 0x0000000e100c72a4 */ /* 0x000fe2000f8e023f */
[----:B------:R-:W-:Y:S01]  /*e9e0*/  IMAD.MOV.U32 R4, RZ, RZ, R8 ;  /* 0x000000ffff047224 */ /* 0x000fe200078e0008 */
[----:B------:R-:W-:Y:S01]  /*e9f0*/  UIMAD.WIDE.U32 UR10, UR40, UR14, UR8 ;  /* 0x0000000e280a72a5 */ /* 0x000fe2000f8e0008 */
[----:B------:R-:W-:Y:S01]  /*ea00*/  @P1 SHF.R.U32.HI R4, RZ, R6, R5 ;  /* 0x00000006ff041219 */ /* 0x000fe20000011605 */
[----:B------:R-:W-:Y:S01]  /*ea10*/  USHF.R.S32.HI UR8, URZ, 0x1f, UR39 ;  /* 0x0000001f3f087899 */ /* 0x000fe20008011427 */
[----:B------:R-:W-:Y:S01]  /*ea20*/  IMAD R5, R143, 0x20, R138 ;  /* 0x000000208f057824 */ /* 0x000fe200078e028a */
[----:B------:R-:W-:Y:S01]  /*ea30*/  UIMAD UR12, UR40, UR15, UR12 ;  /* 0x0000000f280c72a4 */ /* 0x000fe2000f8e020c */
[----:B------:R-:W0:Y:S01]  /*ea40*/  @P1 LDC R45, c[0x0][0xbec] ;  /* 0x0002fb00ff2d1b82 */ /* 0x000e220000000800 */
[----:B------:R-:W-:Y:S01]  /*ea50*/  USEL UR18, UR8, URZ, !UP0 ;  /* 0x0000003f08127287 */ /* 0x000fe2000c000000 */
[----:B------:R-:W-:Y:S01]  /*ea60*/  IMAD.MOV R6, RZ, RZ, -R4 ;  /* 0x000000ffff067224 */ /* 0x000fe200078e0a04 */
[----:B------:R-:W-:Y:S01]  /*ea70*/  ULDC.64 UR14, c[0x0][0xb98] ;  /* 0x0002e600000e7ab9 */ /* 0x000fe20000000a00 */
[----:B------:R-:W-:Y:S01]  /*ea80*/  USEL UR17, UR39, URZ, !UP0 ;  /* 0x0000003f27117287 */ /* 0x000fe2000c000000 */
[----:B------:R-:W-:Y:S01]  /*ea90*/  IMAD.WIDE R20, R5, 0x2, R20 ;  /* 0x0000000205147825 */ /* 0x000fe200078e0214 */
[----:B------:R-:W-:-:S02]  /*eaa0*/  UIMAD UR8, UR18, UR14, URZ ;  /* 0x0000000e120872a4 */ /* 0x000fc4000f8e023f */
[----:B------:R-:W-:Y:S01]  /*eab0*/  UIADD3 UR11, UR11, UR12, URZ ;  /* 0x0000000c0b0b7290 */ /* 0x000fe2000fffe03f */
[----:B------:R-:W-:Y:S01]  /*eac0*/  IMAD R7, R41, R6, R8 ;  /* 0x0000000629077224 */ /* 0x000fe200078e0208 */
[----:B------:R-:W-:Y:S01]  /*ead0*/  UIMAD UR8, UR17, UR15, UR8 ;  /* 0x0000000f110872a4 */ /* 0x000fe2000f8e0208 */
[----:B------:R-:W-:Y:S01]  /*eae0*/  IADD3 R9, P2, R20, 0x1800, RZ ;  /* 0x0000180014097810 */ /* 0x000fe20007f5e0ff */
[----:B------:R-:W-:Y:S01]  /*eaf0*/  UIMAD.WIDE.U32 UR10, UR17, UR14, UR10 ;  /* 0x0000000e110a72a5 */ /* 0x000fe2000f8e000a */
[----:B------:R-:W-:Y:S01]  /*eb00*/  SHF.R.S32.HI R6, RZ, 0x1f, R4 ;  /* 0x0000001fff067819 */ /* 0x000fe20000011404 */
[----:B------:R-:W-:Y:S01]  /*eb10*/  ULDC.64 UR12, c[0x0][0xb88] ;  /* 0x0002e200000c7ab9 */ /* 0x000fe20000000a00 */
[----:B------:R-:W-:Y:S01]  /*eb20*/  SHF.R.S32.HI R5, RZ, 0x1f, R7 ;  /* 0x0000001fff057819 */ /* 0x000fe20000011407 */
[----:B------:R-:W-:Y:S01]  /*eb30*/  IMAD.U32 R11, RZ, RZ, UR8 ;  /* 0x00000008ff0b7e24 */ /* 0x000fe2000f8e00ff */
[----:B------:R-:W-:Y:S02]  /*eb40*/  LOP3.LUT R8, R9, 0x180, RZ, 0xc0, !PT ;  /* 0x0000018009087812 */ /* 0x000fe400078ec0ff */
[----:B------:R-:W-:Y:S01]  /*eb50*/  IADD3 R4, P0, R4, UR10, RZ ;  /* 0x0000000a04047c10 */ /* 0x000fe2000ff1e0ff */
[----:B------:R-:W-:Y:S01]  /*eb60*/  IMAD R10, R5, UR12, RZ ;  /* 0x0000000c050a7c24 */ /* 0x000fe2000f8e02ff */
[----:B------:R-:W-:-:S02]  /*eb70*/  SHF.R.U64 R8, R8, 0x3, RZ ;  /* 0x0000000308087819 */ /* 0x000fc400000012ff */
[----:B------:R-:W-:Y:S01]  /*eb80*/  IADD3.X R5, R6, UR11, R11, P0, !PT ;  /* 0x0000000b06057c10 */ /* 0x000fe200087fe40b */
[----:B------:R-:W-:Y:S01]  /*eb90*/  ULDC.64 UR10, c[0x0][0xb50] ;  /* 0x0002d400000a7ab9 */ /* 0x000fe20000000a00 */
[----:B------:R-:W-:Y:S01]  /*eba0*/  LOP3.LUT R6, R8, R9, RZ, 0x3c, !PT ;  /* 0x0000000908067212 */ /* 0x000fe200078e3cff */
[C---:B------:R-:W-:Y:S01]  /*ebb0*/  IMAD R9, R7.reuse, UR13, R10 ;  /* 0x0000000d07097c24 */ /* 0x040fe2000f8e020a */
[C---:B------:R-:W-:Y:S01]  /*ebc0*/  IADD3 R25, P6, R20.reuse, 0x3000, RZ ;  /* 0x0000300014197810 */ /* 0x040fe20007fde0ff */
[----:B------:R-:W-:Y:S01]  /*ebd0*/  IMAD.WIDE.U32 R4, R7, UR12, R4 ;  /* 0x0000000c07047c25 */ /* 0x000fe2000f8e0004 */
[----:B------:R-:W-:Y:S01]  /*ebe0*/  ULDC.64 UR12, c[0x0][0xaa0] ;  /* 0x0002a800000c7ab9 */ /* 0x000fe20000000a00 */
[----:B------:R-:W-:Y:S02]  /*ebf0*/  IADD3 R13, P5, R20, 0x4800, RZ ;  /* 0x00004800140d7810 */ /* 0x000fe40007fbe0ff */
[----:B------:R-:W-:Y:S01]  /*ec00*/  IMAD.IADD R5, R5, 0x1, R9 ;  /* 0x0000000105057824 */ /* 0x000fe200078e0209 */
[----:B------:R-:W-:Y:S01]  /*ec10*/  LEA R8, P0, R4, UR10, 0x2 ;  /* 0x0000000a04087c11 */ /* 0x000fe2000f8010ff */
[----:B------:R-:W-:Y:S01]  /*ec20*/  VIADD R10, R146, UR38 ;  /* 0x00000026920a7c36 */ /* 0x000fe20008000000 */
[----:B------:R-:W-:Y:S01]  /*ec30*/  IADD3 R33, P4, R20, 0x6000, RZ ;  /* 0x0000600014217810 */ /* 0x000fe20007f9e0ff */
[----:B------:R-:W-:Y:S01]  /*ec40*/  IMAD.X R7, RZ, RZ, R21, P2 ;  /* 0x000000ffff077224 */ /* 0x000fe200010e0615 */
[----:B------:R-:W-:Y:S01]  /*ec50*/  LEA.HI.X R4, R4, UR11, R5, 0x2, P0 ;  /* 0x0000000b04047c11 */ /* 0x000fe200080f1405 */
[----:B------:R-:W-:Y:S01]  /*ec60*/  SHFL.IDX PT, R36, R8, RZ, 0x1c1f ;  /* 0x001c1fff08247589 */ /* 0x000fe200000e0000 */
[----:B------:R-:W-:Y:S01]  /*ec70*/  LOP3.LUT P0, RZ, R144, 0x3, RZ, 0xc0, !PT ;  /* 0x0000000390ff7812 */ /* 0x000fe2000780c0ff */
[----:B------:R-:W-:Y:S01]  /*ec80*/  VIADD R0, R10, 0x8 ;  /* 0x000000080a007836 */ /* 0x000fe20000000000 */
[----:B------:R-:W-:Y:S01]  /*ec90*/  IADD3 R5, P3, R20, 0x7800, RZ ;  /* 0x0000780014057810 */ /* 0x000fe20007f7e0ff */
[----:B------:R-:W1:Y:S01]  /*eca0*/  SHFL.IDX PT, R37, R4, RZ, 0x1c1f ;  /* 0x001c1fff04257589 */ /* 0x000e6200000e0000 */
[----:B------:R-:W-:-:S02]  /*ecb0*/  ISETP.GE.OR P2, PT, R10, R43, P0 ;  /* 0x0000002b0a00720c */ /* 0x000fc40000746670 */
[----:B------:R-:W-:Y:S01]  /*ecc0*/  ISETP.GE.OR P0, PT, R0, R43, P0 ;  /* 0x0000002b0000720c */ /* 0x000fe20000706670 */
[----:B------:R-:W-:Y:S01]  /*ecd0*/  SHFL.IDX PT, R38, R8, 0x1, 0x1c1f ;  /* 0x003c1f0008267f89 */ /* 0x000fe200000e0000 */
[----:B------:R-:W-:Y:S01]  /*ece0*/  LOP3.LUT R0, R5, 0x180, RZ, 0xc0, !PT ;  /* 0x0000018005007812 */ /* 0x000fe200078ec0ff */
[----:B------:R-:W-:Y:S01]  /*ecf0*/  UIMAD UR10, UR9, UR12, URZ ;  /* 0x0000000c090a72a4 */ /* 0x000fe2000f8e023f */
[----:B------:R-:W-:Y:S01]  /*ed00*/  LOP3.LUT R9, R20, 0x180, RZ, 0xc0, !PT ;  /* 0x0000018014097812 */ /* 0x000fe200078ec0ff */
[----:B------:R-:W2:Y:S01]  /*ed10*/  SHFL.IDX PT, R39, R4, 0x1, 0x1c1f ;  /* 0x003c1f0004277f89 */ /* 0x000ea200000e0000 */
[----:B------:R-:W-:Y:S01]  /*ed20*/  SHF.R.U64 R0, R0, 0x3, RZ ;  /* 0x0000000300007819 */ /* 0x000fe200000012ff */
[----:B------:R-:W-:Y:S01]  /*ed30*/  UIMAD.WIDE.U32 UR8, UR4, UR12, URZ ;  /* 0x0000000c040872a5 */ /* 0x000fe2000f8e003f */
[----:B------:R-:W-:Y:S01]  /*ed40*/  LOP3.LUT R24, R25, 0x180, RZ, 0xc0, !PT ;  /* 0x0000018019187812 */ /* 0x000fe200078ec0ff */
[----:B------:R-:W-:Y:S01]  /*ed50*/  IMAD.X R29, RZ, RZ, R21, P3 ;  /* 0x000000ffff1d7224 */ /* 0x000fe200018e0615 */
[----:B------:R-:W-:-:S02]  /*ed60*/  LOP3.LUT R28, R0, R5, RZ, 0x3c, !PT ;  /* 0x00000005001c7212 */ /* 0x000fc400078e3cff */
[----:B------:R-:W-:Y:S02]  /*ed70*/  LOP3.LUT R12, R13, 0x180, RZ, 0xc0, !PT ;  /* 0x000001800d0c7812 */ /* 0x000fe400078ec0ff */
[----:B------:R-:W-:Y:S01]  /*ed80*/  LOP3.LUT R32, R33, 0x180, RZ, 0xc0, !PT ;  /* 0x0000018021207812 */ /* 0x000fe200078ec0ff */
[----:B-1----:R1:W-:Y:S01]  /*ed90*/  @!P2 ST.E desc[UR54][R36.64], R3 ;  /* 0x000000032400a985 */ /* 0x0023e2000c101936 */
[----:B------:R-:W-:Y:S01]  /*eda0*/  IMAD R0, R142, 0x60, R143 ;  /* 0x000000608e007824 */ /* 0x000fe200078e028f */
[----:B------:R-:W-:Y:S01]  /*edb0*/  UIMAD UR10, UR4, UR13, UR10 ;  /* 0x0000000d040a72a4 */ /* 0x000fe2000f8e020a */
[----:B------:R-:W-:Y:S02]  /*edc0*/  SHF.R.U64 R9, R9, 0x3, RZ ;  /* 0x0000000309097819 */ /* 0x000fe400000012ff */
[----:B------:R-:W-:Y:S01]  /*edd0*/  ULDC.64 UR12, c[0x0][0xae8] ;  /* 0x0002ba00000c7ab9 */ /* 0x000fe20000000a00 */
[----:B------:R-:W-:Y:S02]  /*ede0*/  SHF.R.U64 R24, R24, 0x3, RZ ;  /* 0x0000000318187819 */ /* 0x000fe400000012ff */
[----:B------:R-:W-:-:S02]  /*edf0*/  SHF.R.U64 R12, R12, 0x3, RZ ;  /* 0x000000030c0c7819 */ /* 0x000fc400000012ff */
[----:B------:R-:W-:Y:S01]  /*ee00*/  SHF.R.U64 R32, R32, 0x3, RZ ;  /* 0x0000000320207819 */ /* 0x000fe200000012ff */
[----:B-1----:R-:W1:Y:S01]  /*ee10*/  @P1 LDC R3, c[0x0][0xbf0] ;  /* 0x0002fc00ff031b82 */ /* 0x002e620000000800 */
[----:B------:R-:W-:Y:S01]  /*ee20*/  VIADD R36, R0, UR38 ;  /* 0x0000002600247c36 */ /* 0x000fe20008000000 */
[----:B------:R-:W-:Y:S01]  /*ee30*/  UIADD3 UR9, UR9, UR10, URZ ;  /* 0x0000000a09097290 */ /* 0x000fe2000fffe03f */
[----:B------:R-:W-:Y:S01]  /*ee40*/  LOP3.LUT R20, R9, R20, RZ, 0x3c, !PT ;  /* 0x0000001409147212 */ /* 0x000fe200078e3cff */
[----:B------:R-:W-:Y:S01]  /*ee50*/  UIMAD UR4, UR16, UR12, URZ ;  /* 0x0000000c100472a4 */ /* 0x000fe2000f8e023f */
[----:B0-----:R-:W-:Y:S01]  /*ee60*/  @P1 IMAD.HI.U32 R0, R36, R45, RZ ;  /* 0x0000002d24001227 */ /* 0x001fe200078e00ff */
[----:B------:R-:W-:Y:S01]  /*ee70*/  UIMAD.WIDE.U32 UR8, UR40, UR12, UR8 ;  /* 0x0000000c280872a5 */ /* 0x000fe2000f8e0008 */
[----:B------:R-:W-:Y:S01]  /*ee80*/  LOP3.LUT R24, R24, R25, RZ, 0x3c, !PT ;  /* 0x0000001918187212 */ /* 0x000fe200078e3cff */
[----:B------:R-:W-:Y:S01]  /*ee90*/  UIMAD UR4, UR40, UR13, UR4 ;  /* 0x0000000d280472a4 */ /* 0x000fe2000f8e0204 */
[----:B------:R-:W-:Y:S01]  /*eea0*/  LOP3.LUT R12, R12, R13, RZ, 0x3c, !PT ;  /* 0x0000000d0c0c7212 */ /* 0x000fe200078e3cff */
[----:B--2---:R0:W-:Y:S01]  /*eeb0*/  @!P0 ST.E desc[UR54][R38.64], R2 ;  /* 0x0000000226008985 */ /* 0x0041e2000c101936 */
[----:B------:R-:W-:Y:S01]  /*eec0*/  LOP3.LUT R32, R32, R33, RZ, 0x3c, !PT ;  /* 0x0000002120207212 */ /* 0x000fe200078e3cff */
[--C-:B------:R-:W-:Y:S01]  /*eed0*/  IMAD.X R25, RZ, RZ, R21.reuse, P6 ;  /* 0x000000ffff197224 */ /* 0x100fe200030e0615 */
[----:B------:R-:W-:Y:S01]  /*eee0*/  ULDC.64 UR10, c[0x0][0xaf0] ;  /* 0x0002bc00000a7ab9 */ /* 0x000fe20000000a00 */
[--C-:B------:R-:W-:Y:S01]  /*eef0*/  IMAD.X R13, RZ, RZ, R21.reuse, P5 ;  /* 0x000000ffff0d7224 */ /* 0x100fe200028e0615 */
[----:B------:R2:W5:Y:S01]  /*ef00*/  LD.E.128 R8, desc[UR54][R20.64] ;  /* 0x0000003614087980 */ /* 0x000562000c101d00 */
[----:B------:R-:W-:Y:S01]  /*ef10*/  IMAD.X R33, RZ, RZ, R21, P4 ;  /* 0x000000ffff217224 */ /* 0x000fe200020e0615 */
[----:B------:R-:W-:-:S02]  /*ef20*/  UIADD3 UR9, UR9, UR4, URZ ;  /* 0x0000000409097290 */ /* 0x000fc4000fffe03f */
[----:B------:R-:W-:Y:S01]  /*ef30*/  UIMAD UR4, UR18, UR10, URZ ;  /* 0x0000000a120472a4 */ /* 0x000fe2000f8e023f */
[----:B------:R-:W5:Y:S04]  /*ef40*/  LD.E.128 R4, desc[UR54][R6.64] ;  /* 0x0000003606047980 */ /* 0x000f68000c101d00 */
[----:B------:R-:W5:Y:S01]  /*ef50*/  LD.E.128 R24, desc[UR54][R24.64] ;  /* 0x0000003618187980 */ /* 0x000f62000c101d00 */
[----:B--2---:R-:W-:Y:S01]  /*ef60*/  IMAD.MOV.U32 R21, RZ, RZ, R36 ;  /* 0x000000ffff157224 */ /* 0x004fe200078e0024 */
[----:B-1----:R-:W-:Y:S01]  /*ef70*/  @P1 SHF.R.U32.HI R21, RZ, R3, R0 ;  /* 0x00000003ff151219 */ /* 0x002fe20000011600 */
[----:B------:R-:W-:Y:S01]  /*ef80*/  UIMAD UR4, UR17, UR11, UR4 ;  /* 0x0000000b110472a4 */ /* 0x000fe2000f8e0204 */
[----:B------:R-:W5:Y:S01]  /*ef90*/  LD.E.128 R12, desc[UR54][R12.64] ;  /* 0x000000360c0c7980 */ /* 0x000f62000c101d00 */
[----:B------:R-:W-:Y:S01]  /*efa0*/  UIMAD.WIDE.U32 UR8, UR17, UR10, UR8 ;  /* 0x0000000a110872a5 */ /* 0x000fe2000f8e0008 */
[--C-:B------:R-:W-:Y:S01]  /*efb0*/  SHF.R.S32.HI R0, RZ, 0x1f, R21.reuse ;  /* 0x0000001fff007819 */ /* 0x100fe20000011415 */
[----:B------:R-:W-:Y:S01]  /*efc0*/  IMAD.MOV R20, RZ, RZ, -R21 ;  /* 0x000000ffff147224 */ /* 0x000fe200078e0a15 */
[----:B------:R-:W-:Y:S01]  /*efd0*/  ULDC.64 UR10, c[0x0][0xae0] ;  /* 0x0002b800000a7ab9 */ /* 0x000fe20000000a00 */
[----:B------:R-:W-:Y:S01]  /*efe0*/  UIADD3 UR4, UR9, UR4, URZ ;  /* 0x0000000409047290 */ /* 0x000fe2000fffe03f */
[----:B------:R-:W5:Y:S01]  /*eff0*/  LD.E.128 R32, desc[UR54][R32.64] ;  /* 0x0000003620207980 */ /* 0x000f62000c101d00 */
[----:B------:R-:W-:-:S02]  /*f000*/  IMAD R0, R0, UR10, RZ ;  /* 0x0000000a00007c24 */ /* 0x000fc4000f8e02ff */
[----:B------:R-:W-:Y:S01]  /*f010*/  IMAD R37, R41, R20, R36 ;  /* 0x0000001429257224 */ /* 0x000fe200078e0224 */
[----:B------:R-:W5:Y:S01]  /*f020*/  LD.E.128 R28, desc[UR54][R28.64] ;  /* 0x000000361c1c7980 */ /* 0x000f62000c101d00 */
[----:B0-----:R-:W-:Y:S02]  /*f030*/  IMAD R39, R21, UR11, R0 ;  /* 0x0000000b15277c24 */ /* 0x001fe4000f8e0200 */
[----:B------:R-:W-:Y:S01]  /*f040*/  IMAD.U32 R3, RZ, RZ, UR9 ;  /* 0x00000009ff037e24 */ /* 0x000fe2000f8e00ff */
[----:B------:R-:W-:Y:S01]  /*f050*/  SHF.R.S32.HI R0, RZ, 0x1f, R37 ;  /* 0x0000001fff007819 */ /* 0x000fe20000011425 */
[----:B------:R-:W-:Y:S01]  /*f060*/  IMAD.U32 R2, RZ, RZ, UR8 ;  /* 0x00000008ff027e24 */ /* 0x000fe2000f8e00ff */
[----:B------:R-:W-:Y:S01]  /*f070*/  ULDC.64 UR8, c[0x0][0xad8] ;  /* 0x0002b60000087ab9 */ /* 0x000fe20000000a00 */
[----:B------:R-:W-:Y:S01]  /*f080*/  IMAD.U32 R3, RZ, RZ, UR4 ;  /* 0x00000004ff037e24 */ /* 0x000fe2000f8e00ff */
[----:B------:R-:W-:Y:S01]  /*f090*/  @!PT LDS RZ, [RZ] ;  /* 0x00000000fffff984 */ /* 0x000fe20000000800 */
[----:B------:R-:W-:Y:S01]  /*f0a0*/  @!PT LDS RZ, [RZ] ;  /* 0x00000000fffff984 */ /* 0x000fe20000000800 */
[----:B------:R-:W-:Y:S01]  /*f0b0*/  @!PT LDS RZ, [RZ] ;  /* 0x00000000fffff984 */ /* 0x000fe20000000800 */
[----:B------:R-:W-:Y:S01]  /*f0c0*/  @!PT LDS RZ, [RZ] ;  /* 0x00000000fffff984 */ /* 0x000fe20000000800 */
[----:B------:R0:W-:Y:S06]  /*f0d0*/  MEMBAR.ALL.CTA ;  /* 0x0000000000007992 */ /* 0x0001ec0000008000 */
[----:B0-----:R-:W0:Y:S01]  /*f0e0*/  FENCE.VIEW.ASYNC.S ;  /* 0x00000000000073c6 */ /* 0x001e220000000000 */
[----:B------:R-:W-:-:S02]  /*f0f0*/  IMAD R0, R0, UR8, RZ ;  /* 0x0000000800007c24 */ /* 0x000fc4000f8e02ff */
[----:B------:R-:W-:-:S04]  /*f100*/  IMAD.WIDE.U32 R2, R21, UR10, R2 ;  /* 0x0000000a15027c25 */ /* 0x000fc8000f8e0002 */
[----:B------:R-:W-:Y:S02]  /*f110*/  IMAD.IADD R3, R3, 0x1, R39 ;  /* 0x0000000103037824 */ /* 0x000fe400078e0227 */
[----:B------:R-:W-:Y:S02]  /*f120*/  IMAD R21, R37, UR9, R0 ;  /* 0x0000000925157c24 */ /* 0x000fe4000f8e0200 */
[----:B------:R-:W-:Y:S01]  /*f130*/  VIADD R0, R143, UR38 ;  /* 0x000000268f007c36 */ /* 0x000fe20008000000 */
[----:B------:R-:W-:Y:S01]  /*f140*/  UIADD3 UR4, UR41, 0x2d820, URZ ;  /* 0x0002d82029047890 */ /* 0x000fe2000fffe03f */
[----:B------:R-:W-:Y:S01]  /*f150*/  IMAD.WIDE.U32 R2, R37, UR8, R2 ;  /* 0x0000000825027c25 */ /* 0x000fe2000f8e0002 */
[----:B------:R-:W-:Y:S02]  /*f160*/  ULDC.64 UR8, c[0x0][0xa80] ;  /* 0x0002a00000087ab9 */ /* 0x000fe40000000a00 */
[----:B------:R-:W-:Y:S01]  /*f170*/  ISETP.GE.AND P0, PT, R0, R43, PT ;  /* 0x0000002b0000720c */ /* 0x000fe20003f06270 */
[----:B------:R-:W-:Y:S01]  /*f180*/  IMAD.IADD R3, R3, 0x1, R21 ;  /* 0x0000000103037824 */ /* 0x000fe200078e0215 */
[----:B------:R-:W-:Y:S01]  /*f190*/  LEA R40, P1, R2, UR8, 0x1 ;  /* 0x0000000802287c11 */ /* 0x000fe2000f8208ff */
[----:B------:R-:W-:-:S03]  /*f1a0*/  UPRMT UR4, URZ, 0x654, UR4 ;  /* 0x000006543f047896 */ /* 0x000fc60008000004 */
[----:B------:R-:W-:Y:S01]  /*f1b0*/  LEA.HI.X R41, R2, UR9, R3, 0x1, P1 ;  /* 0x0000000902297c11 */ /* 0x000fe200088f0c03 */
[----:B0-----:R0:W1:Y:S01]  /*f1c0*/  SHFL.IDX PT, R20, R40, RZ, 0x1c1f ;  /* 0x001c1fff28147589 */ /* 0x00106200000e0000 */
[----:B------:R-:W-:Y:S03]  /*f1d0*/  BSSY B1, `(.L_x_1151) ;  /* 0x0000010000017945 */ /* 0x000fe60003800000 */
[----:B------:R0:W2:Y:S01]  /*f1e0*/  SHFL.IDX PT, R21, R41, RZ, 0x1c1f ;  /* 0x001c1fff29157589 */ /* 0x0000a200000e0000 */
[----:B------:R-:W-:Y:S01]  /*f1f0*/  SYNCS.ARRIVE.TRANS64.RED.A1T0 RZ, [UR4], RZ ;  /* 0x000000ffffff79a7 */ /* 0x000fe20008100404 */
        /* <DEDUP_REMOVED lines=13> */
.L_x_1152:
[----:B------:R-:W-:Y:S05]  /*f2d0*/  BSYNC B1 ;  /* 0x0000000000017941 */ /* 0x000fea0003800000 */
.L_x_1151:
        /* <DEDUP_REMOVED lines=19> */
.L_x_1149:
[----:B------:R-:W-:Y:S01]  /*f410*/  ULDC.64 UR8, c[0x0][0xc00] ;  /* 0x0003000000087ab9 */ /* 0x000fe20000000a00 */
[----:B------:R-:W-:Y:S01]  /*f420*/  ULDC UR4, c[0x0][0xa88] ;  /* 0x0002a20000047ab9 */ /* 0x000fe20000000800 */
[----:B------:R-:W-:Y:S01]  /*f430*/  UISETP.NE.U32.AND UP0, UPT, UR8, URZ, UPT ;  /* 0x0000003f0800728c */ /* 0x000fe2000bf05070 */
[----:B------:R-:W0:Y:S03]  /*f440*/  LDC R11, c[0x0][0xbe8] ;  /* 0x0002fa00ff0b7b82 */ /* 0x000e260000000800 */
[----:B------:R-:W-:-:S03]  /*f450*/  UISETP.NE.AND.EX UP0, UPT, UR9, URZ, UPT, UP0 ;  /* 0x0000003f0900728c */ /* 0x000fc6000bf05300 */
[----:B------:R-:W-:Y:S02]  /*f460*/  ULDC.64 UR8, c[0x0][0xc00] ;  /* 0x0003000000087ab9 */ /* 0x000fe40000000a00 */
[----:B------:R-:W-:Y:S01]  /*f470*/  UIMAD.WIDE UR8, UR39, 0x4, UR8 ;  /* 0x00000004270878a5 */ /* 0x000fe2000f8e0208 */
[----:B------:R-:W-:-:S05]  /*f480*/  PLOP3.LUT P2, PT, PT, PT, UP0, 0x80, 0x0 ;  /* 0x000000000000781c */ /* 0x000fca0003f4f008 */
[----:B------:R-:W-:Y:S02]  /*f490*/  IMAD.U32 R2, RZ, RZ, UR8 ;  /* 0x00000008ff027e24 */ /* 0x000fe4000f8e00ff */
[----:B------:R-:W-:Y:S01]  /*f4a0*/  IMAD.U32 R3, RZ, RZ, UR9 ;  /* 0x00000009ff037e24 */ /* 0x000fe2000f8e00ff */
[----:B------:R-:W-:Y:S02]  /*f4b0*/  ULDC.64 UR8, c[0x0][0xc08] ;  /* 0x0003020000087ab9 */ /* 0x000fe40000000a00 */
[----:B------:R-:W-:Y:S01]  /*f4c0*/  UISETP.NE.U32.AND UP1, UPT, UR8, URZ, UPT ;  /* 0x0000003f0800728c */ /* 0x000fe2000bf25070 */
[----:B------:R-:W-:Y:S02]  /*f4d0*/  IMAD.U32 R0, RZ, RZ, UR4 ;  /* 0x00000004ff007e24 */ /* 0x000fe4000f8e00ff */
[----:B------:R-:W2:Y:S01]  /*f4e0*/  @P2 LDG.E R6, desc[UR54][R2.64] ;  /* 0x0000003602062981 */ /* 0x000ea2000c1e1900 */
[----:B------:R-:W-:-:S06]  /*f4f0*/  UISETP.NE.AND.EX UP1, UPT, UR9, URZ, UPT, UP1 ;  /* 0x0000003f0900728c */ /* 0x000fcc000bf25310 */
[----:B------:R-:W-:-:S05]  /*f500*/  PLOP3.LUT P3, PT, PT, PT, UP1, 0x80, 0x0 ;  /* 0x000000000000781c */ /* 0x000fca0003f6f018 */
[----:B------:R-:W-:Y:S02]  /*f510*/  @UP1 ULDC.64 UR8, c[0x0][0xc08] ;  /* 0x0003020000081ab9 */ /* 0x000fe40000000a00 */
[----:B------:R-:W-:-:S06]  /*f520*/  @UP1 UIMAD.WIDE UR8, UR39, 0x4, UR8 ;  /* 0x00000004270818a5 */ /* 0x000fcc000f8e0208 */
[----:B------:R-:W-:Y:S02]  /*f530*/  IMAD.U32 R4, RZ, RZ, UR8 ;  /* 0x00000008ff047e24 */ /* 0x000fe4000f8e00ff */
[----:B------:R-:W-:-:S05]  /*f540*/  IMAD.U32 R5, RZ, RZ, UR9 ;  /* 0x00000009ff057e24 */ /* 0x000fca000f8e00ff */
[----:B------:R1:W5:Y:S01]  /*f550*/  @P3 LDG.E R0, desc[UR54][R4.64] ;  /* 0x0000003604003981 */ /* 0x000362000c1e1900 */
[----:B0-----:R-:W-:Y:S01]  /*f560*/  ISETP.NE.AND P0, PT, R11, 0x1, PT ;  /* 0x000000010b00780c */ /* 0x001fe20003f05270 */
[----:B------:R-:W-:Y:S01]  /*f570*/  UMOV UR4, URZ ;  /* 0x0000003f00047c82 */ /* 0x000fe20008000000 */
[----:B------:R-:W-:Y:S01]  /*f580*/  USHF.R.S32.HI UR13, URZ, 0x1f, UR40 ;  /* 0x0000001f3f0d7899 */ /* 0x000fe20008011428 */
[----:B------:R-:W-:-:S10]  /*f590*/  ISETP.GE.AND P1, PT, R150, 0xc0, PT ;  /* 0x000000c09600780c */ /* 0x000fd40003f26270 */
[----:B------:R-:W0:Y:S01]  /*f5a0*/  @P0 LDC R9, c[0x0][0xbec] ;  /* 0x0002fb00ff090b82 */ /* 0x000e220000000800 */
[----:B--2---:R-:W-:Y:S01]  /*f5b0*/  @P2 R2UR UR4, R6 ;  /* 0x00000000060422ca */ /* 0x004fe200000e0000 */
[----:B01----:R-:W-:-:S14]  /*f5c0*/  @P3 BRA `(.L_x_1154) ;  /* 0x0000000000103947 */ /* 0x003fdc0003800000 */
[----:B------:R-:W-:Y:S05]  /*f5d0*/  @!P2 BRA `(.L_x_1154) ;  /* 0x00000000000ca947 */ /* 0x000fea0003800000 */
[----:B------:R-:W2:Y:S04]  /*f5e0*/  LDG.E R5, desc[UR54][R2.64] ;  /* 0x0000003602057981 */ /* 0x000ea8000c1e1900 */
[----:B-----5:R-:W2:Y:S02]  /*f5f0*/  LDG.E R0, desc[UR54][R2.64+0x4] ;  /* 0x0000043602007981 */ /* 0x020ea4000c1e1900 */
[----:B--2---:R-:W-:-:S07]  /*f600*/  IMAD.IADD R0, R0, 0x1, -R5 ;  /* 0x0000000100007824 */ /* 0x004fce00078e0a05 */
.L_x_1154:
[----:B------:R-:W-:Y:S01]  /*f610*/  USHF.R.S32.HI UR9, URZ, 0x1f, UR39 ;  /* 0x0000001f3f097899 */ /* 0x000fe20008011427 */
[----:B------:R-:W-:Y:S01]  /*f620*/  BSSY B1, `(.L_x_1155) ;  /* 0x000002e000017945 */ /* 0x000fe20003800000 */
[----:B------:R-:W-:Y:S02]  /*f630*/  USHF.R.S32.HI UR12, URZ, 0x1f, UR4 ;  /* 0x0000001f3f0c7899 */ /* 0x000fe40008011404 */
[----:B------:R-:W-:Y:S02]  /*f640*/  USEL UR8, UR39, URZ, !UP0 ;  /* 0x0000003f27087287 */ /* 0x000fe4000c000000 */
[----:B------:R-:W-:Y:S01]  /*f650*/  USEL UR14, UR9, URZ, !UP0 ;  /* 0x0000003f090e7287 */ /* 0x000fe2000c000000 */
[----:B------:R-:W-:Y:S11]  /*f660*/  @P1 BRA `(.L_x_1156) ;  /* 0x0000000000a41947 */ /* 0x000ff60003800000 */
[----:B------:R-:W0:Y:S01]  /*f670*/  S2R R3, SR_TID.X ;  /* 0x0000000000037919 */ /* 0x000e220000002100 */
[----:B------:R-:W1:Y:S01]  /*f680*/  LDC R7, c[0x0][0xbe8] ;  /* 0x0002fa00ff077b82 */ /* 0x000e620000000800 */
[----:B------:R-:W-:Y:S02]  /*f690*/  IMAD.U32 R4, RZ, RZ, UR38 ;  /* 0x00000026ff047e24 */ /* 0x000fe4000f8e00ff */
[----:B-1---5:R-:W-:-:S03]  /*f6a0*/  IMAD R2, R0, R7, RZ ;  /* 0x0000000700027224 */ /* 0x022fc600078e02ff */
[----:B0-----:R-:W-:-:S04]  /*f6b0*/  IADD3 R4, R4, -0x80, R3 ;  /* 0xffffff8004047810 */ /* 0x001fc80007ffe003 */
[----:B------:R-:W-:-:S13]  /*f6c0*/  ISETP.GE.AND P1, PT, R4, R2, PT ;  /* 0x000000020400720c */ /* 0x000fda0003f26270 */
[----:B------:R-:W-:Y:S05]  /*f6d0*/  @P1 BRA `(.L_x_1156) ;  /* 0x0000000000881947 */ /* 0x000fea0003800000 */
[----:B------:R-:W-:Y:S01]  /*f6e0*/  ISETP.NE.AND P1, PT, R7, 0x1, PT ;  /* 0x000000010700780c */ /* 0x000fe20003f25270 */
[----:B------:R-:W-:Y:S01]  /*f6f0*/  ULDC.64 UR16, c[0x0][0xb90] ;  /* 0x0002e40000107ab9 */ /* 0x000fe20000000a00 */
[----:B------:R-:W-:Y:S01]  /*f700*/  UMOV UR10, UR4 ;  /* 0x00000004000a7c82 */ /* 0x000fe20008000000 */
[----:B------:R-:W-:Y:S01]  /*f710*/  UIMAD UR9, UR13, UR16, URZ ;  /* 0x000000100d0972a4 */ /* 0x000fe2000f8e023f */
[----:B------:R-:W-:Y:S01]  /*f720*/  IMAD.MOV.U32 R2, RZ, RZ, R4 ;  /* 0x000000ffff027224 */ /* 0x000fe200078e0004 */
[----:B------:R-:W-:Y:S02]  /*f730*/  UMOV UR11, UR12 ;  /* 0x0000000c000b7c82 */ /* 0x000fe40008000000 */
[----:B------:R-:W-:Y:S02]  /*f740*/  UIMAD.WIDE.U32 UR10, UR40, UR16, UR10 ;  /* 0x00000010280a72a5 */ /* 0x000fe4000f8e000a */
[----:B------:R-:W-:-:S03]  /*f750*/  UIMAD UR9, UR40, UR17, UR9 ;  /* 0x00000011280972a4 */ /* 0x000fc6000f8e0209 */
[----:B------:R-:W-:Y:S01]  /*f760*/  ULDC.64 UR16, c[0x0][0xb98] ;  /* 0x0002e60000107ab9 */ /* 0x000fe20000000a00 */
[----:B------:R-:W0:Y:S01]  /*f770*/  @P1 LDC R3, c[0x0][0xbec] ;  /* 0x0002fb00ff031b82 */ /* 0x000e220000000800 */
[----:B------:R-:W-:Y:S02]  /*f780*/  UIADD3 UR11, UR11, UR9, URZ ;  /* 0x000000090b0b7290 */ /* 0x000fe4000fffe03f */
[----:B------:R-:W-:Y:S02]  /*f790*/  UIMAD UR9, UR14, UR16, URZ ;  /* 0x000000100e0972a4 */ /* 0x000fe4000f8e023f */
[----:B------:R-:W-:Y:S02]  /*f7a0*/  UIMAD.WIDE.U32 UR10, UR8, UR16, UR10 ;  /* 0x00000010080a72a5 */ /* 0x000fe4000f8e000a */
[----:B------:R-:W-:Y:S01]  /*f7b0*/  UIMAD UR9, UR8, UR17, UR9 ;  /* 0x00000011080972a4 */ /* 0x000fe2000f8e0209 */
[----:B------:R-:W1:Y:S02]  /*f7c0*/  @P1 LDC R6, c[0x0][0xbf0] ;  /* 0x0002fc00ff061b82 */ /* 0x000e640000000800 */
[----:B------:R-:W-:Y:S01]  /*f7d0*/  ULDC.64 UR16, c[0x0][0xb88] ;  /* 0x0002e20000107ab9 */ /* 0x000fe20000000a00 */
[----:B0-----:R-:W-:-:S05]  /*f7e0*/  @P1 IMAD.HI.U32 R3, R4, R3, RZ ;  /* 0x0000000304031227 */ /* 0x001fca00078e00ff */
[----:B-1----:R-:W-:Y:S01]  /*f7f0*/  @P1 SHF.R.U32.HI R2, RZ, R6, R3 ;  /* 0x00000006ff021219 */ /* 0x002fe20000011603 */
[----:B------:R-:W-:-:S03]  /*f800*/  IMAD.U32 R6, RZ, RZ, UR9 ;  /* 0x00000009ff067e24 */ /* 0x000fc6000f8e00ff */
[--C-:B------:R-:W-:Y:S01]  /*f810*/  SHF.R.S32.HI R3, RZ, 0x1f, R2.reuse ;  /* 0x0000001fff037819 */ /* 0x100fe20000011402 */
[----:B------:R-:W-:Y:S01]  /*f820*/  IMAD.MOV R5, RZ, RZ, -R2 ;  /* 0x000000ffff057224 */ /* 0x000fe200078e0a02 */
[----:B------:R-:W-:-:S03]  /*f830*/  IADD3 R2, P1, R2, UR10, RZ ;  /* 0x0000000a02027c10 */ /* 0x000fc6000ff3e0ff */
[----:B------:R-:W-:Y:S01]  /*f840*/  IMAD R5, R7, R5, R4 ;  /* 0x0000000507057224 */ /* 0x000fe200078e0204 */
[----:B------:R-:W-:Y:S01]  /*f850*/  IADD3.X R3, R3, UR11, R6, P1, !PT ;  /* 0x0000000b03037c10 */ /* 0x000fe20008ffe406 */
[----:B------:R-:W-:-:S03]  /*f860*/  ULDC.64 UR10, c[0x0][0xb50] ;  /* 0x0002d400000a7ab9 */ /* 0x000fc60000000a00 */
[----:B------:R-:W-:Y:S01]  /*f870*/  SHF.R.S32.HI R4, RZ, 0x1f, R5 ;  /* 0x0000001fff047819 */ /* 0x000fe20000011405 */
[----:B------:R-:W-:-:S04]  /*f880*/  IMAD.WIDE.U32 R2, R5, UR16, R2 ;  /* 0x0000001005027c25 */ /* 0x000fc8000f8e0002 */
[----:B------:R-:W-:-:S04]  /*f890*/  IMAD R4, R4, UR16, RZ ;  /* 0x0000001004047c24 */ /* 0x000fc8000f8e02ff */
[----:B------:R-:W-:Y:S01]  /*f8a0*/  IMAD R7, R5, UR17, R4 ;  /* 0x0000001105077c24 */ /* 0x000fe2000f8e0204 */
[----:B------:R-:W-:-:S03]  /*f8b0*/  LEA R4, P1, R2, UR10, 0x2 ;  /* 0x0000000a02047c11 */ /* 0x000fc6000f8210ff */
[----:B------:R-:W-:-:S05]  /*f8c0*/  IMAD.IADD R3, R3, 0x1, R7 ;  /* 0x0000000103037824 */ /* 0x000fca00078e0207 */
[----:B------:R-:W-:Y:S01]  /*f8d0*/  LEA.HI.X R5, R2, UR11, R3, 0x2, P1 ;  /* 0x0000000b02057c11 */ /* 0x000fe200088f1403 */
[----:B------:R-:W-:-:S05]  /*f8e0*/  IMAD.MOV.U32 R3, RZ, RZ, -0x800000 ;  /* 0xff800000ff037424 */ /* 0x000fca00078e00ff */
[----:B------:R0:W-:Y:S02]  /*f8f0*/  STG.E desc[UR54][R4.64], R3 ;  /* 0x0000000304007986 */ /* 0x0001e4000c101936 */
.L_x_1156:
[----:B------:R-:W-:Y:S05]  /*f900*/  BSYNC B1 ;  /* 0x0000000000017941 */ /* 0x000fea0003800000 */
.L_x_1155:
[----:B0-----:R-:W0:Y:S01]  /*f910*/  @P0 LDC R3, c[0x0][0xbf0] ;  /* 0x0002fc00ff030b82 */ /* 0x001e220000000800 */
[----:B------:R-:W-:Y:S01]  /*f920*/  ULDC.64 UR16, c[0x0][0xaa0] ;  /* 0x0002a80000107ab9 */ /* 0x000fe20000000a00 */
[----:B------:R-:W-:Y:S01]  /*f930*/  IMAD R2, R142, 0x60, R143 ;  /* 0x000000608e027824 */ /* 0x000fe200078e028f */
[----:B------:R-:W-:Y:S01]  /*f940*/  UIMAD UR9, UR12, UR16, URZ ;  /* 0x000000100c0972a4 */ /* 0x000fe2000f8e023f */
[----:B------:R-:W-:Y:S01]  /*f950*/  BSSY B1, `(.L_x_1157) ;  /* 0x0000038000017945 */ /* 0x000fe20003800000 */
[----:B------:R-:W-:Y:S01]  /*f960*/  UIMAD.WIDE.U32 UR10, UR4, UR16, URZ ;  /* 0x00000010040a72a5 */ /* 0x000fe2000f8e003f */
[----:B------:R-:W-:Y:S01]  /*f970*/  VIADD R4, R2, UR38 ;  /* 0x0000002602047c36 */ /* 0x000fe20008000000 */
[----:B------:R-:W-:-:S03]  /*f980*/  UIMAD UR9, UR4, UR17, UR9 ;  /* 0x00000011040972a4 */ /* 0x000fc6000f8e0209 */
[----:B------:R-:W-:Y:S01]  /*f990*/  ULDC.64 UR16, c[0x0][0xae8] ;  /* 0x0002ba0000107ab9 */ /* 0x000fe20000000a00 */
[----:B------:R-:W-:Y:S01]  /*f9a0*/  UIADD3 UR11, UR11, UR9, URZ ;  /* 0x000000090b0b7290 */ /* 0x000fe2000fffe03f */
[----:B------:R-:W-:Y:S01]  /*f9b0*/  @P0 IMAD.HI.U32 R2, R4, R9, RZ ;  /* 0x0000000904020227 */ /* 0x000fe200078e00ff */
[----:B------:R-:W-:Y:S02]  /*f9c0*/  UIMAD UR4, UR13, UR16, URZ ;  /* 0x000000100d0472a4 */ /* 0x000fe4000f8e023f */
[----:B------:R-:W-:Y:S01]  /*f9d0*/  UIMAD.WIDE.U32 UR10, UR40, UR16, UR10 ;  /* 0x00000010280a72a5 */ /* 0x000fe2000f8e000a */
[----:B------:R-:W-:Y:S01]  /*f9e0*/  IMAD.MOV.U32 R5, RZ, RZ, R4 ;  /* 0x000000ffff057224 */ /* 0x000fe200078e0004 */
[----:B------:R-:W-:Y:S01]  /*f9f0*/  UIMAD UR4, UR40, UR17, UR4 ;  /* 0x00000011280472a4 */ /* 0x000fe2000f8e0204 */
[----:B------:R-:W-:-:S03]  /*fa00*/  ULDC.64 UR12, c[0x0][0xaf0] ;  /* 0x0002bc00000c7ab9 */ /* 0x000fc60000000a00 */
[----:B------:R-:W-:Y:S02]  /*fa10*/  UIADD3 UR11, UR11, UR4, URZ ;  /* 0x000000040b0b7290 */ /* 0x000fe4000fffe03f */
[----:B------:R-:W-:Y:S01]  /*fa20*/  UIMAD UR4, UR14, UR12, URZ ;  /* 0x0000000c0e0472a4 */ /* 0x000fe2000f8e023f */
[----:B0-----:R-:W-:-:S03]  /*fa30*/  @P0 SHF.R.U32.HI R5, RZ, R3, R2 ;  /* 0x00000003ff050219 */ /* 0x001fc60000011602 */
[----:B------:R-:W-:Y:S01]  /*fa40*/  UIMAD UR4, UR8, UR13, UR4 ;  /* 0x0000000d080472a4 */ /* 0x000fe2000f8e0204 */
[--C-:B------:R-:W-:Y:S01]  /*fa50*/  SHF.R.S32.HI R2, RZ, 0x1f, R5.reuse ;  /* 0x0000001fff027819 */ /* 0x100fe20000011405 */
[----:B------:R-:W-:Y:S01]  /*fa60*/  UIMAD.WIDE.U32 UR8, UR8, UR12, UR10 ;  /* 0x0000000c080872a5 */ /* 0x000fe2000f8e000a */
[----:B------:R-:W-:Y:S02]  /*fa70*/  IMAD.MOV R7, RZ, RZ, -R5 ;  /* 0x000000ffff077224 */ /* 0x000fe400078e0a05 */
[----:B------:R-:W-:Y:S01]  /*fa80*/  ULDC.64 UR10, c[0x0][0xae0] ;  /* 0x0002b800000a7ab9 */ /* 0x000fe20000000a00 */
[----:B------:R-:W-:Y:S01]  /*fa90*/  UIADD3 UR4, UR9, UR4, URZ ;  /* 0x0000000409047290 */ /* 0x000fe2000fffe03f */
[----:B------:R-:W-:Y:S02]  /*faa0*/  IMAD R7, R11, R7, R4 ;  /* 0x000000070b077224 */ /* 0x000fe400078e0204 */
[----:B------:R-:W-:Y:S02]  /*fab0*/  IMAD R6, R2, UR10, RZ ;  /* 0x0000000a02067c24 */ /* 0x000fe4000f8e02ff */
[----:B------:R-:W-:Y:S01]  /*fac0*/  IMAD.U32 R3, RZ, RZ, UR9 ;  /* 0x00000009ff037e24 */ /* 0x000fe2000f8e00ff */
[----:B------:R-:W-:Y:S01]  /*fad0*/  SHF.R.S32.HI R4, RZ, 0x1f, R7 ;  /* 0x0000001fff047819 */ /* 0x000fe20000011407 */
[----:B------:R-:W-:Y:S01]  /*fae0*/  IMAD.U32 R2, RZ, RZ, UR8 ;  /* 0x00000008ff027e24 */ /* 0x000fe2000f8e00ff */
[----:B------:R-:W-:Y:S01]  /*faf0*/  ULDC.64 UR8, c[0x0][0xad8] ;  /* 0x0002b60000087ab9 */ /* 0x000fe20000000a00 */
[----:B------:R-:W-:-:S02]  /*fb00*/  IMAD.U32 R3, RZ, RZ, UR4 ;  /* 0x00000004ff037e24 */ /* 0x000fc4000f8e00ff */
[C---:B------:R-:W-:Y:S02]  /*fb10*/  IMAD R9, R5.reuse, UR11, R6 ;  /* 0x0000000b05097c24 */ /* 0x040fe4000f8e0206 */
[----:B------:R-:W-:-:S04]  /*fb20*/  IMAD.WIDE.U32 R2, R5, UR10, R2 ;  /* 0x0000000a05027c25 */ /* 0x000fc8000f8e0002 */
[----:B------:R-:W-:Y:S02]  /*fb30*/  IMAD R4, R4, UR8, RZ ;  /* 0x0000000804047c24 */ /* 0x000fe4000f8e02ff */
[----:B------:R-:W-:Y:S02]  /*fb40*/  IMAD.IADD R3, R3, 0x1, R9 ;  /* 0x0000000103037824 */ /* 0x000fe400078e0209 */
[----:B-----5:R-:W-:Y:S02]  /*fb50*/  IMAD R11, R0, R11, RZ ;  /* 0x0000000b000b7224 */ /* 0x020fe400078e02ff */
[----:B------:R-:W-:Y:S02]  /*fb60*/  VIADD R0, R143, UR38 ;  /* 0x000000268f007c36 */ /* 0x000fe40008000000 */
[C---:B------:R-:W-:Y:S02]  /*fb70*/  IMAD R5, R7.reuse, UR9, R4 ;  /* 0x0000000907057c24 */ /* 0x040fe4000f8e0204 */
[----:B------:R-:W-:Y:S01]  /*fb80*/  IMAD.WIDE.U32 R2, R7, UR8, R2 ;  /* 0x0000000807027c25 */ /* 0x000fe2000f8e0002 */
[----:B------:R-:W-:Y:S01]  /*fb90*/  ISETP.GE.AND P0, PT, R0, R11, PT ;  /* 0x0000000b0000720c */ /* 0x000fe20003f06270 */
[----:B------:R-:W-:-:S02]  /*fba0*/  ULDC.64 UR8, c[0x0][0xa80] ;  /* 0x0002a00000087ab9 */ /* 0x000fc40000000a00 */
[----:B------:R-:W-:Y:S01]  /*fbb0*/  IMAD.IADD R3, R3, 0x1, R5 ;  /* 0x0000000103037824 */ /* 0x000fe200078e0205 */
[----:B------:R-:W-:-:S04]  /*fbc0*/  LEA R4, P1, R2, UR8, 0x1 ;  /* 0x0000000802047c11 */ /* 0x000fc8000f8208ff */
[----:B------:R-:W-:Y:S02]  /*fbd0*/  LEA.HI.X R5, R2, UR9, R3, 0x1, P1 ;  /* 0x0000000902057c11 */ /* 0x000fe400088f0c03 */
[----:B------:R0:W1:Y:S04]  /*fbe0*/  SHFL.IDX PT, R2, R4, RZ, 0x1c1f ;  /* 0x001c1fff04027589 */ /* 0x00006800000e0000 */
        /* <DEDUP_REMOVED lines=11> */
[----:B------:R3:W-:Y:S04]  /*fca0*/  @!P2 ST.E.128 desc[UR54][R6.64], RZ ;  /* 0x000000ff0600a985 */ /* 0x0007e8000c101d36 */
[----:B------:R3:W-:Y:S04]  /*fcb0*/  @!P3 ST.E.128 desc[UR54][R8.64], RZ ;  /* 0x000000ff0800b985 */ /* 0x0007e8000c101d36 */
[----:B------:R3:W-:Y:S02]  /*fcc0*/  @!P4 ST.E.128 desc[UR54][R12.64], RZ ;  /* 0x000000ff0c00c985 */ /* 0x0007e4000c101d36 */
.L_x_1158:
[----:B------:R-:W-:Y:S05]  /*fcd0*/  BSYNC B1 ;  /* 0x0000000000017941 */ /* 0x000fea0003800000 */
.L_x_1157:
        /* <DEDUP_REMOVED lines=9> */
[-C--:B-1-3--:R-:W-:Y:S02]  /*fd70*/  @!P3 LEA R6, P0, R140, R2.reuse, 0x1 ;  /* 0x000000028c06b211 */ /* 0x08afe400078008ff */
[C---:B------:R-:W-:Y:S02]  /*fd80*/  @!P4 LEA R8, P1, R141.reuse, R2, 0x1 ;  /* 0x000000028d08c211 */ /* 0x040fe400078208ff */
[----:B0---4-:R-:W-:Y:S01]  /*fd90*/  @!P2 IMAD.WIDE R4, R138, 0x2, R2 ;  /* 0x000000028a04a825 */ /* 0x011fe200078e0202 */
[-C--:B------:R-:W-:Y:S02]  /*fda0*/  @!P3 LEA.HI.X R7, R140, R3.reuse, R149, 0x1, P0 ;  /* 0x000000038c07b211 */ /* 0x080fe400000f0c95 */
[----:B------:R-:W-:Y:S02]  /*fdb0*/  @!P4 LEA.HI.X R9, R141, R3, R148, 0x1, P1 ;  /* 0x000000038d09c211 */ /* 0x000fe400008f0c94 */
[----:B------:R2:W-:Y:S04]  /*fdc0*/  @!P2 ST.E.128 desc[UR54][R4.64], RZ ;  /* 0x000000ff0400a985 */ /* 0x0005e8000c101d36 */
[----:B------:R2:W-:Y:S04]  /*fdd0*/  @!P3 ST.E.128 desc[UR54][R6.64], RZ ;  /* 0x000000ff0600b985 */ /* 0x0005e8000c101d36 */
[----:B------:R2:W-:Y:S02]  /*fde0*/  @!P4 ST.E.128 desc[UR54][R8.64], RZ ;  /* 0x000000ff0800c985 */ /* 0x0005e4000c101d36 */
.L_x_1153:
[----:B------:R-:W-:Y:S05]  /*fdf0*/  BSYNC B0 ;  /* 0x0000000000007941 */ /* 0x000fea0003800000 */
.L_x_1148:
[----:B------:R-:W-:Y:S02]  /*fe00*/  ULDC UR4, c[0x0][0xc3c] ;  /* 0x00030f0000047ab9 */ /* 0x000fe40000000800 */
[----:B------:R-:W-:-:S06]  /*fe10*/  UISETP.GE.AND UP0, UPT, UR6, UR4, UPT ;  /* 0x000000040600728c */ /* 0x000fcc000bf06270 */
[----:B------:R-:W-:-:S13]  /*fe20*/  PLOP3.LUT P0, PT, PT, PT, UP0, 0x80, 0x0 ;  /* 0x000000000000781c */ /* 0x000fda0003f0f008 */
[----:B------:R-:W-:Y:S05]  /*fe30*/  @!P0 BRA `(.L_x_1159) ;  /* 0xffffff1000148947 */ /* 0x000fea000383ffff */
[----:B------:R-:W-:Y:S05]  /*fe40*/  EXIT ;  /* 0x000000000000794d */ /* 0x000fea0003800000 */
.L_x_1058:
        /* <DEDUP_REMOVED lines=13> */
[----:B------:R-:W0:Y:S01]  /*ff20*/  LDS.128 R16, [UR4+0x2d8d0] ;  /* 0x02d8d004ff107984 */ /* 0x000e220008000c00 */
[----:B------:R-:W-:Y:S06]  /*ff30*/  BAR.ARV 0x4, 0x200 ;  /* 0x0108000000007b1d */ /* 0x000fec0000002000 */
[----:B------:R-:W-:Y:S05]  /*ff40*/  BRA `(.L_x_1161) ;  /* 0x00000008008c7947 */ /* 0x000fea0003800000 */
.L_x_1160:
        /* <DEDUP_REMOVED lines=40> */
.L_x_1166:
        /* <DEDUP_REMOVED lines=12> */
.L_x_1165:
[----:B------:R-:W-:Y:S05]  /*10290*/  BSYNC B0 ;  /* 0x0000000000007941 */ /* 0x000fea0003800000 */
.L_x_1164:
[----:B0----5:R-:W0:Y:S02]  /*102a0*/  SHFL.UP PT, R2, R0, 0x1, RZ ;  /* 0x0420000000027989 */ /* 0x021e2400000e00ff */
        /* <DEDUP_REMOVED lines=19> */
.L_x_1162:
[----:B------:R-:W-:-:S04]  /*103e0*/  IMAD.IADD R13, R4, 0x1, -R3 ;  /* 0x00000001040d7824 */ /* 0x000fc800078e0a03 */
[----:B------:R-:W-:-:S05]  /*103f0*/  IMAD R2, R6, UR5, R13 ;  /* 0x0000000506027c24 */ /* 0x000fca000f8e020d */
[----:B------:R-:W-:Y:S02]  /*10400*/  ISETP.GT.AND P0, PT, R2, UR6, PT ;  /* 0x0000000602007c0c */ /* 0x000fe4000bf04270 */
[----:B------:R-:W0:Y:S11]  /*10410*/  LDC.64 R2, c[0x0][0xc90] ;  /* 0x00032400ff027b82 */ /* 0x000e360000000a00 */
[----:B------:R-:W-:-:S04]  /*10420*/  VOTE.ANY R7, PT, !P0 ;  /* 0x0000000000077806 */ /* 0x000fc800040e0100 */
[----:B------:R-:W1:Y:S02]  /*10430*/  POPC R15, R7 ;  /* 0x00000007000f7309 */ /* 0x000e640000000000 */
[----:B-1----:R-:W-:-:S04]  /*10440*/  VIADD R19, R15, UR4 ;  /* 0x000000040f137c36 */ /* 0x002fc80008000000 */
[----:B0-----:R-:W-:-:S05]  /*10450*/  IMAD.WIDE R2, R19, 0x4, R2 ;  /* 0x0000000413027825 */ /* 0x001fca00078e0202 */
[----:B------:R-:W2:Y:S01]  /*10460*/  LDG.E R9, desc[UR54][R2.64] ;  /* 0x0000003602097981 */ /* 0x000ea2000c1e1900 */
[----:B------:R-:W-:-:S03]  /*10470*/  ISETP.NE.AND P0, PT, R7, RZ, PT ;  /* 0x000000ff0700720c */ /* 0x000fc60003f05270 */
[----:B------:R-:W2:Y:S02]  /*10480*/  SHFL.IDX PT, R0, R0, R15, 0x1f ;  /* 0x00001f0f00007589 */ /* 0x000ea400000e0000 */
[----:B--2---:R-:W-:-:S05]  /*10490*/  IMAD R4, R0, R9, RZ ;  /* 0x0000000900047224 */ /* 0x004fca00078e02ff */
[----:B------:R-:W-:-:S04]  /*104a0*/  IABS R8, R4 ;  /* 0x0000000400087213 */ /* 0x000fc80000000000 */
[----:B------:R-:W0:Y:S08]  /*104b0*/  I2F.RP R10, R8 ;  /* 0x00000008000a7306 */ /* 0x000e300000209400 */
[----:B0-----:R-:W0:Y:S02]  /*104c0*/  MUFU.RCP R10, R10 ;  /* 0x0000000a000a7308 */ /* 0x001e240000001000 */
[----:B0-----:R-:W-:-:S06]  /*104d0*/  VIADD R11, R10, 0xffffffe ;  /* 0x0ffffffe0a0b7836 */ /* 0x001fcc0000000000 */
[----:B------:R0:W1:Y:S01]  /*104e0*/  F2I.FTZ.U32.TRUNC.NTZ R3, R11 ;  /* 0x0000000b00037305 */ /* 0x000062000021f000 */
[----:B------:R-:W-:Y:S05]  /*104f0*/  @!P0 BRA `(.L_x_1167) ;  /* 0x0000000000088947 */ /* 0x000fea0003800000 */
[----:B------:R-:W-:-:S05]  /*10500*/  VIADD R7, R15, 0xffffffff ;  /* 0xffffffff0f077836 */ /* 0x000fca0000000000 */
[----:B------:R2:W3:Y:S02]  /*10510*/  SHFL.IDX PT, R16, R6, R7, 0x1f ;  /* 0x00001f0706107589 */ /* 0x0004e400000e0000 */
.L_x_1167:
[----:B---3--:R-:W-:Y:S01]  /*10520*/  IMAD R16, R16, UR5, R13 ;  /* 0x0000000510107c24 */ /* 0x008fe2000f8e020d */
[----:B------:R-:W-:Y:S01]  /*10530*/  IABS R2, R4 ;  /* 0x0000000400027213 */ /* 0x000fe20000000000 */
[----:B01----:R-:W-:-:S03]  /*10540*/  IMAD.MOV R11, RZ, RZ, -R3 ;  /* 0x000000ffff0b7224 */ /* 0x003fc600078e0a03 */
[----:B--2---:R-:W-:Y:S01]  /*10550*/  IADD3 R7, -R16, UR6, RZ ;  /* 0x0000000610077c10 */ /* 0x004fe2000fffe1ff */
[----:B------:R-:W-:Y:S02]  /*10560*/  IMAD.MOV R10, RZ, RZ, -R2 ;  /* 0x000000ffff0a7224 */ /* 0x000fe400078e0a02 */
[----:B------:R-:W-:Y:S01]  /*10570*/  IMAD R11, R11, R8, RZ ;  /* 0x000000080b0b7224 */ /* 0x000fe200078e02ff */
[----:B------:R-:W-:Y:S01]  /*10580*/  IABS R6, R7 ;  /* 0x0000000700067213 */ /* 0x000fe20000000000 */
[----:B------:R-:W-:-:S04]  /*10590*/  IMAD.MOV.U32 R2, RZ, RZ, RZ ;  /* 0x000000ffff027224 */ /* 0x000fc800078e00ff */
        /* <DEDUP_REMOVED lines=15> */
[----:B------:R-:W-:Y:S02]  /*10690*/  IMAD R6, R9, R2, RZ ;  /* 0x0000000209067224 */ /* 0x000fe400078e02ff */
[----:B------:R-:W-:Y:S02]  /*106a0*/  IMAD.MOV R2, RZ, RZ, -R2 ;  /* 0x000000ffff027224 */ /* 0x000fe400078e0a02 */
[----:B------:R-:W-:Y:S02]  /*106b0*/  IMAD.MOV R8, RZ, RZ, -R6 ;  /* 0x000000ffff087224 */ /* 0x000fe400078e0a06 */
[----:B------:R-:W-:Y:S02]  /*106c0*/  IMAD R4, R4, R2, R7 ;  /* 0x0000000204047224 */ /* 0x000fe400078e0207 */
[----:B------:R-:W-:Y:S01]  /*106d0*/  IMAD.MOV.U32 R2, RZ, RZ, RZ ;  /* 0x000000ffff027224 */ /* 0x000fe200078e00ff */
[----:B------:R-:W-:-:S04]  /*106e0*/  VIADDMNMX R9, R8, UR5, R9, PT ;  /* 0x0000000508097c46 */ /* 0x000fc8000b800109 */
[-C--:B------:R-:W-:Y:S02]  /*106f0*/  IABS R8, R9.reuse ;  /* 0x0000000900087213 */ /* 0x080fe40000000000 */
[----:B------:R-:W-:Y:S02]  /*10700*/  IABS R12, R9 ;  /* 0x00000009000c7213 */ /* 0x000fe40000000000 */
[----:B------:R-:W0:Y:S08]  /*10710*/  I2F.RP R10, R8 ;  /* 0x00000008000a7306 */ /* 0x000e300000209400 */
[----:B0-----:R-:W0:Y:S02]  /*10720*/  MUFU.RCP R10, R10 ;  /* 0x0000000a000a7308 */ /* 0x001e240000001000 */
[----:B0-----:R-:W-:-:S06]  /*10730*/  VIADD R3, R10, 0xffffffe ;  /* 0x0ffffffe0a037836 */ /* 0x001fcc0000000000 */
[----:B------:R-:W0:Y:S02]  /*10740*/  F2I.FTZ.U32.TRUNC.NTZ R3, R3 ;  /* 0x0000000300037305 */ /* 0x000e24000021f000 */
[----:B0-----:R-:W-:-:S04]  /*10750*/  IMAD.MOV R11, RZ, RZ, -R3 ;  /* 0x000000ffff0b7224 */ /* 0x001fc800078e0a03 */
[----:B------:R-:W-:Y:S01]  /*10760*/  IMAD.MOV.U32 R7, RZ, RZ, R11 ;  /* 0x000000ffff077224 */ /* 0x000fe200078e000b */
[----:B------:R-:W-:-:S03]  /*10770*/  IABS R11, R4 ;  /* 0x00000004000b7213 */ /* 0x000fc60000000000 */
[----:B------:R-:W-:-:S04]  /*10780*/  IMAD R7, R7, R8, RZ ;  /* 0x0000000807077224 */ /* 0x000fc800078e02ff */
[----:B------:R-:W-:-:S04]  /*10790*/  IMAD.HI.U32 R2, R3, R7, R2 ;  /* 0x0000000703027227 */ /* 0x000fc800078e0002 */
        /* <DEDUP_REMOVED lines=9> */
[----:B------:R-:W-:Y:S01]  /*10830*/  ISETP.GE.AND P2, PT, R3, RZ, PT ;  /* 0x000000ff0300720c */ /* 0x000fe20003f46270 */
[----:B------:R-:W-:-:S06]  /*10840*/  IMAD.IADD R3, R4, 0x1, R6 ;  /* 0x0000000104037824 */ /* 0x000fcc00078e0206 */
[----:B------:R-:W-:-:S06]  /*10850*/  @P0 VIADD R2, R2, 0x1 ;  /* 0x0000000102020836 */ /* 0x000fcc0000000000 */
[----:B------:R-:W-:Y:S01]  /*10860*/  @!P2 IMAD.MOV R2, RZ, RZ, -R2 ;  /* 0x000000ffff02a224 */ /* 0x000fe200078e0a02 */
[----:B------:R-:W-:Y:S01]  /*10870*/  @!P1 LOP3.LUT R2, RZ, R9, RZ, 0x33, !PT ;  /* 0x00000009ff029212 */ /* 0x000fe200078e33ff */
[----:B------:R-:W-:-:S03]  /*10880*/  IMAD.MOV R9, RZ, RZ, -R9 ;  /* 0x000000ffff097224 */ /* 0x000fc600078e0a09 */
[----:B------:R-:W-:Y:S01]  /*10890*/  LOP3.LUT R17, RZ, R2, RZ, 0x33, !PT ;  /* 0x00000002ff117212 */ /* 0x000fe200078e33ff */
[----:B------:R-:W-:-:S04]  /*108a0*/  IMAD R18, R2, R9, R3 ;  /* 0x0000000902127224 */ /* 0x000fc800078e0203 */
[----:B------:R-:W-:Y:S01]  /*108b0*/  IMAD.IADD R17, R0, 0x1, R17 ;  /* 0x0000000100117824 */ /* 0x000fe200078e0211 */
[----:B------:R-:W-:Y:S06]  /*108c0*/  BRA `(.L_x_1168) ;  /* 0x0000000000147947 */ /* 0x000fec0003800000 */
.L_x_1163:
[----:B------:R-:W-:Y:S01]  /*108d0*/  ULDC UR4, c[0x0][0xc3c] ;  /* 0x00030f0000047ab9 */ /* 0x000fe20000000800 */
[----:B------:R-:W-:Y:S02]  /*108e0*/  IMAD.MOV.U32 R17, RZ, RZ, RZ ;  /* 0x000000ffff117224 */ /* 0x000fe400078e00ff */
[----:B------:R-:W-:Y:S02]  /*108f0*/  IMAD.U32 R16, RZ, RZ, UR6 ;  /* 0x00000006ff107e24 */ /* 0x000fe4000f8e00ff */
[----:B------:R-:W-:Y:S02]  /*10900*/  IMAD.MOV.U32 R18, RZ, RZ, RZ ;  /* 0x000000ffff127224 */ /* 0x000fe400078e00ff */
[----:B------:R-:W-:-:S07]  /*10910*/  IMAD.U32 R19, RZ, RZ, UR4 ;  /* 0x00000004ff137e24 */ /* 0x000fce000f8e00ff */
.L_x_1168:
[----:B------:R-:W-:-:S13]  /*10920*/  ISETP.NE.AND P0, PT, R5, RZ, PT ;  /* 0x000000ff0500720c */ /* 0x000fda0003f05270 */
[----:B------:R-:W0:Y:S01]  /*10930*/  @!P0 S2R R3, SR_CgaCtaId ;  /* 0x0000000000038919 */ /* 0x000e220000008800 */
[----:B------:R-:W-:-:S04]  /*10940*/  @!P0 MOV R0, 0x400 ;  /* 0x0000040000008802 */ /* 0x000fc80000000f00 */
[----:B0-----:R-:W-:-:S05]  /*10950*/  @!P0 LEA R0, R3, R0, 0x18 ;  /* 0x0000000003008211 */ /* 0x001fca00078ec0ff */
[----:B------:R1:W-:Y:S01]  /*10960*/  @!P0 STS.128 [R0+0x2d8d0], R16 ;  /* 0x02d8d01000008388 */ /* 0x0003e20000000c00 */
[----:B------:R-:W-:Y:S06]  /*10970*/  BAR.ARV 0x5, 0x200 ;  /* 0x0148000000007b1d */ /* 0x000fec0000002000 */
.L_x_1161:
[----:B------:R2:W-:Y:S01]  /*10980*/  STL [R1+0x2c], RZ ;  /* 0x00002cff01007387 */ /* 0x0005e20000100800 */
[----:B------:R-:W-:Y:S01]  /*10990*/  ULDC UR4, c[0x0][0xc3c] ;  /* 0x00030f0000047ab9 */ /* 0x000fe20000000800 */
[----:B------:R-:W-:Y:S01]  /*109a0*/  IMAD.MOV.U32 R29, RZ, RZ, 0x1 ;  /* 0x00000001ff1d7424 */ /* 0x000fe200078e00ff */
[----:B0-----:R-:W-:Y:S01]  /*109b0*/  ISETP.GE.AND P0, PT, R19, UR4, PT ;  /* 0x0000000413007c0c */ /* 0x001fe2000bf06270 */
[----:B------:R-:W-:-:S12]  /*109c0*/  IMAD.MOV.U32 R25, RZ, RZ, RZ ;  /* 0x000000ffff197224 */ /* 0x000fd800078e00ff */
[----:B--2---:R-:W-:Y:S05]  /*109d0*/  @P0 BRA `(.L_x_1169) ;  /* 0x0000004800dc0947 */ /* 0x004fea0003800000 */
[----:B------:R-:W0:Y:S01]  /*109e0*/  S2R R3, SR_TID.X ;  /* 0x0000000000037919 */ /* 0x000e220000002100 */
[----:B------:R-:W2:Y:S01]  /*109f0*/  S2UR UR5, SR_CgaCtaId ;  /* 0x00000000000579c3 */ /* 0x000ea20000008800 */
[----:B------:R-:W-:Y:S01]  /*10a00*/  UMOV UR4, 0x400 ;  /* 0x0000040000047882 */ /* 0x000fe20000000000 */
[----:B------:R-:W-:Y:S01]  /*10a10*/  BSSY B8, `(.L_x_1169) ;  /* 0x00004b3000087945 */ /* 0x000fe20003800000 */
[----:B------:R3:W-:Y:S01]  /*10a20*/  STL [R1+0x2c], RZ ;  /* 0x00002cff01007387 */ /* 0x0007e20000100800 */
[----:B------:R-:W-:Y:S01]  /*10a30*/  IMAD.MOV.U32 R29, RZ, RZ, 0x1 ;  /* 0x00000001ff1d7424 */ /* 0x000fe200078e00ff */
[----:B------:R-:W-:Y:S01]  /*10a40*/  ULOP3.LUT UR36, UR43, 0x2, URZ, 0xfc, !UPT ;  /* 0x000000022b247892 */ /* 0x000fe2000f8efc3f */
[----:B------:R-:W-:Y:S01]  /*10a50*/  IMAD.MOV.U32 R25, RZ, RZ, RZ ;  /* 0x000000ffff197224 */ /* 0x000fe200078e00ff */
[----:B------:R-:W-:Y:S01]  /*10a60*/  ULDC UR37, c[0x0][0xc] ;  /* 0x0000030000257ab9 */ /* 0x000fe20000000800 */
[----:B--2---:R-:W-:-:S06]  /*10a70*/  ULEA UR4, UR5, UR4, 0x18 ;  /* 0x0000000405047291 */ /* 0x004fcc000f8ec03f */
[----:B------:R-:W-:Y:S01]  /*10a80*/  IMAD.U32 R22, RZ, RZ, UR4 ;  /* 0x00000004ff167e24 */ /* 0x000fe2000f8e00ff */
[C---:B0-----:R-:W-:Y:S01]  /*10a90*/  LOP3.LUT R5, R3.reuse, 0x7f, RZ, 0xc0, !PT ;  /* 0x0000007f03057812 */ /* 0x041fe200078ec0ff */
[C---:B-1----:R-:W-:Y:S02]  /*10aa0*/  IMAD.SHL.U32 R0, R3.reuse, 0x8, RZ ;  /* 0x0000000803007824 */ /* 0x042fe400078e00ff */
[----:B------:R-:W-:Y:S01]  /*10ab0*/  IMAD.SHL.U32 R4, R3, 0x20, RZ ;  /* 0x0000002003047824 */ /* 0x000fe200078e00ff */
[----:B------:R-:W-:Y:S02]  /*10ac0*/  SHF.R.U32.HI R5, RZ, 0x2, R5 ;  /* 0x00000002ff057819 */ /* 0x000fe40000011605 */
[----:B------:R-:W-:Y:S02]  /*10ad0*/  LOP3.LUT R2, R0, 0xd8, RZ, 0xc0, !PT ;  /* 0x000000d800027812 */ /* 0x000fe400078ec0ff */
[----:B------:R-:W-:Y:S02]  /*10ae0*/  LOP3.LUT R6, R4, 0x60, RZ, 0xc0, !PT ;  /* 0x0000006004067812 */ /* 0x000fe400078ec0ff */
[----:B------:R-:W-:-:S02]  /*10af0*/  LOP3.LUT R3, R2, 0x18, R3, 0x78, !PT ;  /* 0x0000001802037812 */ /* 0x000fc400078e7803 */
[----:B------:R-:W-:Y:S02]  /*10b00*/  LOP3.LUT R4, R0, 0x18, RZ, 0xc0, !PT ;  /* 0x0000001800047812 */ /* 0x000fe400078ec0ff */
[----:B------:R-:W-:Y:S02]  /*10b10*/  LOP3.LUT R2, R3, 0x320, R0, 0xf8, !PT ;  /* 0x0000032003027812 */ /* 0x000fe400078ef800 */
[----:B------:R-:W-:Y:S02]  /*10b20*/  LOP3.LUT R0, R5, R6, RZ, 0xfc, !PT ;  /* 0x0000000605007212 */ /* 0x000fe400078efcff */
[----:B------:R-:W-:Y:S01]  /*10b30*/  LOP3.LUT R5, R4, 0x20, RZ, 0xfc, !PT ;  /* 0x0000002004057812 */ /* 0x000fe200078efcff */
[----:B------:R-:W-:Y:S01]  /*10b40*/  IMAD R0, R2, 0x2, R22 ;  /* 0x0000000202007824 */ /* 0x000fe200078e0216 */
[----:B------:R-:W-:-:S04]  /*10b50*/  LOP3.LUT R3, R4, 0x40, RZ, 0xfc, !PT ;  /* 0x0000004004037812 */ /* 0x000fc800078efcff */
[----:B------:R3:W-:Y:S03]  /*10b60*/  STL [R1+0x1c], R0 ;  /* 0x00001c0001007387 */ /* 0x0007e60000100800 */
.L_x_1238:
[----:B------:R-:W-:Y:S05]  /*10b70*/  YIELD ;  /* 0x0000000000007946 */ /* 0x000fea0003800000 */
[----:B------:R-:W-:Y:S01]  /*10b80*/  ULDC.64 UR4, c[0x0][0xa28] ;  /* 0x00028a0000047ab9 */ /* 0x000fe20000000a00 */
[----:B------:R-:W-:Y:S01]  /*10b90*/  IMAD.MOV.U32 R24, RZ, RZ, RZ ;  /* 0x000000ffff187224 */ /* 0x000fe200078e00ff */
[----:B------:R-:W-:-:S04]  /*10ba0*/  ISETP.NE.U32.AND P0, PT, RZ, UR4, PT ;  /* 0x00000004ff007c0c */ /* 0x000fc8000bf05070 */
[----:B------:R-:W-:Y:S01]  /*10bb0*/  ISETP.NE.AND.EX P0, PT, RZ, UR5, PT, P0 ;  /* 0x00000005ff007c0c */ /* 0x000fe2000bf05300 */
[----:B------:R-:W-:-:S12]  /*10bc0*/  ULDC.64 UR4, c[0x0][0xa18] ;  /* 0x0002860000047ab9 */ /* 0x000fd80000000a00 */
[----:B0-----:R-:W0:Y:S02]  /*10bd0*/  @P0 LDC.64 R2, c[0x0][0xa28] ;  /* 0x00028a00ff020b82 */ /* 0x001e240000000a00 */
[----:B0-----:R-:W-:-:S05]  /*10be0*/  @P0 IMAD.WIDE R2, R19, 0x4, R2 ;  /* 0x0000000413020825 */ /* 0x001fca00078e0202 */
[----:B------:R0:W2:Y:S01]  /*10bf0*/  @P0 LDG.E R24, desc[UR54][R2.64] ;  /* 0x0000003602180981 */ /* 0x0000a2000c1e1900 */
[----:B------:R-:W-:Y:S01]  /*10c00*/  ISETP.NE.U32.AND P0, PT, RZ, UR4, PT ;  /* 0x00000004ff007c0c */ /* 0x000fe2000bf05070 */
[----:B---3--:R-:W-:Y:S01]  /*10c10*/  IMAD.MOV.U32 R0, RZ, RZ, RZ ;  /* 0x000000ffff007224 */ /* 0x008fe200078e00ff */
[----:B------:R-:W-:Y:S02]  /*10c20*/  LOP3.LUT R23, R23, 0xffffffbf, RZ, 0xc0, !PT ;  /* 0xffffffbf17177812 */ /* 0x000fe400078ec0ff */
[----:B------:R-:W-:Y:S01]  /*10c30*/  ISETP.NE.AND.EX P1, PT, RZ, UR5, PT, P0 ;  /* 0x00000005ff007c0c */ /* 0x000fe2000bf25300 */
[----:B------:R-:W-:Y:S02]  /*10c40*/  ULDC.64 UR4, c[0x0][0xa00] ;  /* 0x0002800000047ab9 */ /* 0x000fe40000000a00 */
[----:B------:R-:W-:Y:S01]  /*10c50*/  ISETP.NE.U32.AND P0, PT, RZ, UR4, PT ;  /* 0x00000004ff007c0c */ /* 0x000fe2000bf05070 */
[----:B0-----:R-:W0:Y:S03]  /*10c60*/  LDC.64 R2, c[0x0][0xa00] ;  /* 0x00028000ff027b82 */ /* 0x001e260000000a00 */
[----:B------:R-:W-:Y:S01]  /*10c70*/  ISETP.NE.AND.EX P2, PT, RZ, UR5, PT, P0 ;  /* 0x00000005ff007c0c */ /* 0x000fe2000bf45300 */
[----:B------:R-:W-:-:S05]  /*10c80*/  ULDC.64 UR4, c[0x0][0x418] ;  /* 0x0001060000047ab9 */ /* 0x000fca0000000a00 */
[----:B-1----:R-:W1:Y:S07]  /*10c90*/  @P1 LDC.64 R4, c[0x0][0xa18] ;  /* 0x00028600ff041b82 */ /* 0x002e6e0000000a00 */
[----:B------:R-:W-:Y:S01]  /*10ca0*/  @P2 LOP3.LUT R23, R23, 0x40, RZ, 0xfc, !PT ;  /* 0x0000004017172812 */ /* 0x000fe200078efcff */
[----:B0-----:R-:W-:-:S05]  /*10cb0*/  IMAD.WIDE R2, R19, 0x4, R2 ;  /* 0x0000000413027825 */ /* 0x001fca00078e0202 */
[----:B------:R-:W3:Y:S01]  /*10cc0*/  @P2 LDG.E R0, desc[UR54][R2.64] ;  /* 0x0000003602002981 */ /* 0x000ee2000c1e1900 */
[----:B-1----:R-:W-:-:S05]  /*10cd0*/  @P1 IMAD.WIDE R4, R19, 0x4, R4 ;  /* 0x0000000413041825 */ /* 0x002fca00078e0204 */
[----:B------:R0:W5:Y:S01]  /*10ce0*/  @P1 LDG.E R28, desc[UR54][R4.64] ;  /* 0x00000036041c1981 */ /* 0x000162000c1e1900 */
        /* <DEDUP_REMOVED lines=8> */
[----:B-1----:R-:W-:Y:S01]  /*10d70*/  IMAD.U32 R0, RZ, RZ, UR4 ;  /* 0x00000004ff007e24 */ /* 0x002fe2000f8e00ff */
[----:B------:R-:W-:Y:S06]  /*10d80*/  @P1 BRA `(.L_x_1170) ;  /* 0x0000000000181947 */ /* 0x000fec0003800000 */
[----:B------:R-:W-:Y:S02]  /*10d90*/  ULDC UR4, c[0x0][0x288] ;  /* 0x0000a20000047ab9 */ /* 0x000fe40000000800 */
[----:B-----5:R-:W-:Y:S01]  /*10da0*/  IMAD.U32 R28, RZ, RZ, UR4 ;  /* 0x00000004ff1c7e24 */ /* 0x020fe2000f8e00ff */
[----:B------:R-:W-:Y:S06]  /*10db0*/  @!P2 BRA `(.L_x_1170) ;  /* 0x00000000000ca947 */ /* 0x000fec0003800000 */
[----:B0-----:R-:W2:Y:S04]  /*10dc0*/  LDG.E R5, desc[UR54][R2.64] ;  /* 0x0000003602057981 */ /* 0x001ea8000c1e1900 */
[----:B------:R-:W2:Y:S02]  /*10dd0*/  LDG.E R28, desc[UR54][R2.64+0x4] ;  /* 0x00000436021c7981 */ /* 0x000ea4000c1e1900 */
[----:B--2---:R-:W-:-:S07]  /*10de0*/  IMAD.IADD R28, R28, 0x1, -R5 ;  /* 0x000000011c1c7824 */ /* 0x004fce00078e0a05 */
.L_x_1170:
[----:B------:R-:W-:Y:S02]  /*10df0*/  ULDC.64 UR4, c[0x0][0xa20] ;  /* 0x0002880000047ab9 */ /* 0x000fe40000000a00 */
[----:B------:R-:W-:-:S04]  /*10e00*/  ISETP.NE.U32.AND P0, PT, RZ, UR4, PT ;  /* 0x00000004ff007c0c */ /* 0x000fc8000bf05070 */
[----:B------:R-:W-:-:S13]  /*10e10*/  ISETP.NE.AND.EX P0, PT, RZ, UR5, PT, P0 ;  /* 0x00000005ff007c0c */ /* 0x000fda000bf05300 */
[----:B------:R-:W-:Y:S05]  /*10e20*/  @!P0 BRA `(.L_x_1171) ;  /* 0x0000000000108947 */ /* 0x000fea0003800000 */
[----:B------:R-:W1:Y:S02]  /*10e30*/  LDC.64 R2, c[0x0][0xa20] ;  /* 0x00028800ff027b82 */ /* 0x000e640000000a00 */
[----:B-1----:R-:W-:-:S05]  /*10e40*/  IMAD.WIDE R2, R19, 0x4, R2 ;  /* 0x0000000413027825 */ /* 0x002fca00078e0202 */
[----:B------:R1:W5:Y:S01]  /*10e50*/  LDG.E R0, desc[UR54][R2.64] ;  /* 0x0000003602007981 */ /* 0x000362000c1e1900 */
[----:B------:R-:W-:Y:S05]  /*10e60*/  BRA `(.L_x_1172) ;  /* 0x0000000000247947 */ /* 0x000fea0003800000 */
.L_x_1171:
[----:B------:R-:W-:Y:S02]  /*10e70*/  ULDC.64 UR4, c[0x0][0xa08] ;  /* 0x0002820000047ab9 */ /* 0x000fe40000000a00 */
[----:B------:R-:W-:-:S04]  /*10e80*/  ISETP.NE.U32.AND P0, PT, RZ, UR4, PT ;  /* 0x00000004ff007c0c */ /* 0x000fc8000bf05070 */
[----:B------:R-:W-:-:S13]  /*10e90*/  ISETP.NE.AND.EX P0, PT, RZ, UR5, PT, P0 ;  /* 0x00000005ff007c0c */ /* 0x000fda000bf05300 */
[----:B------:R-:W-:Y:S05]  /*10ea0*/  @!P0 BRA `(.L_x_1172) ;  /* 0x0000000000148947 */ /* 0x000fea0003800000 */
[----:B------:R-:W1:Y:S02]  /*10eb0*/  LDC.64 R2, c[0x0][0xa08] ;  /* 0x00028200ff027b82 */ /* 0x000e640000000a00 */
[----:B-1----:R-:W-:-:S05]  /*10ec0*/  IMAD.WIDE R2, R19, 0x4, R2 ;  /* 0x0000000413027825 */ /* 0x002fca00078e0202 */
[----:B------:R-:W2:Y:S04]  /*10ed0*/  LDG.E R0, desc[UR54][R2.64] ;  /* 0x0000003602007981 */ /* 0x000ea8000c1e1900 */
[----:B0-----:R-:W2:Y:S02]  /*10ee0*/  LDG.E R5, desc[UR54][R2.64+0x4] ;  /* 0x0000043602057981 */ /* 0x001ea4000c1e1900 */
[----:B--2---:R-:W-:-:S07]  /*10ef0*/  IMAD.IADD R0, R5, 0x1, -R0 ;  /* 0x0000000105007824 */ /* 0x004fce00078e0a00 */
.L_x_1172:
[----:B-1----:R-:W1:Y:S01]  /*10f00*/  LDC R2, c[0x0][0x448] ;  /* 0x00011200ff027b82 */ /* 0x002e620000000800 */
[----:B------:R-:W-:Y:S01]  /*10f10*/  IMAD R27, R17, 0xc0, RZ ;  /* 0x000000c0111b7824 */ /* 0x000fe200078e02ff */
[----:B------:R-:W-:Y:S01]  /*10f20*/  LOP3.LUT R23, R23, 0xfffffff7, RZ, 0xc0, !PT ;  /* 0xfffffff717177812 */ /* 0x000fe200078ec0ff */
[----:B-----5:R-:W-:Y:S02]  /*10f30*/  IMAD.IADD R7, R0, 0x1, -R24 ;  /* 0x0000000100077824 */ /* 0x020fe400078e0a18 */
[----:B------:R-:W-:-:S03]  /*10f40*/  VIADD R3, R27, 0xbf ;  /* 0x000000bf1b037836 */ /* 0x000fc60000000000 */
[----:B------:R-:W-:Y:S01]  /*10f50*/  IADD3 R0, R7, 0x1, -R28 ;  /* 0x0000000107007810 */ /* 0x000fe20007ffe81c */
[----:B------:R2:W-:Y:S01]  /*10f60*/  STL [R1+0xc], R7 ;  /* 0x00000c0701007387 */ /* 0x0005e20000100800 */
[----:B-1----:R-:W-:-:S13]  /*10f70*/  ISETP.NE.AND P2, PT, R2, 0x1, PT ;  /* 0x000000010200780c */ /* 0x002fda0003f45270 */
[----:B0-----:R-:W0:Y:S01]  /*10f80*/  @P2 LDC R4, c[0x0][0x44c] ;  /* 0x00011300ff042b82 */ /* 0x001e220000000800 */
[----:B------:R-:W-:-:S07]  /*10f90*/  @P2 LOP3.LUT R23, R23, 0x8, RZ, 0xfc, !PT ;  /* 0x0000000817172812 */ /* 0x000fce00078efcff */
[----:B------:R-:W1:Y:S01]  /*10fa0*/  @P2 LDC R2, c[0x0][0x450] ;  /* 0x00011400ff022b82 */ /* 0x000e620000000800 */
[----:B0-----:R-:W-:-:S05]  /*10fb0*/  @P2 IMAD.HI.U32 R5, R3, R4, RZ ;  /* 0x0000000403052227 */ /* 0x001fca00078e00ff */
[----:B-1----:R-:W-:-:S05]  /*10fc0*/  @P2 SHF.R.U32.HI R3, RZ, R2, R5 ;  /* 0x00000002ff032219 */ /* 0x002fca0000011605 */
[----:B------:R-:W-:Y:S02]  /*10fd0*/  IMAD.IADD R0, R0, 0x1, R3 ;  /* 0x0000000100007824 */ /* 0x000fe400078e0203 */
[----:B------:R-:W0:Y:S02]  /*10fe0*/  LDC.64 R2, c[0x0][0x9e0] ;  /* 0x00027800ff027b82 */ /* 0x000e240000000a00 */
[----:B0-----:R-:W-:Y:S01]  /*10ff0*/  ISETP.GE.AND P1, PT, R3, 0x1, PT ;  /* 0x000000010300780c */ /* 0x001fe20003f26270 */
[----:B------:R-:W-:-:S12]  /*11000*/  IMAD.IADD R2, R0, 0x1, R2 ;  /* 0x0000000100027824 */ /* 0x000fd800078e0202 */
[----:B--2---:R-:W-:Y:S05]  /*11010*/  @!P1 BRA `(.L_x_1173) ;  /* 0x0000000000489947 */ /* 0x004fea0003800000 */
[C---:B------:R-:W-:Y:S01]  /*11020*/  ISETP.GT.AND P0, PT, R0.reuse, RZ, PT ;  /* 0x000000ff0000720c */ /* 0x040fe20003f04270 */
[----:B------:R-:W-:Y:S01]  /*11030*/  BSSY B0, `(.L_x_1174) ;  /* 0x000000e000007945 */ /* 0x000fe20003800000 */
[----:B------:R-:W-:-:S11]  /*11040*/  VIADD R6, R0, 0xffffffff ;  /* 0xffffffff00067836 */ /* 0x000fd60000000000 */
[----:B------:R-:W-:Y:S05]  /*11050*/  @P0 BRA `(.L_x_1175) ;  /* 0x00000000001c0947 */ /* 0x000fea0003800000 */
[----:B------:R-:W-:Y:S01]  /*11060*/  ISETP.NE.AND P0, PT, R3, 0x1, PT ;  /* 0x000000010300780c */ /* 0x000fe20003f05270 */
[----:B------:R-:W-:-:S12]  /*11070*/  IMAD.MOV R0, RZ, RZ, -R0 ;  /* 0x000000ffff007224 */ /* 0x000fd800078e0a00 */
[----:B------:R-:W0:Y:S02]  /*11080*/  @P0 LDC.64 R4, c[0x0][0x9e8] ;  /* 0x00027a00ff040b82 */ /* 0x000e240000000a00 */
[----:B0-----:R-:W-:-:S05]  /*11090*/  @P0 IMAD.HI.U32 R4, R0, R4, RZ ;  /* 0x0000000400040227 */ /* 0x001fca00078e00ff */
[----:B------:R-:W-:-:S04]  /*110a0*/  @P0 SHF.R.U32.HI R0, RZ, R5, R4 ;  /* 0x00000005ff000219 */ /* 0x000fc80000011604 */
[----:B------:R-:W-:Y:S01]  /*110b0*/  LOP3.LUT R6, RZ, R0, RZ, 0x33, !PT ;  /* 0x00000000ff067212 */ /* 0x000fe200078e33ff */
[----:B------:R-:W-:Y:S06]  /*110c0*/  BRA `(.L_x_1176) ;  /* 0x0000000000107947 */ /* 0x000fec0003800000 */
.L_x_1175:
[----:B------:R-:W-:-:S13]  /*110d0*/  ISETP.NE.AND P0, PT, R3, 0x1, PT ;  /* 0x000000010300780c */ /* 0x000fda0003f05270 */
[----:B------:R-:W0:Y:S02]  /*110e0*/  @P0 LDC.64 R4, c[0x0][0x9e8] ;  /* 0x00027a00ff040b82 */ /* 0x000e240000000a00 */
[----:B0-----:R-:W-:-:S05]  /*110f0*/  @P0 IMAD.HI.U32 R4, R6, R4, RZ ;  /* 0x0000000406040227 */ /* 0x001fca00078e00ff */
[----:B------:R-:W-:-:S07]  /*11100*/  @P0 SHF.R.U32.HI R6, RZ, R5, R4 ;  /* 0x00000005ff060219 */ /* 0x000fce0000011604 */
.L_x_1176:
[----:B------:R-:W-:Y:S05]  /*11110*/  BSYNC B0 ;  /* 0x0000000000007941 */ /* 0x000fea0003800000 */
.L_x_1174:
[----:B------:R-:W-:-:S05]  /*11120*/  IMAD R5, R6, R3, R3 ;  /* 0x0000000306057224 */ /* 0x000fca00078e0203 */
[----:B------:R-:W-:-:S07]  /*11130*/  VIMNMX R2, R2, R5, PT ;  /* 0x0000000502027248 */ /* 0x000fce0003fe0100 */
.L_x_1173:
[----:B------:R-:W0:Y:S01]  /*11140*/  @P2 LDC R0, c[0x0][0x44c] ;  /* 0x00011300ff002b82 */ /* 0x000e220000000800 */
[----:B------:R-:W-:Y:S01]  /*11150*/  VIADD R2, R2, 0x7f ;  /* 0x0000007f02027836 */ /* 0x000fe20000000000 */
[----:B------:R-:W-:-:S06]  /*11160*/  ULDC UR4, c[0x0][0x9dc] ;  /* 0x0002770000047ab9 */ /* 0x000fcc0000000800 */
[----:B------:R-:W1:Y:S01]  /*11170*/  @P2 LDC R4, c[0x0][0x450] ;  /* 0x00011400ff042b82 */ /* 0x000e620000000800 */
[----:B0-----:R-:W-:-:S04]  /*11180*/  @P2 IMAD.HI.U32 R5, R27, R0, RZ ;  /* 0x000000001b052227 */ /* 0x001fc800078e00ff */
[----:B------:R-:W-:Y:S01]  /*11190*/  IMAD.MOV.U32 R0, RZ, RZ, R27 ;  /* 0x000000ffff007224 */ /* 0x000fe200078e001b */
[----:B-1----:R-:W-:Y:S01]  /*111a0*/  @P2 SHF.R.U32.HI R0, RZ, R4, R5 ;  /* 0x00000004ff002219 */ /* 0x002fe20000011605 */
[----:B------:R-:W-:Y:S01]  /*111b0*/  VIADD R4, R7, 0x7f ;  /* 0x0000007f07047836 */ /* 0x000fe20000000000 */
[----:B------:R-:W-:-:S04]  /*111c0*/  SHF.R.S32.HI R5, RZ, 0x1f, R2 ;  /* 0x0000001fff057819 */ /* 0x000fc80000011402 */
[----:B------:R-:W-:Y:S02]  /*111d0*/  LEA.HI R2, R5, R2, RZ, 0x7 ;  /* 0x0000000205027211 */ /* 0x000fe400078f38ff */
[----:B------:R-:W-:Y:S02]  /*111e0*/  SHF.R.S32.HI R5, RZ, 0x1f, R4 ;  /* 0x0000001fff057819 */ /* 0x000fe40000011404 */
[----:B------:R-:W-:Y:S02]  /*111f0*/  SHF.R.S32.HI R2, RZ, 0x7, R2 ;  /* 0x00000007ff027819 */ /* 0x000fe40000011402 */
[----:B------:R-:W-:-:S04]  /*11200*/  LEA.HI R5, R5, R4, RZ, 0x7 ;  /* 0x0000000405057211 */ /* 0x000fc800078f38ff */
[----:B------:R-:W-:-:S04]  /*11210*/  SHF.R.S32.HI R5, RZ, 0x7, R5 ;  /* 0x00000007ff057819 */ /* 0x000fc80000011405 */
[----:B------:R-:W-:Y:S02]  /*11220*/  VIMNMX R26, R5, R2, PT ;  /* 0x00000002051a7248 */ /* 0x000fe40003fe0100 */
[----:B------:R-:W-:-:S03]  /*11230*/  IADD3 R2, R0, R7, -R28 ;  /* 0x0000000700027210 */ /* 0x000fc60007ffe81c */
[----:B------:R0:W-:Y:S02]  /*11240*/  STL [R1+0x28], R26 ;  /* 0x0000281a01007387 */ /* 0x0001e40000100800 */
[----:B------:R-:W-:Y:S01]  /*11250*/  VIADD R0, R2, -UR4 ;  /* 0x8000000402007c36 */ /* 0x000fe20008000000 */
[----:B------:R-:W-:Y:S06]  /*11260*/  @!P1 BRA `(.L_x_1177) ;  /* 0x0000000000449947 */ /* 0x000fec0003800000 */
[----:B------:R-:W-:Y:S01]  /*11270*/  ISETP.GT.AND P0, PT, R2, -0x1, PT ;  /* 0xffffffff0200780c */ /* 0x000fe20003f04270 */
[----:B------:R-:W-:-:S12]  /*11280*/  BSSY B0, `(.L_x_1178) ;  /* 0x000000d000007945 */ /* 0x000fd80003800000 */
[----:B------:R-:W-:Y:S05]  /*11290*/  @P0 BRA `(.L_x_1179) ;  /* 0x00000000001c0947 */ /* 0x000fea0003800000 */
[----:B------:R-:W-:Y:S02]  /*112a0*/  ISETP.NE.AND P0, PT, R3, 0x1, PT ;  /* 0x000000010300780c */ /* 0x000fe40003f05270 */
[----:B------:R-:W-:-:S11]  /*112b0*/  LOP3.LUT R2, RZ, R2, RZ, 0x33, !PT ;  /* 0x00000002ff027212 */ /* 0x000fd600078e33ff */
[----:B------:R-:W1:Y:S02]  /*112c0*/  @P0 LDC.64 R4, c[0x0][0x9e8] ;  /* 0x00027a00ff040b82 */ /* 0x000e640000000a00 */
[----:B-1----:R-:W-:-:S05]  /*112d0*/  @P0 IMAD.HI.U32 R4, R2, R4, RZ ;  /* 0x0000000402040227 */ /* 0x002fca00078e00ff */
[----:B------:R-:W-:-:S04]  /*112e0*/  @P0 SHF.R.U32.HI R2, RZ, R5, R4 ;  /* 0x00000005ff020219 */ /* 0x000fc80000011604 */
[----:B------:R-:W-:Y:S01]  /*112f0*/  LOP3.LUT R2, RZ, R2, RZ, 0x33, !PT ;  /* 0x00000002ff027212 */ /* 0x000fe200078e33ff */
[----:B------:R-:W-:Y:S06]  /*11300*/  BRA `(.L_x_1180) ;  /* 0x0000000000107947 */ /* 0x000fec0003800000 */
.L_x_1179:
[----:B------:R-:W-:-:S13]  /*11310*/  ISETP.NE.AND P0, PT, R3, 0x1, PT ;  /* 0x000000010300780c */ /* 0x000fda0003f05270 */
[----:B------:R-:W1:Y:S02]  /*11320*/  @P0 LDC.64 R4, c[0x0][0x9e8] ;  /* 0x00027a00ff040b82 */ /* 0x000e640000000a00 */
[----:B-1----:R-:W-:-:S05]  /*11330*/  @P0 IMAD.HI.U32 R4, R2, R4, RZ ;  /* 0x0000000402040227 */ /* 0x002fca00078e00ff */
[----:B------:R-:W-:-:S07]  /*11340*/  @P0 SHF.R.U32.HI R2, RZ, R5, R4 ;  /* 0x00000005ff020219 */ /* 0x000fce0000011604 */
.L_x_1180:
[----:B------:R-:W-:Y:S05]  /*11350*/  BSYNC B0 ;  /* 0x0000000000007941 */ /* 0x000fea0003800000 */
.L_x_1178:
[----:B------:R-:W-:-:S05]  /*11360*/  IMAD R3, R2, R3, RZ ;  /* 0x0000000302037224 */ /* 0x000fca00078e02ff */
[----:B------:R-:W-:-:S07]  /*11370*/  VIMNMX R0, R0, R3, !PT ;  /* 0x0000000300007248 */ /* 0x000fce0007fe0100 */
.L_x_1177:
[----:B------:R-:W-:Y:S01]  /*11380*/  SHF.R.S32.HI R3, RZ, 0x1f, R0 ;  /* 0x0000001fff037819 */ /* 0x000fe20000011400 */
[----:B------:R-:W-:Y:S03]  /*11390*/  BSSY B7, `(.L_x_1181) ;  /* 0x0000359000077945 */ /* 0x000fe60003800000 */
[----:B------:R-:W-:-:S04]  /*113a0*/  LEA.HI R3, R3, R0, RZ, 0x7 ;  /* 0x0000000003037211 */ /* 0x000fc800078f38ff */
[----:B------:R-:W-:-:S04]  /*113b0*/  SHF.R.S32.HI R3, RZ, 0x7, R3 ;  /* 0x00000007ff037819 */ /* 0x000fc80000011403 */
[----:B------:R-:W-:-:S04]  /*113c0*/  VIMNMX R2, RZ, R3, !PT ;  /* 0x00000003ff027248 */ /* 0x000fc80007fe0100 */
[----:B------:R-:W-:Y:S01]  /*113d0*/  ISETP.GT.AND P0, PT, R26, R2, PT ;  /* 0x000000021a00720c */ /* 0x000fe20003f04270 */
[----:B------:R1:W-:-:S12]  /*113e0*/  STL [R1+0x10], R2 ;  /* 0x0000100201007387 */ /* 0x0003d80000100800 */
[----:B-1----:R-:W-:Y:S05]  /*113f0*/  @P0 BRA `(.L_x_1182) ;  /* 0x0000000000440947 */ /* 0x002fea0003800000 */
[----:B------:R-:W1:Y:S02]  /*11400*/  S2R R2, SR_TID.X ;  /* 0x0000000000027919 */ /* 0x000e640000002100 */
[----:B-1----:R-:W-:-:S04]  /*11410*/  LOP3.LUT R2, R2, 0x7f, RZ, 0xc0, !PT ;  /* 0x0000007f02027812 */ /* 0x002fc800078ec0ff */
[----:B------:R-:W-:-:S13]  /*11420*/  ISETP.NE.AND P0, PT, R2, RZ, PT ;  /* 0x000000ff0200720c */ /* 0x000fda0003f05270 */
[----:B------:R-:W-:Y:S05]  /*11430*/  @P0 BRA `(.L_x_1183) ;  /* 0x0000003400380947 */ /* 0x000fea0003800000 */
[----:B------:R-:W1:Y:S01]  /*11440*/  S2R R5, SR_LANEID ;  /* 0x0000000000057919 */ /* 0x000e620000000000 */
[----:B------:R-:W-:Y:S01]  /*11450*/  VOTEU.ANY UR4, UPT, PT ;  /* 0x0000000000047886 */ /* 0x000fe200038e0100 */
[----:B------:R-:W2:Y:S01]  /*11460*/  LDC.64 R2, c[0x0][0xc60] ;  /* 0x00031800ff027b82 */ /* 0x000ea20000000a00 */
[----:B------:R-:W1:Y:S02]  /*11470*/  FLO.U32 R0, UR4 ;  /* 0x0000000400007d00 */ /* 0x000e6400080e0000 */
[----:B-1----:R-:W-:-:S06]  /*11480*/  ISETP.EQ.U32.AND P0, PT, R0, R5, PT ;  /* 0x000000050000720c */ /* 0x002fcc0003f02070 */
[----:B------:R-:W2:Y:S07]  /*11490*/  POPC R5, UR4 ;  /* 0x0000000400057d09 */ /* 0x000eae0008000000 */
[----:B--2---:R-:W2:Y:S01]  /*114a0*/  @P0 ATOMG.E.ADD.STRONG.GPU PT, R3, desc[UR54][R2.64], R5 ;  /* 0x00000005020309a8 */ /* 0x004ea200081ee1f6 */
[----:B------:R-:W1:Y:S02]  /*114b0*/  S2R R4, SR_LTMASK ;  /* 0x0000000000047919 */ /* 0x000e640000003900 */
[----:B-1----:R-:W-:-:S04]  /*114c0*/  LOP3.LUT R4, R4, UR4, RZ, 0xc0, !PT ;  /* 0x0000000404047c12 */ /* 0x002fc8000f8ec0ff */
[----:B------:R-:W1:Y:S01]  /*114d0*/  POPC R7, R4 ;  /* 0x0000000400077309 */ /* 0x000e620000000000 */
[----:B--2---:R-:W1:Y:S02]  /*114e0*/  SHFL.IDX PT, R0, R3, R0, 0x1f ;  /* 0x00001f0003007589 */ /* 0x004e6400000e0000 */
[----:B-1----:R-:W-:Y:S01]  /*114f0*/  IADD3 R16, R0, UR37, R7 ;  /* 0x0000002500107c10 */ /* 0x002fe2000fffe007 */
[----:B------:R-:W-:Y:S06]  /*11500*/  BRA `(.L_x_1183) ;  /* 0x0000003400047947 */ /* 0x000fec0003800000 */
.L_x_1182:
        /* <DEDUP_REMOVED lines=20> */
.L_x_1185:
[----:B------:R-:W-:Y:S05]  /*11650*/  BSYNC B6 ;  /* 0x0000000000067941 */ /* 0x000fea0003800000 */
.L_x_1184:
        /* <DEDUP_REMOVED lines=20> */
.L_x_1188:
        /* <DEDUP_REMOVED lines=15> */
.L_x_1187:
[----:B------:R-:W-:Y:S05]  /*11890*/  BSYNC B6 ;  /* 0x0000000000067941 */ /* 0x000fea0003800000 */
.L_x_1186:
[----:B------:R-:W-:Y:S01]  /*118a0*/  ULDC.64 UR4, c[0x0][0x9f8] ;  /* 0x00027e0000047ab9 */ /* 0x000fe20000000a00 */
[----:B------:R-:W2:Y:S01]  /*118b0*/  LDL R17, [R1+0xc] ;  /* 0x00000c0001117983 */ /* 0x000ea20000100800 */
[----:B------:R-:W-:Y:S01]  /*118c0*/  ISETP.NE.U32.AND P0, PT, RZ, UR4, PT ;  /* 0x00000004ff007c0c */ /* 0x000fe2000bf05070 */
[----:B------:R-:W-:Y:S01]  /*118d0*/  IMAD.MOV.U32 R7, RZ, RZ, R19 ;  /* 0x000000ffff077224 */ /* 0x000fe200078e0013 */
[----:B------:R-:W1:Y:S01]  /*118e0*/  LDC R9, c[0x0][0x430] ;  /* 0x00010c00ff097b82 */ /* 0x000e620000000800 */
[----:B------:R-:W3:Y:S01]  /*118f0*/  S2R R21, SR_TID.X ;  /* 0x0000000000157919 */ /* 0x000ee20000002100 */
[----:B------:R-:W-:Y:S01]  /*11900*/  ISETP.NE.AND.EX P0, PT, RZ, UR5, PT, P0 ;  /* 0x00000005ff007c0c */ /* 0x000fe2000bf05300 */
[----:B------:R-:W4:Y:S01]  /*11910*/  S2R R20, SR_TID.X ;  /* 0x0000000000147919 */ /* 0x000f220000002100 */
[----:B0-----:R-:W-:Y:S01]  /*11920*/  VIADD R26, R26, 0xffffffff ;  /* 0xffffffff1a1a7836 */ /* 0x001fe20000000000 */
[----:B------:R-:W-:Y:S01]  /*11930*/  LOP3.LUT R23, R23, 0xffffffdf, RZ, 0xc0, !PT ;  /* 0xffffffdf17177812 */ /* 0x000fe200078ec0ff */
[----:B------:R-:W-:-:S09]  /*11940*/  ULDC UR4, c[0x0][0x2f4] ;  /* 0x0000bd0000047ab9 */ /* 0x000fd20000000800 */
[----:B------:R-:W0:Y:S02]  /*11950*/  @P0 LDC.64 R2, c[0x0][0x9f8] ;  /* 0x00027e00ff020b82 */ /* 0x000e240000000a00 */
[----:B0-----:R-:W-:-:S05]  /*11960*/  @P0 IMAD.WIDE R2, R19, 0x4, R2 ;  /* 0x0000000413020825 */ /* 0x001fca00078e0202 */
[----:B------:R0:W2:Y:S01]  /*11970*/  @P0 LDG.E R7, desc[UR54][R2.64] ;  /* 0x0000003602070981 */ /* 0x0000a2000c1e1900 */
[----:B-1----:R-:W-:Y:S01]  /*11980*/  ISETP.NE.AND P1, PT, R9, 0x1, PT ;  /* 0x000000010900780c */ /* 0x002fe20003f25270 */
[----:B---3--:R-:W-:Y:S01]  /*11990*/  IMAD.SHL.U32 R21, R21, 0x20, RZ ;  /* 0x0000002015157824 */ /* 0x008fe200078e00ff */
[----:B----4-:R-:W-:Y:S01]  /*119a0*/  LOP3.LUT R20, R20, 0x7f, RZ, 0xc0, !PT ;  /* 0x0000007f14147812 */ /* 0x010fe200078ec0ff */
[----:B------:R-:W-:-:S03]  /*119b0*/  IMAD.SHL.U32 R8, R26, 0x80, RZ ;  /* 0x000000801a087824 */ /* 0x000fc600078e00ff */
[----:B------:R-:W-:Y:S02]  /*119c0*/  SHF.R.U32.HI R20, RZ, 0x2, R20 ;  /* 0x00000002ff147819 */ /* 0x000fe40000011614 */
[----:B------:R-:W-:-:S04]  /*119d0*/  LOP3.LUT R21, R21, 0x60, RZ, 0xc0, !PT ;  /* 0x0000006015157812 */ /* 0x000fc800078ec0ff */
[----:B------:R-:W-:Y:S01]  /*119e0*/  LOP3.LUT R5, R8, R20, R21, 0xfe, !PT ;  /* 0x0000001408057212 */ /* 0x000fe200078efe15 */
[----:B------:R-:W1:Y:S01]  /*119f0*/  @P1 LDC R6, c[0x0][0x434] ;  /* 0x00010d00ff061b82 */ /* 0x000e620000000800 */
[----:B------:R-:W-:-:S07]  /*11a00*/  @P1 LOP3.LUT R23, R23, 0x20, RZ, 0xfc, !PT ;  /* 0x0000002017171812 */ /* 0x000fce00078efcff */
[----:B------:R-:W3:Y:S01]  /*11a10*/  @P1 LDC R0, c[0x0][0x438] ;  /* 0x00010e00ff001b82 */ /* 0x000ee20000000800 */
[----:B------:R-:W-:Y:S01]  /*11a20*/  LOP3.LUT R23, R23, 0xfffffffb, RZ, 0xc0, !PT ;  /* 0xfffffffb17177812 */ /* 0x000fe200078ec0ff */
[----:B------:R-:W-:Y:S01]  /*11a30*/  UMOV UR5, 0xffffffff ;  /* 0xffffffff00057882 */ /* 0x000fe20000000000 */
[C---:B--2---:R-:W-:Y:S01]  /*11a40*/  ISETP.GE.AND P0, PT, R5.reuse, R17, PT ;  /* 0x000000110500720c */ /* 0x044fe20003f06270 */
[----:B------:R-:W-:-:S04]  /*11a50*/  IMAD.IADD R5, R5, 0x1, R24 ;  /* 0x0000000105057824 */ /* 0x000fc800078e0218 */
[----:B-1----:R-:W-:-:S04]  /*11a60*/  @P1 IMAD.HI.U32 R6, R5, R6, RZ ;  /* 0x0000000605061227 */ /* 0x002fc800078e00ff */
[----:B------:R-:W-:Y:S01]  /*11a70*/  IMAD.MOV.U32 R4, RZ, RZ, R5 ;  /* 0x000000ffff047224 */ /* 0x000fe200078e0005 */
[----:B---3--:R-:W-:-:S03]  /*11a80*/  @P1 SHF.R.U32.HI R4, RZ, R0, R6 ;  /* 0x00000000ff041219 */ /* 0x008fc60000011606 */
[----:B0-----:R-:W0:Y:S02]  /*11a90*/  @!P0 LDC.64 R2, c[0x0][0x428] ;  /* 0x00010a00ff028b82 */ /* 0x001e240000000a00 */
[----:B------:R-:W-:-:S04]  /*11aa0*/  IMAD.MOV R0, RZ, RZ, -R4 ;  /* 0x000000ffff007224 */ /* 0x000fc800078e0a04 */
[----:B------:R-:W-:Y:S01]  /*11ab0*/  IMAD R0, R9, R0, R5 ;  /* 0x0000000009007224 */ /* 0x000fe200078e0205 */
[--C-:B------:R-:W-:Y:S01]  /*11ac0*/  @!P0 SHF.R.S32.HI R5, RZ, 0x1f, R4.reuse ;  /* 0x0000001fff058819 */ /* 0x100fe20000011404 */
[----:B------:R-:W1:Y:S01]  /*11ad0*/  S2R R9, SR_TID.X ;  /* 0x0000000000097919 */ /* 0x000e620000002100 */
[----:B------:R-:W-:Y:S01]  /*11ae0*/  SHF.R.S32.HI R6, RZ, 0x1f, R7 ;  /* 0x0000001fff067819 */ /* 0x000fe20000011407 */
[----:B------:R-:W-:Y:S01]  /*11af0*/  STL [R1+0x8], R7 ;  /* 0x0000080701007387 */ /* 0x000fe20000100800 */
[----:B0-----:R-:W-:-:S03]  /*11b00*/  @!P0 IMAD.WIDE.U32 R4, R7, R2, R4 ;  /* 0x0000000207048225 */ /* 0x001fc600078e0004 */
[----:B------:R0:W-:Y:S01]  /*11b10*/  STL [R1+0x18], R6 ;  /* 0x0000180601007387 */ /* 0x0001e20000100800 */
[----:B-1----:R-:W-:-:S05]  /*11b20*/  IMAD.SHL.U32 R17, R9, 0x8, RZ ;  /* 0x0000000809117824 */ /* 0x002fca00078e00ff */
[----:B------:R-:W-:Y:S01]  /*11b30*/  LOP3.LUT R17, R17, 0x18, RZ, 0xc0, !PT ;  /* 0x0000001811117812 */ /* 0x000fe200078ec0ff */
[----:B0-----:R-:W-:-:S04]  /*11b40*/  @!P0 IMAD R6, R6, R2, RZ ;  /* 0x0000000206068224 */ /* 0x001fc800078e02ff */
[----:B------:R-:W-:Y:S02]  /*11b50*/  @!P0 IMAD R6, R7, R3, R6 ;  /* 0x0000000307068224 */ /* 0x000fe400078e0206 */
[----:B------:R-:W0:Y:S01]  /*11b60*/  @!P0 LDC.64 R2, c[0x0][0x418] ;  /* 0x00010600ff028b82 */ /* 0x000e220000000a00 */
[----:B------:R-:W-:Y:S01]  /*11b70*/  ISETP.GE.AND P2, PT, R17, UR4, PT ;  /* 0x0000000411007c0c */ /* 0x000fe2000bf46270 */
[----:B------:R-:W-:Y:S01]  /*11b80*/  @!P0 IMAD.IADD R5, R5, 0x1, R6 ;  /* 0x0000000105058824 */ /* 0x000fe200078e0206 */
[C---:B------:R-:W-:Y:S02]  /*11b90*/  LOP3.LUT R10, R17.reuse, 0x20, RZ, 0xfc, !PT ;  /* 0x00000020110a7812 */ /* 0x040fe400078efcff */
[----:B------:R-:W-:-:S09]  /*11ba0*/  LOP3.LUT R9, R17, 0x40, RZ, 0xfc, !PT ;  /* 0x0000004011097812 */ /* 0x000fd200078efcff */
[----:B------:R-:W-:Y:S02]  /*11bb0*/  @P2 LOP3.LUT R23, R23, 0x4, RZ, 0xfc, !PT ;  /* 0x0000000417172812 */ /* 0x000fe400078efcff */
[----:B0-----:R-:W-:-:S04]  /*11bc0*/  @!P0 LEA R6, P1, R4, R2, 0x2 ;  /* 0x0000000204068211 */ /* 0x001fc800078210ff */
[----:B------:R-:W-:Y:S01]  /*11bd0*/  @!P0 LEA.HI.X R7, R4, R3, R5, 0x2, P1 ;  /* 0x0000000304078211 */ /* 0x000fe200008f1405 */
[----:B------:R-:W-:Y:S01]  /*11be0*/  IMAD.MOV.U32 R3, RZ, RZ, RZ ;  /* 0x000000ffff037224 */ /* 0x000fe200078e00ff */
[----:B------:R-:W-:Y:S02]  /*11bf0*/  ISETP.GE.AND P1, PT, R10, UR4, PT ;  /* 0x000000040a007c0c */ /* 0x000fe4000bf26270 */
[----:B------:R-:W-:-:S03]  /*11c00*/  LOP3.LUT R23, R23, 0xfffffffd, RZ, 0xc0, !PT ;  /* 0xfffffffd17177812 */ /* 0x000fc600078ec0ff */
[----:B------:R0:W5:Y:S01]  /*11c10*/  @!P0 LDG.E R3, desc[UR54][R6.64] ;  /* 0x0000003606038981 */ /* 0x000162000c1e1900 */
[----:B------:R-:W-:Y:S01]  /*11c20*/  ISETP.GE.AND P0, PT, R9, UR4, PT ;  /* 0x0000000409007c0c */ /* 0x000fe2000bf06270 */
[----:B------:R-:W-:-:S06]  /*11c30*/  IMAD.U32 R2, RZ, RZ, UR36 ;  /* 0x00000024ff027e24 */ /* 0x000fcc000f8e00ff */
[----:B------:R-:W-:-:S04]  /*11c40*/  @P1 LOP3.LUT R23, R23, 0x2, RZ, 0xfc, !PT ;  /* 0x0000000217171812 */ /* 0x000fc800078efcff */
[----:B------:R-:W-:-:S04]  /*11c50*/  LOP3.LUT R23, R23, 0xfffffffe, RZ, 0xc0, !PT ;  /* 0xfffffffe17177812 */ /* 0x000fc800078ec0ff */
[----:B------:R-:W-:Y:S01]  /*11c60*/  @P0 LOP3.LUT R23, R23, 0x1, RZ, 0xfc, !PT ;  /* 0x0000000117170812 */ /* 0x000fe200078efcff */
[----:B0-----:R-:W-:Y:S06]  /*11c70*/  BRA.DIV UR5, `(.L_x_1189) ;  /* 0x0000003e05f07947 */ /* 0x001fec000b800000 */
.L_x_1255:
[----:B------:R-:W-:Y:S02]  /*11c80*/  SHF.R.S32.HI R9, RZ, 0x1f, R18 ;  /* 0x0000001fff097819 */ /* 0x000fe40000011412 */
[----:B------:R-:W-:Y:S02]  /*11c90*/  ISETP.NE.AND P0, PT, R2, 0x3, PT ;  /* 0x000000030200780c */ /* 0x000fe40003f05270 */
[----:B------:R-:W-:Y:S01]  /*11ca0*/  LOP3.LUT R23, R23, 0xffffffef, RZ, 0xc0, !PT ;  /* 0xffffffef17177812 */ /* 0x000fe200078ec0ff */
[----:B------:R0:W-:Y:S10]  /*11cb0*/  STL [R1+0x4], R9 ;  /* 0x0000040901007387 */ /* 0x0001f40000100800 */
[----:B------:R-:W-:Y:S01]  /*11cc0*/  @P0 LOP3.LUT R23, R23, 0x10, RZ, 0xfc, !PT ;  /* 0x0000001017170812 */ /* 0x000fe200078efcff */
[----:B0-----:R-:W-:Y:S06]  /*11cd0*/  @!P0 BRA `(.L_x_1190) ;  /* 0x0000000000048947 */ /* 0x001fec0003800000 */
[----:B------:R-:W-:Y:S01]  /*11ce0*/  BPT.TRAP 0x1 ;  /* 0x000000040000795c */ /* 0x000fe20000300000 */
.L_x_1190:
[----:B------:R-:W-:Y:S01]  /*11cf0*/  SHF.R.S32.HI R6, RZ, 0x1f, R0 ;  /* 0x0000001fff067819 */ /* 0x000fe20000011400 */
[----:B------:R-:W-:Y:S01]  /*11d00*/  ULDC.64 UR4, c[0x0][0x328] ;  /* 0x0000ca0000047ab9 */ /* 0x000fe20000000a00 */
[----:B-----5:R-:W-:Y:S01]  /*11d10*/  SHF.R.S32.HI R7, RZ, 0x1f, R3 ;  /* 0x0000001fff077819 */ /* 0x020fe20000011403 */
[----:B------:R-:W-:Y:S01]  /*11d20*/  IMAD.WIDE.U32 R4, R0, UR4, RZ ;  /* 0x0000000400047c25 */ /* 0x000fe2000f8e00ff */
[----:B------:R-:W-:Y:S03]  /*11d30*/  BSSY B0, `(.L_x_1191) ;  /* 0x0000015000007945 */ /* 0x000fe60003800000 */
[----:B------:R-:W-:-:S04]  /*11d40*/  IMAD R2, R6, UR4, RZ ;  /* 0x0000000406027c24 */ /* 0x000fc8000f8e02ff */
        /* <DEDUP_REMOVED lines=16> */
[----:B------:R-:W-:-:S04]  /*11e50*/  SHF.L.U32 R4, R29, 0x1f, RZ ;  /* 0x0000001f1d047819 */ /* 0x000fc800000006ff */
[----:B------:R-:W0:Y:S02]  /*11e60*/  SYNCS.PHASECHK.TRANS64.TRYWAIT P0, [R2+URZ+0x2d840], R4 ;  /* 0x02d84004020075a7 */ /* 0x000e24000800017f */
[----:B0-----:R-:W-:Y:S05]  /*11e70*/  @!P0 BRA `(.L_x_1192) ;  /* 0x0000003c00a48947 */ /* 0x001fea0003800000 */
.L_x_1256:
[----:B------:R-:W-:Y:S05]  /*11e80*/  BSYNC B0 ;  /* 0x0000000000007941 */ /* 0x000fea0003800000 */
.L_x_1191:
[----:B------:R-:W2:Y:S01]  /*11e90*/  LDL R9, [R1+0x4] ;  /* 0x0000040001097983 */ /* 0x000ea20000100800 */
[----:B------:R-:W-:-:S03]  /*11ea0*/  ULDC.64 UR4, c[0x0][0x300] ;  /* 0x0000c00000047ab9 */ /* 0x000fc60000000a00 */
[----:B------:R-:W3:Y:S01]  /*11eb0*/  LDL R13, [R1+0xc] ;  /* 0x00000c00010d7983 */ /* 0x000ee20000100800 */
[----:B------:R-:W-:Y:S01]  /*11ec0*/  IMAD R6, R6, UR4, RZ ;  /* 0x0000000406067c24 */ /* 0x000fe2000f8e02ff */
[C---:B------:R-:W-:Y:S01]  /*11ed0*/  LOP3.LUT P4, RZ, R23.reuse, 0x4, RZ, 0xc0, !PT ;  /* 0x0000000417ff7812 */ /* 0x040fe2000788c0ff */
[C---:B0-----:R-:W-:Y:S01]  /*11ee0*/  IMAD.WIDE.U32 R4, R0.reuse, UR4, RZ ;  /* 0x0000000400047c25 */ /* 0x041fe2000f8e00ff */
[----:B------:R-:W0:Y:S01]  /*11ef0*/  S2R R10, SR_TID.X ;  /* 0x00000000000a7919 */ /* 0x000e220000002100 */
[C---:B------:R-:W-:Y:S02]  /*11f00*/  LOP3.LUT P3, RZ, R23.reuse, 0x2, RZ, 0xc0, !PT ;  /* 0x0000000217ff7812 */ /* 0x040fe4000786c0ff */
[----:B------:R-:W-:Y:S01]  /*11f10*/  IMAD R6, R0, UR5, R6 ;  /* 0x0000000500067c24 */ /* 0x000fe2000f8e0206 */
[----:B------:R-:W-:Y:S01]  /*11f20*/  ULDC.64 UR4, c[0x0][0x310] ;  /* 0x0000c40000047ab9 */ /* 0x000fe20000000a00 */
[----:B------:R-:W-:Y:S01]  /*11f30*/  LOP3.LUT P2, RZ, R23, 0x1, RZ, 0xc0, !PT ;  /* 0x0000000117ff7812 */ /* 0x000fe2000784c0ff */
[----:B------:R-:W-:-:S02]  /*11f40*/  IMAD R7, R7, UR4, RZ ;  /* 0x0000000407077c24 */ /* 0x000fc4000f8e02ff */
[----:B------:R-:W-:Y:S02]  /*11f50*/  IMAD.IADD R5, R5, 0x1, R6 ;  /* 0x0000000105057824 */ /* 0x000fe400078e0206 */
[C---:B------:R-:W-:Y:S02]  /*11f60*/  IMAD R7, R3.reuse, UR5, R7 ;  /* 0x0000000503077c24 */ /* 0x040fe4000f8e0207 */
[----:B------:R-:W-:Y:S01]  /*11f70*/  IMAD.WIDE.U32 R4, R3, UR4, R4 ;  /* 0x0000000403047c25 */ /* 0x000fe2000f8e0004 */
[----:B------:R-:W-:-:S03]  /*11f80*/  ULDC.64 UR4, c[0x0][0x308] ;  /* 0x0000c20000047ab9 */ /* 0x000fc60000000a00 */
[----:B------:R-:W-:Y:S02]  /*11f90*/  IMAD.IADD R5, R5, 0x1, R7 ;  /* 0x0000000105057824 */ /* 0x000fe400078e0207 */
[----:B------:R-:W-:Y:S01]  /*11fa0*/  IMAD.WIDE.U32 R4, R18, UR4, R4 ;  /* 0x0000000412047c25 */ /* 0x000fe2000f8e0004 */
[----:B0-----:R-:W-:-:S04]  /*11fb0*/  LOP3.LUT R12, R10, 0x7f, RZ, 0xc0, !PT ;  /* 0x0000007f0a0c7812 */ /* 0x001fc800078ec0ff */
[----:B------:R-:W-:Y:S01]  /*11fc0*/  SHF.R.U32.HI R12, RZ, 0x2, R12 ;  /* 0x00000002ff0c7819 */ /* 0x000fe2000001160c */
[----:B--2---:R-:W-:Y:S02]  /*11fd0*/  IMAD R6, R9, UR4, RZ ;  /* 0x0000000409067c24 */ /* 0x004fe4000f8e02ff */
[----:B------:R-:W0:Y:S02]  /*11fe0*/  S2R R9, SR_TID.X ;  /* 0x0000000000097919 */ /* 0x000e240000002100 */
[----:B------:R-:W-:Y:S01]  /*11ff0*/  IMAD R6, R18, UR5, R6 ;  /* 0x0000000512067c24 */ /* 0x000fe2000f8e0206 */
[----:B------:R-:W-:Y:S01]  /*12000*/  ULDC.64 UR4, c[0x0][0x2e8] ;  /* 0x0000ba0000047ab9 */ /* 0x000fe20000000a00 */
[----:B---3--:R-:W-:Y:S02]  /*12010*/  IADD3 R3, -R12, R13, -R8 ;  /* 0x0000000d0c037210 */ /* 0x008fe40007ffe908 */
[----:B------:R-:W-:Y:S01]  /*12020*/  IMAD.IADD R6, R5, 0x1, R6 ;  /* 0x0000000105067824 */ /* 0x000fe200078e0206 */
[----:B------:R-:W-:Y:S01]  /*12030*/  LEA R0, P0, R4, UR4, 0x1 ;  /* 0x0000000404007c11 */ /* 0x000fe2000f8008ff */
[----:B------:R-:W-:-:S03]  /*12040*/  UMOV UR4, 0xffffffff ;  /* 0xffffffff00047882 */ /* 0x000fc60000000000 */
[----:B------:R-:W-:Y:S02]  /*12050*/  LEA.HI.X R6, R4, UR5, R6, 0x1, P0 ;  /* 0x0000000504067c11 */ /* 0x000fe400080f0c06 */
        /* <DEDUP_REMOVED lines=12> */
[----:B------:R-:W1:Y:S01]  /*12120*/  SHFL.IDX PT, R4, R6, RZ, 0x1c1f ;  /* 0x001c1fff06047589 */ /* 0x000e6200000e0000 */
[----:B0-----:R-:W-:-:S05]  /*12130*/  @P0 LEA R5, P1, R9, R5, 0x1 ;  /* 0x0000000509050211 */ /* 0x001fca00078208ff */
[----:B-1----:R-:W-:Y:S01]  /*12140*/  @P0 IMAD.X R4, RZ, RZ, R4, P1 ;  /* 0x000000ffff040224 */ /* 0x002fe200008e0604 */
[----:B------:R-:W-:-:S04]  /*12150*/  ISETP.GE.AND P1, PT, R3, 0x21, PT ;  /* 0x000000210300780c */ /* 0x000fc80003f26270 */
        /* <DEDUP_REMOVED lines=32> */
.L_x_1266:
        /* <DEDUP_REMOVED lines=12> */
.L_x_1194:
        /* <DEDUP_REMOVED lines=11> */
.L_x_1195:
[----:B------:R1:W5:Y:S01]  /*124d0*/  LDL.LU R3, [R1] ;  /* 0x0000000001037983 */ /* 0x0003620000300800 */
[----:B------:R1:W-:Y:S02]  /*124e0*/  SYNCS.ARRIVE.TRANS64.A1T0 RZ, [R2+URZ+0x2d830], RZ ;  /* 0x02d830ff02ff79a7 */ /* 0x0003e4000810003f */
[----:B------:R-:W-:Y:S05]  /*124f0*/  WARPSYNC.ALL ;  /* 0x0000000000007948 */ /* 0x000fea0003800000 */
[----:B------:R-:W-:Y:S01]  /*12500*/  ULDC.64 UR4, c[0x0][0x298] ;  /* 0x0000a60000047ab9 */ /* 0x000fe20000000a00 */
[----:B------:R-:W-:Y:S01]  /*12510*/  BSSY B6, `(.L_x_1196) ;  /* 0x000001c000067945 */ /* 0x000fe20003800000 */
[----:B-1----:R-:W-:Y:S01]  /*12520*/  VIADD R2, R22, 0xc400 ;  /* 0x0000c40016027836 */ /* 0x002fe20000000000 */
[----:B------:R-:W-:Y:S04]  /*12530*/  BAR.SYNC.DEFER_BLOCKING 0x8, 0x200 ;  /* 0x0208000000007b1d */ /* 0x000fe80000010000 */
[----:B------:R-:W-:-:S02]  /*12540*/  LOP3.LUT P0, RZ, R2, 0x1bf, RZ, 0xc0, !PT ;  /* 0x000001bf02ff7812 */ /* 0x000fc4000780c0ff */
[----:B-----5:R-:W-:Y:S01]  /*12550*/  SHF.R.S32.HI R0, RZ, 0x1f, R3 ;  /* 0x0000001fff007819 */ /* 0x020fe20000011403 */
[----:B0-----:R-:W-:-:S04]  /*12560*/  IMAD.WIDE.U32 R4, R3, UR4, RZ ;  /* 0x0000000403047c25 */ /* 0x001fc8000f8e00ff */
[----:B------:R-:W-:Y:S01]  /*12570*/  IMAD R0, R0, UR4, RZ ;  /* 0x0000000400007c24 */ /* 0x000fe2000f8e02ff */
[----:B------:R0:W-:Y:S03]  /*12580*/  STL.64 [R1+0x20], R4 ;  /* 0x0000200401007387 */ /* 0x0001e60000100a00 */
[----:B------:R-:W-:-:S04]  /*12590*/  IMAD R0, R3, UR5, R0 ;  /* 0x0000000503007c24 */ /* 0x000fc8000f8e0200 */
[----:B------:R-:W-:-:S05]  /*125a0*/  IMAD.IADD R0, R5, 0x1, R0 ;  /* 0x0000000105007824 */ /* 0x000fca00078e0200 */
[----:B------:R0:W-:Y:S01]  /*125b0*/  STL [R1], R0 ;  /* 0x0000000001007387 */ /* 0x0001e20000100800 */
[----:B------:R-:W-:Y:S05]  /*125c0*/  @!P0 BRA `(.L_x_1197) ;  /* 0x0000000000408947 */ /* 0x000fea0003800000 */
[----:B------:R-:W-:Y:S01]  /*125d0*/  MOV R2, 0x0 ;  /* 0x0000000000027802 */ /* 0x000fe20000000f00 */
[----:B------:R-:W-:Y:S01]  /*125e0*/  ULDC.64 UR6, c[0x4][0x88] ;  /* 0x0100220000067ab9 */ /* 0x000fe20000000a00 */
[----:B------:R-:W-:Y:S01]  /*125f0*/  ULDC.64 UR8, c[0x4][0x90] ;  /* 0x0100240000087ab9 */ /* 0x000fe20000000a00 */
[----:B------:R-:W-:Y:S01]  /*12600*/  ULDC.64 UR4, c[0x4][0x20] ;  /* 0x0100080000047ab9 */ /* 0x000fe20000000a00 */
[----:B0-----:R-:W-:Y:S02]  /*12610*/  IMAD.U32 R4, RZ, RZ, UR6 ;  /* 0x00000006ff047e24 */ /* 0x001fe4000f8e00ff */
[----:B------:R-:W0:Y:S01]  /*12620*/  LDC.64 R2, c[0x4][R2] ;  /* 0x0100000002027b82 */ /* 0x000e220000000a00 */
        /* <DEDUP_REMOVED lines=10> */
.L_x_1197:
[----:B------:R-:W-:Y:S05]  /*126d0*/  BSYNC B6 ;  /* 0x0000000000067941 */ /* 0x000fea0003800000 */
.L_x_1196:
[----:B------:R-:W2:Y:S01]  /*126e0*/  LDL.LU R21, [R1] ;  /* 0x0000000001157983 */ /* 0x000ea20000300800 */
[----:B------:R-:W1:Y:S01]  /*126f0*/  LDC R6, c[0x0][0x448] ;  /* 0x00011200ff067b82 */ /* 0x000e620000000800 */
[----:B------:R-:W-:Y:S01]  /*12700*/  ULDC.64 UR4, c[0x0][0x2d8] ;  /* 0x0000b60000047ab9 */ /* 0x000fe20000000a00 */
[----:B------:R-:W-:Y:S01]  /*12710*/  LOP3.LUT P6, RZ, R23, 0x40, RZ, 0xc0, !PT ;  /* 0x0000004017ff7812 */ /* 0x000fe200078cc0ff */
[----:B------:R-:W2:Y:S01]  /*12720*/  LDL.LU.64 R2, [R1+0x20] ;  /* 0x0000200001027983 */ /* 0x000ea20000300a00 */
[----:B0-----:R-:W-:Y:S01]  /*12730*/  SHF.R.S32.HI R5, RZ, 0x1f, R19 ;  /* 0x0000001fff057819 */ /* 0x001fe20000011413 */
[----:B------:R-:W-:Y:S01]  /*12740*/  ULDC.64 UR6, c[0x0][0x2c8] ;  /* 0x0000b20000067ab9 */ /* 0x000fe20000000a00 */
[----:B------:R-:W-:Y:S01]  /*12750*/  ULDC.64 UR8, c[0x0][0x280] ;  /* 0x0000a00000087ab9 */ /* 0x000fe20000000a00 */
[----:B------:R-:W3:Y:S01]  /*12760*/  LDL R20, [R1+0x4] ;  /* 0x0000040001147983 */ /* 0x000ee20000100800 */
[----:B------:R-:W-:Y:S01]  /*12770*/  SEL R5, R5, RZ, !P6 ;  /* 0x000000ff05057207 */ /* 0x000fe20007000000 */
[----:B------:R-:W0:Y:S01]  /*12780*/  LDC R10, c[0x0][0x448] ;  /* 0x00011200ff0a7b82 */ /* 0x000e220000000800 */
[----:B------:R-:W-:Y:S01]  /*12790*/  SEL R0, R19, RZ, !P6 ;  /* 0x000000ff13007207 */ /* 0x000fe20007000000 */
[----:B------:R-:W4:Y:S01]  /*127a0*/  S2R R13, SR_TID.X ;  /* 0x00000000000d7919 */ /* 0x000f220000002100 */
[----:B-1----:R-:W-:Y:S01]  /*127b0*/  ISETP.NE.AND P6, PT, R6, 0x1, PT ;  /* 0x000000010600780c */ /* 0x002fe20003fc5270 */
[----:B----4-:R-:W-:-:S05]  /*127c0*/  IMAD.SHL.U32 R11, R13, 0x8, RZ ;  /* 0x000000080d0b7824 */ /* 0x010fca00078e00ff */
[----:B------:R-:W-:-:S04]  /*127d0*/  LOP3.LUT R11, R11, 0x18, RZ, 0xc0, !PT ;  /* 0x000000180b0b7812 */ /* 0x000fc800078ec0ff */
[C---:B------:R-:W-:Y:S02]  /*127e0*/  LOP3.LUT R12, R11.reuse, 0x20, RZ, 0xfc, !PT ;  /* 0x000000200b0c7812 */ /* 0x040fe400078efcff */
[----:B------:R-:W-:Y:S01]  /*127f0*/  LOP3.LUT R11, R11, 0x40, RZ, 0xfc, !PT ;  /* 0x000000400b0b7812 */ /* 0x000fe200078efcff */
[----:B--2---:R-:W-:Y:S02]  /*12800*/  IMAD.MOV.U32 R3, RZ, RZ, R21 ;  /* 0x000000ffff037224 */ /* 0x004fe400078e0015 */
[----:B------:R-:W1:Y:S01]  /*12810*/  S2R R21, SR_TID.X ;  /* 0x0000000000157919 */ /* 0x000e620000002100 */
[----:B---3--:R-:W-:Y:S02]  /*12820*/  IMAD R4, R20, UR4, RZ ;  /* 0x0000000414047c24 */ /* 0x008fe4000f8e02ff */
[----:B------:R-:W2:Y:S01]  /*12830*/  S2R R20, SR_TID.X ;  /* 0x0000000000147919 */ /* 0x000ea20000002100 */
[----:B------:R-:W-:-:S04]  /*12840*/  IMAD.WIDE.U32 R2, R18, UR4, R2 ;  /* 0x0000000412027c25 */ /* 0x000fc8000f8e0002 */
[----:B------:R-:W-:Y:S01]  /*12850*/  IMAD R4, R18, UR5, R4 ;  /* 0x0000000512047c24 */ /* 0x000fe2000f8e0204 */
[----:B------:R-:W-:Y:S02]  /*12860*/  ULDC.64 UR4, c[0x0][0x2e0] ;  /* 0x0000b80000047ab9 */ /* 0x000fe40000000a00 */
[----:B------:R-:W-:Y:S02]  /*12870*/  IMAD R5, R5, UR4, RZ ;  /* 0x0000000405057c24 */ /* 0x000fe4000f8e02ff */
[----:B------:R-:W-:Y:S02]  /*12880*/  IMAD.IADD R3, R3, 0x1, R4 ;  /* 0x0000000103037824 */ /* 0x000fe400078e0204 */
[----:B------:R-:W3:Y:S01]  /*12890*/  @P6 LDC R4, c[0x0][0x44c] ;  /* 0x00011300ff046b82 */ /* 0x000ee20000000800 */
[C---:B------:R-:W-:Y:S02]  /*128a0*/  IMAD R5, R0.reuse, UR5, R5 ;  /* 0x0000000500057c24 */ /* 0x040fe4000f8e0205 */
[----:B------:R-:W-:Y:S01]  /*128b0*/  IMAD.WIDE.U32 R2, R0, UR4, R2 ;  /* 0x0000000400027c25 */ /* 0x000fe2000f8e0002 */
[----:B------:R-:W-:-:S03]  /*128c0*/  ULDC.64 UR4, c[0x0][0x2d0] ;  /* 0x0000b40000047ab9 */ /* 0x000fc60000000a00 */
[----:B------:R-:W-:Y:S01]  /*128d0*/  IMAD.IADD R3, R3, 0x1, R5 ;  /* 0x0000000103037824 */ /* 0x000fe200078e0205 */
[----:B------:R-:W4:Y:S01]  /*128e0*/  @P6 LDC R0, c[0x0][0x450] ;  /* 0x00011400ff006b82 */ /* 0x000f220000000800 */
[----:B-1----:R-:W-:Y:S01]  /*128f0*/  IMAD.SHL.U32 R21, R21, 0x20, RZ ;  /* 0x0000002015157824 */ /* 0x002fe200078e00ff */
[----:B--2---:R-:W-:-:S04]  /*12900*/  LOP3.LUT R20, R20, 0x7f, RZ, 0xc0, !PT ;  /* 0x0000007f14147812 */ /* 0x004fc800078ec0ff */
[----:B------:R-:W-:Y:S02]  /*12910*/  LOP3.LUT R21, R21, 0x60, RZ, 0xc0, !PT ;  /* 0x0000006015157812 */ /* 0x000fe400078ec0ff */
[----:B------:R-:W-:-:S04]  /*12920*/  SHF.R.U32.HI R20, RZ, 0x2, R20 ;  /* 0x00000002ff147819 */ /* 0x000fc80000011614 */
[----:B------:R-:W-:Y:S02]  /*12930*/  LOP3.LUT R20, R20, R21, RZ, 0xfc, !PT ;  /* 0x0000001514147212 */ /* 0x000fe400078efcff */
[----:B------:R-:W-:-:S03]  /*12940*/  LOP3.LUT R21, R13, 0x7f, RZ, 0xc0, !PT ;  /* 0x0000007f0d157812 */ /* 0x000fc600078ec0ff */
[----:B------:R-:W-:Y:S01]  /*12950*/  IMAD.IADD R6, R20, 0x1, R27 ;  /* 0x0000000114067824 */ /* 0x000fe200078e021b */
[----:B------:R-:W-:Y:S01]  /*12960*/  SHF.R.U32.HI R21, RZ, 0x2, R21 ;  /* 0x00000002ff157819 */ /* 0x000fe20000011615 */
[----:B------:R-:W-:Y:S02]  /*12970*/  IMAD.SHL.U32 R20, R13, 0x8, RZ ;  /* 0x000000080d147824 */ /* 0x000fe400078e00ff */
[----:B---3--:R-:W-:-:S03]  /*12980*/  @P6 IMAD.HI.U32 R5, R6, R4, RZ ;  /* 0x0000000406056227 */ /* 0x008fc600078e00ff */
[----:B------:R-:W-:Y:S01]  /*12990*/  LOP3.LUT R20, R20, 0x18, RZ, 0xc0, !PT ;  /* 0x0000001814147812 */ /* 0x000fe200078ec0ff */
[----:B------:R-:W-:Y:S01]  /*129a0*/  IMAD.MOV.U32 R4, RZ, RZ, R6 ;  /* 0x000000ffff047224 */ /* 0x000fe200078e0006 */
[----:B----4-:R-:W-:-:S04]  /*129b0*/  @P6 SHF.R.U32.HI R4, RZ, R0, R5 ;  /* 0x00000000ff046219 */ /* 0x010fc80000011605 */
[--C-:B------:R-:W-:Y:S01]  /*129c0*/  SHF.R.S32.HI R0, RZ, 0x1f, R4.reuse ;  /* 0x0000001fff007819 */ /* 0x100fe20000011404 */
[----:B------:R-:W-:-:S04]  /*129d0*/  IMAD.MOV R7, RZ, RZ, -R4 ;  /* 0x000000ffff077224 */ /* 0x000fc800078e0a04 */
[----:B------:R-:W-:-:S04]  /*129e0*/  IMAD R0, R0, UR4, RZ ;  /* 0x0000000400007c24 */ /* 0x000fc8000f8e02ff */
[C---:B------:R-:W-:Y:S02]  /*129f0*/  IMAD R0, R4.reuse, UR5, R0 ;  /* 0x0000000504007c24 */ /* 0x040fe4000f8e0200 */
[----:B------:R-:W-:-:S04]  /*12a00*/  IMAD.WIDE.U32 R4, R4, UR4, R2 ;  /* 0x0000000404047c25 */ /* 0x000fc8000f8e0002 */
[----:B------:R-:W-:Y:S02]  /*12a10*/  IMAD.IADD R5, R5, 0x1, R0 ;  /* 0x0000000105057824 */ /* 0x000fe400078e0200 */
[----:B0-----:R-:W-:-:S04]  /*12a20*/  IMAD R0, R10, R7, R6 ;  /* 0x000000070a007224 */ /* 0x001fc800078e0206 */
        /* <DEDUP_REMOVED lines=12> */
[----:B-1----:R-:W-:-:S05]  /*12af0*/  @P6 SHF.R.U32.HI R6, RZ, R8, R7 ;  /* 0x00000008ff066219 */ /* 0x002fca0000011607 */
[----:B------:R-:W-:Y:S02]  /*12b00*/  IMAD.MOV R7, RZ, RZ, -R6 ;  /* 0x000000ffff077224 */ /* 0x000fe400078e0a06 */
        /* <DEDUP_REMOVED lines=19> */
[----:B------:R-:W2:Y:S01]  /*12c40*/  LDL R11, [R1+0x1c] ;  /* 0x00001c00010b7983 */ /* 0x000ea20000100800 */
[----:B------:R-:W-:Y:S02]  /*12c50*/  IMAD R3, R28, R10, RZ ;  /* 0x0000000a1c037224 */ /* 0x000fe400078e02ff */
[----:B------:R-:W-:Y:S01]  /*12c60*/  IMAD.IADD R2, R21, 0x1, R27 ;  /* 0x0000000115027824 */ /* 0x000fe200078e021b */
[----:B------:R-:W0:Y:S04]  /*12c70*/  SHFL.IDX PT, R5, R4, RZ, 0x1c1f ;  /* 0x001c1fff04057589 */ /* 0x000e2800000e0000 */
[----:B------:R-:W1:Y:S01]  /*12c80*/  SHFL.IDX PT, R6, R0, RZ, 0x1c1f ;  /* 0x001c1fff00067589 */ /* 0x000e6200000e0000 */
[----:B------:R-:W-:-:S13]  /*12c90*/  ISETP.GE.AND P3, PT, R2, R3, PT ;  /* 0x000000030200720c */ /* 0x000fda0003f66270 */
[----:B0-----:R-:W-:-:S05]  /*12ca0*/  @!P3 LEA R5, P4, R20, R5, 0x1 ;  /* 0x000000051405b211 */ /* 0x001fca00078808ff */
[----:B-1----:R-:W-:-:S04]  /*12cb0*/  @!P3 IMAD.X R6, RZ, RZ, R6, P4 ;  /* 0x000000ffff06b224 */ /* 0x002fc800020e0606 */
[----:B------:R-:W-:Y:S02]  /*12cc0*/  @!P3 IMAD.MOV.U32 R7, RZ, RZ, R6 ;  /* 0x000000ffff07b224 */ /* 0x000fe400078e0006 */
[----:B------:R-:W-:Y:S02]  /*12cd0*/  @!P3 IMAD.MOV.U32 R6, RZ, RZ, R5 ;  /* 0x000000ffff06b224 */ /* 0x000fe400078e0005 */
[----:B------:R-:W0:Y:S04]  /*12ce0*/  SHFL.IDX PT, R5, R4, 0x1, 0x1c1f ;  /* 0x003c1f0004057f89 */ /* 0x000e2800000e0000 */
[----:B--2---:R-:W-:Y:S04]  /*12cf0*/  @!P3 LDGSTS.E.BYPASS.LTC128B.128 [R11+0xc400], desc[UR54][R6.64], !P0 ;  /* 0x0c400000060bbfae */ /* 0x004fe8000c101d76 */
[----:B------:R-:W-:Y:S04]  /*12d00*/  @!P3 LDGSTS.E.BYPASS.LTC128B.128 [R11+0xf400], desc[UR54][R6.64+0x40], !P1 ;  /* 0x0f400040060bbfae */ /* 0x000fe8000c901d76 */
[----:B------:R1:W-:Y:S04]  /*12d10*/  @!P3 LDGSTS.E.BYPASS.LTC128B.128 [R11+0x12400], desc[UR54][R6.64+0x80], !P2 ;  /* 0x12400080060bbfae */ /* 0x0003e8000d101d76 */
[----:B-1----:R-:W1:Y:S01]  /*12d20*/  SHFL.IDX PT, R7, R0, 0x1, 0x1c1f ;  /* 0x003c1f0000077f89 */ /* 0x002e6200000e0000 */
[----:B------:R-:W-:-:S05]  /*12d30*/  VIADD R6, R2, 0x20 ;  /* 0x0000002002067836 */ /* 0x000fca0000000000 */
[----:B------:R-:W-:-:S13]  /*12d40*/  ISETP.GE.AND P3, PT, R6, R3, PT ;  /* 0x000000030600720c */ /* 0x000fda0003f66270 */
[----:B0-----:R-:W-:-:S05]  /*12d50*/  @!P3 LEA R5, P4, R20, R5, 0x1 ;  /* 0x000000051405b211 */ /* 0x001fca00078808ff */
[----:B-1----:R-:W-:Y:S02]  /*12d60*/  @!P3 IMAD.X R7, RZ, RZ, R7, P4 ;  /* 0x000000ffff07b224 */ /* 0x002fe400020e0607 */
[----:B------:R-:W-:Y:S02]  /*12d70*/  @!P3 IMAD.MOV.U32 R6, RZ, RZ, R5 ;  /* 0x000000ffff06b224 */ /* 0x000fe400078e0005 */
        /* <DEDUP_REMOVED lines=30> */
[----:B------:R-:W-:-:S04]  /*12f60*/  @!P3 IMAD.X R0, RZ, RZ, R0, P4 ;  /* 0x000000ffff00b224 */ /* 0x000fc800020e0600 */
[----:B------:R-:W-:-:S05]  /*12f70*/  @!P3 IMAD.MOV.U32 R5, RZ, RZ, R0 ;  /* 0x000000ffff05b224 */ /* 0x000fca00078e0000 */
[----:B------:R0:W-:Y:S04]  /*12f80*/  @!P3 LDGSTS.E.BYPASS.LTC128B.128 [R11+0xe400], desc[UR54][R4.64], !P0 ;  /* 0x0e400000040bbfae */ /* 0x0001e8000c101d76 */
[----:B------:R0:W-:Y:S04]  /*12f90*/  @!P3 LDGSTS.E.BYPASS.LTC128B.128 [R11+0x11400], desc[UR54][R4.64+0x40], !P1 ;  /* 0x11400040040bbfae */ /* 0x0001e8000c901d76 */
[----:B-1----:R0:W-:Y:S02]  /*12fa0*/  @!P3 LDGSTS.E.BYPASS.LTC128B.128 [R11+0x14400], desc[UR54][R4.64+0x80], !P2 ;  /* 0x14400080040bbfae */ /* 0x0021e4000d101d76 */
.L_x_1279:
        /* <DEDUP_REMOVED lines=13> */
.L_x_1199:
        /* <DEDUP_REMOVED lines=18> */
.L_x_1280:
[----:B------:R-:W-:Y:S05]  /*131a0*/  BSYNC B0 ;  /* 0x0000000000007941 */ /* 0x000fea0003800000 */
.L_x_1200:
[----:B------:R-:W1:Y:S04]  /*131b0*/  LDL.LU R3, [R1+0x28] ;  /* 0x0000280001037983 */ /* 0x000e680000300800 */
[----:B------:R-:W2:Y:S01]  /*131c0*/  LDL R2, [R1+0x10] ;  /* 0x0000100001027983 */ /* 0x000ea20000100800 */
[----:B------:R-:W-:Y:S01]  /*131d0*/  BSSY B0, `(.L_x_1202) ;  /* 0x0000100000007945 */ /* 0x000fe20003800000 */
[----:B-1----:R-:W-:-:S05]  /*131e0*/  VIADD R0, R3, 0xfffffffe ;  /* 0xfffffffe03007836 */ /* 0x002fca0000000000 */
[----:B--2---:R-:W-:-:S13]  /*131f0*/  ISETP.GE.AND P0, PT, R0, R2, PT ;  /* 0x000000020000720c */ /* 0x004fda0003f06270 */
[----:B------:R-:W-:Y:S05]  /*13200*/  @!P0 BRA `(.L_x_1203) ;  /* 0x0000000c00f08947 */ /* 0x000fea0003800000 */
[----:B------:R-:W0:Y:S01]  /*13210*/  S2R R2, SR_TID.X ;  /* 0x0000000000027919 */ /* 0x000e220000002100 */
[----:B------:R-:W-:Y:S01]  /*13220*/  ULDC UR4, c[0x0][0x2f4] ;  /* 0x0000bd0000047ab9 */ /* 0x000fe20000000800 */
[----:B------:R-:W-:Y:S01]  /*13230*/  IMAD.MOV.U32 R10, RZ, RZ, R25 ;  /* 0x000000ffff0a7224 */ /* 0x000fe200078e0019 */
[----:B------:R1:W-:Y:S01]  /*13240*/  STL [R1], R26 ;  /* 0x0000001a01007387 */ /* 0x0003e20000100800 */
[----:B------:R-:W-:Y:S02]  /*13250*/  IMAD.MOV.U32 R20, RZ, RZ, R29 ;  /* 0x000000ffff147224 */ /* 0x000fe400078e001d */
[----:B0-----:R-:W-:-:S05]  /*13260*/  IMAD.SHL.U32 R4, R2, 0x8, RZ ;  /* 0x0000000802047824 */ /* 0x001fca00078e00ff */
[----:B------:R-:W-:-:S04]  /*13270*/  LOP3.LUT R4, R4, 0x18, RZ, 0xc0, !PT ;  /* 0x0000001804047812 */ /* 0x000fc800078ec0ff */
[C---:B------:R-:W-:Y:S02]  /*13280*/  LOP3.LUT R3, R4.reuse, 0x20, RZ, 0xfc, !PT ;  /* 0x0000002004037812 */ /* 0x040fe400078efcff */
[C---:B------:R-:W-:Y:S02]  /*13290*/  LOP3.LUT R2, R4.reuse, 0x40, RZ, 0xfc, !PT ;  /* 0x0000004004027812 */ /* 0x040fe400078efcff */
[----:B------:R-:W-:Y:S02]  /*132a0*/  ISETP.GE.AND P3, PT, R4, UR4, PT ;  /* 0x0000000404007c0c */ /* 0x000fe4000bf66270 */
[----:B------:R-:W-:Y:S02]  /*132b0*/  ISETP.GE.AND P2, PT, R3, UR4, PT ;  /* 0x0000000403007c0c */ /* 0x000fe4000bf46270 */
[----:B-1----:R-:W-:-:S13]  /*132c0*/  ISETP.GE.AND P1, PT, R2, UR4, PT ;  /* 0x0000000402007c0c */ /* 0x002fda000bf26270 */
.L_x_1216:
[----:B------:R-:W2:Y:S01]  /*132d0*/  LDL R8, [R1+0x14] ;  /* 0x0000140001087983 */ /* 0x000ea20000100800 */
[----:B------:R-:W0:Y:S03]  /*132e0*/  LDC R4, c[0x0][0x430] ;  /* 0x00010c00ff047b82 */ /* 0x000e260000000800 */
[----:B------:R-:W3:Y:S04]  /*132f0*/  LDL R7, [R1+0x18] ;  /* 0x0000180001077983 */ /* 0x000ee80000100800 */
[----:B------:R-:W4:Y:S01]  /*13300*/  LDL R6, [R1+0x8] ;  /* 0x0000080001067983 */ /* 0x000f220000100800 */
[----:B------:R-:W1:Y:S01]  /*13310*/  S2R R2, SR_TID.X ;  /* 0x0000000000027919 */ /* 0x000e620000002100 */
[----:B0-----:R-:W-:-:S13]  /*13320*/  ISETP.NE.AND P0, PT, R4, 0x1, PT ;  /* 0x000000010400780c */ /* 0x001fda0003f05270 */
[----:B------:R-:W0:Y:S01]  /*13330*/  @P0 LDC R5, c[0x0][0x434] ;  /* 0x00010d00ff050b82 */ /* 0x000e220000000800 */
[----:B-1----:R-:W-:-:S04]  /*13340*/  LOP3.LUT R3, R2, 0x7f, RZ, 0xc0, !PT ;  /* 0x0000007f02037812 */ /* 0x002fc800078ec0ff */
[----:B------:R-:W-:-:S03]  /*13350*/  SHF.R.U32.HI R4, RZ, 0x2, R3 ;  /* 0x00000002ff047819 */ /* 0x000fc60000011603 */
[----:B------:R-:W1:Y:S01]  /*13360*/  @P0 LDC R3, c[0x0][0x438] ;  /* 0x00010e00ff030b82 */ /* 0x000e620000000800 */
[----:B------:R-:W-:Y:S02]  /*13370*/  IMAD.SHL.U32 R2, R2, 0x20, RZ ;  /* 0x0000002002027824 */ /* 0x000fe400078e00ff */
[----:B------:R-:W-:-:S03]  /*13380*/  IMAD R4, R0, 0x80, R4 ;  /* 0x0000008000047824 */ /* 0x000fc600078e0204 */
        /* <DEDUP_REMOVED lines=19> */
[----:B------:R-:W-:Y:S02]  /*134c0*/  IMAD.U32 R6, RZ, RZ, UR36 ;  /* 0x00000024ff067e24 */ /* 0x000fe4000f8e00ff */
[----:B------:R-:W-:-:S03]  /*134d0*/  VIADD R25, R10, 0x1 ;  /* 0x000000010a197836 */ /* 0x000fc60000000000 */
[----:B------:R-:W-:Y:S02]  /*134e0*/  ISETP.NE.AND P4, PT, R6, 0x3, PT ;  /* 0x000000030600780c */ /* 0x000fe40003f85270 */
        /* <DEDUP_REMOVED lines=8> */
.L_x_1204:
[----:B------:R-:W-:Y:S01]  /*13570*/  IMAD R5, R25, 0x8, R22 ;  /* 0x0000000819057824 */ /* 0x000fe200078e0216 */
[----:B------:R-:W-:Y:S01]  /*13580*/  SHF.L.U32 R0, R29, 0x1f, RZ ;  /* 0x0000001f1d007819 */ /* 0x000fe200000006ff */
[----:B------:R-:W-:Y:S03]  /*13590*/  BSSY B1, `(.L_x_1205) ;  /* 0x0000003000017945 */ /* 0x000fe60003800000 */
[----:B------:R-:W0:Y:S02]  /*135a0*/  SYNCS.PHASECHK.TRANS64.TRYWAIT P0, [R5+URZ+0x2d840], R0 ;  /* 0x02d84000050075a7 */ /* 0x000e24000800017f */
[----:B0-----:R-:W-:Y:S05]  /*135b0*/  @!P0 BRA `(.L_x_1206) ;  /* 0x0000003400608947 */ /* 0x001fea0003800000 */
.L_x_1281:
[----:B------:R-:W-:Y:S05]  /*135c0*/  BSYNC B1 ;  /* 0x0000000000017941 */ /* 0x000fea0003800000 */
.L_x_1205:
[----:B------:R-:W2:Y:S01]  /*135d0*/  LDL R4, [R1+0x4] ;  /* 0x0000040001047983 */ /* 0x000ea20000100800 */
[----:B------:R-:W-:Y:S01]  /*135e0*/  SHF.R.S32.HI R21, RZ, 0x1f, R9 ;  /* 0x0000001fff157819 */ /* 0x000fe20000011409 */
[----:B------:R-:W-:Y:S01]  /*135f0*/  ULDC.64 UR4, c[0x0][0x300] ;  /* 0x0000c00000047ab9 */ /* 0x000fe20000000a00 */
[----:B------:R-:W-:Y:S01]  /*13600*/  LOP3.LUT P5, RZ, R23, 0x2, RZ, 0xc0, !PT ;  /* 0x0000000217ff7812 */ /* 0x000fe200078ac0ff */
        /* <DEDUP_REMOVED lines=13> */
[----:B-1----:R-:W-:Y:S02]  /*136e0*/  IMAD.SHL.U32 R11, R6, 0x8, RZ ;  /* 0x00000008060b7824 */ /* 0x002fe400078e00ff */
        /* <DEDUP_REMOVED lines=42> */
.L_x_1291:
        /* <DEDUP_REMOVED lines=11> */
.L_x_1208:
        /* <DEDUP_REMOVED lines=11> */
.L_x_1209:
[----:B------:R1:W-:Y:S01]  /*13af0*/  SYNCS.ARRIVE.TRANS64.A1T0 RZ, [R5+URZ+0x2d830], RZ ;  /* 0x02d830ff05ff79a7 */ /* 0x0003e2000810003f */
[----:B------:R-:W-:Y:S05]  /*13b00*/  @!P5 BRA `(.L_x_1210) ;  /* 0x000000000004d947 */ /* 0x000fea0003800000 */
[----:B------:R-:W-:Y:S01]  /*13b10*/  BPT.TRAP 0x1 ;  /* 0x000000040000795c */ /* 0x000fe20000300000 */
.L_x_1210:
[----:B------:R-:W-:Y:S01]  /*13b20*/  SHF.L.U32 R2, R20, 0x1f, RZ ;  /* 0x0000001f14027819 */ /* 0x000fe200000006ff */
[----:B-1----:R-:W-:Y:S01]  /*13b30*/  IMAD R5, R10, 0x8, R22 ;  /* 0x000000080a057824 */ /* 0x002fe200078e0216 */
[----:B------:R-:W-:Y:S03]  /*13b40*/  BSSY B1, `(.L_x_1211) ;  /* 0x0000003000017945 */ /* 0x000fe60003800000 */
[----:B------:R-:W1:Y:S02]  /*13b50*/  SYNCS.PHASECHK.TRANS64.TRYWAIT P0, [R5+URZ+0x2d860], R2 ;  /* 0x02d86002050075a7 */ /* 0x000e64000800017f */
[----:B-1----:R-:W-:Y:S05]  /*13b60*/  @!P0 BRA `(.L_x_1212) ;  /* 0x00000034005c8947 */ /* 0x002fea0003800000 */
.L_x_1292:
[----:B------:R-:W-:Y:S05]  /*13b70*/  BSYNC B1 ;  /* 0x0000000000017941 */ /* 0x000fea0003800000 */
.L_x_1211:
        /* <DEDUP_REMOVED lines=49> */
.L_x_1302:
        /* <DEDUP_REMOVED lines=32> */
.L_x_1214:
[----:B------:R-:W-:Y:S02]  /*14090*/  PLOP3.LUT P4, PT, P4, P0, PT, 0xa2, 0x0 ;  /* 0x000000000000781c */ /* 0x000fe40002781472 */
[----:B------:R-:W-:-:S08]  /*140a0*/  @P0 R2UR P4, UR4, R5 ;  /* 0x00000000050402ca */ /* 0x000fd00000080000 */
[----:B------:R-:W-:-:S05]  /*140b0*/  @P0 PLOP3.LUT P0, PT, P4, PT, PT, 0x80, 0x0 ;  /* 0x000000000000081c */ /* 0x000fca000270f070 */
[----:B------:R-:W-:Y:S01]  /*140c0*/  @!P4 SYNCS.ARRIVE.TRANS64.RED.A0T1 RZ, [UR4+0x2d850], RZ ;  /* 0x02d850ffffffc9a7 */ /* 0x000fe20008200404 */
[----:B------:R-:W-:Y:S07]  /*140d0*/  @!P4 ARRIVES.LDGSTSBAR.64.TRANSCNT [UR4+0x2d850] ;  /* 0x02d85000ff00c9b0 */ /* 0x000fee0008000a84 */
[----:B------:R-:W-:Y:S05]  /*140e0*/  @P0 BRA.U.ANY `(.L_x_1214) ;  /* 0xfffffffd00e80947 */ /* 0x000fea000393ffff */
[----:B------:R-:W-:Y:S01]  /*140f0*/  NOP ;  /* 0x0000000000007918 */ /* 0x000fe20000000000 */
[----:B------:R-:W-:Y:S02]  /*14100*/  IMAD.U32 R2, RZ, RZ, UR36 ;  /* 0x00000024ff027e24 */ /* 0x000fe4000f8e00ff */
[----:B------:R-:W-:-:S03]  /*14110*/  IMAD.MOV.U32 R24, RZ, RZ, R0 ;  /* 0x000000ffff187224 */ /* 0x000fc600078e0000 */
[----:B------:R-:W-:-:S13]  /*14120*/  ISETP.NE.AND P5, PT, R2, 0x3, PT ;  /* 0x000000030200780c */ /* 0x000fda0003fa5270 */
[----:B------:R-:W-:Y:S05]  /*14130*/  @!P5 BRA `(.L_x_1215) ;  /* 0x000000000004d947 */ /* 0x000fea0003800000 */
[----:B------:R-:W-:Y:S01]  /*14140*/  BPT.TRAP 0x1 ;  /* 0x000000040000795c */ /* 0x000fe20000300000 */
.L_x_1215:
[----:B------:R-:W2:Y:S01]  /*14150*/  LDL R2, [R1+0x10] ;  /* 0x0000100001027983 */ /* 0x000ea20000100800 */
[----:B------:R1:W-:Y:S01]  /*14160*/  SYNCS.ARRIVE.TRANS64.A1T0 RZ, [R5+URZ+0x2d850], RZ ;  /* 0x02d850ff05ff79a7 */ /* 0x0003e2000810003f */
[C---:B------:R-:W-:Y:S02]  /*14170*/  VIADD R0, R26.reuse, 0xffffffff ;  /* 0xffffffff1a007836 */ /* 0x040fe40000000000 */
[----:B------:R1:W-:Y:S01]  /*14180*/  STL [R1], R26 ;  /* 0x0000001a01007387 */ /* 0x0003e20000100800 */
[----:B------:R-:W-:Y:S02]  /*14190*/  IMAD.MOV.U32 R10, RZ, RZ, R25 ;  /* 0x000000ffff0a7224 */ /* 0x000fe400078e0019 */
[----:B------:R-:W-:Y:S01]  /*141a0*/  IMAD.MOV.U32 R20, RZ, RZ, R29 ;  /* 0x000000ffff147224 */ /* 0x000fe200078e001d */
[----:B--2---:R-:W-:-:S13]  /*141b0*/  ISETP.GT.AND P0, PT, R26, R2, PT ;  /* 0x000000021a00720c */ /* 0x004fda0003f04270 */
[----:B-1----:R-:W-:Y:S05]  /*141c0*/  @P0 BRA `(.L_x_1216) ;  /* 0xfffffff000400947 */ /* 0x002fea000383ffff */
.L_x_1203:
[----:B------:R-:W-:Y:S05]  /*141d0*/  BSYNC B0 ;  /* 0x0000000000007941 */ /* 0x000fea0003800000 */
.L_x_1202:
[----:B------:R-:W1:Y:S01]  /*141e0*/  S2R R2, SR_TID.X ;  /* 0x0000000000027919 */ /* 0x000e620000002100 */
[----:B------:R-:W-:Y:S01]  /*141f0*/  BSSY B0, `(.L_x_1217) ;  /* 0x0000010000007945 */ /* 0x000fe20003800000 */
[----:B-1----:R-:W-:-:S04]  /*14200*/  LOP3.LUT R2, R2, 0x7f, RZ, 0xc0, !PT ;  /* 0x0000007f02027812 */ /* 0x002fc800078ec0ff */
[----:B------:R-:W-:-:S13]  /*14210*/  ISETP.NE.AND P0, PT, R2, RZ, PT ;  /* 0x000000ff0200720c */ /* 0x000fda0003f05270 */
[----:B------:R-:W-:Y:S05]  /*14220*/  @P0 BRA `(.L_x_1218) ;  /* 0x0000000000300947 */ /* 0x000fea0003800000 */
[----:B0-----:R-:W0:Y:S01]  /*14230*/  S2R R5, SR_LANEID ;  /* 0x0000000000057919 */ /* 0x001e220000000000 */
[----:B------:R-:W-:Y:S01]  /*14240*/  VOTEU.ANY UR4, UPT, PT ;  /* 0x0000000000047886 */ /* 0x000fe200038e0100 */
[----:B------:R-:W1:Y:S01]  /*14250*/  LDC.64 R2, c[0x0][0xc60] ;  /* 0x00031800ff027b82 */ /* 0x000e620000000a00 */
[----:B------:R-:W0:Y:S02]  /*14260*/  FLO.U32 R0, UR4 ;  /* 0x0000000400007d00 */ /* 0x000e2400080e0000 */
[----:B0-----:R-:W-:-:S06]  /*14270*/  ISETP.EQ.U32.AND P0, PT, R0, R5, PT ;  /* 0x000000050000720c */ /* 0x001fcc0003f02070 */
[----:B------:R-:W1:Y:S07]  /*14280*/  POPC R5, UR4 ;  /* 0x0000000400057d09 */ /* 0x000e6e0008000000 */
[----:B-1----:R-:W2:Y:S01]  /*14290*/  @P0 ATOMG.E.ADD.STRONG.GPU PT, R3, desc[UR54][R2.64], R5 ;  /* 0x00000005020309a8 */ /* 0x002ea200081ee1f6 */
[----:B------:R-:W0:Y:S02]  /*142a0*/  S2R R4, SR_LTMASK ;  /* 0x0000000000047919 */ /* 0x000e240000003900 */
[----:B0-----:R-:W-:-:S04]  /*142b0*/  LOP3.LUT R4, R4, UR4, RZ, 0xc0, !PT ;  /* 0x0000000404047c12 */ /* 0x001fc8000f8ec0ff */
[----:B------:R-:W0:Y:S01]  /*142c0*/  POPC R7, R4 ;  /* 0x0000000400077309 */ /* 0x000e220000000000 */
[----:B--2---:R-:W0:Y:S02]  /*142d0*/  SHFL.IDX PT, R0, R3, R0, 0x1f ;  /* 0x00001f0003007589 */ /* 0x004e2400000e0000 */
[----:B0-----:R-:W-:-:S07]  /*142e0*/  IADD3 R16, R0, UR37, R7 ;  /* 0x0000002500107c10 */ /* 0x001fce000fffe007 */
.L_x_1218:
[----:B------:R-:W-:Y:S05]  /*142f0*/  BSYNC B0 ;  /* 0x0000000000007941 */ /* 0x000fea0003800000 */
.L_x_1217:
[----:B------:R-:W-:-:S05]  /*14300*/  IMAD.U32 R0, RZ, RZ, UR36 ;  /* 0x00000024ff007e24 */ /* 0x000fca000f8e00ff */
[----:B------:R-:W-:-:S13]  /*14310*/  ISETP.NE.AND P0, PT, R0, 0x3, PT ;  /* 0x000000030000780c */ /* 0x000fda0003f05270 */
[----:B------:R-:W-:Y:S05]  /*14320*/  @!P0 BRA `(.L_x_1219) ;  /* 0x0000000000048947 */ /* 0x000fea0003800000 */
[----:B------:R-:W-:Y:S01]  /*14330*/  BPT.TRAP 0x1 ;  /* 0x000000040000795c */ /* 0x000fe20000300000 */
.L_x_1219:
[----:B------:R-:W2:Y:S01]  /*14340*/  LDL.LU R2, [R1+0xc] ;  /* 0x00000c0001027983 */ /* 0x000ea20000300800 */
[----:B------:R-:W-:Y:S01]  /*14350*/  IMAD R0, R25, 0x8, R22 ;  /* 0x0000000819007824 */ /* 0x000fe200078e0216 */
[----:B------:R-:W-:Y:S01]  /*14360*/  SHF.L.U32 R3, R29, 0x1f, RZ ;  /* 0x0000001f1d037819 */ /* 0x000fe200000006ff */
[----:B------:R-:W-:Y:S03]  /*14370*/  BSSY B0, `(.L_x_1220) ;  /* 0x0000004000007945 */ /* 0x000fe60003800000 */
[----:B------:R-:W1:Y:S01]  /*14380*/  SYNCS.PHASECHK.TRANS64.TRYWAIT P0, [R0+URZ+0x2d860], R3 ;  /* 0x02d86003000075a7 */ /* 0x000e62000800017f */
[----:B--2---:R-:W-:Y:S01]  /*14390*/  IMAD R6, R26, -0x80, R2 ;  /* 0xffffff801a067824 */ /* 0x004fe200078e0202 */
[----:B-1----:R-:W-:Y:S06]  /*143a0*/  @!P0 BRA `(.L_x_1221) ;  /* 0x0000003000c48947 */ /* 0x002fec0003800000 */
.L_x_1303:
[----:B------:R-:W-:Y:S05]  /*143b0*/  BSYNC B0 ;  /* 0x0000000000007941 */ /* 0x000fea0003800000 */
.L_x_1220:
[----:B------:R-:W0:Y:S01]  /*143c0*/  S2R R2, SR_TID.X ;  /* 0x0000000000027919 */ /* 0x000e220000002100 */
[----:B------:R-:W-:Y:S01]  /*143d0*/  UMOV UR4, 0xffffffff ;  /* 0xffffffff00047882 */ /* 0x000fe20000000000 */
[----:B------:R-:W2:Y:S01]  /*143e0*/  S2R R7, SR_TID.X ;  /* 0x0000000000077919 */ /* 0x000ea20000002100 */
[----:B0-----:R-:W-:Y:S01]  /*143f0*/  LOP3.LUT R5, R2, 0x7f, RZ, 0xc0, !PT ;  /* 0x0000007f02057812 */ /* 0x001fe200078ec0ff */
[----:B--2---:R-:W-:-:S03]  /*14400*/  IMAD.SHL.U32 R2, R7, 0x8, RZ ;  /* 0x0000000807027824 */ /* 0x004fc600078e00ff */
[----:B------:R-:W-:Y:S01]  /*14410*/  SHF.R.U32.HI R5, RZ, 0x2, R5 ;  /* 0x00000002ff057819 */ /* 0x000fe20000011605 */
[----:B------:R-:W-:Y:S01]  /*14420*/  IMAD.SHL.U32 R4, R7, 0x8, RZ ;  /* 0x0000000807047824 */ /* 0x000fe200078e00ff */
        /* <DEDUP_REMOVED lines=49> */
.L_x_1313:
        /* <DEDUP_REMOVED lines=13> */
.L_x_1223:
        /* <DEDUP_REMOVED lines=11> */
.L_x_1224:
[----:B------:R-:W-:Y:S01]  /*148c0*/  VIADD R25, R25, 0x1 ;  /* 0x0000000119197836 */ /* 0x000fe20000000000 */
[----:B------:R0:W-:Y:S04]  /*148d0*/  SYNCS.ARRIVE.TRANS64.A1T0 RZ, [R0+URZ+0x2d850], RZ ;  /* 0x02d850ff00ff79a7 */ /* 0x0001e8000810003f */
[----:B------:R-:W-:-:S04]  /*148e0*/  ISETP.NE.AND P0, PT, R25, 0x2, PT ;  /* 0x000000021900780c */ /* 0x000fc80003f05270 */
[----:B0-----:R-:W-:Y:S02]  /*148f0*/  SEL R0, RZ, 0x1, P0 ;  /* 0x00000001ff007807 */ /* 0x001fe40000000000 */
[----:B------:R-:W-:Y:S02]  /*14900*/  SEL R25, R25, RZ, P0 ;  /* 0x000000ff19197207 */ /* 0x000fe40000000000 */
[----:B------:R-:W-:-:S07]  /*14910*/  LOP3.LUT R29, R29, R0, RZ, 0x3c, !PT ;  /* 0x000000001d1d7212 */ /* 0x000fce00078e3cff */
.L_x_1183:
[----:B------:R-:W-:Y:S05]  /*14920*/  BSYNC B7 ;  /* 0x0000000000077941 */ /* 0x000fea0003800000 */
.L_x_1181:
        /* <DEDUP_REMOVED lines=11> */
.L_x_1225:
[----:B------:R-:W1:Y:S01]  /*149e0*/  S2R R0, SR_TID.X ;  /* 0x0000000000007919 */ /* 0x000e620000002100 */
[----:B------:R-:W-:Y:S01]  /*149f0*/  UMOV UR4, 0xffffffff ;  /* 0xffffffff00047882 */ /* 0x000fe20000000000 */
[----:B-1----:R-:W-:-:S04]  /*14a00*/  LOP3.LUT R7, R0, 0x1f, RZ, 0xc0, !PT ;  /* 0x0000001f00077812 */ /* 0x002fc800078ec0ff */
[----:B------:R-:W-:Y:S01]  /*14a10*/  ISETP.NE.AND P0, PT, R7, 0x1f, PT ;  /* 0x0000001f0700780c */ /* 0x000fe20003f05270 */
[----:B------:R-:W-:-:S12]  /*14a20*/  BRA.DIV UR4, `(.L_x_1227) ;  /* 0x0000003204a87947 */ /* 0x000fd8000b800000 */
[----:B------:R-:W-:Y:S01]  /*14a30*/  IMAD.IADD R5, R19, 0x1, R7 ;  /* 0x0000000113057824 */ /* 0x000fe200078e0207 */
[----:B------:R-:W-:-:S04]  /*14a40*/  ULDC UR4, c[0x0][0xc3c] ;  /* 0x00030f0000047ab9 */ /* 0x000fc80000000800 */
[----:B------:R-:W-:-:S13]  /*14a50*/  ISETP.GE.OR P1, PT, R5, UR4, !P0 ;  /* 0x0000000405007c0c */ /* 0x000fda000c726670 */
[----:B------:R-:W1:Y:S02]  /*14a60*/  @!P1 LDC.64 R2, c[0x0][0xc80] ;  /* 0x00032000ff029b82 */ /* 0x000e640000000a00 */
[----:B-1----:R-:W-:-:S06]  /*14a70*/  @!P1 IMAD.WIDE R2, R5, 0x4, R2 ;  /* 0x0000000405029825 */ /* 0x002fcc00078e0202 */
[----:B------:R1:W2:Y:S01]  /*14a80*/  @!P1 LDG.E R3, desc[UR54][R2.64] ;  /* 0x0000003602039981 */ /* 0x0002a2000c1e1900 */
[C---:B------:R-:W-:Y:S02]  /*14a90*/  ISETP.GE.U32.AND P2, PT, R7.reuse, 0x2, PT ;  /* 0x000000020700780c */ /* 0x040fe40003f46070 */
[C---:B------:R-:W-:Y:S01]  /*14aa0*/  ISETP.GE.U32.AND P3, PT, R7.reuse, 0x4, PT ;  /* 0x000000040700780c */ /* 0x040fe20003f66070 */
[----:B------:R-:W-:Y:S01]  /*14ab0*/  SHFL.IDX PT, R0, R16, RZ, 0x1f ;  /* 0x00001fff10007589 */ /* 0x000fe200000e0000 */
[C---:B------:R-:W-:Y:S02]  /*14ac0*/  ISETP.GE.U32.AND P4, PT, R7.reuse, 0x8, PT ;  /* 0x000000080700780c */ /* 0x040fe40003f86070 */
[C---:B------:R-:W-:Y:S01]  /*14ad0*/  ISETP.GE.U32.AND P5, PT, R7.reuse, 0x10, PT ;  /* 0x000000100700780c */ /* 0x040fe20003fa6070 */
[----:B------:R-:W-:Y:S01]  /*14ae0*/  SHFL.IDX PT, R16, R16, 0x1, 0x1f ;  /* 0x00201f0010107f89 */ /* 0x000fe200000e0000 */
[----:B-1----:R-:W-:Y:S02]  /*14af0*/  IMAD.MOV.U32 R2, RZ, RZ, RZ ;  /* 0x000000ffff027224 */ /* 0x002fe400078e00ff */
[----:B--2---:R-:W-:Y:S01]  /*14b00*/  @!P1 IMAD.MOV.U32 R2, RZ, RZ, R3 ;  /* 0x000000ffff029224 */ /* 0x004fe200078e0003 */
[----:B------:R-:W-:-:S04]  /*14b10*/  ISETP.NE.AND P1, PT, R7, RZ, PT ;  /* 0x000000ff0700720c */ /* 0x000fc80003f25270 */
[----:B------:R-:W1:Y:S02]  /*14b20*/  SHFL.UP PT, R14, R2, 0x1, RZ ;  /* 0x04200000020e7989 */ /* 0x000e6400000e00ff */
[----:B-1----:R-:W-:-:S05]  /*14b30*/  SEL R5, R14, RZ, P1 ;  /* 0x000000ff0e057207 */ /* 0x002fca0000800000 */
[----:B------:R-:W-:-:S05]  /*14b40*/  IMAD.IADD R4, R2, 0x1, R5 ;  /* 0x0000000102047824 */ /* 0x000fca00078e0205 */
        /* <DEDUP_REMOVED lines=12> */
[----:B------:R1:W2:Y:S02]  /*14c10*/  SHFL.IDX PT, R14, R3, 0x1f, 0x1f ;  /* 0x03e01f00030e7f89 */ /* 0x0002a400000e0000 */
.L_x_1323:
[----:B------:R-:W-:Y:S02]  /*14c20*/  ULDC UR4, c[0x0][0xc38] ;  /* 0x00030e0000047ab9 */ /* 0x000fe40000000800 */
[----:B------:R-:W-:-:S04]  /*14c30*/  IMAD.U32 R4, RZ, RZ, UR4 ;  /* 0x00000004ff047e24 */ /* 0x000fc8000f8e00ff */
[----:B--2---:R-:W-:-:S04]  /*14c40*/  IMAD R5, R14, R4, RZ ;  /* 0x000000040e057224 */ /* 0x004fc800078e02ff */
[----:B------:R-:W-:-:S05]  /*14c50*/  IMAD.IADD R16, R16, 0x1, R5 ;  /* 0x0000000110107824 */ /* 0x000fca00078e0205 */
[----:B------:R-:W-:-:S13]  /*14c60*/  ISETP.GT.AND P6, PT, R16, R0, PT ;  /* 0x000000001000720c */ /* 0x000fda0003fc4270 */
[----:B------:R-:W-:Y:S05]  /*14c70*/  @P6 BRA `(.L_x_1228) ;  /* 0x00000000009c6947 */ /* 0x000fea0003800000 */
.L_x_1233:
[----:B------:R-:W2:Y:S01]  /*14c80*/  LDC R4, c[0x0][0xc3c] ;  /* 0x00030f00ff047b82 */ /* 0x000ea20000000800 */
[----:B------:R-:W-:-:S05]  /*14c90*/  VIADD R19, R19, 0x1f ;  /* 0x0000001f13137836 */ /* 0x000fca0000000000 */
[----:B--2---:R-:W-:-:S13]  /*14ca0*/  ISETP.GE.AND P6, PT, R19, R4, PT ;  /* 0x000000041300720c */ /* 0x004fda0003fc6270 */
[----:B------:R-:W-:Y:S05]  /*14cb0*/  @P6 BRA `(.L_x_1229) ;  /* 0x0000000400d06947 */ /* 0x000fea0003800000 */
[----:B------:R-:W2:Y:S01]  /*14cc0*/  S2R R2, SR_TID.X ;  /* 0x0000000000027919 */ /* 0x000ea20000002100 */
[----:B------:R-:W-:Y:S01]  /*14cd0*/  BSSY B0, `(.L_x_1230) ;  /* 0x0000009000007945 */ /* 0x000fe20003800000 */
[----:B--2---:R-:W-:-:S05]  /*14ce0*/  LOP3.LUT R2, R2, 0x1f, RZ, 0xc0, !PT ;  /* 0x0000001f02027812 */ /* 0x004fca00078ec0ff */
[----:B------:R-:W-:Y:S02]  /*14cf0*/  IMAD.IADD R5, R19, 0x1, R2 ;  /* 0x0000000113057824 */ /* 0x000fe400078e0202 */
[----:B------:R-:W-:-:S03]  /*14d00*/  IMAD.MOV.U32 R2, RZ, RZ, RZ ;  /* 0x000000ffff027224 */ /* 0x000fc600078e00ff */
[----:B------:R-:W-:-:S13]  /*14d10*/  ISETP.GE.OR P6, PT, R5, R4, !P0 ;  /* 0x000000040500720c */ /* 0x000fda00047c6670 */
[----:B------:R-:W-:Y:S05]  /*14d20*/  @P6 BRA `(.L_x_1231) ;  /* 0x00000000000c6947 */ /* 0x000fea0003800000 */
[----:B-1----:R-:W1:Y:S02]  /*14d30*/  LDC.64 R2, c[0x0][0xc80] ;  /* 0x00032000ff027b82 */ /* 0x002e640000000a00 */
[----:B-1----:R-:W-:-:S06]  /*14d40*/  IMAD.WIDE R2, R5, 0x4, R2 ;  /* 0x0000000405027825 */ /* 0x002fcc00078e0202 */
[----:B------:R2:W5:Y:S02]  /*14d50*/  LDG.E R2, desc[UR54][R2.64] ;  /* 0x0000003602027981 */ /* 0x000564000c1e1900 */
.L_x_1231:
[----:B------:R-:W-:Y:S05]  /*14d60*/  BSYNC B0 ;  /* 0x0000000000007941 */ /* 0x000fea0003800000 */
.L_x_1230:
[----:B------:R-:W-:-:S03]  /*14d70*/  UMOV UR4, 0xffffffff ;  /* 0xffffffff00047882 */ /* 0x000fc60000000000 */
[----:B------:R-:W-:Y:S05]  /*14d80*/  BRA.DIV UR4, `(.L_x_1232) ;  /* 0x0000003204f47947 */ /* 0x000fea000b800000 */
[----:B-----5:R-:W3:Y:S02]  /*14d90*/  SHFL.UP PT, R14, R2, 0x1, RZ ;  /* 0x04200000020e7989 */ /* 0x020ee400000e00ff */
[----:B---3--:R-:W-:-:S05]  /*14da0*/  SEL R13, R14, RZ, P1 ;  /* 0x000000ff0e0d7207 */ /* 0x008fca0000800000 */
[----:B------:R-:W-:-:S05]  /*14db0*/  IMAD.IADD R13, R2, 0x1, R13 ;  /* 0x00000001020d7824 */ /* 0x000fca00078e020d */
[----:B------:R-:W3:Y:S02]  /*14dc0*/  SHFL.UP PT, R14, R13, 0x2, RZ ;  /* 0x044000000d0e7989 */ /* 0x000ee400000e00ff */
[----:B---3--:R-:W-:-:S05]  /*14dd0*/  SEL R14, R14, RZ, P2 ;  /* 0x000000ff0e0e7207 */ /* 0x008fca0001000000 */
[----:B-12---:R-:W-:-:S05]  /*14de0*/  IMAD.IADD R3, R13, 0x1, R14 ;  /* 0x000000010d037824 */ /* 0x006fca00078e020e */
        /* <DEDUP_REMOVED lines=10> */
.L_x_1331:
[----:B------:R-:W-:Y:S02]  /*14e90*/  ULDC UR4, c[0x0][0xc38] ;  /* 0x00030e0000047ab9 */ /* 0x000fe40000000800 */
[----:B------:R-:W-:-:S04]  /*14ea0*/  IMAD.U32 R4, RZ, RZ, UR4 ;  /* 0x00000004ff047e24 */ /* 0x000fc8000f8e00ff */
[----:B--2---:R-:W-:-:S04]  /*14eb0*/  IMAD R5, R14, R4, RZ ;  /* 0x000000040e057224 */ /* 0x004fc800078e02ff */
[----:B------:R-:W-:-:S05]  /*14ec0*/  IMAD.IADD R16, R5, 0x1, R16 ;  /* 0x0000000105107824 */ /* 0x000fca00078e0210 */
[----:B------:R-:W-:-:S13]  /*14ed0*/  ISETP.GT.AND P6, PT, R16, R0, PT ;  /* 0x000000001000720c */ /* 0x000fda0003fc4270 */
[----:B------:R-:W-:Y:S05]  /*14ee0*/  @!P6 BRA `(.L_x_1233) ;  /* 0xfffffffc0064e947 */ /* 0x000fea000383ffff */
.L_x_1228:
[----:B------:R-:W-:Y:S01]  /*14ef0*/  IMAD.IADD R16, R16, 0x1, -R5 ;  /* 0x0000000110107824 */ /* 0x000fe200078e0a05 */
[----:B------:R-:W-:-:S03]  /*14f00*/  UMOV UR4, 0xffffffff ;  /* 0xffffffff00047882 */ /* 0x000fc60000000000 */
[----:B------:R-:W-:-:S05]  /*14f10*/  IMAD R5, R3, R4, R16 ;  /* 0x0000000403057224 */ /* 0x000fca00078e0210 */
[----:B------:R-:W-:Y:S01]  /*14f20*/  ISETP.GT.AND P6, PT, R5, R0, PT ;  /* 0x000000000500720c */ /* 0x000fe20003fc4270 */
[----:B------:R-:W-:-:S12]  /*14f30*/  BRA.DIV UR4, `(.L_x_1234) ;  /* 0x0000003604447947 */ /* 0x000fd8000b800000 */
[----:B------:R-:W-:-:S04]  /*14f40*/  VOTE.ANY R6, PT, !P6 ;  /* 0x0000000000067806 */ /* 0x000fc800070e0100 */
[----:B------:R-:W2:Y:S02]  /*14f50*/  POPC R5, R6 ;  /* 0x0000000600057309 */ /* 0x000ea40000000000 */
[----:B--2---:R2:W3:Y:S02]  /*14f60*/  SHFL.IDX PT, R17, R2, R5, 0x1f ;  /* 0x00001f0502117589 */ /* 0x0044e400000e0000 */
.L_x_1335:
[----:B------:R-:W-:Y:S01]  /*14f70*/  ISETP.NE.AND P0, PT, R6, RZ, PT ;  /* 0x000000ff0600720c */ /* 0x000fe20003f05270 */
[----:B------:R-:W-:-:S12]  /*14f80*/  IMAD.MOV.U32 R6, RZ, RZ, RZ ;  /* 0x000000ffff067224 */ /* 0x000fd800078e00ff */
[----:B------:R-:W-:Y:S05]  /*14f90*/  @!P0 BRA `(.L_x_1235) ;  /* 0x0000000000108947 */ /* 0x000fea0003800000 */
[----:B------:R-:W-:Y:S01]  /*14fa0*/  UMOV UR4, 0xffffffff ;  /* 0xffffffff00047882 */ /* 0x000fe20000000000 */
[----:B------:R-:W-:Y:S02]  /*14fb0*/  VIADD R12, R5, 0xffffffff ;  /* 0xffffffff050c7836 */ /* 0x000fe40000000000 */
[----:B------:R-:W-:Y:S05]  /*14fc0*/  BRA.DIV UR4, `(.L_x_1236) ;  /* 0x0000003604687947 */ /* 0x000fea000b800000 */
[----:B------:R4:W0:Y:S02]  /*14fd0*/  SHFL.IDX PT, R6, R3, R12, 0x1f ;  /* 0x00001f0c03067589 */ /* 0x00082400000e0000 */
.L_x_1235:
[----:B-12-4-:R-:W1:Y:S01]  /*14fe0*/  LDC.64 R2, c[0x0][0xc90] ;  /* 0x00032400ff027b82 */ /* 0x016e620000000a00 */
[----:B------:R-:W-:-:S04]  /*14ff0*/  IMAD.IADD R19, R5, 0x1, R19 ;  /* 0x0000000105137824 */ /* 0x000fc800078e0213 */
[----:B-1----:R-:W-:-:S05]  /*15000*/  IMAD.WIDE R2, R19, 0x4, R2 ;  /* 0x0000000413027825 */ /* 0x002fca00078e0202 */
[----:B------:R1:W3:Y:S01]  /*15010*/  LDG.E R7, desc[UR54][R2.64] ;  /* 0x0000003602077981 */ /* 0x0002e2000c1e1900 */
[----:B0-----:R-:W-:-:S04]  /*15020*/  IMAD R16, R6, R4, R16 ;  /* 0x0000000406107224 */ /* 0x001fc800078e0210 */
[----:B------:R-:W-:Y:S02]  /*15030*/  IMAD.IADD R0, R0, 0x1, -R16 ;  /* 0x0000000100007824 */ /* 0x000fe400078e0a10 */
[----:B-1----:R-:W-:Y:S02]  /*15040*/  IMAD.MOV.U32 R2, RZ, RZ, RZ ;  /* 0x000000ffff027224 */ /* 0x002fe400078e00ff */
[----:B---3--:R-:W-:-:S05]  /*15050*/  IMAD R5, R17, R7, RZ ;  /* 0x0000000711057224 */ /* 0x008fca00078e02ff */
[-C--:B------:R-:W-:Y:S02]  /*15060*/  IABS R8, R5.reuse ;  /* 0x0000000500087213 */ /* 0x080fe40000000000 */
[----:B------:R-:W-:Y:S02]  /*15070*/  IABS R6, R5 ;  /* 0x0000000500067213 */ /* 0x000fe40000000000 */
[----:B------:R-:W0:Y:S03]  /*15080*/  I2F.RP R9, R8 ;  /* 0x0000000800097306 */ /* 0x000e260000209400 */
[----:B------:R-:W-:-:S05]  /*15090*/  IMAD.MOV R6, RZ, RZ, -R6 ;  /* 0x000000ffff067224 */ /* 0x000fca00078e0a06 */
[----:B0-----:R-:W0:Y:S02]  /*150a0*/  MUFU.RCP R9, R9 ;  /* 0x0000000900097308 */ /* 0x001e240000001000 */
[----:B0-----:R-:W-:-:S06]  /*150b0*/  VIADD R10, R9, 0xffffffe ;  /* 0x0ffffffe090a7836 */ /* 0x001fcc0000000000 */
[----:B------:R-:W0:Y:S02]  /*150c0*/  F2I.FTZ.U32.TRUNC.NTZ R3, R10 ;  /* 0x0000000a00037305 */ /* 0x000e24000021f000 */
[----:B0-----:R-:W-:-:S04]  /*150d0*/  IMAD.MOV R11, RZ, RZ, -R3 ;  /* 0x000000ffff0b7224 */ /* 0x001fc800078e0a03 */
[----:B------:R-:W-:-:S04]  /*150e0*/  IMAD R11, R11, R8, RZ ;  /* 0x000000080b0b7224 */ /* 0x000fc800078e02ff */
[----:B------:R-:W-:Y:S01]  /*150f0*/  IMAD.HI.U32 R2, R3, R11, R2 ;  /* 0x0000000b03027227 */ /* 0x000fe200078e0002 */
[----:B------:R-:W-:-:S05]  /*15100*/  IABS R3, R0 ;  /* 0x0000000000037213 */ /* 0x000fca0000000000 */
        /* <DEDUP_REMOVED lines=17> */
[----:B------:R-:W-:-:S04]  /*15220*/  VIADDMNMX R4, R3, R4, R7, PT ;  /* 0x0000000403047246 */ /* 0x000fc80003800107 */
[----:B------:R-:W-:-:S04]  /*15230*/  IABS R7, R4 ;  /* 0x0000000400077213 */ /* 0x000fc80000000000 */
[----:B------:R-:W0:Y:S08]  /*15240*/  I2F.RP R8, R7 ;  /* 0x0000000700087306 */ /* 0x000e300000209400 */
[----:B0-----:R-:W0:Y:S02]  /*15250*/  MUFU.RCP R8, R8 ;  /* 0x0000000800087308 */ /* 0x001e240000001000 */
[----:B0-----:R-:W-:-:S06]  /*15260*/  VIADD R3, R8, 0xffffffe ;  /* 0x0ffffffe08037836 */ /* 0x001fcc0000000000 */
[----:B------:R-:W0:Y:S02]  /*15270*/  F2I.FTZ.U32.TRUNC.NTZ R3, R3 ;  /* 0x0000000300037305 */ /* 0x000e24000021f000 */
[----:B0-----:R-:W-:-:S04]  /*15280*/  IMAD.MOV R0, RZ, RZ, -R3 ;  /* 0x000000ffff007224 */ /* 0x001fc800078e0a03 */
[----:B------:R-:W-:Y:S01]  /*15290*/  IMAD R9, R0, R7, RZ ;  /* 0x0000000700097224 */ /* 0x000fe200078e02ff */
[----:B------:R-:W-:-:S03]  /*152a0*/  IABS R0, R4 ;  /* 0x0000000400007213 */ /* 0x000fc60000000000 */
[----:B------:R-:W-:Y:S01]  /*152b0*/  IMAD.HI.U32 R2, R3, R9, R2 ;  /* 0x0000000903027227 */ /* 0x000fe200078e0002 */
        /* <DEDUP_REMOVED lines=9> */
[C---:B------:R-:W-:Y:S01]  /*15350*/  LOP3.LUT R0, R5.reuse, R4, RZ, 0x3c, !PT ;  /* 0x0000000405007212 */ /* 0x040fe200078e3cff */
[----:B------:R-:W-:-:S03]  /*15360*/  IMAD.IADD R5, R5, 0x1, R6 ;  /* 0x0000000105057824 */ /* 0x000fc600078e0206 */
[----:B------:R-:W-:-:S07]  /*15370*/  ISETP.GE.AND P2, PT, R0, RZ, PT ;  /* 0x000000ff0000720c */ /* 0x000fce0003f46270 */
[----:B------:R-:W-:-:S06]  /*15380*/  @P0 VIADD R2, R2, 0x1 ;  /* 0x0000000102020836 */ /* 0x000fcc0000000000 */
[----:B------:R-:W-:Y:S01]  /*15390*/  @!P2 IMAD.MOV R2, RZ, RZ, -R2 ;  /* 0x000000ffff02a224 */ /* 0x000fe200078e0a02 */
[----:B------:R-:W-:Y:S01]  /*153a0*/  @!P1 LOP3.LUT R2, RZ, R4, RZ, 0x33, !PT ;  /* 0x00000004ff029212 */ /* 0x000fe200078e33ff */
[----:B------:R-:W-:-:S04]  /*153b0*/  IMAD.MOV R4, RZ, RZ, -R4 ;  /* 0x000000ffff047224 */ /* 0x000fc800078e0a04 */
[----:B------:R-:W-:Y:S01]  /*153c0*/  IMAD R18, R2, R4, R5 ;  /* 0x0000000402127224 */ /* 0x000fe200078e0205 */
[----:B------:R-:W-:-:S05]  /*153d0*/  LOP3.LUT R2, RZ, R2, RZ, 0x33, !PT ;  /* 0x00000002ff027212 */ /* 0x000fca00078e33ff */
[----:B------:R-:W-:Y:S01]  /*153e0*/  IMAD.IADD R17, R17, 0x1, R2 ;  /* 0x0000000111117824 */ /* 0x000fe200078e0202 */
[----:B------:R-:W-:Y:S06]  /*153f0*/  BRA `(.L_x_1237) ;  /* 0x00000000001c7947 */ /* 0x000fec0003800000 */
.L_x_1229:
[----:B------:R-:W-:Y:S01]  /*15400*/  UMOV UR4, URZ ;  /* 0x0000003f00047c82 */ /* 0x000fe20008000000 */
[----:B------:R-:W-:Y:S01]  /*15410*/  UMOV UR5, URZ ;  /* 0x0000003f00057c82 */ /* 0x000fe20008000000 */
[----:B------:R-:W-:Y:S01]  /*15420*/  ULDC UR6, c[0x0][0xc3c] ;  /* 0x00030f0000067ab9 */ /* 0x000fe20000000800 */
[----:B------:R-:W-:Y:S02]  /*15430*/  IMAD.MOV.U32 R16, RZ, RZ, R0 ;  /* 0x000000ffff107224 */ /* 0x000fe400078e0000 */
[----:B------:R-:W-:Y:S02]  /*15440*/  IMAD.U32 R17, RZ, RZ, UR4 ;  /* 0x00000004ff117e24 */ /* 0x000fe4000f8e00ff */
[----:B------:R-:W-:Y:S02]  /*15450*/  IMAD.U32 R18, RZ, RZ, UR5 ;  /* 0x00000005ff127e24 */ /* 0x000fe4000f8e00ff */
[----:B------:R-:W-:-:S07]  /*15460*/  IMAD.U32 R19, RZ, RZ, UR6 ;  /* 0x00000006ff137e24 */ /* 0x000fce000f8e00ff */
.L_x_1237:
[----:B------:R-:W2:Y:S01]  /*15470*/  S2R R0, SR_TID.X ;  /* 0x0000000000007919 */ /* 0x000ea20000002100 */
[----:B------:R-:W-:Y:S05]  /*15480*/  WARPSYNC.ALL ;  /* 0x0000000000007948 */ /* 0x000fea0003800000 */
[----:B------:R-:W-:Y:S01]  /*15490*/  BAR.SYNC.DEFER_BLOCKING 0x4, 0x200 ;  /* 0x0108000000007b1d */ /* 0x000fe20000010000 */
[----:B--2---:R-:W-:-:S04]  /*154a0*/  LOP3.LUT R0, R0, 0x1f, RZ, 0xc0, !PT ;  /* 0x0000001f00007812 */ /* 0x004fc800078ec0ff */
[----:B------:R-:W-:-:S13]  /*154b0*/  ISETP.NE.AND P0, PT, R0, RZ, PT ;  /* 0x000000ff0000720c */ /* 0x000fda0003f05270 */
[----:B-1----:R-:W1:Y:S01]  /*154c0*/  @!P0 S2R R3, SR_CgaCtaId ;  /* 0x0000000000038919 */ /* 0x002e620000008800 */
[----:B------:R-:W-:-:S04]  /*154d0*/  @!P0 MOV R0, 0x400 ;  /* 0x0000040000008802 */ /* 0x000fc80000000f00 */
[----:B-1----:R-:W-:-:S05]  /*154e0*/  @!P0 LEA R22, R3, R0, 0x18 ;  /* 0x0000000003168211 */ /* 0x002fca00078ec0ff */
[----:B------:R3:W-:Y:S01]  /*154f0*/  @!P0 STS.128 [R22+0x2d8d0], R16 ;  /* 0x02d8d01016008388 */ /* 0x0007e20000000c00 */
[----:B------:R-:W-:Y:S06]  /*15500*/  BAR.ARV 0x5, 0x200 ;  /* 0x0148000000007b1d */ /* 0x000fec0000002000 */
.L_x_1226:
[----:B------:R-:W-:Y:S02]  /*15510*/  ULDC UR4, c[0x0][0xc3c] ;  /* 0x00030f0000047ab9 */ /* 0x000fe40000000800 */
[----:B--2---:R-:W-:-:S13]  /*15520*/  ISETP.GE.AND P0, PT, R19, UR4, PT ;  /* 0x0000000413007c0c */ /* 0x004fda000bf06270 */
[----:B------:R-:W-:Y:S05]  /*15530*/  @!P0 BRA `(.L_x_1238) ;  /* 0xffffffb4008c8947 */ /* 0x000fea000383ffff */
[----:B------:R-:W-:Y:S05]  /*15540*/  BSYNC B8 ;  /* 0x0000000000087941 */ /* 0x000fea0003800000 */
.L_x_1169:
[----:B-1----:R-:W2:Y:S01]  /*15550*/  LDL.LU R0, [R1+0x2c] ;  /* 0x00002c0001007983 */ /* 0x002ea20000300800 */
[----:B------:R-:W-:Y:S01]  /*15560*/  BSSY B0, `(.L_x_1239) ;  /* 0x000000b000007945 */ /* 0x000fe20003800000 */
[----:B------:R-:W1:Y:S01]  /*15570*/  S2R R5, SR_CgaCtaId ;  /* 0x0000000000057919 */ /* 0x000e620000008800 */
[----:B--2---:R-:W-:-:S05]  /*15580*/  VIADD R0, R0, 0x1 ;  /* 0x0000000100007836 */ /* 0x004fca0000000000 */
[----:B------:R-:W-:-:S04]  /*15590*/  LEA.HI R2, R0, R0, RZ, 0x1 ;  /* 0x0000000000027211 */ /* 0x000fc800078f08ff */
[----:B------:R-:W-:Y:S02]  /*155a0*/  LOP3.LUT R3, R2, 0xfffffffe, RZ, 0xc0, !PT ;  /* 0xfffffffe02037812 */ /* 0x000fe400078ec0ff */
[----:B------:R-:W-:-:S03]  /*155b0*/  MOV R2, 0x400 ;  /* 0x0000040000027802 */ /* 0x000fc60000000f00 */
[----:B------:R-:W-:Y:S01]  /*155c0*/  IMAD.IADD R0, R0, 0x1, -R3 ;  /* 0x0000000100007824 */ /* 0x000fe200078e0a03 */
[----:B-1----:R-:W-:-:S04]  /*155d0*/  LEA R5, R5, R2, 0x18 ;  /* 0x0000000205057211 */ /* 0x002fc800078ec0ff */
[----:B------:R-:W-:-:S04]  /*155e0*/  SHF.L.U32 R0, R0, 0x1f, RZ ;  /* 0x0000001f00007819 */ /* 0x000fc800000006ff */
[----:B------:R-:W1:Y:S02]  /*155f0*/  SYNCS.PHASECHK.TRANS64.TRYWAIT P0, [R5+URZ+0x2d820], R0 ;  /* 0x02d82000050075a7 */ /* 0x000e64000800017f */
[----:B-1----:R-:W-:Y:S05]  /*15600*/  @!P0 BRA `(.L_x_1240) ;  /* 0x0000003000008947 */ /* 0x002fea0003800000 */
.L_x_1338:
[----:B------:R-:W-:Y:S05]  /*15610*/  BSYNC B0 ;  /* 0x0000000000007941 */ /* 0x000fea0003800000 */
.L_x_1239:
[----:B------:R-:W-:-:S03]  /*15620*/  UMOV UR4, 0xffffffff ;  /* 0xffffffff00047882 */ /* 0x000fc60000000000 */
[----:B------:R-:W-:Y:S05]  /*15630*/  BRA.DIV UR4, `(.L_x_1241) ;  /* 0x0000003204087947 */ /* 0x000fea000b800000 */
[----:B-1----:R-:W1:Y:S02]  /*15640*/  S2R R0, SR_TID.X ;  /* 0x0000000000007919 */ /* 0x002e640000002100 */
[----:B-1----:R-:W-:-:S04]  /*15650*/  SHF.R.U32.HI R0, RZ, 0x5, R0 ;  /* 0x00000005ff007819 */ /* 0x002fc80000011600 */
[----:B------:R-:W-:-:S05]  /*15660*/  LOP3.LUT R0, R0, 0x3, RZ, 0xc0, !PT ;  /* 0x0000000300007812 */ /* 0x000fca00078ec0ff */
[----:B------:R1:W2:Y:S02]  /*15670*/  SHFL.IDX PT, R14, R0, RZ, 0x1f ;  /* 0x00001fff000e7589 */ /* 0x0002a400000e0000 */
.L_x_1341:
[----:B--2---:R-:W-:Y:S01]  /*15680*/  ISETP.NE.AND P0, PT, R14, RZ, PT ;  /* 0x000000ff0e00720c */ /* 0x004fe20003f05270 */
[----:B------:R-:W-:-:S12]  /*15690*/  BSSY B0, `(.L_x_1242) ;  /* 0x0000024000007945 */ /* 0x000fd80003800000 */
[----:B------:R-:W-:Y:S05]  /*156a0*/  @P0 BRA `(.L_x_1243) ;  /* 0x0000000000880947 */ /* 0x000fea0003800000 */
[----:B------:R-:W-:-:S03]  /*156b0*/  UMOV UR4, 0xffffffff ;  /* 0xffffffff00047882 */ /* 0x000fc60000000000 */
[----:B------:R-:W-:Y:S05]  /*156c0*/  BRA.DIV UR4, `(.L_x_1244) ;  /* 0x0000003204187947 */ /* 0x000fea000b800000 */
[----:B------:R-:W-:-:S13]  /*156d0*/  ELECT P6, URZ, PT ;  /* 0x00000000003f782f */ /* 0x000fda00038c0000 */
.L_x_1344:
[----:B------:R-:W-:Y:S05]  /*156e0*/  @!P6 BRA `(.L_x_1243) ;  /* 0x000000000078e947 */ /* 0x000fea0003800000 */
[----:B------:R-:W-:-:S06]  /*156f0*/  ULOP3.LUT UR4, UR43, 0x2, URZ, 0xfc, !UPT ;  /* 0x000000022b047892 */ /* 0x000fcc000f8efc3f */
[----:B-1----:R-:W-:-:S05]  /*15700*/  IMAD.U32 R0, RZ, RZ, UR4 ;  /* 0x00000004ff007e24 */ /* 0x002fca000f8e00ff */
[----:B------:R-:W-:-:S13]  /*15710*/  ISETP.NE.AND P0, PT, R0, 0x3, PT ;  /* 0x000000030000780c */ /* 0x000fda0003f05270 */
[----:B------:R-:W-:Y:S05]  /*15720*/  @!P0 BRA `(.L_x_1245) ;  /* 0x0000000000048947 */ /* 0x000fea0003800000 */
[----:B------:R-:W-:Y:S01]  /*15730*/  BPT.TRAP 0x1 ;  /* 0x000000040000795c */ /* 0x000fe20000300000 */
.L_x_1245:
[----:B------:R-:W-:Y:S01]  /*15740*/  IMAD R3, R25, 0x8, R5 ;  /* 0x0000000819037824 */ /* 0x000fe200078e0205 */
[----:B------:R-:W-:Y:S01]  /*15750*/  SHF.L.U32 R2, R29, 0x1f, RZ ;  /* 0x0000001f1d027819 */ /* 0x000fe200000006ff */
[----:B------:R-:W-:-:S03]  /*15760*/  VIADD R25, R25, 0x1 ;  /* 0x0000000119197836 */ /* 0x000fc60000000000 */
[----:B------:R-:W1:Y:S02]  /*15770*/  SYNCS.PHASECHK.TRANS64.TRYWAIT P1, [R3+URZ+0x2d840], R2 ;  /* 0x02d84002030075a7 */ /* 0x000e64000802017f */
[----:B------:R-:W-:-:S04]  /*15780*/  ISETP.NE.AND P2, PT, R25, 0x2, PT ;  /* 0x000000021900780c */ /* 0x000fc80003f45270 */
[----:B------:R-:W-:Y:S01]  /*15790*/  SEL R0, RZ, 0x1, P2 ;  /* 0x00000001ff007807 */ /* 0x000fe20001000000 */
[----:B-1----:R-:W-:Y:S08]  /*157a0*/  @!P1 BRA `(.L_x_1246) ;  /* 0x0000003000009947 */ /* 0x002ff00003800000 */
.L_x_1345:
[----:B------:R-:W-:Y:S02]  /*157b0*/  SEL R25, R25, RZ, P2 ;  /* 0x000000ff19197207 */ /* 0x000fe40001000000 */
[----:B------:R-:W-:Y:S01]  /*157c0*/  LOP3.LUT R0, R29, R0, RZ, 0x3c, !PT ;  /* 0x000000001d007212 */ /* 0x000fe200078e3cff */
[----:B------:R-:W-:Y:S06]  /*157d0*/  @!P0 BRA `(.L_x_1247) ;  /* 0x0000000000048947 */ /* 0x000fec0003800000 */
[----:B------:R-:W-:Y:S01]  /*157e0*/  BPT.TRAP 0x1 ;  /* 0x000000040000795c */ /* 0x000fe20000300000 */
.L_x_1247:
[----:B------:R-:W-:Y:S01]  /*157f0*/  IMAD R25, R25, 0x8, R5 ;  /* 0x0000000819197824 */ /* 0x000fe200078e0205 */
[----:B------:R-:W-:-:S04]  /*15800*/  SHF.L.U32 R0, R0, 0x1f, RZ ;  /* 0x0000001f00007819 */ /* 0x000fc800000006ff */
[----:B------:R-:W2:Y:S02]  /*15810*/  SYNCS.PHASECHK.TRANS64.TRYWAIT P1, [R25+URZ+0x2d840], R0 ;  /* 0x02d84000190075a7 */ /* 0x000ea4000802017f */
[----:B--2---:R-:W-:Y:S05]  /*15820*/  @!P1 BRA `(.L_x_1248) ;  /* 0x0000002c00f49947 */ /* 0x004fea0003800000 */
.L_x_1346:
[----:B------:R-:W-:Y:S05]  /*15830*/  @!P0 BRA `(.L_x_1249) ;  /* 0x0000000000048947 */ /* 0x000fea0003800000 */
[----:B------:R-:W-:Y:S01]  /*15840*/  BPT.TRAP 0x1 ;  /* 0x000000040000795c */ /* 0x000fe20000300000 */
.L_x_1249:
[----:B------:R-:W4:Y:S02]  /*15850*/  SYNCS.PHASECHK.TRANS64.TRYWAIT P1, [R3+URZ+0x2d860], R2 ;  /* 0x02d86002030075a7 */ /* 0x000f24000802017f */
[----:B----4-:R-:W-:Y:S05]  /*15860*/  @!P1 BRA `(.L_x_1250) ;  /* 0x0000002c00f89947 */ /* 0x010fea0003800000 */
.L_x_1347:
[----:B------:R-:W-:Y:S05]  /*15870*/  @!P0 BRA `(.L_x_1251) ;  /* 0x0000000000048947 */ /* 0x000fea0003800000 */
[----:B------:R-:W-:Y:S01]  /*15880*/  BPT.TRAP 0x1 ;  /* 0x000000040000795c */ /* 0x000fe20000300000 */
.L_x_1251:
[----:B------:R0:W0:Y:S02]  /*15890*/  SYNCS.PHASECHK.TRANS64.TRYWAIT P0, [R25+URZ+0x2d860], R0 ;  /* 0x02d86000190075a7 */ /* 0x000024000800017f */
[----:B0-----:R-:W-:Y:S05]  /*158a0*/  @!P0 NANOSLEEP.SYNCS 0x989680 ;  /* 0x009896800000895d */ /* 0x001fea0003900000 */
[----:B------:R-:W0:Y:S02]  /*158b0*/  @!P0 SYNCS.PHASECHK.TRANS64 P0, [R25+URZ+0x2d860], R0 ;  /* 0x02d86000190085a7 */ /* 0x000e24000800007f */
[----:B0-----:R-:W-:Y:S05]  /*158c0*/  @!P0 BRA `(.L_x_1251) ;  /* 0xfffffffc00f08947 */ /* 0x001fea000383ffff */
.L_x_1243:
[----:B------:R-:W-:Y:S05]  /*158d0*/  BSYNC B0 ;  /* 0x0000000000007941 */ /* 0x000fea0003800000 */
.L_x_1242:
[----:B------:R-:W-:Y:S05]  /*158e0*/  EXIT ;  /* 0x000000000000794d */ /* 0x000fea0003800000 */
.L_x_1071:
[----:B0-----:R-:W-:-:S04]  /*158f0*/  IMAD.U32 R3, RZ, RZ, UR41 ;  /* 0x00000029ff037e24 */ /* 0x001fc8000f8e00ff */
[----:B------:R0:W1:Y:S03]  /*15900*/  SYNCS.PHASECHK.TRANS64.TRYWAIT P1, [R3+URZ+0x2d800], R0 ;  /* 0x02d80000030075a7 */ /* 0x000066000802017f */
[----:B-1----:R-:W-:Y:S05]  /*15910*/  @!P1 NANOSLEEP.SYNCS 0x989680 ;  /* 0x009896800000995d */ /* 0x002fea0003900000 */
[----:B------:R-:W1:Y:S02]  /*15920*/  @!P1 SYNCS.PHASECHK.TRANS64 P1, [R3+URZ+0x2d800], R0 ;  /* 0x02d80000030095a7 */ /* 0x000e64000802007f */
[----:B-1----:R-:W-:Y:S05]  /*15930*/  @!P1 BRA `(.L_x_1071) ;  /* 0xfffffffc00ec9947 */ /* 0x002fea000383ffff */
[----:B------:R-:W-:Y:S05]  /*15940*/  BRA `(.L_x_1252) ;  /* 0xfffffec000bc7947 */ /* 0x000fea000383ffff */
.L_x_1075:
[----:B-1----:R1:W2:Y:S02]  /*15950*/  SYNCS.PHASECHK.TRANS64.TRYWAIT P1, [R3+URZ+0x2d830], R0 ;  /* 0x02d83000030075a7 */ /* 0x0022a4000802017f */
[----:B--2---:R-:W-:Y:S05]  /*15960*/  @!P1 NANOSLEEP.SYNCS 0x989680 ;  /* 0x009896800000995d */ /* 0x004fea0003900000 */
[----:B------:R-:W2:Y:S02]  /*15970*/  @!P1 SYNCS.PHASECHK.TRANS64 P1, [R3+URZ+0x2d830], R0 ;  /* 0x02d83000030095a7 */ /* 0x000ea4000802007f */
[----:B--2---:R-:W-:Y:S05]  /*15980*/  @!P1 BRA `(.L_x_1075) ;  /* 0xfffffffc00f09947 */ /* 0x004fea000383ffff */
[----:B------:R-:W-:Y:S05]  /*15990*/  BRA `(.L_x_1074) ;  /* 0xfffffec000d87947 */ /* 0x000fea000383ffff */
.L_x_1092:
[----:B-1----:R-:W-:-:S04]  /*159a0*/  IMAD.U32 R7, RZ, RZ, UR6 ;  /* 0x00000006ff077e24 */ /* 0x002fc8000f8e00ff */
[----:B------:R1:W3:Y:S03]  /*159b0*/  SYNCS.PHASECHK.TRANS64.TRYWAIT P1, [R7+URZ+0x2d830], R0 ;  /* 0x02d83000070075a7 */ /* 0x0002e6000802017f */
[----:B---3--:R-:W-:Y:S05]  /*159c0*/  @!P1 NANOSLEEP.SYNCS 0x989680 ;  /* 0x009896800000995d */ /* 0x008fea0003900000 */
[----:B------:R-:W3:Y:S02]  /*159d0*/  @!P1 SYNCS.PHASECHK.TRANS64 P1, [R7+URZ+0x2d830], R0 ;  /* 0x02d83000070095a7 */ /* 0x000ee4000802007f */
[----:B---3--:R-:W-:Y:S05]  /*159e0*/  @!P1 BRA `(.L_x_1092) ;  /* 0xfffffffc00ec9947 */ /* 0x008fea000383ffff */
[----:B------:R-:W-:Y:S05]  /*159f0*/  BRA `(.L_x_1089) ;  /* 0xfffffef400e87947 */ /* 0x000fea000383ffff */
.L_x_1096:
[----:B-1----:R-:W-:-:S04]  /*15a00*/  IMAD.U32 R7, RZ, RZ, UR6 ;  /* 0x00000006ff077e24 */ /* 0x002fc8000f8e00ff */
[----:B------:R1:W2:Y:S03]  /*15a10*/  SYNCS.PHASECHK.TRANS64.TRYWAIT P1, [R7+URZ+0x2d850], R0 ;  /* 0x02d85000070075a7 */ /* 0x0002a6000802017f */
[----:B--2---:R-:W-:Y:S05]  /*15a20*/  @!P1 NANOSLEEP.SYNCS 0x989680 ;  /* 0x009896800000995d */ /* 0x004fea0003900000 */
[----:B------:R-:W2:Y:S02]  /*15a30*/  @!P1 SYNCS.PHASECHK.TRANS64 P1, [R7+URZ+0x2d850], R0 ;  /* 0x02d85000070095a7 */ /* 0x000ea4000802007f */
[----:B--2---:R-:W-:Y:S05]  /*15a40*/  @!P1 BRA `(.L_x_1096) ;  /* 0xfffffffc00ec9947 */ /* 0x004fea000383ffff */
[----:B------:R-:W-:Y:S05]  /*15a50*/  BRA `(.L_x_1093) ;  /* 0xfffffef800947947 */ /* 0x000fea000383ffff */
.L_x_1115:
[----:B-1----:R-:W-:-:S04]  /*15a60*/  IMAD.U32 R7, RZ, RZ, UR6 ;  /* 0x00000006ff077e24 */ /* 0x002fc8000f8e00ff */
[----:B------:R1:W2:Y:S03]  /*15a70*/  SYNCS.PHASECHK.TRANS64.TRYWAIT P1, [R7+URZ+0x2d830], R0 ;  /* 0x02d83000070075a7 */ /* 0x0002a6000802017f */
[----:B--2---:R-:W-:Y:S05]  /*15a80*/  @!P1 NANOSLEEP.SYNCS 0x989680 ;  /* 0x009896800000995d */ /* 0x004fea0003900000 */
[----:B------:R-:W2:Y:S02]  /*15a90*/  @!P1 SYNCS.PHASECHK.TRANS64 P1, [R7+URZ+0x2d830], R0 ;  /* 0x02d83000070095a7 */ /* 0x000ea4000802007f */
[----:B--2---:R-:W-:Y:S05]  /*15aa0*/  @!P1 BRA `(.L_x_1115) ;  /* 0xfffffffc00ec9947 */ /* 0x004fea000383ffff */
[----:B------:R-:W-:Y:S05]  /*15ab0*/  BRA `(.L_x_1112) ;  /* 0xffffff2800ec7947 */ /* 0x000fea000383ffff */
.L_x_1119:
[----:B-1----:R-:W-:-:S04]  /*15ac0*/  IMAD.U32 R7, RZ, RZ, UR6 ;  /* 0x00000006ff077e24 */ /* 0x002fc8000f8e00ff */
[----:B------:R1:W2:Y:S03]  /*15ad0*/  SYNCS.PHASECHK.TRANS64.TRYWAIT P1, [R7+URZ+0x2d850], R0 ;  /* 0x02d85000070075a7 */ /* 0x0002a6000802017f */
[----:B--2---:R-:W-:Y:S05]  /*15ae0*/  @!P1 NANOSLEEP.SYNCS 0x989680 ;  /* 0x009896800000995d */ /* 0x004fea0003900000 */
[----:B------:R-:W2:Y:S02]  /*15af0*/  @!P1 SYNCS.PHASECHK.TRANS64 P1, [R7+URZ+0x2d850], R0 ;  /* 0x02d85000070095a7 */ /* 0x000ea4000802007f */
[----:B--2---:R-:W-:Y:S05]  /*15b00*/  @!P1 BRA `(.L_x_1119) ;  /* 0xfffffffc00ec9947 */ /* 0x004fea000383ffff */
[----:B------:R-:W-:Y:S05]  /*15b10*/  BRA `(.L_x_1116) ;  /* 0xffffff2c00987947 */ /* 0x000fea000383ffff */
.L_x_1127:
[----:B-1----:R-:W-:-:S04]  /*15b20*/  IMAD.U32 R7, RZ, RZ, UR6 ;  /* 0x00000006ff077e24 */ /* 0x002fc8000f8e00ff */
[----:B------:R1:W3:Y:S03]  /*15b30*/  SYNCS.PHASECHK.TRANS64.TRYWAIT P1, [R7+URZ+0x2d830], R0 ;  /* 0x02d83000070075a7 */ /* 0x0002e6000802017f */
[----:B---3--:R-:W-:Y:S05]  /*15b40*/  @!P1 NANOSLEEP.SYNCS 0x989680 ;  /* 0x009896800000995d */ /* 0x008fea0003900000 */
[----:B------:R-:W3:Y:S02]  /*15b50*/  @!P1 SYNCS.PHASECHK.TRANS64 P1, [R7+URZ+0x2d830], R0 ;  /* 0x02d83000070095a7 */ /* 0x000ee4000802007f */
[----:B---3--:R-:W-:Y:S05]  /*15b60*/  @!P1 BRA `(.L_x_1127) ;  /* 0xfffffffc00ec9947 */ /* 0x008fea000383ffff */
[----:B------:R-:W-:Y:S05]  /*15b70*/  BRA `(.L_x_1124) ;  /* 0xffffff4c00107947 */ /* 0x000fea000383ffff */
.L_x_1131:
[----:B-1----:R-:W-:-:S04]  /*15b80*/  IMAD.U32 R7, RZ, RZ, UR6 ;  /* 0x00000006ff077e24 */ /* 0x002fc8000f8e00ff */
[----:B------:R1:W2:Y:S03]  /*15b90*/  SYNCS.PHASECHK.TRANS64.TRYWAIT P1, [R7+URZ+0x2d850], R0 ;  /* 0x02d85000070075a7 */ /* 0x0002a6000802017f */
[----:B--2---:R-:W-:Y:S05]  /*15ba0*/  @!P1 NANOSLEEP.SYNCS 0x989680 ;  /* 0x009896800000995d */ /* 0x004fea0003900000 */
[----:B------:R-:W2:Y:S02]  /*15bb0*/  @!P1 SYNCS.PHASECHK.TRANS64 P1, [R7+URZ+0x2d850], R0 ;  /* 0x02d85000070095a7 */ /* 0x000ea4000802007f */
[----:B--2---:R-:W-:Y:S05]  /*15bc0*/  @!P1 BRA `(.L_x_1131) ;  /* 0xfffffffc00ec9947 */ /* 0x004fea000383ffff */
[----:B------:R-:W-:Y:S05]  /*15bd0*/  BRA `(.L_x_1128) ;  /* 0xffffff4c00bc7947 */ /* 0x000fea000383ffff */
.L_x_1146:
[----:B-1----:R-:W-:-:S04]  /*15be0*/  IMAD.U32 R5, RZ, RZ, UR8 ;  /* 0x00000008ff057e24 */ /* 0x002fc8000f8e00ff */
[----:B------:R1:W3:Y:S03]  /*15bf0*/  SYNCS.PHASECHK.TRANS64.TRYWAIT P1, [R5+URZ+0x2d850], R4 ;  /* 0x02d85004050075a7 */ /* 0x0002e6000802017f */
[----:B---3--:R-:W-:Y:S05]  /*15c00*/  @!P1 NANOSLEEP.SYNCS 0x989680 ;  /* 0x009896800000995d */ /* 0x008fea0003900000 */
[----:B------:R-:W3:Y:S02]  /*15c10*/  @!P1 SYNCS.PHASECHK.TRANS64 P1, [R5+URZ+0x2d850], R4 ;  /* 0x02d85004050095a7 */ /* 0x000ee4000802007f */
[----:B---3--:R-:W-:Y:S05]  /*15c20*/  @!P1 BRA `(.L_x_1146) ;  /* 0xfffffffc00ec9947 */ /* 0x008fea000383ffff */
[----:B------:R-:W-:Y:S05]  /*15c30*/  BRA `(.L_x_1145) ;  /* 0xffffff7c00307947 */ /* 0x000fea000383ffff */
.L_x_1189:
[----:B------:R-:W0:Y:S01]  /*15c40*/  S2R R17, SR_TID.X ;  /* 0x0000000000117919 */ /* 0x000e220000002100 */
[----:B------:R-:W-:Y:S01]  /*15c50*/  BSSY B0, `(.L_x_1253) ;  /* 0x000000a000007945 */ /* 0x000fe20003800000 */
[----:B------:R-:W-:Y:S02]  /*15c60*/  IMAD.MOV.U32 R12, RZ, RZ, RZ ;  /* 0x000000ffff0c7224 */ /* 0x000fe400078e00ff */
[----:B------:R-:W-:Y:S02]  /*15c70*/  IMAD.MOV.U32 R11, RZ, RZ, 0x1f ;  /* 0x0000001fff0b7424 */ /* 0x000fe400078e00ff */
[----:B------:R-:W-:Y:S01]  /*15c80*/  IMAD.MOV.U32 R15, RZ, RZ, -0x1 ;  /* 0xffffffffff0f7424 */ /* 0x000fe200078e00ff */
[----:B0-----:R-:W-:-:S04]  /*15c90*/  SHF.R.U32.HI R9, RZ, 0x5, R17 ;  /* 0x00000005ff097819 */ /* 0x001fc80000011611 */
[----:B------:R-:W-:-:S05]  /*15ca0*/  LOP3.LUT R9, R9, 0x3, RZ, 0xc0, !PT ;  /* 0x0000000309097812 */ /* 0x000fca00078ec0ff */
[----:B------:R-:W-:-:S07]  /*15cb0*/  IMAD.MOV.U32 R13, RZ, RZ, R9 ;  /* 0x000000ffff0d7224 */ /* 0x000fce00078e0009 */
[----:B-----5:R-:W-:Y:S05]  /*15cc0*/  WARPSYNC.COLLECTIVE R15, `(.L_x_1254) ;  /* 0x000000000f087348 */ /* 0x020fea0003c00000 */
[----:B------:R0:W1:Y:S02]  /*15cd0*/  SHFL.IDX P6, R14, R13, R12, R11 ;  /* 0x0000000c0d0e7389 */ /* 0x00006400000c000b */
[----:B01---5:R-:W-:Y:S01]  /*15ce0*/  ENDCOLLECTIVE ;  /* 0x000000000000791b */ /* 0x023fe20003800000 */
.L_x_1254:
[----:B------:R-:W-:Y:S05]  /*15cf0*/  BSYNC B0 ;  /* 0x0000000000007941 */ /* 0x000fea0003800000 */
.L_x_1253:
[----:B------:R-:W-:Y:S05]  /*15d00*/  BRA `(.L_x_1255) ;  /* 0xffffffbc00dc7947 */ /* 0x000fea000383ffff */
.L_x_1192:
[----:B0-----:R0:W1:Y:S02]  /*15d10*/  SYNCS.PHASECHK.TRANS64.TRYWAIT P0, [R2+URZ+0x2d840], R4 ;  /* 0x02d84004020075a7 */ /* 0x001064000800017f */
[----:B-1----:R-:W-:Y:S05]  /*15d20*/  @!P0 NANOSLEEP.SYNCS 0x989680 ;  /* 0x009896800000895d */ /* 0x002fea0003900000 */
[----:B------:R-:W1:Y:S02]  /*15d30*/  @!P0 SYNCS.PHASECHK.TRANS64 P0, [R2+URZ+0x2d840], R4 ;  /* 0x02d84004020085a7 */ /* 0x000e64000800007f */
[----:B-1----:R-:W-:Y:S05]  /*15d40*/  @!P0 BRA `(.L_x_1192) ;  /* 0xfffffffc00f08947 */ /* 0x002fea000383ffff */
[----:B------:R-:W-:Y:S05]  /*15d50*/  BRA `(.L_x_1256) ;  /* 0xffffffc000487947 */ /* 0x000fea000383ffff */
.L_x_1193:
        /* <DEDUP_REMOVED lines=8> */
.L_x_1258:
[----:B------:R-:W-:Y:S05]  /*15de0*/  BSYNC B0 ;  /* 0x0000000000007941 */ /* 0x000fea0003800000 */
.L_x_1257:
        /* <DEDUP_REMOVED lines=9> */
.L_x_1259:
[----:B------:R-:W-:Y:S02]  /*15e80*/  IMAD.MOV.U32 R13, RZ, RZ, R6 ;  /* 0x000000ffff0d7224 */ /* 0x000fe400078e0006 */
[----:B------:R-:W-:Y:S02]  /*15e90*/  IMAD.MOV.U32 R12, RZ, RZ, 0x1 ;  /* 0x00000001ff0c7424 */ /* 0x000fe400078e00ff */
[----:B------:R-:W-:-:S07]  /*15ea0*/  IMAD.MOV.U32 R5, RZ, RZ, R14 ;  /* 0x000000ffff057224 */ /* 0x000fce00078e000e */
[----:B------:R-:W-:Y:S05]  /*15eb0*/  WARPSYNC.COLLECTIVE R15, `(.L_x_1260) ;  /* 0x000000000f087348 */ /* 0x000fea0003c00000 */
[----:B------:R0:W1:Y:S02]  /*15ec0*/  SHFL.IDX P6, R14, R13, R12, R11 ;  /* 0x0000000c0d0e7389 */ /* 0x00006400000c000b */
[----:B01----:R-:W-:Y:S01]  /*15ed0*/  ENDCOLLECTIVE ;  /* 0x000000000000791b */ /* 0x003fe20003800000 */
.L_x_1260:
        /* <DEDUP_REMOVED lines=17> */
.L_x_1261:
[----:B------:R-:W-:Y:S02]  /*15ff0*/  @P1 IMAD R8, R7, 0x2, R22 ;  /* 0x0000000207081824 */ /* 0x000fe400078e0216 */
[----:B------:R-:W-:Y:S02]  /*16000*/  IMAD.MOV.U32 R13, RZ, RZ, R6 ;  /* 0x000000ffff0d7224 */ /* 0x000fe400078e0006 */
[----:B------:R-:W-:Y:S02]  /*16010*/  IMAD.MOV.U32 R12, RZ, RZ, 0x2 ;  /* 0x00000002ff0c7424 */ /* 0x000fe400078e00ff */
[----:B------:R-:W-:-:S07]  /*16020*/  IMAD.MOV.U32 R5, RZ, RZ, R14 ;  /* 0x000000ffff057224 */ /* 0x000fce00078e000e */
[----:B------:R-:W-:Y:S05]  /*16030*/  WARPSYNC.COLLECTIVE R15, `(.L_x_1262) ;  /* 0x000000000f087348 */ /* 0x000fea0003c00000 */
[----:B------:R0:W1:Y:S02]  /*16040*/  SHFL.IDX P6, R14, R13, R12, R11 ;  /* 0x0000000c0d0e7389 */ /* 0x00006400000c000b */
[----:B01----:R-:W-:Y:S01]  /*16050*/  ENDCOLLECTIVE ;  /* 0x000000000000791b */ /* 0x003fe20003800000 */
.L_x_1262:
        /* <DEDUP_REMOVED lines=17> */
.L_x_1263:
[----:B------:R-:W-:Y:S02]  /*16170*/  @P1 IMAD R8, R7, 0x2, R22 ;  /* 0x0000000207081824 */ /* 0x000fe400078e0216 */
[----:B------:R-:W-:Y:S02]  /*16180*/  IMAD.MOV.U32 R13, RZ, RZ, R6 ;  /* 0x000000ffff0d7224 */ /* 0x000fe400078e0006 */
[----:B------:R-:W-:Y:S02]  /*16190*/  IMAD.MOV.U32 R12, RZ, RZ, 0x3 ;  /* 0x00000003ff0c7424 */ /* 0x000fe400078e00ff */
[----:B------:R-:W-:-:S07]  /*161a0*/  IMAD.MOV.U32 R5, RZ, RZ, R14 ;  /* 0x000000ffff057224 */ /* 0x000fce00078e000e */
[----:B------:R-:W-:Y:S05]  /*161b0*/  WARPSYNC.COLLECTIVE R15, `(.L_x_1264) ;  /* 0x000000000f087348 */ /* 0x000fea0003c00000 */
[----:B------:R0:W1:Y:S02]  /*161c0*/  SHFL.IDX P6, R14, R13, R12, R11 ;  /* 0x0000000c0d0e7389 */ /* 0x00006400000c000b */
[----:B01----:R-:W-:Y:S01]  /*161d0*/  ENDCOLLECTIVE ;  /* 0x000000000000791b */ /* 0x003fe20003800000 */
.L_x_1264:
        /* <DEDUP_REMOVED lines=10> */
.L_x_1265:
        /* <DEDUP_REMOVED lines=8> */
.L_x_1198:
[----:B------:R-:W-:Y:S02]  /*16300*/  IMAD.IADD R2, R21, 0x1, R27 ;  /* 0x0000000115027824 */ /* 0x000fe400078e021b */
[----:B------:R0:W5:Y:S01]  /*16310*/  LDL R27, [R1+0x1c] ;  /* 0x00001c00011b7983 */ /* 0x0001620000100800 */
[----:B------:R-:W-:Y:S02]  /*16320*/  IMAD.MOV.U32 R13, RZ, RZ, R0 ;  /* 0x000000ffff0d7224 */ /* 0x000fe400078e0000 */
[----:B------:R-:W-:Y:S02]  /*16330*/  IMAD.MOV.U32 R12, RZ, RZ, RZ ;  /* 0x000000ffff0c7224 */ /* 0x000fe400078e00ff */
[----:B------:R-:W-:Y:S02]  /*16340*/  IMAD.MOV.U32 R11, RZ, RZ, 0x1c1f ;  /* 0x00001c1fff0b7424 */ /* 0x000fe400078e00ff */
[----:B------:R-:W-:Y:S02]  /*16350*/  IMAD.MOV.U32 R15, RZ, RZ, -0x1 ;  /* 0xffffffffff0f7424 */ /* 0x000fe400078e00ff */
[----:B0-----:R-:W-:-:S07]  /*16360*/  IMAD R3, R28, R10, RZ ;  /* 0x0000000a1c037224 */ /* 0x001fce00078e02ff */
[----:B-----5:R-:W-:Y:S05]  /*16370*/  WARPSYNC.COLLECTIVE R15, `(.L_x_1267) ;  /* 0x000000000f087348 */ /* 0x020fea0003c00000 */
[----:B------:R0:W1:Y:S02]  /*16380*/  SHFL.IDX P6, R14, R13, R12, R11 ;  /* 0x0000000c0d0e7389 */ /* 0x00006400000c000b */
[----:B01---5:R-:W-:Y:S01]  /*16390*/  ENDCOLLECTIVE ;  /* 0x000000000000791b */ /* 0x023fe20003800000 */
.L_x_1267:
[----:B------:R-:W-:Y:S02]  /*163a0*/  IMAD.MOV.U32 R13, RZ, RZ, R4 ;  /* 0x000000ffff0d7224 */ /* 0x000fe400078e0004 */
[----:B------:R-:W-:-:S07]  /*163b0*/  IMAD.MOV.U32 R6, RZ, RZ, R14 ;  /* 0x000000ffff067224 */ /* 0x000fce00078e000e */
[----:B------:R-:W-:Y:S05]  /*163c0*/  WARPSYNC.COLLECTIVE R15, `(.L_x_1268) ;  /* 0x000000000f087348 */ /* 0x000fea0003c00000 */
[----:B------:R0:W1:Y:S02]  /*163d0*/  SHFL.IDX P6, R14, R13, R12, R11 ;  /* 0x0000000c0d0e7389 */ /* 0x00006400000c000b */
[----:B01----:R-:W-:Y:S01]  /*163e0*/  ENDCOLLECTIVE ;  /* 0x000000000000791b */ /* 0x003fe20003800000 */
.L_x_1268:
[----:B------:R-:W-:Y:S01]  /*163f0*/  ISETP.GE.AND P3, PT, R2, R3, PT ;  /* 0x000000030200720c */ /* 0x000fe20003f66270 */
[----:B------:R-:W-:Y:S02]  /*16400*/  IMAD.MOV.U32 R13, RZ, RZ, R0 ;  /* 0x000000ffff0d7224 */ /* 0x000fe400078e0000 */
[----:B------:R-:W-:Y:S02]  /*16410*/  IMAD.MOV.U32 R12, RZ, RZ, 0x1 ;  /* 0x00000001ff0c7424 */ /* 0x000fe400078e00ff */
[----:B------:R-:W-:-:S08]  /*16420*/  IMAD.MOV.U32 R5, RZ, RZ, R14 ;  /* 0x000000ffff057224 */ /* 0x000fd000078e000e */
[----:B------:R-:W-:Y:S05]  /*16430*/  WARPSYNC.COLLECTIVE R15, `(.L_x_1269) ;  /* 0x000000000f087348 */ /* 0x000fea0003c00000 */
[----:B------:R0:W1:Y:S02]  /*16440*/  SHFL.IDX P6, R14, R13, R12, R11 ;  /* 0x0000000c0d0e7389 */ /* 0x00006400000c000b */
[----:B01----:R-:W-:Y:S01]  /*16450*/  ENDCOLLECTIVE ;  /* 0x000000000000791b */ /* 0x003fe20003800000 */
.L_x_1269:
[----:B------:R-:W-:-:S05]  /*16460*/  @!P3 LEA R5, P4, R20, R5, 0x1 ;  /* 0x000000051405b211 */ /* 0x000fca00078808ff */
[----:B------:R-:W-:-:S04]  /*16470*/  @!P3 IMAD.X R6, RZ, RZ, R6, P4 ;  /* 0x000000ffff06b224 */ /* 0x000fc800020e0606 */
[----:B------:R-:W-:Y:S02]  /*16480*/  @!P3 IMAD.MOV.U32 R7, RZ, RZ, R6 ;  /* 0x000000ffff07b224 */ /* 0x000fe400078e0006 */
[----:B------:R-:W-:Y:S02]  /*16490*/  @!P3 IMAD.MOV.U32 R6, RZ, RZ, R5 ;  /* 0x000000ffff06b224 */ /* 0x000fe400078e0005 */
[----:B------:R-:W-:Y:S02]  /*164a0*/  IMAD.MOV.U32 R13, RZ, RZ, R4 ;  /* 0x000000ffff0d7224 */ /* 0x000fe400078e0004 */
[----:B------:R-:W-:Y:S01]  /*164b0*/  VIADD R10, R2, 0x20 ;  /* 0x00000020020a7836 */ /* 0x000fe20000000000 */
        /* <DEDUP_REMOVED lines=10> */
.L_x_1270:
[----:B------:R-:W-:Y:S01]  /*16560*/  ISETP.GE.AND P3, PT, R10, R3, PT ;  /* 0x000000030a00720c */ /* 0x000fe20003f66270 */
[----:B------:R-:W-:Y:S02]  /*16570*/  IMAD.MOV.U32 R13, RZ, RZ, R0 ;  /* 0x000000ffff0d7224 */ /* 0x000fe400078e0000 */
[----:B------:R-:W-:Y:S02]  /*16580*/  IMAD.MOV.U32 R12, RZ, RZ, 0x2 ;  /* 0x00000002ff0c7424 */ /* 0x000fe400078e00ff */
[----:B------:R-:W-:-:S08]  /*16590*/  IMAD.MOV.U32 R5, RZ, RZ, R14 ;  /* 0x000000ffff057224 */ /* 0x000fd000078e000e */
[----:B------:R-:W-:Y:S05]  /*165a0*/  WARPSYNC.COLLECTIVE R15, `(.L_x_1271) ;  /* 0x000000000f087348 */ /* 0x000fea0003c00000 */
[----:B------:R0:W1:Y:S02]  /*165b0*/  SHFL.IDX P6, R14, R13, R12, R11 ;  /* 0x0000000c0d0e7389 */ /* 0x00006400000c000b */
[----:B01----:R-:W-:Y:S01]  /*165c0*/  ENDCOLLECTIVE ;  /* 0x000000000000791b */ /* 0x003fe20003800000 */
.L_x_1271:
[----:B------:R-:W-:-:S05]  /*165d0*/  @!P3 LEA R5, P4, R20, R5, 0x1 ;  /* 0x000000051405b211 */ /* 0x000fca00078808ff */
[----:B------:R-:W-:Y:S02]  /*165e0*/  @!P3 IMAD.X R7, RZ, RZ, R7, P4 ;  /* 0x000000ffff07b224 */ /* 0x000fe400020e0607 */
        /* <DEDUP_REMOVED lines=12> */
.L_x_1272:
        /* <DEDUP_REMOVED lines=8> */
.L_x_1273:
[----:B------:R-:W-:Y:S01]  /*16730*/  @!P3 LEA R5, P4, R20, R5, 0x1 ;  /* 0x000000051405b211 */ /* 0x000fe200078808ff */
[----:B------:R-:W-:Y:S02]  /*16740*/  IMAD.MOV.U32 R13, RZ, RZ, R4 ;  /* 0x000000ffff0d7224 */ /* 0x000fe400078e0004 */
[----:B------:R-:W-:-:S10]  /*16750*/  IMAD.MOV.U32 R0, RZ, RZ, R14 ;  /* 0x000000ffff007224 */ /* 0x000fd400078e000e */
[----:B------:R-:W-:Y:S05]  /*16760*/  WARPSYNC.COLLECTIVE R15, `(.L_x_1274) ;  /* 0x000000000f087348 */ /* 0x000fea0003c00000 */
[----:B------:R0:W1:Y:S02]  /*16770*/  SHFL.IDX P6, R14, R13, R12, R11 ;  /* 0x0000000c0d0e7389 */ /* 0x00006400000c000b */
[----:B01----:R-:W-:Y:S01]  /*16780*/  ENDCOLLECTIVE ;  /* 0x000000000000791b */ /* 0x003fe20003800000 */
.L_x_1274:
[----:B------:R-:W-:Y:S02]  /*16790*/  @!P3 IMAD.X R7, RZ, RZ, R7, P4 ;  /* 0x000000ffff07b224 */ /* 0x000fe400020e0607 */
[----:B------:R-:W-:Y:S02]  /*167a0*/  @!P3 IMAD.MOV.U32 R6, RZ, RZ, R5 ;  /* 0x000000ffff06b224 */ /* 0x000fe400078e0005 */
[----:B------:R-:W-:-:S03]  /*167b0*/  VIADD R5, R2, 0x60 ;  /* 0x0000006002057836 */ /* 0x000fc60000000000 */
        /* <DEDUP_REMOVED lines=13> */
.L_x_1275:
        /* <DEDUP_REMOVED lines=16> */
.L_x_1276:
[----:B------:R-:W-:Y:S02]  /*16990*/  IMAD.MOV.U32 R13, RZ, RZ, R8 ;  /* 0x000000ffff0d7224 */ /* 0x000fe400078e0008 */
[----:B------:R-:W-:Y:S02]  /*169a0*/  IMAD.MOV.U32 R12, RZ, RZ, 0x1 ;  /* 0x00000001ff0c7424 */ /* 0x000fe400078e00ff */
[----:B------:R-:W-:-:S07]  /*169b0*/  IMAD.MOV.U32 R4, RZ, RZ, R14 ;  /* 0x000000ffff047224 */ /* 0x000fce00078e000e */
[----:B------:R-:W-:Y:S05]  /*169c0*/  WARPSYNC.COLLECTIVE R15, `(.L_x_1277) ;  /* 0x000000000f087348 */ /* 0x000fea0003c00000 */
[----:B------:R0:W1:Y:S02]  /*169d0*/  SHFL.IDX P6, R14, R13, R12, R11 ;  /* 0x0000000c0d0e7389 */ /* 0x00006400000c000b */
[----:B01----:R-:W-:Y:S01]  /*169e0*/  ENDCOLLECTIVE ;  /* 0x000000000000791b */ /* 0x003fe20003800000 */
.L_x_1277:
[----:B------:R-:W-:-:S05]  /*169f0*/  @!P3 LEA R4, P4, R20, R4, 0x1 ;  /* 0x000000041404b211 */ /* 0x000fca00078808ff */
[----:B------:R-:W-:-:S04]  /*16a00*/  @!P3 IMAD.X R0, RZ, RZ, R0, P4 ;  /* 0x000000ffff00b224 */ /* 0x000fc800020e0600 */
        /* <DEDUP_REMOVED lines=12> */
.L_x_1278:
[----:B------:R-:W-:Y:S01]  /*16ad0*/  IMAD.MOV.U32 R9, RZ, RZ, R14 ;  /* 0x000000ffff097224 */ /* 0x000fe200078e000e */
[----:B------:R-:W-:Y:S06]  /*16ae0*/  BRA `(.L_x_1279) ;  /* 0xffffffc400307947 */ /* 0x000fec000383ffff */
.L_x_1201:
[----:B-1----:R1:W2:Y:S02]  /*16af0*/  SYNCS.PHASECHK.TRANS64.TRYWAIT P0, [R22+URZ+0x2d820], R0 ;  /* 0x02d82000160075a7 */ /* 0x0022a4000800017f */
[----:B--2---:R-:W-:Y:S05]  /*16b00*/  @!P0 NANOSLEEP.SYNCS 0x989680 ;  /* 0x009896800000895d */ /* 0x004fea0003900000 */
[----:B------:R-:W2:Y:S02]  /*16b10*/  @!P0 SYNCS.PHASECHK.TRANS64 P0, [R22+URZ+0x2d820], R0 ;  /* 0x02d82000160085a7 */ /* 0x000ea4000800007f */
[----:B--2---:R-:W-:Y:S05]  /*16b20*/  @!P0 BRA `(.L_x_1201) ;  /* 0xfffffffc00f08947 */ /* 0x004fea000383ffff */
[----:B------:R-:W-:Y:S05]  /*16b30*/  BRA `(.L_x_1280) ;  /* 0xffffffc400987947 */ /* 0x000fea000383ffff */
.L_x_1206:
[----:B0-----:R0:W1:Y:S02]  /*16b40*/  SYNCS.PHASECHK.TRANS64.TRYWAIT P0, [R5+URZ+0x2d840], R0 ;  /* 0x02d84000050075a7 */ /* 0x001064000800017f */
[----:B-1----:R-:W-:Y:S05]  /*16b50*/  @!P0 NANOSLEEP.SYNCS 0x989680 ;  /* 0x009896800000895d */ /* 0x002fea0003900000 */
[----:B------:R-:W1:Y:S02]  /*16b60*/  @!P0 SYNCS.PHASECHK.TRANS64 P0, [R5+URZ+0x2d840], R0 ;  /* 0x02d84000050085a7 */ /* 0x000e64000800007f */
[----:B-1----:R-:W-:Y:S05]  /*16b70*/  @!P0 BRA `(.L_x_1206) ;  /* 0xfffffffc00f08947 */ /* 0x002fea000383ffff */
[----:B------:R-:W-:Y:S05]  /*16b80*/  BRA `(.L_x_1281) ;  /* 0xffffffc8008c7947 */ /* 0x000fea000383ffff */
.L_x_1207:
        /* <DEDUP_REMOVED lines=8> */
.L_x_1283:
[----:B------:R-:W-:Y:S05]  /*16c10*/  BSYNC B1 ;  /* 0x0000000000017941 */ /* 0x000fea0003800000 */
.L_x_1282:
        /* <DEDUP_REMOVED lines=13> */
.L_x_1284:
        /* <DEDUP_REMOVED lines=8> */
.L_x_1285:
        /* <DEDUP_REMOVED lines=14> */
.L_x_1286:
[----:B------:R-:W-:Y:S02]  /*16e50*/  IMAD.MOV.U32 R13, RZ, RZ, R7 ;  /* 0x000000ffff0d7224 */ /* 0x000fe400078e0007 */
[----:B------:R-:W-:Y:S02]  /*16e60*/  IMAD.MOV.U32 R12, RZ, RZ, 0x2 ;  /* 0x00000002ff0c7424 */ /* 0x000fe400078e00ff */
[----:B------:R-:W-:-:S07]  /*16e70*/  IMAD.MOV.U32 R2, RZ, RZ, R14 ;  /* 0x000000ffff027224 */ /* 0x000fce00078e000e */
[----:B------:R-:W-:Y:S05]  /*16e80*/  WARPSYNC.COLLECTIVE R15, `(.L_x_1287) ;  /* 0x000000000f087348 */ /* 0x000fea0003c00000 */
[----:B------:R0:W1:Y:S02]  /*16e90*/  SHFL.IDX P6, R14, R13, R12, R11 ;  /* 0x0000000c0d0e7389 */ /* 0x00006400000c000b */
[----:B01----:R-:W-:Y:S01]  /*16ea0*/  ENDCOLLECTIVE ;  /* 0x000000000000791b */ /* 0x003fe20003800000 */
.L_x_1287:
        /* <DEDUP_REMOVED lines=13> */
.L_x_1288:
[----:B------:R-:W-:Y:S02]  /*16f80*/  IMAD.MOV.U32 R13, RZ, RZ, R7 ;  /* 0x000000ffff0d7224 */ /* 0x000fe400078e0007 */
[----:B------:R-:W-:Y:S02]  /*16f90*/  IMAD.MOV.U32 R12, RZ, RZ, 0x3 ;  /* 0x00000003ff0c7424 */ /* 0x000fe400078e00ff */
[----:B------:R-:W-:-:S07]  /*16fa0*/  IMAD.MOV.U32 R2, RZ, RZ, R14 ;  /* 0x000000ffff027224 */ /* 0x000fce00078e000e */
[----:B------:R-:W-:Y:S05]  /*16fb0*/  WARPSYNC.COLLECTIVE R15, `(.L_x_1289) ;  /* 0x000000000f087348 */ /* 0x000fea0003c00000 */
[----:B------:R0:W1:Y:S02]  /*16fc0*/  SHFL.IDX P6, R14, R13, R12, R11 ;  /* 0x0000000c0d0e7389 */ /* 0x00006400000c000b */
[----:B01----:R-:W-:Y:S01]  /*16fd0*/  ENDCOLLECTIVE ;  /* 0x000000000000791b */ /* 0x003fe20003800000 */
.L_x_1289:
[----:B------:R-:W-:-:S05]  /*16fe0*/  IADD3 R2, P0, R2, R0, RZ ;  /* 0x0000000002027210 */ /* 0x000fca0007f1e0ff */
[----:B------:R-:W-:-:S05]  /*16ff0*/  IMAD.X R3, RZ, RZ, R27, P0 ;  /* 0x000000ffff037224 */ /* 0x000fca00000e061b */
[----:B------:R-:W-:Y:S01]  /*17000*/  @!PT LDS RZ, [RZ] ;  /* 0x00000000fffff984 */ /* 0x000fe20000000800 */
[----:B------:R-:W-:Y:S01]  /*17010*/  @!PT LDS RZ, [RZ] ;  /* 0x00000000fffff984 */ /* 0x000fe20000000800 */
[----:B------:R-:W-:Y:S01]  /*17020*/  @!PT LDS RZ, [RZ] ;  /* 0x00000000fffff984 */ /* 0x000fe20000000800 */
[----:B------:R0:W-:Y:S01]  /*17030*/  LDGSTS.E.BYPASS.LTC128B.128 [R4+0x16400], desc[UR54][R2.64], !P1 ;  /* 0x1640000002047fae */ /* 0x0001e2000c901d76 */
[----:B------:R-:W-:Y:S01]  /*17040*/  IMAD.MOV.U32 R13, RZ, RZ, R6 ;  /* 0x000000ffff0d7224 */ /* 0x000fe200078e0006 */
[----:B------:R-:W-:Y:S02]  /*17050*/  LOP3.LUT P1, RZ, R23, 0x8000000, RZ, 0xc0, !PT ;  /* 0x0800000017ff7812 */ /* 0x000fe4000782c0ff */
[----:B------:R0:W-:Y:S04]  /*17060*/  LDGSTS.E.BYPASS.LTC128B.128 [R4+0x18400], desc[UR54][R2.64+0x40], !P5 ;  /* 0x1840004002047fae */ /* 0x0001e8000e901d76 */
[----:B------:R0:W-:Y:S01]  /*17070*/  LDGSTS.E.BYPASS.LTC128B.128 [R4+0x1a400], desc[UR54][R2.64+0x80], !P4 ;  /* 0x1a40008002047fae */ /* 0x0001e2000e101d76 */
[----:B------:R-:W-:-:S07]  /*17080*/  IMAD.MOV.U32 R27, RZ, RZ, R14 ;  /* 0x000000ffff1b7224 */ /* 0x000fce00078e000e */
[----:B0-----:R-:W-:Y:S05]  /*17090*/  WARPSYNC.COLLECTIVE R15, `(.L_x_1290) ;  /* 0x000000000f087348 */ /* 0x001fea0003c00000 */
[----:B------:R1:W2:Y:S02]  /*170a0*/  SHFL.IDX P6, R14, R13, R12, R11 ;  /* 0x0000000c0d0e7389 */ /* 0x0002a400000c000b */
[----:B012---:R-:W-:Y:S01]  /*170b0*/  ENDCOLLECTIVE ;  /* 0x000000000000791b */ /* 0x007fe20003800000 */
.L_x_1290:
[----:B------:R-:W-:Y:S01]  /*170c0*/  IMAD.MOV.U32 R2, RZ, RZ, R14 ;  /* 0x000000ffff027224 */ /* 0x000fe200078e000e */
[----:B------:R-:W-:Y:S06]  /*170d0*/  BRA `(.L_x_1291) ;  /* 0xffffffc8002c7947 */ /* 0x000fec000383ffff */
.L_x_1212:
[----:B-1----:R1:W2:Y:S02]  /*170e0*/  SYNCS.PHASECHK.TRANS64.TRYWAIT P0, [R5+URZ+0x2d860], R2 ;  /* 0x02d86002050075a7 */ /* 0x0022a4000800017f */
[----:B--2---:R-:W-:Y:S05]  /*170f0*/  @!P0 NANOSLEEP.SYNCS 0x989680 ;  /* 0x009896800000895d */ /* 0x004fea0003900000 */
[----:B------:R-:W2:Y:S02]  /*17100*/  @!P0 SYNCS.PHASECHK.TRANS64 P0, [R5+URZ+0x2d860], R2 ;  /* 0x02d86002050085a7 */ /* 0x000ea4000800007f */
[----:B--2---:R-:W-:Y:S05]  /*17110*/  @!P0 BRA `(.L_x_1212) ;  /* 0xfffffffc00f08947 */ /* 0x004fea000383ffff */
[----:B------:R-:W-:Y:S05]  /*17120*/  BRA `(.L_x_1292) ;  /* 0xffffffc800907947 */ /* 0x000fea000383ffff */
.L_x_1213:
        /* <DEDUP_REMOVED lines=8> */
.L_x_1294:
[----:B------:R-:W-:Y:S05]  /*171b0*/  BSYNC B1 ;  /* 0x0000000000017941 */ /* 0x000fea0003800000 */
.L_x_1293:
        /* <DEDUP_REMOVED lines=9> */
.L_x_1295:
[----:B------:R-:W-:Y:S02]  /*17250*/  IMAD.MOV.U32 R13, RZ, RZ, R24 ;  /* 0x000000ffff0d7224 */ /* 0x000fe400078e0018 */
[----:B------:R-:W-:Y:S02]  /*17260*/  IMAD.MOV.U32 R12, RZ, RZ, 0x1 ;  /* 0x00000001ff0c7424 */ /* 0x000fe400078e00ff */
[----:B------:R-:W-:-:S07]  /*17270*/  IMAD.MOV.U32 R2, RZ, RZ, R14 ;  /* 0x000000ffff027224 */ /* 0x000fce00078e000e */
[----:B------:R-:W-:Y:S05]  /*17280*/  WARPSYNC.COLLECTIVE R15, `(.L_x_1296) ;  /* 0x000000000f087348 */ /* 0x000fea0003c00000 */
[----:B------:R0:W1:Y:S02]  /*17290*/  SHFL.IDX P6, R14, R13, R12, R11 ;  /* 0x0000000c0d0e7389 */ /* 0x00006400000c000b */
[----:B01----:R-:W-:Y:S01]  /*172a0*/  ENDCOLLECTIVE ;  /* 0x000000000000791b */ /* 0x003fe20003800000 */
.L_x_1296:
        /* <DEDUP_REMOVED lines=16> */
.L_x_1297:
[----:B------:R-:W-:Y:S02]  /*173b0*/  IMAD.MOV.U32 R13, RZ, RZ, R24 ;  /* 0x000000ffff0d7224 */ /* 0x000fe400078e0018 */
[----:B------:R-:W-:Y:S02]  /*173c0*/  IMAD.MOV.U32 R12, RZ, RZ, 0x2 ;  /* 0x00000002ff0c7424 */ /* 0x000fe400078e00ff */
[----:B------:R-:W-:-:S07]  /*173d0*/  IMAD.MOV.U32 R2, RZ, RZ, R14 ;  /* 0x000000ffff027224 */ /* 0x000fce00078e000e */
[----:B------:R-:W-:Y:S05]  /*173e0*/  WARPSYNC.COLLECTIVE R15, `(.L_x_1298) ;  /* 0x000000000f087348 */ /* 0x000fea0003c00000 */
[----:B------:R0:W1:Y:S02]  /*173f0*/  SHFL.IDX P6, R14, R13, R12, R11 ;  /* 0x0000000c0d0e7389 */ /* 0x00006400000c000b */
[----:B01----:R-:W-:Y:S01]  /*17400*/  ENDCOLLECTIVE ;  /* 0x000000000000791b */ /* 0x003fe20003800000 */
.L_x_1298:
        /* <DEDUP_REMOVED lines=16> */
.L_x_1299:
[----:B------:R-:W-:Y:S02]  /*17510*/  IMAD.MOV.U32 R13, RZ, RZ, R24 ;  /* 0x000000ffff0d7224 */ /* 0x000fe400078e0018 */
[----:B------:R-:W-:Y:S02]  /*17520*/  IMAD.MOV.U32 R12, RZ, RZ, 0x3 ;  /* 0x00000003ff0c7424 */ /* 0x000fe400078e00ff */
[----:B------:R-:W-:-:S07]  /*17530*/  IMAD.MOV.U32 R2, RZ, RZ, R14 ;  /* 0x000000ffff027224 */ /* 0x000fce00078e000e */
[----:B------:R-:W-:Y:S05]  /*17540*/  WARPSYNC.COLLECTIVE R15, `(.L_x_1300) ;  /* 0x000000000f087348 */ /* 0x000fea0003c00000 */
[----:B------:R0:W1:Y:S02]  /*17550*/  SHFL.IDX P6, R14, R13, R12, R11 ;  /* 0x0000000c0d0e7389 */ /* 0x00006400000c000b */
[----:B01----:R-:W-:Y:S01]  /*17560*/  ENDCOLLECTIVE ;  /* 0x000000000000791b */ /* 0x003fe20003800000 */
.L_x_1300:
        /* <DEDUP_REMOVED lines=13> */
.L_x_1301:
        /* <DEDUP_REMOVED lines=8> */
.L_x_1221:
[----:B-1----:R1:W2:Y:S02]  /*176c0*/  SYNCS.PHASECHK.TRANS64.TRYWAIT P0, [R0+URZ+0x2d860], R3 ;  /* 0x02d86003000075a7 */ /* 0x0022a4000800017f */
[----:B--2---:R-:W-:Y:S05]  /*176d0*/  @!P0 NANOSLEEP.SYNCS 0x989680 ;  /* 0x009896800000895d */ /* 0x004fea0003900000 */
[----:B------:R-:W2:Y:S02]  /*176e0*/  @!P0 SYNCS.PHASECHK.TRANS64 P0, [R0+URZ+0x2d860], R3 ;  /* 0x02d86003000085a7 */ /* 0x000ea4000800007f */
[----:B--2---:R-:W-:Y:S05]  /*176f0*/  @!P0 BRA `(.L_x_1221) ;  /* 0xfffffffc00f08947 */ /* 0x004fea000383ffff */
[----:B------:R-:W-:Y:S05]  /*17700*/  BRA `(.L_x_1303) ;  /* 0xffffffcc00287947 */ /* 0x000fea000383ffff */
.L_x_1222:
        /* <DEDUP_REMOVED lines=8> */
.L_x_1305:
[----:B------:R-:W-:Y:S05]  /*17790*/  BSYNC B0 ;  /* 0x0000000000007941 */ /* 0x000fea0003800000 */
.L_x_1304:
        /* <DEDUP_REMOVED lines=10> */
.L_x_1306:
[----:B------:R-:W-:Y:S01]  /*17840*/  ULDC UR4, c[0x0][0x2f4] ;  /* 0x0000bd0000047ab9 */ /* 0x000fe20000000800 */
[----:B------:R-:W-:Y:S02]  /*17850*/  IMAD.MOV.U32 R13, RZ, RZ, R24 ;  /* 0x000000ffff0d7224 */ /* 0x000fe400078e0018 */
[----:B------:R-:W-:Y:S02]  /*17860*/  IMAD.MOV.U32 R12, RZ, RZ, 0x1 ;  /* 0x00000001ff0c7424 */ /* 0x000fe400078e00ff */
        /* <DEDUP_REMOVED lines=14> */
.L_x_1307:
        /* <DEDUP_REMOVED lines=14> */
.L_x_1308:
[----:B------:R-:W-:Y:S02]  /*17a30*/  IMAD.MOV.U32 R13, RZ, RZ, R24 ;  /* 0x000000ffff0d7224 */ /* 0x000fe400078e0018 */
[----:B------:R-:W-:Y:S01]  /*17a40*/  IMAD.MOV.U32 R12, RZ, RZ, 0x2 ;  /* 0x00000002ff0c7424 */ /* 0x000fe200078e00ff */
[----:B------:R-:W-:-:S13]  /*17a50*/  IADD3 R2, P4, R14, R5, RZ ;  /* 0x000000050e027210 */ /* 0x000fda0007f9e0ff */
[----:B------:R-:W-:Y:S05]  /*17a60*/  WARPSYNC.COLLECTIVE R15, `(.L_x_1309) ;  /* 0x000000000f087348 */ /* 0x000fea0003c00000 */
[----:B------:R0:W1:Y:S02]  /*17a70*/  SHFL.IDX P6, R14, R13, R12, R11 ;  /* 0x0000000c0d0e7389 */ /* 0x00006400000c000b */
[----:B01----:R-:W-:Y:S01]  /*17a80*/  ENDCOLLECTIVE ;  /* 0x000000000000791b */ /* 0x003fe20003800000 */
.L_x_1309:
        /* <DEDUP_REMOVED lines=15> */
.L_x_1310:
[----:B------:R-:W-:Y:S02]  /*17b80*/  IMAD.MOV.U32 R13, RZ, RZ, R24 ;  /* 0x000000ffff0d7224 */ /* 0x000fe400078e0018 */
[----:B------:R-:W-:Y:S01]  /*17b90*/  IMAD.MOV.U32 R12, RZ, RZ, 0x3 ;  /* 0x00000003ff0c7424 */ /* 0x000fe200078e00ff */
[----:B------:R-:W-:-:S13]  /*17ba0*/  IADD3 R2, P4, R14, R5, RZ ;  /* 0x000000050e027210 */ /* 0x000fda0007f9e0ff */
[----:B------:R-:W-:Y:S05]  /*17bb0*/  WARPSYNC.COLLECTIVE R15, `(.L_x_1311) ;  /* 0x000000000f087348 */ /* 0x000fea0003c00000 */
[----:B------:R0:W1:Y:S02]  /*17bc0*/  SHFL.IDX P6, R14, R13, R12, R11 ;  /* 0x0000000c0d0e7389 */ /* 0x00006400000c000b */
[----:B01----:R-:W-:Y:S01]  /*17bd0*/  ENDCOLLECTIVE ;  /* 0x000000000000791b */ /* 0x003fe20003800000 */
.L_x_1311:
        /* <DEDUP_REMOVED lines=14> */
.L_x_1312:
[----:B------:R-:W-:Y:S05]  /*17cc0*/  BRA `(.L_x_1313) ;  /* 0xffffffc8009c7947 */ /* 0x000fea000383ffff */
.L_x_1227:
        /* <DEDUP_REMOVED lines=8> */
.L_x_1315:
[----:B------:R-:W-:Y:S05]  /*17d50*/  BSYNC B0 ;  /* 0x0000000000007941 */ /* 0x000fea0003800000 */
.L_x_1314:
[----:B------:R-:W-:Y:S02]  /*17d60*/  IMAD.MOV.U32 R13, RZ, RZ, R16 ;  /* 0x000000ffff0d7224 */ /* 0x000fe400078e0010 */
        /* <DEDUP_REMOVED lines=8> */
.L_x_1316:
        /* <DEDUP_REMOVED lines=18> */
.L_x_1317:
[----:B------:R-:W-:Y:S01]  /*17f10*/  IMAD.MOV.U32 R12, RZ, RZ, 0x2 ;  /* 0x00000002ff0c7424 */ /* 0x000fe200078e00ff */
[----:B------:R-:W-:-:S05]  /*17f20*/  SEL R5, R14, RZ, P1 ;  /* 0x000000ff0e057207 */ /* 0x000fca0000800000 */
[----:B------:R-:W-:-:S04]  /*17f30*/  IMAD.IADD R4, R2, 0x1, R5 ;  /* 0x0000000102047824 */ /* 0x000fc800078e0205 */
[----:B------:R-:W-:-:S07]  /*17f40*/  IMAD.MOV.U32 R13, RZ, RZ, R4 ;  /* 0x000000ffff0d7224 */ /* 0x000fce00078e0004 */
[----:B------:R-:W-:Y:S05]  /*17f50*/  WARPSYNC.COLLECTIVE R15, `(.L_x_1318) ;  /* 0x000000000f087348 */ /* 0x000fea0003c00000 */
[----:B------:R0:W1:Y:S02]  /*17f60*/  SHFL.UP P6, R14, R13, R12, R11 ;  /* 0x0400000c0d0e7389 */ /* 0x00006400000c000b */
[----:B01----:R-:W-:Y:S01]  /*17f70*/  ENDCOLLECTIVE ;  /* 0x000000000000791b */ /* 0x003fe20003800000 */
.L_x_1318:
[----:B------:R-:W-:Y:S01]  /*17f80*/  IMAD.MOV.U32 R12, RZ, RZ, 0x4 ;  /* 0x00000004ff0c7424 */ /* 0x000fe200078e00ff */
[----:B------:R-:W-:-:S05]  /*17f90*/  SEL R5, R14, RZ, P2 ;  /* 0x000000ff0e057207 */ /* 0x000fca0001000000 */
[----:B------:R-:W-:-:S04]  /*17fa0*/  IMAD.IADD R5, R4, 0x1, R5 ;  /* 0x0000000104057824 */ /* 0x000fc800078e0205 */
[----:B------:R-:W-:-:S07]  /*17fb0*/  IMAD.MOV.U32 R13, RZ, RZ, R5 ;  /* 0x000000ffff0d7224 */ /* 0x000fce00078e0005 */
[----:B------:R-:W-:Y:S05]  /*17fc0*/  WARPSYNC.COLLECTIVE R15, `(.L_x_1319) ;  /* 0x000000000f087348 */ /* 0x000fea0003c00000 */
[----:B------:R0:W1:Y:S02]  /*17fd0*/  SHFL.UP P6, R14, R13, R12, R11 ;  /* 0x0400000c0d0e7389 */ /* 0x00006400000c000b */
[----:B01----:R-:W-:Y:S01]  /*17fe0*/  ENDCOLLECTIVE ;  /* 0x000000000000791b */ /* 0x003fe20003800000 */
.L_x_1319:
[----:B------:R-:W-:Y:S01]  /*17ff0*/  IMAD.MOV.U32 R12, RZ, RZ, 0x8 ;  /* 0x00000008ff0c7424 */ /* 0x000fe200078e00ff */
[----:B------:R-:W-:-:S05]  /*18000*/  SEL R6, R14, RZ, P3 ;  /* 0x000000ff0e067207 */ /* 0x000fca0001800000 */
[----:B------:R-:W-:-:S04]  /*18010*/  IMAD.IADD R6, R5, 0x1, R6 ;  /* 0x0000000105067824 */ /* 0x000fc800078e0206 */
[----:B------:R-:W-:-:S07]  /*18020*/  IMAD.MOV.U32 R13, RZ, RZ, R6 ;  /* 0x000000ffff0d7224 */ /* 0x000fce00078e0006 */
[----:B------:R-:W-:Y:S05]  /*18030*/  WARPSYNC.COLLECTIVE R15, `(.L_x_1320) ;  /* 0x000000000f087348 */ /* 0x000fea0003c00000 */
[----:B------:R0:W1:Y:S02]  /*18040*/  SHFL.UP P6, R14, R13, R12, R11 ;  /* 0x0400000c0d0e7389 */ /* 0x00006400000c000b */
[----:B01----:R-:W-:Y:S01]  /*18050*/  ENDCOLLECTIVE ;  /* 0x000000000000791b */ /* 0x003fe20003800000 */
.L_x_1320:
[----:B------:R-:W-:Y:S01]  /*18060*/  IMAD.MOV.U32 R12, RZ, RZ, 0x10 ;  /* 0x00000010ff0c7424 */ /* 0x000fe200078e00ff */
[----:B------:R-:W-:-:S05]  /*18070*/  SEL R3, R14, RZ, P4 ;  /* 0x000000ff0e037207 */ /* 0x000fca0002000000 */
[----:B------:R-:W-:-:S04]  /*18080*/  IMAD.IADD R4, R6, 0x1, R3 ;  /* 0x0000000106047824 */ /* 0x000fc800078e0203 */
[----:B------:R-:W-:-:S07]  /*18090*/  IMAD.MOV.U32 R13, RZ, RZ, R4 ;  /* 0x000000ffff0d7224 */ /* 0x000fce00078e0004 */
[----:B------:R-:W-:Y:S05]  /*180a0*/  WARPSYNC.COLLECTIVE R15, `(.L_x_1321) ;  /* 0x000000000f087348 */ /* 0x000fea0003c00000 */
[----:B------:R0:W1:Y:S02]  /*180b0*/  SHFL.UP P6, R14, R13, R12, R11 ;  /* 0x0400000c0d0e7389 */ /* 0x00006400000c000b */
[----:B01----:R-:W-:Y:S01]  /*180c0*/  ENDCOLLECTIVE ;  /* 0x000000000000791b */ /* 0x003fe20003800000 */
.L_x_1321:
        /* <DEDUP_REMOVED lines=8> */
.L_x_1322:
[----:B------:R-:W-:Y:S05]  /*18150*/  BRA `(.L_x_1323) ;  /* 0xffffffc800b07947 */ /* 0x000fea000383ffff */
.L_x_1232:
[----:B------:R-:W-:Y:S01]  /*18160*/  BSSY B0, `(.L_x_1324) ;  /* 0x0000008000007945 */ /* 0x000fe20003800000 */
[----:B-----5:R-:W-:Y:S02]  /*18170*/  IMAD.MOV.U32 R13, RZ, RZ, R2 ;  /* 0x000000ffff0d7224 */ /* 0x020fe400078e0002 */
[----:B------:R-:W-:Y:S02]  /*18180*/  IMAD.MOV.U32 R12, RZ, RZ, 0x1 ;  /* 0x00000001ff0c7424 */ /* 0x000fe400078e00ff */
[----:B------:R-:W-:Y:S02]  /*18190*/  IMAD.MOV.U32 R11, RZ, RZ, RZ ;  /* 0x000000ffff0b7224 */ /* 0x000fe400078e00ff */
[----:B------:R-:W-:-:S07]  /*181a0*/  IMAD.MOV.U32 R15, RZ, RZ, -0x1 ;  /* 0xffffffffff0f7424 */ /* 0x000fce00078e00ff */
[----:B012---:R-:W-:Y:S05]  /*181b0*/  WARPSYNC.COLLECTIVE R15, `(.L_x_1325) ;  /* 0x000000000f087348 */ /* 0x007fea0003c00000 */
[----:B------:R3:W4:Y:S02]  /*181c0*/  SHFL.UP P6, R14, R13, R12, R11 ;  /* 0x0400000c0d0e7389 */ /* 0x00072400000c000b */
[----:B01234-:R-:W-:Y:S01]  /*181d0*/  ENDCOLLECTIVE ;  /* 0x000000000000791b */ /* 0x01ffe20003800000 */
.L_x_1325:
[----:B------:R-:W-:Y:S05]  /*181e0*/  BSYNC B0 ;  /* 0x0000000000007941 */ /* 0x000fea0003800000 */
.L_x_1324:
        /* <DEDUP_REMOVED lines=8> */
.L_x_1326:
[----:B------:R-:W-:Y:S01]  /*18270*/  IMAD.MOV.U32 R12, RZ, RZ, 0x4 ;  /* 0x00000004ff0c7424 */ /* 0x000fe200078e00ff */
[----:B------:R-:W-:-:S05]  /*18280*/  SEL R14, R14, RZ, P2 ;  /* 0x000000ff0e0e7207 */ /* 0x000fca0001000000 */
[----:B------:R-:W-:-:S04]  /*18290*/  IMAD.IADD R3, R13, 0x1, R14 ;  /* 0x000000010d037824 */ /* 0x000fc800078e020e */
[----:B------:R-:W-:-:S07]  /*182a0*/  IMAD.MOV.U32 R13, RZ, RZ, R3 ;  /* 0x000000ffff0d7224 */ /* 0x000fce00078e0003 */
[----:B------:R-:W-:Y:S05]  /*182b0*/  WARPSYNC.COLLECTIVE R15, `(.L_x_1327) ;  /* 0x000000000f087348 */ /* 0x000fea0003c00000 */
[----:B------:R0:W1:Y:S02]  /*182c0*/  SHFL.UP P6, R14, R13, R12, R11 ;  /* 0x0400000c0d0e7389 */ /* 0x00006400000c000b */
[----:B01----:R-:W-:Y:S01]  /*182d0*/  ENDCOLLECTIVE ;  /* 0x000000000000791b */ /* 0x003fe20003800000 */
.L_x_1327:
[----:B------:R-:W-:Y:S01]  /*182e0*/  IMAD.MOV.U32 R12, RZ, RZ, 0x8 ;  /* 0x00000008ff0c7424 */ /* 0x000fe200078e00ff */
[----:B------:R-:W-:-:S05]  /*182f0*/  SEL R4, R14, RZ, P3 ;  /* 0x000000ff0e047207 */ /* 0x000fca0001800000 */
[----:B------:R-:W-:-:S04]  /*18300*/  IMAD.IADD R4, R3, 0x1, R4 ;  /* 0x0000000103047824 */ /* 0x000fc800078e0204 */
[----:B------:R-:W-:-:S07]  /*18310*/  IMAD.MOV.U32 R13, RZ, RZ, R4 ;  /* 0x000000ffff0d7224 */ /* 0x000fce00078e0004 */
[----:B------:R-:W-:Y:S05]  /*18320*/  WARPSYNC.COLLECTIVE R15, `(.L_x_1328) ;  /* 0x000000000f087348 */ /* 0x000fea0003c00000 */
[----:B------:R0:W1:Y:S02]  /*18330*/  SHFL.UP P6, R14, R13, R12, R11 ;  /* 0x0400000c0d0e7389 */ /* 0x00006400000c000b */
[----:B01----:R-:W-:Y:S01]  /*18340*/  ENDCOLLECTIVE ;  /* 0x000000000000791b */ /* 0x003fe20003800000 */
.L_x_1328:
[----:B------:R-:W-:Y:S01]  /*18350*/  IMAD.MOV.U32 R12, RZ, RZ, 0x10 ;  /* 0x00000010ff0c7424 */ /* 0x000fe200078e00ff */
[----:B------:R-:W-:-:S05]  /*18360*/  SEL R5, R14, RZ, P4 ;  /* 0x000000ff0e057207 */ /* 0x000fca0002000000 */
[----:B------:R-:W-:-:S04]  /*18370*/  IMAD.IADD R5, R4, 0x1, R5 ;  /* 0x0000000104057824 */ /* 0x000fc800078e0205 */
[----:B------:R-:W-:-:S07]  /*18380*/  IMAD.MOV.U32 R13, RZ, RZ, R5 ;  /* 0x000000ffff0d7224 */ /* 0x000fce00078e0005 */
[----:B------:R-:W-:Y:S05]  /*18390*/  WARPSYNC.COLLECTIVE R15, `(.L_x_1329) ;  /* 0x000000000f087348 */ /* 0x000fea0003c00000 */
[----:B------:R0:W1:Y:S02]  /*183a0*/  SHFL.UP P6, R14, R13, R12, R11 ;  /* 0x0400000c0d0e7389 */ /* 0x00006400000c000b */
[----:B01----:R-:W-:Y:S01]  /*183b0*/  ENDCOLLECTIVE ;  /* 0x000000000000791b */ /* 0x003fe20003800000 */
.L_x_1329:
        /* <DEDUP_REMOVED lines=8> */
.L_x_1330:
[----:B------:R-:W-:Y:S05]  /*18440*/  BRA `(.L_x_1331) ;  /* 0xffffffc800907947 */ /* 0x000fea000383ffff */
.L_x_1234:
[----:B------:R-:W-:Y:S01]  /*18450*/  BSSY B0, `(.L_x_1332) ;  /* 0x0000006000007945 */ /* 0x000fe20003800000 */
[----:B------:R-:W-:Y:S01]  /*18460*/  PLOP3.LUT P6, PT, P6, PT, PT, 0x8, 0x0 ;  /* 0x000000000000781c */ /* 0x000fe200037ce170 */
[----:B------:R-:W-:-:S12]  /*18470*/  IMAD.MOV.U32 R15, RZ, RZ, -0x1 ;  /* 0xffffffffff0f7424 */ /* 0x000fd800078e00ff */
[----:B01----:R-:W-:Y:S05]  /*18480*/  WARPSYNC.COLLECTIVE R15, `(.L_x_1333) ;  /* 0x000000000f087348 */ /* 0x003fea0003c00000 */
[----:B------:R-:W-:Y:S01]  /*18490*/  VOTE.ANY R14, PT, P6 ;  /* 0x00000000000e7806 */ /* 0x000fe200030e0100 */
[----:B01----:R-:W-:Y:S06]  /*184a0*/  ENDCOLLECTIVE ;  /* 0x000000000000791b */ /* 0x003fec0003800000 */
.L_x_1333:
[----:B------:R-:W-:Y:S05]  /*184b0*/  BSYNC B0 ;  /* 0x0000000000007941 */ /* 0x000fea0003800000 */
.L_x_1332:
        /* <DEDUP_REMOVED lines=9> */
.L_x_1334:
[----:B------:R-:W-:Y:S01]  /*18550*/  IMAD.MOV.U32 R17, RZ, RZ, R14 ;  /* 0x000000ffff117224 */ /* 0x000fe200078e000e */
[----:B------:R-:W-:Y:S06]  /*18560*/  BRA `(.L_x_1335) ;  /* 0xffffffc800807947 */ /* 0x000fec000383ffff */
.L_x_1236:
[----:B------:R-:W-:Y:S01]  /*18570*/  BSSY B0, `(.L_x_1336) ;  /* 0x0000007000007945 */ /* 0x000fe20003800000 */
[----:B------:R-:W-:Y:S02]  /*18580*/  IMAD.MOV.U32 R13, RZ, RZ, R3 ;  /* 0x000000ffff0d7224 */ /* 0x000fe400078e0003 */
[----:B------:R-:W-:Y:S02]  /*18590*/  IMAD.MOV.U32 R11, RZ, RZ, 0x1f ;  /* 0x0000001fff0b7424 */ /* 0x000fe400078e00ff */
[----:B------:R-:W-:-:S07]  /*185a0*/  IMAD.MOV.U32 R15, RZ, RZ, -0x1 ;  /* 0xffffffffff0f7424 */ /* 0x000fce00078e00ff */
[----:B0123--:R-:W-:Y:S05]  /*185b0*/  WARPSYNC.COLLECTIVE R15, `(.L_x_1337) ;  /* 0x000000000f087348 */ /* 0x00ffea0003c00000 */
[----:B------:R4:W0:Y:S02]  /*185c0*/  SHFL.IDX P6, R14, R13, R12, R11 ;  /* 0x0000000c0d0e7389 */ /* 0x00082400000c000b */
[----:B01234-:R-:W-:Y:S01]  /*185d0*/  ENDCOLLECTIVE ;  /* 0x000000000000791b */ /* 0x01ffe20003800000 */
.L_x_1337:
[----:B------:R-:W-:Y:S05]  /*185e0*/  BSYNC B0 ;  /* 0x0000000000007941 */ /* 0x000fea0003800000 */
.L_x_1336:
[----:B------:R-:W-:Y:S01]  /*185f0*/  IMAD.MOV.U32 R6, RZ, RZ, R14 ;  /* 0x000000ffff067224 */ /* 0x000fe200078e000e */
[----:B------:R-:W-:Y:S06]  /*18600*/  BRA `(.L_x_1235) ;  /* 0xffffffc800747947 */ /* 0x000fec000383ffff */
.L_x_1240:
[----:B-1----:R1:W2:Y:S02]  /*18610*/  SYNCS.PHASECHK.TRANS64.TRYWAIT P0, [R5+URZ+0x2d820], R0 ;  /* 0x02d82000050075a7 */ /* 0x0022a4000800017f */
[----:B--2---:R-:W-:Y:S05]  /*18620*/  @!P0 NANOSLEEP.SYNCS 0x989680 ;  /* 0x009896800000895d */ /* 0x004fea0003900000 */
[----:B------:R-:W2:Y:S02]  /*18630*/  @!P0 SYNCS.PHASECHK.TRANS64 P0, [R5+URZ+0x2d820], R0 ;  /* 0x02d82000050085a7 */ /* 0x000ea4000800007f */
[----:B--2---:R-:W-:Y:S05]  /*18640*/  @!P0 BRA `(.L_x_1240) ;  /* 0xfffffffc00f08947 */ /* 0x004fea000383ffff */
[----:B------:R-:W-:Y:S05]  /*18650*/  BRA `(.L_x_1338) ;  /* 0xffffffcc00ec7947 */ /* 0x000fea000383ffff */
.L_x_1241:
        /* <DEDUP_REMOVED lines=8> */
[----:B01-3--:R-:W-:Y:S05]  /*186e0*/  WARPSYNC.COLLECTIVE R15, `(.L_x_1340) ;  /* 0x000000000f087348 */ /* 0x00bfea0003c00000 */
[----:B------:R2:W4:Y:S02]  /*186f0*/  SHFL.IDX P6, R14, R13, R12, R11 ;  /* 0x0000000c0d0e7389 */ /* 0x00052400000c000b */
[----:B01234-:R-:W-:Y:S01]  /*18700*/  ENDCOLLECTIVE ;  /* 0x000000000000791b */ /* 0x01ffe20003800000 */
.L_x_1340:
[----:B------:R-:W-:Y:S05]  /*18710*/  BSYNC B0 ;  /* 0x0000000000007941 */ /* 0x000fea0003800000 */
.L_x_1339:
[----:B------:R-:W-:Y:S05]  /*18720*/  BRA `(.L_x_1341) ;  /* 0xffffffcc00d47947 */ /* 0x000fea000383ffff */
.L_x_1244:
[----:B------:R-:W-:Y:S01]  /*18730*/  BSSY B1, `(.L_x_1342) ;  /* 0x0000006000017945 */ /* 0x000fe20003800000 */
[----:B------:R-:W-:-:S07]  /*18740*/  IMAD.MOV.U32 R15, RZ, RZ, -0x1 ;  /* 0xffffffffff0f7424 */ /* 0x000fce00078e00ff */
[----:B01-3--:R-:W-:Y:S05]  /*18750*/  WARPSYNC.COLLECTIVE R15, `(.L_x_1343) ;  /* 0x000000000f0c7348 */ /* 0x00bfea0003c00000 */
[----:B------:R-:W-:Y:S02]  /*18760*/  ELECT P6, UR62, PT ;  /* 0x00000000003e782f */ /* 0x000fe400038c0000 */
[----:B------:R-:W-:Y:S01]  /*18770*/  MOV R14, UR62 ;  /* 0x0000003e000e7c02 */ /* 0x000fe20008000f00 */
[----:B01-3--:R-:W-:Y:S10]  /*18780*/  ENDCOLLECTIVE ;  /* 0x000000000000791b */ /* 0x00bff40003800000 */
.L_x_1343:
[----:B------:R-:W-:Y:S05]  /*18790*/  BSYNC B1 ;  /* 0x0000000000017941 */ /* 0x000fea0003800000 */
.L_x_1342:
[----:B------:R-:W-:Y:S05]  /*187a0*/  BRA `(.L_x_1344) ;  /* 0xffffffcc00cc7947 */ /* 0x000fea000383ffff */
.L_x_1246:
[----:B-1----:R1:W2:Y:S02]  /*187b0*/  SYNCS.PHASECHK.TRANS64.TRYWAIT P1, [R3+URZ+0x2d840], R2 ;  /* 0x02d84002030075a7 */ /* 0x0022a4000802017f */
[----:B--2---:R-:W-:Y:S05]  /*187c0*/  @!P1 NANOSLEEP.SYNCS 0x989680 ;  /* 0x009896800000995d */ /* 0x004fea0003900000 */
[----:B------:R-:W2:Y:S02]  /*187d0*/  @!P1 SYNCS.PHASECHK.TRANS64 P1, [R3+URZ+0x2d840], R2 ;  /* 0x02d84002030095a7 */ /* 0x000ea4000802007f */
[----:B--2---:R-:W-:Y:S05]  /*187e0*/  @!P1 BRA `(.L_x_1246) ;  /* 0xfffffffc00f09947 */ /* 0x004fea000383ffff */
[----:B------:R-:W-:Y:S05]  /*187f0*/  BRA `(.L_x_1345) ;  /* 0xffffffcc00ec7947 */ /* 0x000fea000383ffff */
.L_x_1248:
[----:B--2---:R2:W4:Y:S02]  /*18800*/  SYNCS.PHASECHK.TRANS64.TRYWAIT P1, [R25+URZ+0x2d840], R0 ;  /* 0x02d84000190075a7 */ /* 0x004524000802017f */
[----:B----4-:R-:W-:Y:S05]  /*18810*/  @!P1 NANOSLEEP.SYNCS 0x989680 ;  /* 0x009896800000995d */ /* 0x010fea0003900000 */
[----:B------:R-:W4:Y:S02]  /*18820*/  @!P1 SYNCS.PHASECHK.TRANS64 P1, [R25+URZ+0x2d840], R0 ;  /* 0x02d84000190095a7 */ /* 0x000f24000802007f */
[----:B----4-:R-:W-:Y:S05]  /*18830*/  @!P1 BRA `(.L_x_1248) ;  /* 0xfffffffc00f09947 */ /* 0x010fea000383ffff */
[----:B------:R-:W-:Y:S05]  /*18840*/  BRA `(.L_x_1346) ;  /* 0xffffffcc00f87947 */ /* 0x000fea000383ffff */
.L_x_1250:
[----:B----4-:R4:W0:Y:S02]  /*18850*/  SYNCS.PHASECHK.TRANS64.TRYWAIT P1, [R3+URZ+0x2d860], R2 ;  /* 0x02d86002030075a7 */ /* 0x010824000802017f */
[----:B0-----:R-:W-:Y:S05]  /*18860*/  @!P1 NANOSLEEP.SYNCS 0x989680 ;  /* 0x009896800000995d */ /* 0x001fea0003900000 */
[----:B------:R-:W0:Y:S02]  /*18870*/  @!P1 SYNCS.PHASECHK.TRANS64 P1, [R3+URZ+0x2d860], R2 ;  /* 0x02d86002030095a7 */ /* 0x000e24000802007f */
[----:B0-----:R-:W-:Y:S05]  /*18880*/  @!P1 BRA `(.L_x_1250) ;  /* 0xfffffffc00f09947 */ /* 0x001fea000383ffff */
[----:B------:R-:W-:Y:S05]  /*18890*/  BRA `(.L_x_1347) ;  /* 0xffffffcc00f47947 */ /* 0x000fea000383ffff */
.L_x_1348:
        /* <DEDUP_REMOVED lines=14> */
.L_x_2732:


//--------------------- .text._ZN7cutlass13device_kernelIN5flash11enable_sm90INS1_16FlashAttnFwdSm90INS1_25CollectiveMainloopFwdSm90ILi2EN4cute5tupleIJNS5_1CILi1EEES8_S8_EEENS6_IJNS7_ILi192EEENS7_ILi128EEENS7_ILi96EEEEEELi96ENS_6half_tEfNS_4arch4Sm90ELb0ELb1ELb0ELb1ELb1ELb1ELb0ELb0ELb1ELb1ELb0ELb0EEENS1_21CollectiveEpilogueFwdINS6_IJSA_SC_SB_EEES9_SE_SG_Li384ELb1ELb1ELb0ELb0EEENS1_36VarlenDynamicPersistentTileSchedulerILi192ELi128ELi384ELi128ELb0ELb1ELb1ELb1ELb0ELb1EEEEEEEEEvNT_6ParamsE --------------------------
	.section	.text._ZN7cutlass13device_kernelIN5flash11enable_sm90INS1_16FlashAttnFwdSm90INS1_25CollectiveMainloopFwdSm90ILi2EN4cute5tupleIJNS5_1CILi1EEES8_S8_EEENS6_IJNS7_ILi192EEENS7_ILi128EEENS7_ILi96EEEEEELi96ENS_6half_tEfNS_4arch4Sm90ELb0ELb1ELb0ELb1ELb1ELb1ELb0ELb0ELb1ELb1ELb0ELb0EEENS1_21CollectiveEpilogueFwdINS6_IJSA_SC_SB_EEES9_SE_SG_Li384ELb1ELb1ELb0ELb0EEENS1_36VarlenDynamicPersistentTileSchedulerILi192ELi128ELi384ELi128ELb0ELb1ELb1ELb1ELb0ELb1EEEEEEEEEvNT_6ParamsE,"ax",@progbits
	.align	128
.text._ZN7cutlass13device_kernelIN5flash11enable_sm90INS1_16FlashAttnFwdSm90INS1_25CollectiveMainloopFwdSm90ILi2EN4cute5tupleIJNS5_1CILi1EEES8_S8_EEENS6_IJNS7_ILi192EEENS7_ILi128EEENS7_ILi96EEEEEELi96ENS_6half_tEfNS_4arch4Sm90ELb0ELb1ELb0ELb1ELb1ELb1ELb0ELb0ELb1ELb1ELb0ELb0EEENS1_21CollectiveEpilogueFwdINS6_IJSA_SC_SB_EEES9_SE_SG_Li384ELb1ELb1ELb0ELb0EEENS1_36VarlenDynamicPersistentTileSchedulerILi192ELi128ELi384ELi128ELb0ELb1ELb1ELb1ELb0ELb1EEEEEEEEEvNT_6ParamsE:
        .type           _ZN7cutlass13device_kernelIN5flash11enable_sm90INS1_16FlashAttnFwdSm90INS1_25CollectiveMainloopFwdSm90ILi2EN4cute5tupleIJNS5_1CILi1EEES8_S8_EEENS6_IJNS7_ILi192EEENS7_ILi128EEENS7_ILi96EEEEEELi96ENS_6half_tEfNS_4arch4Sm90ELb0ELb1ELb0ELb1ELb1ELb1ELb0ELb0ELb1ELb1ELb0ELb0EEENS1_21CollectiveEpilogueFwdINS6_IJSA_SC_SB_EEES9_SE_SG_Li384ELb1ELb1ELb0ELb0EEENS1_36VarlenDynamicPersistentTileSchedulerILi192ELi128ELi384ELi128ELb0ELb1ELb1ELb1ELb0ELb1EEEEEEEEEvNT_6ParamsE,@function
        .size           _ZN7cutlass13device_kernelIN5flash11enable_sm90INS1_16FlashAttnFwdSm90INS1_25CollectiveMainloopFwdSm90ILi2EN4cute5tupleIJNS5_1CILi1EEES8_S8_EEENS6_IJNS7_ILi192EEENS7_ILi128EEENS7_ILi96EEEEEELi96ENS_6half_tEfNS_4arch4Sm90ELb0ELb1ELb0ELb1ELb1ELb1ELb0ELb0ELb1ELb1ELb0ELb0EEENS1_21CollectiveEpilogueFwdINS6_IJSA_SC_SB_EEES9_SE_SG_Li384ELb1ELb1ELb0ELb0EEENS1_36VarlenDynamicPersistentTileSchedulerILi192ELi128ELi384ELi128ELb0ELb1ELb1ELb1ELb0ELb1EEEEEEEEEvNT_6ParamsE,(.L_x_2733 - _ZN7cutlass13device_kernelIN5flash11enable_sm90INS1_16FlashAttnFwdSm90INS1_25CollectiveMainloopFwdSm90ILi2EN4cute5tupleIJNS5_1CILi1EEES8_S8_EEENS6_IJNS7_ILi192EEENS7_ILi128EEENS7_ILi96EEEEEELi96ENS_6half_tEfNS_4arch4Sm90ELb0ELb1ELb0ELb1ELb1ELb1ELb0ELb0ELb1ELb1ELb0ELb0EEENS1_21CollectiveEpilogueFwdINS6_IJSA_SC_SB_EEES9_SE_SG_Li384ELb1ELb1ELb0ELb0EEENS1_36VarlenDynamicPersistentTileSchedulerILi192ELi128ELi384ELi128ELb0ELb1ELb1ELb1ELb0ELb1EEEEEEEEEvNT_6ParamsE)
        .other          _ZN7cutlass13device_kernelIN5flash11enable_sm90INS1_16FlashAttnFwdSm90INS1_25CollectiveMainloopFwdSm90ILi2EN4cute5tupleIJNS5_1CILi1EEES8_S8_EEENS6_IJNS7_ILi192EEENS7_ILi128EEENS7_ILi96EEEEEELi96ENS_6half_tEfNS_4arch4Sm90ELb0ELb1ELb0ELb1ELb1ELb1ELb0ELb0ELb1ELb1ELb0ELb0EEENS1_21CollectiveEpilogueFwdINS6_IJSA_SC_SB_EEES9_SE_SG_Li384ELb1ELb1ELb0ELb0EEENS1_36VarlenDynamicPersistentTileSchedulerILi192ELi128ELi384ELi128ELb0ELb1ELb1ELb1ELb0ELb1EEEEEEEEEvNT_6ParamsE,@"STO_CUDA_ENTRY STV_DEFAULT"
_ZN7cutlass13device_kernelIN5flash11enable_sm90INS1_16FlashAttnFwdSm90INS1_25CollectiveMainloopFwdSm90ILi2EN4cute5tupleIJNS5_1CILi1EEES8_S8_EEENS6_IJNS7_ILi192EEENS7_ILi128EEENS7_ILi96EEEEEELi96ENS_6half_tEfNS_4arch4Sm90ELb0ELb1ELb0ELb1ELb1ELb1ELb0ELb0ELb1ELb1ELb0ELb0EEENS1_21CollectiveEpilogueFwdINS6_IJSA_SC_SB_EEES9_SE_SG_Li384ELb1ELb1ELb0ELb0EEENS1_36VarlenDynamicPersistentTileSchedulerILi192ELi128ELi384ELi128ELb0ELb1ELb1ELb1ELb0ELb1EEEEEEEEEvNT_6ParamsE:
        /* <DEDUP_REMOVED lines=18> */
.L_x_1350:
[----:B------:R-:W-:Y:S05]  /*0120*/  BSYNC B0 ;  /* 0x0000000000007941 */ /* 0x000fea0003800000 */
.L_x_1349:
        /* <DEDUP_REMOVED lines=41> */
.L_x_1351:
        /* <DEDUP_REMOVED lines=22> */
.L_x_1352:
        /* <DEDUP_REMOVED lines=18> */
.L_x_1353:
        /* <DEDUP_REMOVED lines=22> */
.L_x_1354:
        /* <DEDUP_REMOVED lines=22> */
.L_x_1355:
        /* <DEDUP_REMOVED lines=8> */
.L_x_1358:
        /* <DEDUP_REMOVED lines=22> */
[----:B------:R-:W-:Y:S01]  /*0ae0*/  IMAD.MOV.U32 R144, RZ, RZ, 0x40 ;  /* 0x00000040ff907424 */ /* 0x000fe200078e00ff */
[----:B------:R-:W-:Y:S01]  /*0af0*/  R2UR UR40, R2 ;  /* 0x00000000022872ca */ /* 0x000fe200000e0000 */
[----:B------:R-:W-:Y:S01]  /*0b00*/  IMAD.MOV.U32 R23, RZ, RZ, RZ ;  /* 0x000000ffff177224 */ /* 0x000fe200078e00ff */
[----:B------:R-:W-:Y:S01]  /*0b10*/  ULOP3.LUT UR39, UR36, 0x1, URZ, 0xfc, !UPT ;  /* 0x0000000124277892 */ /* 0x000fe2000f8efc3f */
[----:B------:R-:W-:-:S10]  /*0b20*/  UMOV UR37, URZ ;  /* 0x0000003f00257c82 */ /* 0x000fd40008000000 */
[----:B------:R-:W-:Y:S01]  /*0b30*/  UIADD3 UR40, UR40, 0xc400, URZ ;  /* 0x0000c40028287890 */ /* 0x000fe2000fffe03f */
[----:B0-----:R-:W-:-:S05]  /*0b40*/  VIADD R15, R0, 0xffffff80 ;  /* 0xffffff80000f7836 */ /* 0x001fca0000000000 */
[----:B------:R-:W-:Y:S02]  /*0b50*/  SHF.R.S32.HI R0, RZ, 0x1f, R15 ;  /* 0x0000001fff007819 */ /* 0x000fe4000001140f */
[-C--:B------:R-:W-:Y:S02]  /*0b60*/  LEA.HI R7, R15, R15.reuse, RZ, 0x1 ;  /* 0x0000000f0f077211 */ /* 0x080fe400078f08ff */
[CC--:B------:R-:W-:Y:S02]  /*0b70*/  LEA.HI R4, R0.reuse, R15.reuse, RZ, 0x4 ;  /* 0x0000000f00047211 */ /* 0x0c0fe400078f20ff */
[----:B------:R-:W-:Y:S02]  /*0b80*/  SHF.R.S32.HI R12, RZ, 0x1, R7 ;  /* 0x00000001ff0c7819 */ /* 0x000fe40000011407 */
[----:B------:R-:W-:Y:S02]  /*0b90*/  LEA.HI R8, R0, R15, RZ, 0x2 ;  /* 0x0000000f00087211 */ /* 0x000fe400078f10ff */
[----:B------:R-:W-:-:S02]  /*0ba0*/  SHF.R.S32.HI R3, RZ, 0x4, R4 ;  /* 0x00000004ff037819 */ /* 0x000fc40000011404 */
[----:B------:R-:W-:Y:S02]  /*0bb0*/  LEA.HI R10, R7, R12, RZ, 0x1 ;  /* 0x0000000c070a7211 */ /* 0x000fe400078f08ff */
[--C-:B------:R-:W-:Y:S02]  /*0bc0*/  SHF.R.S32.HI R9, RZ, 0x2, R8.reuse ;  /* 0x00000002ff097819 */ /* 0x100fe40000011408 */
[----:B------:R-:W-:Y:S02]  /*0bd0*/  SHF.R.S32.HI R6, RZ, 0x1f, R8 ;  /* 0x0000001fff067819 */ /* 0x000fe40000011408 */
[----:B------:R-:W-:Y:S02]  /*0be0*/  LEA.HI R5, R4, R3, RZ, 0x1 ;  /* 0x0000000304057211 */ /* 0x000fe400078f08ff */
[----:B------:R-:W-:Y:S02]  /*0bf0*/  LOP3.LUT R11, R10, 0x7fffffe, RZ, 0xc0, !PT ;  /* 0x07fffffe0a0b7812 */ /* 0x000fe400078ec0ff */
[----:B------:R-:W-:-:S02]  /*0c00*/  LEA.HI R10, R6, R9, RZ, 0x2 ;  /* 0x00000009060a7211 */ /* 0x000fc400078f10ff */
[----:B------:R-:W-:Y:S01]  /*0c10*/  LOP3.LUT R6, R5, 0x1ffffffe, RZ, 0xc0, !PT ;  /* 0x1ffffffe05067812 */ /* 0x000fe200078ec0ff */
[----:B------:R-:W-:Y:S01]  /*0c20*/  IMAD.IADD R12, R12, 0x1, -R11 ;  /* 0x000000010c0c7824 */ /* 0x000fe200078e0a0b */
[----:B------:R-:W-:Y:S02]  /*0c30*/  LOP3.LUT R8, R8, 0xfffffffc, RZ, 0xc0, !PT ;  /* 0xfffffffc08087812 */ /* 0x000fe400078ec0ff */
[----:B------:R-:W-:Y:S01]  /*0c40*/  LOP3.LUT R4, R4, 0xfffffff0, RZ, 0xc0, !PT ;  /* 0xfffffff004047812 */ /* 0x000fe200078ec0ff */
[C---:B------:R-:W-:Y:S01]  /*0c50*/  IMAD.IADD R6, R3.reuse, 0x1, -R6 ;  /* 0x0000000103067824 */ /* 0x040fe200078e0a06 */
[----:B------:R-:W-:Y:S01]  /*0c60*/  LOP3.LUT R10, R10, 0xfffffffc, RZ, 0xc0, !PT ;  /* 0xfffffffc0a0a7812 */ /* 0x000fe200078ec0ff */
[----:B------:R-:W-:Y:S01]  /*0c70*/  IMAD R21, R3, 0x8, R12 ;  /* 0x0000000803157824 */ /* 0x000fe200078e020c */
[-C--:B------:R-:W-:Y:S01]  /*0c80*/  LEA.HI R3, R0, R15.reuse, RZ, 0x7 ;  /* 0x0000000f00037211 */ /* 0x080fe200078f38ff */
[----:B------:R-:W-:Y:S01]  /*0c90*/  IMAD.IADD R8, R15, 0x1, -R8 ;  /* 0x000000010f087824 */ /* 0x000fe200078e0a08 */
[----:B------:R-:W-:Y:S01]  /*0ca0*/  LOP3.LUT R7, R7, 0xfffffffe, RZ, 0xc0, !PT ;  /* 0xfffffffe07077812 */ /* 0x000fe200078ec0ff */
[----:B------:R-:W-:Y:S01]  /*0cb0*/  IMAD.IADD R4, R15, 0x1, -R4 ;  /* 0x000000010f047824 */ /* 0x000fe200078e0a04 */
[----:B------:R-:W-:Y:S01]  /*0cc0*/  LOP3.LUT R5, R3, 0xffffff80, RZ, 0xc0, !PT ;  /* 0xffffff8003057812 */ /* 0x000fe200078ec0ff */
[----:B------:R-:W-:Y:S01]  /*0cd0*/  IMAD.IADD R10, R9, 0x1, -R10 ;  /* 0x00000001090a7824 */ /* 0x000fe200078e0a0a */
[----:B------:R-:W-:Y:S01]  /*0ce0*/  LEA.HI R9, R8, R8, RZ, 0x1 ;  /* 0x0000000808097211 */ /* 0x000fe200078f08ff */
[C---:B------:R-:W-:Y:S01]  /*0cf0*/  IMAD.IADD R16, R15.reuse, 0x1, -R7 ;  /* 0x000000010f107824 */ /* 0x040fe200078e0a07 */
[----:B------:R-:W-:Y:S01]  /*0d00*/  LEA.HI R0, R0, R15, RZ, 0x5 ;  /* 0x0000000f00007211 */ /* 0x000fe200078f28ff */
[----:B------:R-:W-:Y:S01]  /*0d10*/  IMAD.IADD R24, R15, 0x1, -R5 ;  /* 0x000000010f187824 */ /* 0x000fe200078e0a05 */
[----:B------:R-:W-:Y:S01]  /*0d20*/  SHF.R.S32.HI R5, RZ, 0x1f, R4 ;  /* 0x0000001fff057819 */ /* 0x000fe20000011404 */
[C---:B------:R-:W-:Y:S01]  /*0d30*/  IMAD.SHL.U32 R26, R16.reuse, 0x4, RZ ;  /* 0x00000004101a7824 */ /* 0x040fe200078e00ff */
[----:B------:R-:W-:Y:S01]  /*0d40*/  LOP3.LUT R7, R9, 0x1ffffffe, RZ, 0xc0, !PT ;  /* 0x1ffffffe09077812 */ /* 0x000fe200078ec0ff */
[----:B------:R-:W-:Y:S01]  /*0d50*/  IMAD.SHL.U32 R16, R16, 0x8, RZ ;  /* 0x0000000810107824 */ /* 0x000fe200078e00ff */
[----:B------:R-:W-:Y:S01]  /*0d60*/  SHF.R.S32.HI R9, RZ, 0x1f, R24 ;  /* 0x0000001fff097819 */ /* 0x000fe20000011418 */
[----:B------:R-:W-:Y:S01]  /*0d70*/  VIADD R17, R26, 0x20 ;  /* 0x000000201a117836 */ /* 0x000fe20000000000 */
[----:B------:R-:W-:Y:S01]  /*0d80*/  LEA.HI R5, R5, R4, RZ, 0x3 ;  /* 0x0000000405057211 */ /* 0x000fe200078f18ff */
[----:B------:R-:W-:Y:S01]  /*0d90*/  IMAD.IADD R14, R8, 0x1, -R7 ;  /* 0x00000001080e7824 */ /* 0x000fe200078e0a07 */
[-C--:B------:R-:W-:Y:S01]  /*0da0*/  LEA.HI R11, R9, R24.reuse, RZ, 0x2 ;  /* 0x00000018090b7211 */ /* 0x080fe200078f10ff */
[C---:B------:R-:W-:Y:S01]  /*0db0*/  VIADD R18, R26.reuse, 0x10 ;  /* 0x000000101a127836 */ /* 0x040fe20000000000 */
[----:B------:R-:W-:Y:S01]  /*0dc0*/  LOP3.LUT R7, R5, 0xfffffff8, RZ, 0xc0, !PT ;  /* 0xfffffff805077812 */ /* 0x000fe200078ec0ff */
[----:B------:R-:W-:Y:S01]  /*0dd0*/  IMAD.IADD R12, R26, 0x1, R17 ;  /* 0x000000011a0c7824 */ /* 0x000fe200078e0211 */
[--C-:B------:R-:W-:Y:S01]  /*0de0*/  SHF.R.S32.HI R8, RZ, 0x2, R11.reuse ;  /* 0x00000002ff087819 */ /* 0x100fe2000001140b */
[----:B------:R-:W-:Y:S01]  /*0df0*/  STL [R1+0x18], R26 ;  /* 0x0000181a01007387 */ /* 0x000fe20000100800 */
[----:B------:R-:W-:Y:S01]  /*0e00*/  SHF.R.S32.HI R13, RZ, 0x1f, R11 ;  /* 0x0000001fff0d7819 */ /* 0x000fe2000001140b */
[----:B------:R-:W-:Y:S01]  /*0e10*/  IMAD.IADD R7, R4, 0x1, -R7 ;  /* 0x0000000104077824 */ /* 0x000fe200078e0a07 */
[----:B------:R-:W-:Y:S01]  /*0e20*/  LEA.HI R9, R9, R24, RZ, 0x5 ;  /* 0x0000001809097211 */ /* 0x000fe200078f28ff */
[----:B------:R-:W-:Y:S01]  /*0e30*/  IMAD.IADD R4, R26, 0x1, R18 ;  /* 0x000000011a047824 */ /* 0x000fe200078e0212 */
[----:B------:R-:W-:Y:S01]  /*0e40*/  LEA.HI R13, R13, R8, RZ, 0x3 ;  /* 0x000000080d0d7211 */ /* 0x000fe200078f18ff */
[----:B------:R0:W-:Y:S01]  /*0e50*/  STL [R1+0x50], R18 ;  /* 0x0000501201007387 */ /* 0x0001e20000100800 */
[----:B------:R-:W-:Y:S01]  /*0e60*/  IMAD.SHL.U32 R5, R5, 0x40, RZ ;  /* 0x0000004005057824 */ /* 0x000fe200078e00ff */
[----:B------:R-:W-:Y:S01]  /*0e70*/  SHF.R.S32.HI R9, RZ, 0x5, R9 ;  /* 0x00000005ff097819 */ /* 0x000fe20000011409 */
[C---:B------:R-:W-:Y:S01]  /*0e80*/  VIADD R137, R16.reuse, 0x30 ;  /* 0x0000003010897836 */ /* 0x040fe20000000000 */
[----:B------:R1:W-:Y:S01]  /*0e90*/  STL [R1+0x4c], R17 ;  /* 0x00004c1101007387 */ /* 0x0003e20000100800 */
[----:B------:R-:W-:Y:S01]  /*0ea0*/  LOP3.LUT R13, R13, 0xfffffff8, RZ, 0xc0, !PT ;  /* 0xfffffff80d0d7812 */ /* 0x000fe200078ec0ff */
[C---:B------:R-:W-:Y:S01]  /*0eb0*/  VIADD R136, R16.reuse, 0x40 ;  /* 0x0000004010887836 */ /* 0x040fe20000000000 */
[----:B------:R-:W-:Y:S01]  /*0ec0*/  SHF.R.S32.HI R15, RZ, 0x1f, R4 ;  /* 0x0000001fff0f7819 */ /* 0x000fe20000011404 */
[----:B------:R-:W-:Y:S01]  /*0ed0*/  VIADD R138, R16, 0x50 ;  /* 0x00000050108a7836 */ /* 0x000fe20000000000 */
[----:B------:R-:W-:Y:S01]  /*0ee0*/  LOP3.LUT R5, R5, 0x7ffffe00, RZ, 0xc0, !PT ;  /* 0x7ffffe0005057812 */ /* 0x000fe200078ec0ff */
[----:B------:R-:W-:Y:S01]  /*0ef0*/  IMAD.SHL.U32 R10, R10, 0x40, RZ ;  /* 0x000000400a0a7824 */ /* 0x000fe200078e00ff */
[----:B0-----:R-:W-:Y:S01]  /*0f00*/  SHF.R.S32.HI R18, RZ, 0x7, R3 ;  /* 0x00000007ff127819 */ /* 0x001fe20000011403 */
[----:B------:R-:W-:Y:S01]  /*0f10*/  IMAD.SHL.U32 R3, R6, 0x8, RZ ;  /* 0x0000000806037824 */ /* 0x000fe200078e00ff */
[----:B------:R-:W-:Y:S01]  /*0f20*/  LEA.HI R15, R15, R4, RZ, 0x3 ;  /* 0x000000040f0f7211 */ /* 0x000fe200078f18ff */
[----:B------:R-:W-:Y:S01]  /*0f30*/  VIADD R6, R26, 0x18 ;  /* 0x000000181a067836 */ /* 0x000fe20000000000 */
[----:B-1----:R-:W-:-:S02]  /*0f40*/  SHF.R.S32.HI R17, RZ, 0x1f, R12 ;  /* 0x0000001fff117819 */ /* 0x002fc4000001140c */
[----:B------:R-:W-:Y:S01]  /*0f50*/  SHF.R.S32.HI R4, RZ, 0x5, R0 ;  /* 0x00000005ff047819 */ /* 0x000fe20000011400 */
[----:B------:R-:W-:Y:S01]  /*0f60*/  IMAD.SHL.U32 R0, R7, 0x40, RZ ;  /* 0x0000004007007824 */ /* 0x000fe200078e00ff */
[----:B------:R-:W-:Y:S01]  /*0f70*/  LEA.HI R20, R17, R12, RZ, 0x3 ;  /* 0x0000000c11147211 */ /* 0x000fe200078f18ff */
[----:B------:R-:W-:Y:S01]  /*0f80*/  IMAD.IADD R12, R8, 0x1, -R13 ;  /* 0x00000001080c7824 */ /* 0x000fe200078e0a0d */
[----:B------:R-:W-:Y:S01]  /*0f90*/  R2P PR, R7, 0x6 ;  /* 0x0000000607007804 */ /* 0x000fe20000000000 */
[----:B------:R-:W-:Y:S01]  /*0fa0*/  IMAD.HI R8, R18, 0x55555556, RZ ;  /* 0x5555555612087827 */ /* 0x000fe200078e02ff */
[----:B------:R-:W-:Y:S02]  /*0fb0*/  LOP3.LUT R0, R0, 0x1c0, RZ, 0xc0, !PT ;  /* 0x000001c000007812 */ /* 0x000fe400078ec0ff */
[----:B------:R-:W-:Y:S01]  /*0fc0*/  SHF.R.S32.HI R7, RZ, 0x3, R15 ;  /* 0x00000003ff077819 */ /* 0x000fe2000001140f */
[----:B------:R-:W-:Y:S01]  /*0fd0*/  IMAD R9, R9, 0x10, R12 ;  /* 0x0000001009097824 */ /* 0x000fe200078e020c */
[----:B------:R-:W-:Y:S01]  /*0fe0*/  LEA.HI R8, R8, R8, RZ, 0x1 ;  /* 0x0000000808087211 */ /* 0x000fe200078f08ff */
[----:B------:R-:W-:Y:S01]  /*0ff0*/  IMAD R4, R4, 0x400, R5 ;  /* 0x0000040004047824 */ /* 0x000fe200078e0205 */
[----:B------:R-:W-:-:S02]  /*1000*/  LOP3.LUT R3, R0, 0x8, R3, 0xf8, !PT ;  /* 0x0000000800037812 */ /* 0x000fc400078ef803 */
[----:B------:R-:W-:Y:S01]  /*1010*/  SHF.R.U32.HI R0, RZ, 0x3, R0 ;  /* 0x00000003ff007819 */ /* 0x000fe20000011600 */
[----:B------:R-:W-:Y:S01]  /*1020*/  IMAD R8, R8, -0x3, R18 ;  /* 0xfffffffd08087824 */ /* 0x000fe200078e0212 */
[----:B------:R-:W-:Y:S02]  /*1030*/  SEL R144, R144, 0xffffffc0, !P2 ;  /* 0xffffffc090907807 */ /* 0x000fe40005000000 */
[----:B------:R-:W-:Y:S02]  /*1040*/  CS2R R18, SRZ ;  /* 0x0000000000127805 */ /* 0x000fe4000001ff00 */
[----:B------:R-:W-:Y:S01]  /*1050*/  LOP3.LUT R3, R3, R0, RZ, 0x3c, !PT ;  /* 0x0000000003037212 */ /* 0x000fe200078e3cff */
[----:B------:R-:W-:Y:S01]  /*1060*/  IMAD R5, R8, 0x40, R9 ;  /* 0x0000004008057824 */ /* 0x000fe200078e0209 */
[----:B------:R-:W-:Y:S01]  /*1070*/  LOP3.LUT R142, R11, 0x7ffffffc, RZ, 0xc0, !PT ;  /* 0x7ffffffc0b8e7812 */ /* 0x000fe200078ec0ff */
[----:B------:R-:W-:Y:S01]  /*1080*/  VIADD R0, R26, 0x8 ;  /* 0x000000081a007836 */ /* 0x000fe20000000000 */
[----:B------:R-:W-:Y:S01]  /*1090*/  SHF.R.S32.HI R17, RZ, 0x1f, R16 ;  /* 0x0000001fff117819 */ /* 0x000fe20000011410 */
[----:B------:R-:W-:Y:S01]  /*10a0*/  IMAD.IADD R3, R4, 0x1, R3 ;  /* 0x0000000104037824 */ /* 0x000fe200078e0203 */
[----:B------:R-:W-:Y:S01]  /*10b0*/  STL [R1+0x78], R5 ;  /* 0x0000780501007387 */ /* 0x000fe20000100800 */
[----:B------:R-:W-:-:S02]  /*10c0*/  VIADD R4, R26, 0x28 ;  /* 0x000000281a047836 */ /* 0x000fc40000000000 */
[----:B------:R-:W-:Y:S01]  /*10d0*/  IMAD R143, R3, 0x2, R2 ;  /* 0x00000002038f7824 */ /* 0x000fe200078e0202 */
[----:B------:R-:W-:Y:S01]  /*10e0*/  STL [R1], RZ ;  /* 0x000000ff01007387 */ /* 0x000fe20000100800 */
[----:B------:R-:W-:Y:S02]  /*10f0*/  IMAD.IADD R142, R24, 0x1, -R142 ;  /* 0x00000001188e7824 */ /* 0x000fe400078e0a8e */
[C---:B------:R-:W-:Y:S01]  /*1100*/  VIADD R145, R143.reuse, 0x21800 ;  /* 0x000218008f917836 */ /* 0x040fe20000000000 */
[----:B------:R0:W-:Y:S01]  /*1110*/  STL [R1+0x5c], R0 ;  /* 0x00005c0001007387 */ /* 0x0001e20000100800 */
[----:B------:R-:W-:Y:S02]  /*1120*/  VIADD R3, R143, 0x21820 ;  /* 0x000218208f037836 */ /* 0x000fe40000000000 */
[C---:B------:R-:W-:Y:S01]  /*1130*/  @P1 VIADD R3, R145.reuse, 0xffffffe0 ;  /* 0xffffffe091031836 */ /* 0x040fe20000000000 */
[----:B------:R1:W-:Y:S01]  /*1140*/  STL [R1+0x58], R6 ;  /* 0x0000580601007387 */ /* 0x0003e20000100800 */
[----:B------:R-:W-:-:S02]  /*1150*/  IMAD.IADD R145, R145, 0x1, R144 ;  /* 0x0000000191917824 */ /* 0x000fc400078e0290 */
[----:B------:R-:W-:Y:S01]  /*1160*/  IMAD.IADD R144, R144, 0x1, R3 ;  /* 0x0000000190907824 */ /* 0x000fe200078e0203 */
[----:B------:R2:W-:Y:S01]  /*1170*/  STL [R1+0x60], R4 ;  /* 0x0000600401007387 */ /* 0x0005e20000100800 */
[----:B0-----:R-:W-:Y:S02]  /*1180*/  SHF.R.S32.HI R0, RZ, 0x1f, R137 ;  /* 0x0000001fff007819 */ /* 0x001fe40000011489 */
[----:B-1----:R-:W-:-:S03]  /*1190*/  LOP3.LUT R6, R10, 0xc0, RZ, 0xc0, !PT ;  /* 0x000000c00a067812 */ /* 0x002fc600078ec0ff */
[----:B------:R0:W-:Y:S01]  /*11a0*/  STL [R1+0x48], R0 ;  /* 0x0000480001007387 */ /* 0x0001e20000100800 */
[----:B--2---:R-:W-:-:S05]  /*11b0*/  SHF.R.S32.HI R4, RZ, 0x1f, R136 ;  /* 0x0000001fff047819 */ /* 0x004fca0000011488 */
[----:B------:R1:W-:Y:S01]  /*11c0*/  STL [R1+0x44], R4 ;  /* 0x0000440401007387 */ /* 0x0003e20000100800 */
[----:B0-----:R-:W-:-:S05]  /*11d0*/  SHF.R.S32.HI R0, RZ, 0x1f, R138 ;  /* 0x0000001fff007819 */ /* 0x001fca000001148a */
[----:B------:R0:W-:Y:S01]  /*11e0*/  STL [R1+0x40], R0 ;  /* 0x0000400001007387 */ /* 0x0001e20000100800 */
[----:B-1----:R-:W-:-:S03]  /*11f0*/  IMAD.SHL.U32 R4, R21, 0x20, RZ ;  /* 0x0000002015047824 */ /* 0x002fc600078e00ff */
[----:B------:R1:W-:Y:S04]  /*1200*/  STL [R1+0x14], R6 ;  /* 0x0000140601007387 */ /* 0x0003e80000100800 */
[----:B------:R2:W-:Y:S01]  /*1210*/  STL [R1+0x24], R4 ;  /* 0x0000240401007387 */ /* 0x0005e20000100800 */
[----:B0-----:R-:W-:-:S03]  /*1220*/  LOP3.LUT R0, R6, 0x8, R16, 0xf8, !PT ;  /* 0x0000000806007812 */ /* 0x001fc600078ef810 */
[----:B------:R-:W-:Y:S01]  /*1230*/  STL [R1+0x30], R7 ;  /* 0x0000300701007387 */ /* 0x000fe20000100800 */
[----:B-1----:R-:W-:-:S04]  /*1240*/  SHF.R.U32.HI R6, RZ, 0x3, R6 ;  /* 0x00000003ff067819 */ /* 0x002fc80000011606 */
[----:B------:R-:W-:Y:S01]  /*1250*/  LOP3.LUT R0, R0, R6, RZ, 0x3c, !PT ;  /* 0x0000000600007212 */ /* 0x000fe200078e3cff */
[----:B------:R0:W-:Y:S04]  /*1260*/  STL [R1+0x20], R6 ;  /* 0x0000200601007387 */ /* 0x0001e80000100800 */
[----:B--2---:R-:W-:Y:S02]  /*1270*/  IMAD.IADD R4, R4, 0x1, R0 ;  /* 0x0000000104047824 */ /* 0x004fe400078e0200 */
[----:B------:R-:W-:Y:S01]  /*1280*/  IMAD R0, R14, 0x8, R5 ;  /* 0x000000080e007824 */ /* 0x000fe200078e0205 */
[----:B0-----:R-:W-:-:S05]  /*1290*/  SHF.R.S32.HI R6, RZ, 0x3, R20 ;  /* 0x00000003ff067819 */ /* 0x001fca0000011414 */
[----:B------:R-:W-:Y:S04]  /*12a0*/  STL [R1+0x34], R6 ;  /* 0x0000340601007387 */ /* 0x000fe80000100800 */
[----:B------:R-:W-:Y:S04]  /*12b0*/  STL [R1+0x6c], R4 ;  /* 0x00006c0401007387 */ /* 0x000fe80000100800 */
[----:B------:R-:W-:Y:S04]  /*12c0*/  STL [R1+0x38], R3 ;  /* 0x0000380301007387 */ /* 0x000fe80000100800 */
[----:B------:R0:W-:Y:S02]  /*12d0*/  STL [R1+0x64], R0 ;  /* 0x0000640001007387 */ /* 0x0001e40000100800 */
[----:B0-----:R-:W-:-:S05]  /*12e0*/  VIADD R0, R3, 0x6000 ;  /* 0x0000600003007836 */ /* 0x001fca0000000000 */
[----:B------:R0:W-:Y:S02]  /*12f0*/  STL [R1+0x3c], R0 ;  /* 0x00003c0001007387 */ /* 0x0001e40000100800 */
.L_x_1575:
[----:B------:R-:W-:Y:S05]  /*1300*/  YIELD ;  /* 0x0000000000007946 */ /* 0x000fea0003800000 */
[----:B------:R-:W-:Y:S01]  /*1310*/  ULDC.64 UR4, c[0x0][0xa28] ;  /* 0x00028a0000047ab9 */ /* 0x000fe20000000a00 */
[----:B0--34-:R-:W1:Y:S01]  /*1320*/  LDC.64 R6, c[0x0][0xa08] ;  /* 0x00028200ff067b82 */ /* 0x019e620000000a00 */
[----:B------:R-:W-:Y:S01]  /*1330*/  ISETP.NE.U32.AND P1, PT, RZ, UR4, PT ;  /* 0x00000004ff007c0c */ /* 0x000fe2000bf25070 */
[----:B0-----:R-:W-:Y:S02]  /*1340*/  IMAD.MOV.U32 R0, RZ, RZ, RZ ;  /* 0x000000ffff007224 */ /* 0x001fe400078e00ff */
[----:B------:R-:W-:Y:S01]  /*1350*/  IMAD.MOV.U32 R86, RZ, RZ, RZ ;  /* 0x000000ffff567224 */ /* 0x000fe200078e00ff */
[----:B------:R-:W-:Y:S01]  /*1360*/  ISETP.NE.AND.EX P1, PT, RZ, UR5, PT, P1 ;  /* 0x00000005ff007c0c */ /* 0x000fe2000bf25310 */
[----:B------:R-:W-:-:S02]  /*1370*/  ULDC.64 UR4, c[0x0][0xa18] ;  /* 0x0002860000047ab9 */ /* 0x000fc40000000a00 */
[----:B------:R-:W-:-:S04]  /*1380*/  ISETP.NE.U32.AND P2, PT, RZ, UR4, PT ;  /* 0x00000004ff007c0c */ /* 0x000fc8000bf45070 */
[----:B------:R-:W-:Y:S01]  /*1390*/  ISETP.NE.AND.EX P2, PT, RZ, UR5, PT, P2 ;  /* 0x00000005ff007c0c */ /* 0x000fe2000bf45320 */
[----:B------:R-:W-:Y:S02]  /*13a0*/  ULDC.64 UR4, c[0x0][0xa08] ;  /* 0x0002820000047ab9 */ /* 0x000fe40000000a00 */
[----:B------:R-:W-:-:S03]  /*13b0*/  ISETP.NE.U32.AND P0, PT, RZ, UR4, PT ;  /* 0x00000004ff007c0c */ /* 0x000fc6000bf05070 */
[----:B------:R-:W0:Y:S01]  /*13c0*/  @P1 LDC.64 R4, c[0x0][0xa28] ;  /* 0x00028a00ff041b82 */ /* 0x000e220000000a00 */
[----:B------:R-:W-:Y:S01]  /*13d0*/  ISETP.NE.AND.EX P0, PT, RZ, UR5, PT, P0 ;  /* 0x00000005ff007c0c */ /* 0x000fe2000bf05300 */
[----:B-1----:R-:W-:-:S06]  /*13e0*/  IMAD.WIDE R10, R35, 0x4, R6 ;  /* 0x00000004230a7825 */ /* 0x002fcc00078e0206 */
[----:B------:R-:W1:Y:S01]  /*13f0*/  @P2 LDC.64 R8, c[0x0][0xa18] ;  /* 0x00028600ff082b82 */ /* 0x000e620000000a00 */
[----:B------:R-:W-:Y:S02]  /*1400*/  ULDC UR4, c[0x0][0x288] ;  /* 0x0000a20000047ab9 */ /* 0x000fe40000000800 */
[----:B------:R-:W-:Y:S01]  /*1410*/  IMAD.U32 R140, RZ, RZ, UR4 ;  /* 0x00000004ff8c7e24 */ /* 0x000fe2000f8e00ff */
[----:B------:R-:W-:Y:S02]  /*1420*/  ULDC.64 UR4, c[0x0][0x418] ;  /* 0x0001060000047ab9 */ /* 0x000fe40000000a00 */
[----:B--2---:R2:W5:Y:S01]  /*1430*/  @P0 LDG.E R86, desc[UR52][R10.64] ;  /* 0x000000340a560981 */ /* 0x004562000c1e1900 */
[----:B0-----:R-:W-:-:S05]  /*1440*/  @P1 IMAD.WIDE R4, R35, 0x4, R4 ;  /* 0x0000000423041825 */ /* 0x001fca00078e0204 */
[----:B------:R2:W5:Y:S01]  /*1450*/  @P1 LDG.E R0, desc[UR52][R4.64] ;  /* 0x0000003404001981 */ /* 0x000562000c1e1900 */
[----:B-1----:R-:W-:-:S05]  /*1460*/  @P2 IMAD.WIDE R6, R35, 0x4, R8 ;  /* 0x0000000423062825 */ /* 0x002fca00078e0208 */
[----:B------:R2:W5:Y:S01]  /*1470*/  @P2 LDG.E R140, desc[UR52][R6.64] ;  /* 0x00000034068c2981 */ /* 0x000562000c1e1900 */
[----:B------:R-:W-:-:S03]  /*1480*/  UISETP.NE.U32.AND UP0, UPT, UR4, URZ, UPT ;  /* 0x0000003f0400728c */ /* 0x000fc6000bf05070 */
        /* <DEDUP_REMOVED lines=8> */
[----:B--2---:R-:W-:Y:S06]  /*1510*/  @P2 BRA `(.L_x_1360) ;  /* 0x0000000000242947 */ /* 0x004fec0003800000 */
        /* <DEDUP_REMOVED lines=9> */
.L_x_1360:
[----:B------:R-:W-:Y:S01]  /*15b0*/  ULDC.64 UR4, c[0x0][0xa20] ;  /* 0x0002880000047ab9 */ /* 0x000fe20000000a00 */
[----:B------:R0:W-:Y:S01]  /*15c0*/  STL [R1+0x70], R34 ;  /* 0x0000702201007387 */ /* 0x0001e20000100800 */
[----:B------:R-:W-:-:S03]  /*15d0*/  ISETP.NE.U32.AND P1, PT, RZ, UR4, PT ;  /* 0x00000004ff007c0c */ /* 0x000fc6000bf25070 */
[----:B------:R0:W-:Y:S01]  /*15e0*/  STL [R1+0x74], R35 ;  /* 0x0000742301007387 */ /* 0x0001e20000100800 */
[----:B------:R-:W-:-:S13]  /*15f0*/  ISETP.NE.AND.EX P1, PT, RZ, UR5, PT, P1 ;  /* 0x00000005ff007c0c */ /* 0x000fda000bf25310 */
[----:B0-----:R-:W-:Y:S05]  /*1600*/  @!P1 BRA `(.L_x_1361) ;  /* 0x0000000000109947 */ /* 0x001fea0003800000 */
[----:B------:R-:W0:Y:S02]  /*1610*/  LDC.64 R4, c[0x0][0xa20] ;  /* 0x00028800ff047b82 */ /* 0x000e240000000a00 */
[----:B0-----:R-:W-:-:S05]  /*1620*/  IMAD.WIDE R4, R35, 0x4, R4 ;  /* 0x0000000423047825 */ /* 0x001fca00078e0204 */
[----:B------:R0:W5:Y:S01]  /*1630*/  LDG.E R27, desc[UR52][R4.64] ;  /* 0x00000034041b7981 */ /* 0x000162000c1e1900 */
[----:B------:R-:W-:Y:S05]  /*1640*/  BRA `(.L_x_1362) ;  /* 0x0000000000107947 */ /* 0x000fea0003800000 */
.L_x_1361:
[----:B------:R-:W-:Y:S05]  /*1650*/  @!P0 BRA `(.L_x_1362) ;  /* 0x00000000000c8947 */ /* 0x000fea0003800000 */
[----:B------:R-:W2:Y:S04]  /*1660*/  LDG.E R4, desc[UR52][R10.64] ;  /* 0x000000340a047981 */ /* 0x000ea8000c1e1900 */
[----:B------:R-:W2:Y:S02]  /*1670*/  LDG.E R27, desc[UR52][R10.64+0x4] ;  /* 0x000004340a1b7981 */ /* 0x000ea4000c1e1900 */
[----:B--2---:R-:W-:-:S07]  /*1680*/  IMAD.IADD R27, R27, 0x1, -R4 ;  /* 0x000000011b1b7824 */ /* 0x004fce00078e0a04 */
.L_x_1362:
[----:B------:R-:W-:Y:S01]  /*1690*/  ULDC.64 UR4, c[0x0][0xa10] ;  /* 0x0002840000047ab9 */ /* 0x000fe20000000a00 */
[----:B0-----:R-:W0:Y:S01]  /*16a0*/  LDC R4, c[0x0][0x448] ;  /* 0x00011200ff047b82 */ /* 0x001e220000000800 */
[----:B------:R-:W-:-:S04]  /*16b0*/  ISETP.NE.U32.AND P0, PT, RZ, UR4, PT ;  /* 0x00000004ff007c0c */ /* 0x000fc8000bf05070 */
[----:B------:R-:W-:Y:S01]  /*16c0*/  ISETP.NE.AND.EX P0, PT, RZ, UR5, PT, P0 ;  /* 0x00000005ff007c0c */ /* 0x000fe2000bf05300 */
[----:B------:R-:W-:Y:S02]  /*16d0*/  ULDC.64 UR4, c[0x0][0xa30] ;  /* 0x00028c0000047ab9 */ /* 0x000fe40000000a00 */
[----:B------:R-:W-:-:S04]  /*16e0*/  ISETP.NE.U32.AND P1, PT, RZ, UR4, PT ;  /* 0x00000004ff007c0c */ /* 0x000fc8000bf25070 */
[----:B------:R-:W-:-:S06]  /*16f0*/  ISETP.NE.AND.EX P1, PT, RZ, UR5, PT, P1 ;  /* 0x00000005ff007c0c */ /* 0x000fcc000bf25310 */
[----:B------:R-:W1:Y:S08]  /*1700*/  @P0 LDC.64 R6, c[0x0][0xa10] ;  /* 0x00028400ff060b82 */ /* 0x000e700000000a00 */
[----:B------:R-:W2:Y:S01]  /*1710*/  @P1 LDC.64 R8, c[0x0][0xa30] ;  /* 0x00028c00ff081b82 */ /* 0x000ea20000000a00 */
[----:B-1----:R-:W-:-:S05]  /*1720*/  @P0 IMAD.WIDE R6, R35, 0x4, R6 ;  /* 0x0000000423060825 */ /* 0x002fca00078e0206 */
[----:B------:R-:W3:Y:S04]  /*1730*/  @P0 LDG.E R3, desc[UR52][R6.64] ;  /* 0x0000003406030981 */ /* 0x000ee8000c1e1900 */
[----:B------:R1:W3:Y:S01]  /*1740*/  @P0 LDG.E R10, desc[UR52][R6.64+0x4] ;  /* 0x00000434060a0981 */ /* 0x0002e2000c1e1900 */
[----:B-----5:R-:W-:Y:S02]  /*1750*/  IMAD.MOV.U32 R98, RZ, RZ, R27 ;  /* 0x000000ffff627224 */ /* 0x020fe400078e001b */
[----:B--2---:R-:W-:-:S05]  /*1760*/  @P1 IMAD.WIDE R8, R35, 0x4, R8 ;  /* 0x0000000423081825 */ /* 0x004fca00078e0208 */
[----:B------:R2:W5:Y:S01]  /*1770*/  @P1 LDG.E R98, desc[UR52][R8.64] ;  /* 0x0000003408621981 */ /* 0x000562000c1e1900 */
[----:B0-----:R-:W-:Y:S01]  /*1780*/  ISETP.NE.AND P1, PT, R4, 0x1, PT ;  /* 0x000000010400780c */ /* 0x001fe20003f25270 */
[----:B------:R-:W-:Y:S01]  /*1790*/  IMAD R14, R33, 0xc0, RZ ;  /* 0x000000c0210e7824 */ /* 0x000fe200078e02ff */
[----:B------:R-:W0:Y:S01]  /*17a0*/  LDC.64 R4, c[0x0][0x9e0] ;  /* 0x00027800ff047b82 */ /* 0x000e220000000a00 */
[----:B------:R-:W-:Y:S02]  /*17b0*/  IMAD.IADD R13, R27, 0x1, -R0 ;  /* 0x000000011b0d7824 */ /* 0x000fe400078e0a00 */
[----:B------:R-:W-:Y:S01]  /*17c0*/  VIADD R0, R14, 0xbf ;  /* 0x000000bf0e007836 */ /* 0x000fe20000000000 */
[----:B------:R4:W-:Y:S03]  /*17d0*/  STL [R1+0x28], R14 ;  /* 0x0000280e01007387 */ /* 0x0009e60000100800 */
[----:B-1----:R-:W-:-:S04]  /*17e0*/  IMAD.MOV.U32 R6, RZ, RZ, R0 ;  /* 0x000000ffff067224 */ /* 0x002fc800078e0000 */
[----:B------:R-:W1:Y:S08]  /*17f0*/  @P1 LDC R11, c[0x0][0x44c] ;  /* 0x00011300ff0b1b82 */ /* 0x000e700000000800 */
[----:B------:R-:W2:Y:S01]  /*1800*/  @P1 LDC R12, c[0x0][0x450] ;  /* 0x00011400ff0c1b82 */ /* 0x000ea20000000800 */
[----:B0-----:R-:W-:Y:S01]  /*1810*/  ISETP.GE.AND P2, PT, R5, 0x1, PT ;  /* 0x000000010500780c */ /* 0x001fe20003f46270 */
[----:B---3--:R-:W-:-:S02]  /*1820*/  @P0 IMAD.IADD R24, R10, 0x1, -R3 ;  /* 0x000000010a180824 */ /* 0x008fc400078e0a03 */
[----:B-1----:R-:W-:-:S04]  /*1830*/  @P1 IMAD.HI.U32 R3, R0, R11, RZ ;  /* 0x0000000b00031227 */ /* 0x002fc800078e00ff */
[----:B------:R-:W-:Y:S01]  /*1840*/  IMAD.IADD R141, R13, 0x1, R24 ;  /* 0x000000010d8d7824 */ /* 0x000fe200078e0218 */
[----:B--2---:R-:W-:-:S03]  /*1850*/  @P1 SHF.R.U32.HI R6, RZ, R12, R3 ;  /* 0x0000000cff061219 */ /* 0x004fc60000011603 */
[C---:B------:R-:W-:Y:S01]  /*1860*/  VIADD R0, R141.reuse, 0x7f ;  /* 0x0000007f8d007836 */ /* 0x040fe20000000000 */
[----:B------:R-:W-:-:S04]  /*1870*/  IADD3 R7, R141, 0x1, -R140 ;  /* 0x000000018d077810 */ /* 0x000fc80007ffe88c */
[----:B------:R-:W-:Y:S01]  /*1880*/  SHF.R.S32.HI R3, RZ, 0x1f, R0 ;  /* 0x0000001fff037819 */ /* 0x000fe20000011400 */
[----:B------:R-:W-:-:S03]  /*1890*/  IMAD.IADD R9, R7, 0x1, R6 ;  /* 0x0000000107097824 */ /* 0x000fc600078e0206 */
[----:B------:R-:W-:Y:S01]  /*18a0*/  LEA.HI R3, R3, R0, RZ, 0x7 ;  /* 0x0000000003037211 */ /* 0x000fe200078f38ff */
[----:B------:R-:W-:-:S03]  /*18b0*/  IMAD.IADD R4, R9, 0x1, R4 ;  /* 0x0000000109047824 */ /* 0x000fc600078e0204 */
[----:B------:R-:W-:Y:S01]  /*18c0*/  SHF.R.S32.HI R102, RZ, 0x7, R3 ;  /* 0x00000007ff667819 */ /* 0x000fe20000011403 */
[----:B----4-:R-:W-:Y:S06]  /*18d0*/  @!P2 BRA `(.L_x_1363) ;  /* 0x000000000048a947 */ /* 0x010fec0003800000 */
        /* <DEDUP_REMOVED lines=11> */
.L_x_1365:
[----:B------:R-:W-:-:S13]  /*1990*/  ISETP.NE.AND P0, PT, R5, 0x1, PT ;  /* 0x000000010500780c */ /* 0x000fda0003f05270 */
[----:B------:R-:W0:Y:S02]  /*19a0*/  @P0 LDC.64 R6, c[0x0][0x9e8] ;  /* 0x00027a00ff060b82 */ /* 0x000e240000000a00 */
[----:B0-----:R-:W-:-:S05]  /*19b0*/  @P0 IMAD.HI.U32 R6, R0, R6, RZ ;  /* 0x0000000600060227 */ /* 0x001fca00078e00ff */
[----:B------:R-:W-:-:S07]  /*19c0*/  @P0 SHF.R.U32.HI R0, RZ, R7, R6 ;  /* 0x00000007ff000219 */ /* 0x000fce0000011606 */
.L_x_1366:
[----:B------:R-:W-:Y:S05]  /*19d0*/  BSYNC B0 ;  /* 0x0000000000007941 */ /* 0x000fea0003800000 */
.L_x_1364:
[----:B------:R-:W-:-:S05]  /*19e0*/  IMAD R3, R0, R5, R5 ;  /* 0x0000000500037224 */ /* 0x000fca00078e0205 */
[----:B------:R-:W-:-:S07]  /*19f0*/  VIMNMX R4, R4, R3, PT ;  /* 0x0000000304047248 */ /* 0x000fce0003fe0100 */
.L_x_1363:
[----:B------:R-:W0:Y:S01]  /*1a00*/  @P1 LDC R3, c[0x0][0x44c] ;  /* 0x00011300ff031b82 */ /* 0x000e220000000800 */
[----:B------:R-:W-:Y:S01]  /*1a10*/  IMAD.MOV.U32 R0, RZ, RZ, R14 ;  /* 0x000000ffff007224 */ /* 0x000fe200078e000e */
[----:B------:R-:W-:Y:S01]  /*1a20*/  ULDC UR4, c[0x0][0x9dc] ;  /* 0x0002770000047ab9 */ /* 0x000fe20000000800 */
[----:B------:R-:W-:-:S05]  /*1a30*/  IMAD.IADD R103, R141, 0x1, -R140 ;  /* 0x000000018d677824 */ /* 0x000fca00078e0a8c */
[----:B------:R-:W1:Y:S01]  /*1a40*/  @P1 LDC R6, c[0x0][0x450] ;  /* 0x00011400ff061b82 */ /* 0x000e620000000800 */
[----:B0-----:R-:W-:-:S05]  /*1a50*/  @P1 IMAD.HI.U32 R3, R14, R3, RZ ;  /* 0x000000030e031227 */ /* 0x001fca00078e00ff */
[----:B-1----:R-:W-:-:S05]  /*1a60*/  @P1 SHF.R.U32.HI R0, RZ, R6, R3 ;  /* 0x00000006ff001219 */ /* 0x002fca0000011603 */
[----:B------:R-:W-:-:S04]  /*1a70*/  IMAD.IADD R0, R103, 0x1, R0 ;  /* 0x0000000167007824 */ /* 0x000fc800078e0200 */
[----:B------:R-:W-:Y:S01]  /*1a80*/  VIADD R3, R0, -UR4 ;  /* 0x8000000400037c36 */ /* 0x000fe20008000000 */
[----:B------:R-:W-:Y:S06]  /*1a90*/  @!P2 BRA `(.L_x_1367) ;  /* 0x000000000044a947 */ /* 0x000fec0003800000 */
[----:B------:R-:W-:Y:S01]  /*1aa0*/  ISETP.GT.AND P0, PT, R0, -0x1, PT ;  /* 0xffffffff0000780c */ /* 0x000fe20003f04270 */
[----:B------:R-:W-:-:S12]  /*1ab0*/  BSSY B0, `(.L_x_1368) ;  /* 0x000000d000007945 */ /* 0x000fd80003800000 */
[----:B------:R-:W-:Y:S05]  /*1ac0*/  @P0 BRA `(.L_x_1369) ;  /* 0x00000000001c0947 */ /* 0x000fea0003800000 */
[----:B------:R-:W-:Y:S02]  /*1ad0*/  ISETP.NE.AND P0, PT, R5, 0x1, PT ;  /* 0x000000010500780c */ /* 0x000fe40003f05270 */
[----:B------:R-:W-:-:S11]  /*1ae0*/  LOP3.LUT R7, RZ, R0, RZ, 0x33, !PT ;  /* 0x00000000ff077212 */ /* 0x000fd600078e33ff */
[----:B------:R-:W0:Y:S02]  /*1af0*/  @P0 LDC.64 R8, c[0x0][0x9e8] ;  /* 0x00027a00ff080b82 */ /* 0x000e240000000a00 */
[----:B0-----:R-:W-:-:S05]  /*1b00*/  @P0 IMAD.HI.U32 R0, R7, R8, RZ ;  /* 0x0000000807000227 */ /* 0x001fca00078e00ff */
[----:B------:R-:W-:-:S04]  /*1b10*/  @P0 SHF.R.U32.HI R7, RZ, R9, R0 ;  /* 0x00000009ff070219 */ /* 0x000fc80000011600 */
[----:B------:R-:W-:Y:S01]  /*1b20*/  LOP3.LUT R0, RZ, R7, RZ, 0x33, !PT ;  /* 0x00000007ff007212 */ /* 0x000fe200078e33ff */
[----:B------:R-:W-:Y:S06]  /*1b30*/  BRA `(.L_x_1370) ;  /* 0x0000000000107947 */ /* 0x000fec0003800000 */
.L_x_1369:
[----:B------:R-:W-:-:S13]  /*1b40*/  ISETP.NE.AND P0, PT, R5, 0x1, PT ;  /* 0x000000010500780c */ /* 0x000fda0003f05270 */
[----:B------:R-:W0:Y:S02]  /*1b50*/  @P0 LDC.64 R6, c[0x0][0x9e8] ;  /* 0x00027a00ff060b82 */ /* 0x000e240000000a00 */
[----:B0-----:R-:W-:-:S05]  /*1b60*/  @P0 IMAD.HI.U32 R6, R0, R6, RZ ;  /* 0x0000000600060227 */ /* 0x001fca00078e00ff */
[----:B------:R-:W-:-:S07]  /*1b70*/  @P0 SHF.R.U32.HI R0, RZ, R7, R6 ;  /* 0x00000007ff000219 */ /* 0x000fce0000011606 */
.L_x_1370:
[----:B------:R-:W-:Y:S05]  /*1b80*/  BSYNC B0 ;  /* 0x0000000000007941 */ /* 0x000fea0003800000 */
.L_x_1368:
[----:B------:R-:W-:-:S05]  /*1b90*/  IMAD R0, R0, R5, RZ ;  /* 0x0000000500007224 */ /* 0x000fca00078e02ff */
[----:B------:R-:W-:-:S07]  /*1ba0*/  VIMNMX R3, R3, R0, !PT ;  /* 0x0000000003037248 */ /* 0x000fce0007fe0100 */
.L_x_1367:
[----:B------:R-:W-:Y:S01]  /*1bb0*/  VIADD R4, R4, 0x7f ;  /* 0x0000007f04047836 */ /* 0x000fe20000000000 */
[----:B------:R-:W-:-:S04]  /*1bc0*/  SHF.R.S32.HI R0, RZ, 0x1f, R3 ;  /* 0x0000001fff007819 */ /* 0x000fc80000011403 */
[----:B------:R-:W-:Y:S02]  /*1bd0*/  SHF.R.S32.HI R5, RZ, 0x1f, R4 ;  /* 0x0000001fff057819 */ /* 0x000fe40000011404 */
[----:B------:R-:W-:Y:S02]  /*1be0*/  LEA.HI R0, R0, R3, RZ, 0x7 ;  /* 0x0000000300007211 */ /* 0x000fe400078f38ff */
[----:B------:R-:W-:Y:S02]  /*1bf0*/  LEA.HI R5, R5, R4, RZ, 0x7 ;  /* 0x0000000405057211 */ /* 0x000fe400078f38ff */
[----:B------:R-:W-:Y:S02]  /*1c00*/  SHF.R.S32.HI R0, RZ, 0x7, R0 ;  /* 0x00000007ff007819 */ /* 0x000fe40000011400 */
[----:B------:R-:W-:Y:S02]  /*1c10*/  SHF.R.S32.HI R5, RZ, 0x7, R5 ;  /* 0x00000007ff057819 */ /* 0x000fe40000011405 */
[----:B------:R-:W-:-:S02]  /*1c20*/  VIMNMX R0, RZ, R0, !PT ;  /* 0x00000000ff007248 */ /* 0x000fc40007fe0100 */
[----:B------:R-:W-:-:S03]  /*1c30*/  VIMNMX R5, R102, R5, PT ;  /* 0x0000000566057248 */ /* 0x000fc60003fe0100 */
[--C-:B------:R-:W-:Y:S02]  /*1c40*/  IMAD R0, R0, 0x80, -R13.reuse ;  /* 0x0000008000007824 */ /* 0x100fe400078e0a0d */
[----:B------:R-:W-:-:S03]  /*1c50*/  IMAD R5, R5, 0x80, -R13 ;  /* 0x0000008005057824 */ /* 0x000fc600078e0a0d */
[----:B------:R-:W-:Y:S02]  /*1c60*/  VIMNMX R0, RZ, R0, !PT ;  /* 0x00000000ff007248 */ /* 0x000fe40007fe0100 */
[----:B------:R-:W-:Y:S02]  /*1c70*/  VIMNMX R5, R5, R24, PT ;  /* 0x0000001805057248 */ /* 0x000fe40003fe0100 */
[----:B------:R-:W-:Y:S02]  /*1c80*/  SHF.R.U32.HI R75, RZ, 0x7, R0 ;  /* 0x00000007ff4b7819 */ /* 0x000fe40000011600 */
[----:B------:R-:W-:-:S03]  /*1c90*/  ISETP.GT.AND P0, PT, R5, R0, PT ;  /* 0x000000000500720c */ /* 0x000fc60003f04270 */
[----:B------:R-:W-:-:S10]  /*1ca0*/  IMAD.MOV.U32 R25, RZ, RZ, R75 ;  /* 0x000000ffff197224 */ /* 0x000fd400078e004b */
[----:B------:R-:W-:-:S05]  /*1cb0*/  @P0 VIADD R3, R5, 0x7f ;  /* 0x0000007f05030836 */ /* 0x000fca0000000000 */
[----:B------:R-:W-:-:S04]  /*1cc0*/  @P0 SHF.R.S32.HI R0, RZ, 0x1f, R3 ;  /* 0x0000001fff000819 */ /* 0x000fc80000011403 */
[----:B------:R-:W-:-:S04]  /*1cd0*/  @P0 LEA.HI R0, R0, R3, RZ, 0x7 ;  /* 0x0000000300000211 */ /* 0x000fc800078f38ff */
[----:B------:R-:W-:Y:S02]  /*1ce0*/  @P0 SHF.R.S32.HI R25, RZ, 0x7, R0 ;  /* 0x00000007ff190819 */ /* 0x000fe40000011400 */
[----:B------:R-:W-:Y:S02]  /*1cf0*/  PLOP3.LUT P0, PT, PT, PT, PT, 0x80, 0x0 ;  /* 0x000000000000781c */ /* 0x000fe40003f0f070 */
[----:B------:R-:W-:-:S13]  /*1d00*/  ISETP.GT.AND P1, PT, R25, R75, PT ;  /* 0x0000004b1900720c */ /* 0x000fda0003f24270 */
[----:B------:R-:W-:Y:S05]  /*1d10*/  @!P1 BRA `(.L_x_1371) ;  /* 0x0000005400a49947 */ /* 0x000fea0003800000 */
[----:B------:R-:W-:Y:S01]  /*1d20*/  VIADD R0, R2, 0x15400 ;  /* 0x0001540002007836 */ /* 0x000fe20000000000 */
[----:B------:R-:W-:Y:S04]  /*1d30*/  BSSY B6, `(.L_x_1372) ;  /* 0x0000013000067945 */ /* 0x000fe80003800000 */
[----:B------:R-:W-:-:S13]  /*1d40*/  LOP3.LUT P0, RZ, R0, 0x1bf, RZ, 0xc0, !PT ;  /* 0x000001bf00ff7812 */ /* 0x000fda000780c0ff */
[----:B------:R-:W-:Y:S05]  /*1d50*/  @!P0 BRA `(.L_x_1373) ;  /* 0x0000000000408947 */ /* 0x000fea0003800000 */
        /* <DEDUP_REMOVED lines=15> */
[----:B-1---5:R-:W-:Y:S05]  /*1e50*/  CALL.ABS.NOINC R14 ;  /* 0x000000000e007343 */ /* 0x022fea0003c00000 */
.L_x_1373:
[----:B------:R-:W-:Y:S05]  /*1e60*/  BSYNC B6 ;  /* 0x0000000000067941 */ /* 0x000fea0003800000 */
.L_x_1372:
        /* <DEDUP_REMOVED lines=20> */
.L_x_1375:
[----:B------:R-:W-:Y:S05]  /*1fb0*/  BSYNC B6 ;  /* 0x0000000000067941 */ /* 0x000fea0003800000 */
.L_x_1374:
[----:B------:R-:W2:Y:S01]  /*1fc0*/  LDL.64 R38, [R1+0x18] ;  /* 0x0000180001267983 */ /* 0x000ea20000100a00 */
[----:B------:R-:W-:-:S03]  /*1fd0*/  ULDC.64 UR4, c[0x0][0x9f8] ;  /* 0x00027e0000047ab9 */ /* 0x000fc60000000a00 */
[----:B------:R-:W2:Y:S01]  /*1fe0*/  LDL.64 R20, [R1+0x18] ;  /* 0x0000180001147983 */ /* 0x000ea20000100a00 */
[----:B------:R-:W-:Y:S01]  /*1ff0*/  ISETP.NE.U32.AND P0, PT, RZ, UR4, PT ;  /* 0x00000004ff007c0c */ /* 0x000fe2000bf05070 */
[----:B------:R-:W-:Y:S01]  /*2000*/  IMAD.MOV.U32 R0, RZ, RZ, R35 ;  /* 0x000000ffff007224 */ /* 0x000fe200078e0023 */
[----:B------:R-:W0:Y:S01]  /*2010*/  LDC.64 R8, c[0x0][0x408] ;  /* 0x00010200ff087b82 */ /* 0x000e220000000a00 */
[----:B------:R-:W1:Y:S01]  /*2020*/  S2R R28, SR_TID.X ;  /* 0x00000000001c7919 */ /* 0x000e620000002100 */
[----:B------:R-:W-:-:S06]  /*2030*/  ISETP.NE.AND.EX P0, PT, RZ, UR5, PT, P0 ;  /* 0x00000005ff007c0c */ /* 0x000fcc000bf05300 */
[----:B------:R-:W3:Y:S08]  /*2040*/  LDC R29, c[0x0][0x3f4] ;  /* 0x0000fd00ff1d7b82 */ /* 0x000ef00000000800 */
[----:B------:R-:W4:Y:S08]  /*2050*/  @P0 LDC.64 R4, c[0x0][0x9f8] ;  /* 0x00027e00ff040b82 */ /* 0x000f300000000a00 */
[----:B------:R-:W3:Y:S01]  /*2060*/  LDC.64 R10, c[0x0][0x3f8] ;  /* 0x0000fe00ff0a7b82 */ /* 0x000ee20000000a00 */
[----:B-1----:R-:W-:Y:S01]  /*2070*/  VIADD R37, R28, 0xffffff80 ;  /* 0xffffff801c257836 */ /* 0x002fe20000000000 */
[----:B------:R-:W-:Y:S01]  /*2080*/  SHF.R.U32.HI R31, RZ, 0x7, R28 ;  /* 0x00000007ff1f7819 */ /* 0x000fe2000001161c */
[----:B----4-:R-:W-:-:S05]  /*2090*/  @P0 IMAD.WIDE R4, R35, 0x4, R4 ;  /* 0x0000000423040825 */ /* 0x010fca00078e0204 */
[----:B------:R1:W4:Y:S01]  /*20a0*/  @P0 LDG.E R0, desc[UR52][R4.64] ;  /* 0x0000003404000981 */ /* 0x000322000c1e1900 */
[----:B------:R-:W-:Y:S01]  /*20b0*/  ISETP.NE.AND P6, PT, R31, 0x1, PT ;  /* 0x000000011f00780c */ /* 0x000fe20003fc5270 */
[----:B------:R-:W-:Y:S01]  /*20c0*/  IMAD.IADD R86, R86, 0x1, R27 ;  /* 0x0000000156567824 */ /* 0x000fe200078e021b */
[----:B------:R-:W-:Y:S02]  /*20d0*/  SHF.R.S32.HI R3, RZ, 0x1f, R37 ;  /* 0x0000001fff037819 */ /* 0x000fe40000011425 */
[-C--:B------:R-:W-:Y:S02]  /*20e0*/  LEA.HI R36, R37, R37.reuse, RZ, 0x1 ;  /* 0x0000002525247211 */ /* 0x080fe400078f08ff */
[----:B------:R-:W-:Y:S01]  /*20f0*/  LEA.HI R6, R3, R37, RZ, 0x2 ;  /* 0x0000002503067211 */ /* 0x000fe200078f10ff */
[----:B------:R-:W-:Y:S01]  /*2100*/  VIADD R3, R16, 0x10 ;  /* 0x0000001010037836 */ /* 0x000fe20000000000 */
[----:B------:R-:W-:Y:S02]  /*2110*/  SHF.R.S32.HI R36, RZ, 0x1, R36 ;  /* 0x00000001ff247819 */ /* 0x000fe40000011424 */
[----:B------:R-:W-:-:S02]  /*2120*/  SHF.R.S32.HI R74, RZ, 0x2, R6 ;  /* 0x00000002ff4a7819 */ /* 0x000fc40000011406 */
[----:B------:R-:W-:Y:S01]  /*2130*/  SHF.R.S32.HI R7, RZ, 0x1f, R6 ;  /* 0x0000001fff077819 */ /* 0x000fe20000011406 */
[----:B------:R-:W-:Y:S05]  /*2140*/  @!P6 WARPSYNC.ALL ;  /* 0x000000000000e948 */ /* 0x000fea0003800000 */
[----:B------:R-:W-:Y:S01]  /*2150*/  ULDC UR4, c[0x0][0x2f4] ;  /* 0x0000bd0000047ab9 */ /* 0x000fe20000000800 */
[----:B------:R-:W-:Y:S01]  /*2160*/  LEA.HI R7, R7, R74, RZ, 0x2 ;  /* 0x0000004a07077211 */ /* 0x000fe200078f10ff */
[--C-:B0-----:R-:W-:Y:S01]  /*2170*/  IMAD.WIDE.U32 R72, R36, R8, R16.reuse ;  /* 0x0000000824487225 */ /* 0x101fe200078e0010 */
[----:B------:R-:W-:Y:S02]  /*2180*/  ISETP.GE.AND P1, PT, R3, UR4, PT ;  /* 0x0000000403007c0c */ /* 0x000fe4000bf26270 */
[----:B------:R-:W-:Y:S01]  /*2190*/  ISETP.GE.AND P0, PT, R16, UR4, PT ;  /* 0x0000000410007c0c */ /* 0x000fe2000bf06270 */
[----:B---3--:R-:W-:Y:S01]  /*21a0*/  IMAD.WIDE.U32 R68, R36, R10, R16 ;  /* 0x0000000a24447225 */ /* 0x008fe200078e0010 */
[----:B-1----:R-:W-:-:S02]  /*21b0*/  SEL R5, RZ, 0xffffffff, P1 ;  /* 0xffffffffff057807 */ /* 0x002fc40000800000 */
[----:B------:R-:W-:Y:S02]  /*21c0*/  SEL R4, RZ, 0x1, P0 ;  /* 0x00000001ff047807 */ /* 0x000fe40000000000 */
[----:B------:R-:W-:Y:S01]  /*21d0*/  SHF.R.S32.HI R13, RZ, 0x1f, R36 ;  /* 0x0000001fff0d7819 */ /* 0x000fe20000011424 */
[----:B------:R-:W-:Y:S01]  /*21e0*/  IMAD.SHL.U32 R5, R5, 0x2, RZ ;  /* 0x0000000205057824 */ /* 0x000fe200078e00ff */
[----:B------:R-:W-:Y:S02]  /*21f0*/  LOP3.LUT R7, R7, 0xfffffffc, RZ, 0xc0, !PT ;  /* 0xfffffffc07077812 */ /* 0x000fe400078ec0ff */
[----:B------:R-:W-:Y:S01]  /*2200*/  ISETP.GE.AND P1, PT, R137, UR4, PT ;  /* 0x0000000489007c0c */ /* 0x000fe2000bf26270 */
[----:B------:R-:W-:Y:S01]  /*2210*/  IMAD R6, R13, R8, RZ ;  /* 0x000000080d067224 */ /* 0x000fe200078e02ff */
[----:B------:R-:W-:Y:S01]  /*2220*/  LOP3.LUT R5, R5, 0x2, R4, 0xe2, !PT ;  /* 0x0000000205057812 */ /* 0x000fe200078ee204 */
[----:B------:R-:W-:Y:S01]  /*2230*/  VIADD R4, R16, 0x20 ;  /* 0x0000002010047836 */ /* 0x000fe20000000000 */
[----:B------:R-:W-:Y:S01]  /*2240*/  LOP3.LUT R22, R22, 0xfffffffb, RZ, 0xc0, !PT ;  /* 0xfffffffb16167812 */ /* 0x000fe200078ec0ff */
[----:B------:R-:W-:Y:S01]  /*2250*/  IMAD.IADD R74, R74, 0x1, -R7 ;  /* 0x000000014a4a7824 */ /* 0x000fe200078e0a07 */
[----:B------:R-:W-:Y:S01]  /*2260*/  SEL R7, RZ, 0x8, P1 ;  /* 0x00000008ff077807 */ /* 0x000fe20000800000 */
[----:B------:R-:W-:Y:S01]  /*2270*/  IMAD R15, R36, R9, R6 ;  /* 0x00000009240f7224 */ /* 0x000fe200078e0206 */
[----:B------:R-:W-:-:S02]  /*2280*/  ISETP.GE.AND P0, PT, R4, UR4, PT ;  /* 0x0000000404007c0c */ /* 0x000fc4000bf06270 */
[----:B------:R-:W-:Y:S01]  /*2290*/  ISETP.GE.AND P2, PT, R3, R29, PT ;  /* 0x0000001d0300720c */ /* 0x000fe20003f46270 */
[----:B------:R-:W-:Y:S01]  /*22a0*/  IMAD.IADD R73, R73, 0x1, R15 ;  /* 0x0000000149497824 */ /* 0x000fe200078e020f */
[----:B------:R-:W-:Y:S02]  /*22b0*/  SEL R6, RZ, 0x4, P0 ;  /* 0x00000004ff067807 */ /* 0x000fe40000000000 */
[----:B------:R-:W-:Y:S02]  /*22c0*/  ISETP.GE.AND P0, PT, R136, UR4, PT ;  /* 0x0000000488007c0c */ /* 0x000fe4000bf06270 */
[----:B------:R-:W-:Y:S02]  /*22d0*/  LOP3.LUT R5, R7, R5, R6, 0xfe, !PT ;  /* 0x0000000507057212 */ /* 0x000fe400078efe06 */
[----:B------:R-:W-:Y:S02]  /*22e0*/  SEL R6, RZ, 0x10, P0 ;  /* 0x00000010ff067807 */ /* 0x000fe40000000000 */
[----:B------:R-:W-:-:S02]  /*22f0*/  LOP3.LUT P0, RZ, R74, 0x2, RZ, 0xc0, !PT ;  /* 0x000000024aff7812 */ /* 0x000fc4000780c0ff */
[----:B------:R-:W-:Y:S01]  /*2300*/  LOP3.LUT R30, R5, R6, RZ, 0xfc, !PT ;  /* 0x00000006051e7212 */ /* 0x000fe200078efcff */
[----:B------:R-:W-:Y:S01]  /*2310*/  IMAD R6, R13, R10, RZ ;  /* 0x0000000a0d067224 */ /* 0x000fe200078e02ff */
[----:B------:R-:W-:Y:S01]  /*2320*/  ISETP.GE.AND P1, PT, R4, R29, PT ;  /* 0x0000001d0400720c */ /* 0x000fe20003f26270 */
[----:B--2---:R-:W-:-:S08]  /*2330*/  IMAD.MOV.U32 R20, RZ, RZ, R38 ;  /* 0x000000ffff147224 */ /* 0x004fd000078e0026 */
[----:B------:R-:W-:Y:S01]  /*2340*/  @P0 LOP3.LUT R22, R22, 0x4, RZ, 0xfc, !PT ;  /* 0x0000000416160812 */ /* 0x000fe200078efcff */
[----:B------:R-:W-:Y:S01]  /*2350*/  IMAD R13, R36, R11, R6 ;  /* 0x0000000b240d7224 */ /* 0x000fe200078e0206 */
[----:B------:R-:W-:Y:S02]  /*2360*/  ISETP.GE.AND P0, PT, R16, R29, PT ;  /* 0x0000001d1000720c */ /* 0x000fe40003f06270 */
[----:B------:R-:W-:-:S05]  /*2370*/  SHF.R.S32.HI R21, RZ, 0x1f, R20 ;  /* 0x0000001fff157819 */ /* 0x000fca0000011414 */
[----:B------:R0:W-:Y:S01]  /*2380*/  STL [R1+0x1c], R21 ;  /* 0x00001c1501007387 */ /* 0x0001e20000100800 */
[C---:B------:R-:W-:Y:S01]  /*2390*/  SEL R5, R29.reuse, RZ, P0 ;  /* 0x000000ff1d057207 */ /* 0x040fe20000000000 */
[C-C-:B------:R-:W-:Y:S02]  /*23a0*/  IMAD.WIDE.U32 R70, R36.reuse, R8, R20.reuse ;  /* 0x0000000824467225 */ /* 0x140fe400078e0014 */
[----:B------:R-:W2:Y:S01]  /*23b0*/  LDL R35, [R1+0x14] ;  /* 0x0000140001237983 */ /* 0x000ea20000100800 */
[C---:B------:R-:W-:Y:S01]  /*23c0*/  SEL R12, R29.reuse, RZ, P2 ;  /* 0x000000ff1d0c7207 */ /* 0x040fe20001000000 */
[----:B------:R-:W-:Y:S02]  /*23d0*/  IMAD.WIDE.U32 R66, R36, R10, R20 ;  /* 0x0000000a24427225 */ /* 0x000fe400078e0014 */
[----:B------:R-:W3:Y:S01]  /*23e0*/  LDL R28, [R1+0x20] ;  /* 0x00002000011c7983 */ /* 0x000ee20000100800 */
[----:B------:R-:W-:Y:S01]  /*23f0*/  SEL R7, R29, RZ, P1 ;  /* 0x000000ff1d077207 */ /* 0x000fe20000800000 */
[----:B------:R-:W-:-:S02]  /*2400*/  IMAD.IADD R71, R15, 0x1, R71 ;  /* 0x000000010f477824 */ /* 0x000fc400078e0247 */
[----:B------:R-:W3:Y:S01]  /*2410*/  LDL R32, [R1+0x24] ;  /* 0x0000240001207983 */ /* 0x000ee20000100800 */
[----:B------:R-:W-:Y:S02]  /*2420*/  IMAD.IADD R69, R69, 0x1, R13 ;  /* 0x0000000145457824 */ /* 0x000fe400078e020d */
[----:B------:R-:W-:Y:S02]  /*2430*/  IMAD.IADD R67, R13, 0x1, R67 ;  /* 0x000000010d437824 */ /* 0x000fe400078e0243 */
[----:B------:R-:W-:Y:S02]  /*2440*/  IMAD.IADD R6, R16, 0x1, R5 ;  /* 0x0000000110067824 */ /* 0x000fe400078e0205 */
[----:B------:R-:W-:Y:S02]  /*2450*/  IMAD.IADD R13, R3, 0x1, R12 ;  /* 0x00000001030d7824 */ /* 0x000fe400078e020c */
[----:B------:R-:W-:Y:S01]  /*2460*/  IMAD.IADD R15, R4, 0x1, R7 ;  /* 0x00000001040f7824 */ /* 0x000fe200078e0207 */
[----:B------:R-:W-:-:S02]  /*2470*/  SHF.R.S32.HI R7, RZ, 0x1f, R6 ;  /* 0x0000001fff077819 */ /* 0x000fc40000011406 */
[----:B------:R-:W-:Y:S02]  /*2480*/  SHF.R.S32.HI R14, RZ, 0x1f, R13 ;  /* 0x0000001fff0e7819 */ /* 0x000fe4000001140d */
[----:B------:R-:W-:Y:S02]  /*2490*/  SHF.R.S32.HI R20, RZ, 0x1f, R15 ;  /* 0x0000001fff147819 */ /* 0x000fe4000001140f */
[CC--:B------:R-:W-:Y:S02]  /*24a0*/  LEA.HI R5, R7.reuse, R6.reuse, RZ, 0x3 ;  /* 0x0000000607057211 */ /* 0x0c0fe400078f18ff */
[----:B------:R-:W-:Y:S02]  /*24b0*/  LEA.HI R12, R7, R6, RZ, 0x5 ;  /* 0x00000006070c7211 */ /* 0x000fe400078f28ff */
[----:B------:R-:W-:Y:S02]  /*24c0*/  LEA.HI R6, R14, R13, RZ, 0x3 ;  /* 0x0000000d0e067211 */ /* 0x000fe400078f18ff */
[----:B------:R-:W-:-:S02]  /*24d0*/  LEA.HI R7, R20, R15, RZ, 0x3 ;  /* 0x0000000f14077211 */ /* 0x000fc400078f18ff */
[----:B------:R-:W-:Y:S02]  /*24e0*/  LEA.HI R14, R14, R13, RZ, 0x5 ;  /* 0x0000000d0e0e7211 */ /* 0x000fe400078f28ff */
[----:B------:R-:W-:Y:S01]  /*24f0*/  LEA.HI R20, R20, R15, RZ, 0x5 ;  /* 0x0000000f14147211 */ /* 0x000fe200078f28ff */
[----:B------:R-:W-:Y:S01]  /*2500*/  IMAD.SHL.U32 R13, R12, 0x80, RZ ;  /* 0x000000800c0d7824 */ /* 0x000fe200078e00ff */
[----:B------:R-:W-:Y:S01]  /*2510*/  LOP3.LUT R22, R22, 0xfffffffe, RZ, 0xc0, !PT ;  /* 0xfffffffe16167812 */ /* 0x000fe200078ec0ff */
[----:B------:R-:W-:Y:S02]  /*2520*/  IMAD.SHL.U32 R15, R14, 0x80, RZ ;  /* 0x000000800e0f7824 */ /* 0x000fe400078e00ff */
[----:B0-----:R-:W-:Y:S01]  /*2530*/  IMAD.SHL.U32 R21, R20, 0x80, RZ ;  /* 0x0000008014157824 */ /* 0x001fe200078e00ff */
[----:B------:R-:W-:Y:S02]  /*2540*/  @P2 LOP3.LUT R22, R22, 0x1, RZ, 0xfc, !PT ;  /* 0x0000000116162812 */ /* 0x000fe400078efcff */
[----:B-----5:R-:W-:-:S02]  /*2550*/  SHF.R.S32.HI R27, RZ, 0x1f, R98 ;  /* 0x0000001fff1b7819 */ /* 0x020fc40000011462 */
[----:B------:R-:W-:Y:S02]  /*2560*/  LOP3.LUT R13, R13, 0xfffff000, RZ, 0xc0, !PT ;  /* 0xfffff0000d0d7812 */ /* 0x000fe400078ec0ff */
[----:B------:R-:W-:Y:S02]  /*2570*/  LOP3.LUT R15, R15, 0xfffff000, RZ, 0xc0, !PT ;  /* 0xfffff0000f0f7812 */ /* 0x000fe400078ec0ff */
[----:B------:R-:W-:Y:S02]  /*2580*/  LOP3.LUT R21, R21, 0xfffff000, RZ, 0xc0, !PT ;  /* 0xfffff00015157812 */ /* 0x000fe400078ec0ff */
[----:B------:R-:W-:-:S04]  /*2590*/  LOP3.LUT R22, R22, 0xfffffffd, RZ, 0xc0, !PT ;  /* 0xfffffffd16167812 */ /* 0x000fc800078ec0ff */
[----:B------:R-:W-:Y:S02]  /*25a0*/  @P1 LOP3.LUT R22, R22, 0x2, RZ, 0xfc, !PT ;  /* 0x0000000216161812 */ /* 0x000fe400078efcff */
[----:B------:R-:W-:Y:S01]  /*25b0*/  ISETP.GE.AND P1, PT, R138, UR4, PT ;  /* 0x000000048a007c0c */ /* 0x000fe2000bf26270 */
[----:B------:R-:W-:-:S04]  /*25c0*/  IMAD.WIDE.U32 R68, R98, R10, R68 ;  /* 0x0000000a62447225 */ /* 0x000fc800078e0044 */
[----:B------:R-:W-:-:S04]  /*25d0*/  IMAD.WIDE.U32 R66, R98, R10, R66 ;  /* 0x0000000a62427225 */ /* 0x000fc800078e0042 */
[----:B------:R-:W-:Y:S01]  /*25e0*/  IMAD.SHL.U32 R100, R29, 0x2, RZ ;  /* 0x000000021d647824 */ /* 0x000fe200078e00ff */
[----:B------:R-:W-:Y:S01]  /*25f0*/  SEL R29, RZ, 0x20, P1 ;  /* 0x00000020ff1d7807 */ /* 0x000fe20000800000 */
[-C--:B------:R-:W-:Y:S01]  /*2600*/  IMAD.WIDE.U32 R72, R98, R8.reuse, R72 ;  /* 0x0000000862487225 */ /* 0x080fe200078e0048 */
[----:B------:R-:W-:Y:S02]  /*2610*/  SHF.L.U64.HI R90, R8, 0x7, R9 ;  /* 0x00000007085a7819 */ /* 0x000fe40000010209 */
[----:B------:R-:W-:Y:S01]  /*2620*/  LOP3.LUT R29, R30, R29, RZ, 0xfc, !PT ;  /* 0x0000001d1e1d7212 */ /* 0x000fe200078efcff */
[----:B------:R-:W-:Y:S01]  /*2630*/  IMAD.WIDE.U32 R70, R98, R8, R70 ;  /* 0x0000000862467225 */ /* 0x000fe200078e0046 */
[----:B------:R-:W-:Y:S02]  /*2640*/  SHF.L.U64.HI R91, R10, 0x7, R11 ;  /* 0x000000070a5b7819 */ /* 0x000fe4000001020b */
[----:B----4-:R-:W-:Y:S01]  /*2650*/  SHF.R.S32.HI R87, RZ, 0x1f, R0 ;  /* 0x0000001fff577819 */ /* 0x010fe20000011400 */
[----:B------:R-:W-:Y:S01]  /*2660*/  VIADD R101, R31, 0x8 ;  /* 0x000000081f657836 */ /* 0x000fe20000000000 */
[----:B------:R-:W-:-:S02]  /*2670*/  LOP3.LUT R30, R30, 0x1, RZ, 0xc0, !PT ;  /* 0x000000011e1e7812 */ /* 0x000fc400078ec0ff */
[----:B------:R-:W-:Y:S01]  /*2680*/  LOP3.LUT R31, R29, 0x2, RZ, 0xc0, !PT ;  /* 0x000000021d1f7812 */ /* 0x000fe200078ec0ff */
[----:B------:R-:W-:Y:S01]  /*2690*/  @!P6 BAR.SYNC.DEFER_BLOCKING 0x9, 0x100 ;  /* 0x024400000000eb1d */ /* 0x000fe20000010000 */
[C---:B--2---:R-:W-:Y:S02]  /*26a0*/  LOP3.LUT R12, R35.reuse, 0x18, R5, 0xf8, !PT ;  /* 0x00000018230c7812 */ /* 0x044fe400078ef805 */
[C---:B------:R-:W-:Y:S02]  /*26b0*/  LOP3.LUT R14, R35.reuse, 0x18, R6, 0xf8, !PT ;  /* 0x00000018230e7812 */ /* 0x040fe400078ef806 */
[----:B------:R-:W-:Y:S02]  /*26c0*/  LOP3.LUT R20, R35, 0x18, R7, 0xf8, !PT ;  /* 0x0000001823147812 */ /* 0x000fe400078ef807 */
[-C--:B---3--:R-:W-:Y:S02]  /*26d0*/  LOP3.LUT R12, R12, R28.reuse, RZ, 0x3c, !PT ;  /* 0x0000001c0c0c7212 */ /* 0x088fe400078e3cff */
[----:B------:R-:W-:-:S02]  /*26e0*/  LOP3.LUT R14, R14, R28, RZ, 0x3c, !PT ;  /* 0x0000001c0e0e7212 */ /* 0x000fc400078e3cff */
[----:B------:R-:W-:Y:S01]  /*26f0*/  LOP3.LUT R20, R20, R28, RZ, 0x3c, !PT ;  /* 0x0000001c14147212 */ /* 0x000fe200078e3cff */
[C---:B------:R-:W-:Y:S01]  /*2700*/  IMAD R28, R27.reuse, R8, RZ ;  /* 0x000000081b1c7224 */ /* 0x040fe200078e02ff */
[--C-:B------:R-:W-:Y:S02]  /*2710*/  IADD3 R97, R12, R13, R32.reuse ;  /* 0x0000000d0c617210 */ /* 0x100fe40007ffe020 */
[--C-:B------:R-:W-:Y:S02]  /*2720*/  IADD3 R96, R14, R15, R32.reuse ;  /* 0x0000000f0e607210 */ /* 0x100fe40007ffe020 */
[----:B------:R-:W-:Y:S01]  /*2730*/  IADD3 R95, R20, R21, R32 ;  /* 0x00000015145f7210 */ /* 0x000fe20007ffe020 */
[----:B------:R-:W-:Y:S01]  /*2740*/  IMAD R27, R27, R10, RZ ;  /* 0x0000000a1b1b7224 */ /* 0x000fe200078e02ff */
[----:B------:R-:W-:-:S03]  /*2750*/  LEA.HI R32, R37, R37, RZ, 0x1 ;  /* 0x0000002525207211 */ /* 0x000fc600078f08ff */
[----:B------:R-:W-:Y:S01]  /*2760*/  IMAD R27, R98, R11, R27 ;  /* 0x0000000b621b7224 */ /* 0x000fe200078e021b */
[----:B------:R-:W-:Y:S01]  /*2770*/  LOP3.LUT R32, R32, 0xfffffffe, RZ, 0xc0, !PT ;  /* 0xfffffffe20207812 */ /* 0x000fe200078ec0ff */
[----:B------:R-:W-:Y:S01]  /*2780*/  IMAD R77, R98, R9, R28 ;  /* 0x00000009624d7224 */ /* 0x000fe200078e021c */
[----:B------:R-:W-:Y:S01]  /*2790*/  LOP3.LUT R21, R5, 0xfffffff8, RZ, 0xc0, !PT ;  /* 0xfffffff805157812 */ /* 0x000fe200078ec0ff */
[----:B------:R-:W-:Y:S01]  /*27a0*/  IMAD.IADD R78, R69, 0x1, R27 ;  /* 0x00000001454e7824 */ /* 0x000fe200078e021b */
[----:B------:R-:W-:Y:S01]  /*27b0*/  LOP3.LUT R28, R7, 0xfffffff8, RZ, 0xc0, !PT ;  /* 0xfffffff8071c7812 */ /* 0x000fe200078ec0ff */
[----:B------:R-:W-:Y:S02]  /*27c0*/  IMAD.IADD R32, R37, 0x1, -R32 ;  /* 0x0000000125207824 */ /* 0x000fe400078e0a20 */
[----:B------:R-:W-:Y:S01]  /*27d0*/  IMAD.IADD R76, R27, 0x1, R67 ;  /* 0x000000011b4c7824 */ /* 0x000fe200078e0243 */
[----:B------:R-:W-:Y:S01]  /*27e0*/  LOP3.LUT R27, R6, 0xfffffff8, RZ, 0xc0, !PT ;  /* 0xfffffff8061b7812 */ /* 0x000fe200078ec0ff */
[----:B------:R-:W-:Y:S01]  /*27f0*/  IMAD.SHL.U32 R9, R10, 0x80, RZ ;  /* 0x000000800a097824 */ /* 0x000fe200078e00ff */
[----:B------:R-:W-:Y:S01]  /*2800*/  SHF.R.S32.HI R10, RZ, 0x1f, R34 ;  /* 0x0000001fff0a7819 */ /* 0x000fe20000011422 */
[----:B------:R-:W-:Y:S01]  /*2810*/  IMAD R20, R32, 0xc0, R36 ;  /* 0x000000c020147824 */ /* 0x000fe200078e0224 */
[----:B------:R-:W-:Y:S01]  /*2820*/  SHF.R.S32.HI R94, RZ, 0x1f, R21 ;  /* 0x0000001fff5e7819 */ /* 0x000fe20000011415 */
[----:B------:R-:W-:Y:S01]  /*2830*/  IMAD.IADD R79, R73, 0x1, R77 ;  /* 0x00000001494f7824 */ /* 0x000fe200078e024d */
[----:B------:R-:W-:Y:S01]  /*2840*/  SHF.R.S32.HI R93, RZ, 0x1f, R27 ;  /* 0x0000001fff5d7819 */ /* 0x000fe2000001141b */
[----:B------:R-:W-:Y:S01]  /*2850*/  IMAD.SHL.U32 R8, R8, 0x80, RZ ;  /* 0x0000008008087824 */ /* 0x000fe200078e00ff */
[----:B------:R-:W-:Y:S01]  /*2860*/  SHF.R.S32.HI R92, RZ, 0x1f, R28 ;  /* 0x0000001fff5c7819 */ /* 0x000fe2000001141c */
[----:B------:R-:W-:Y:S01]  /*2870*/  IMAD.IADD R77, R77, 0x1, R71 ;  /* 0x000000014d4d7824 */ /* 0x000fe200078e0247 */
[----:B------:R-:W-:-:S07]  /*2880*/  LOP3.LUT R32, R29, 0x4, RZ, 0xc0, !PT ;  /* 0x000000041d207812 */ /* 0x000fce00078ec0ff */
.L_x_1434:
[----:B0-2---:R-:W2:Y:S01]  /*2890*/  LDL R35, [R1+0x6c] ;  /* 0x00006c0001237983 */ /* 0x005ea20000100800 */
[----:B------:R-:W0:Y:S01]  /*28a0*/  LDC R81, c[0x0][0x430] ;  /* 0x00010c00ff517b82 */ /* 0x000e220000000800 */
[----:B------:R-:W-:Y:S02]  /*28b0*/  VIADD R25, R25, 0xffffffff ;  /* 0xffffffff19197836 */ /* 0x000fe40000000000 */
[----:B------:R-:W-:Y:S02]  /*28c0*/  IMAD.MOV.U32 R80, RZ, RZ, RZ ;  /* 0x000000ffff507224 */ /* 0x000fe400078e00ff */
[----:B------:R-:W-:-:S03]  /*28d0*/  IMAD R13, R25, 0x80, R20 ;  /* 0x00000080190d7824 */ /* 0x000fc600078e0214 */
[----:B-1----:R-:W1:Y:S01]  /*28e0*/  LDC R99, c[0x0][0x3f4] ;  /* 0x0000fd00ff637b82 */ /* 0x002e620000000800 */
[----:B------:R-:W-:Y:S01]  /*28f0*/  IMAD.IADD R40, R86, 0x1, R13 ;  /* 0x0000000156287824 */ /* 0x000fe200078e020d */
[----:B------:R-:W-:-:S03]  /*2900*/  ISETP.GE.AND P1, PT, R13, R24, PT ;  /* 0x000000180d00720c */ /* 0x000fc60003f26270 */
[----:B------:R-:W-:Y:S01]  /*2910*/  IMAD.MOV.U32 R36, RZ, RZ, R40 ;  /* 0x000000ffff247224 */ /* 0x000fe200078e0028 */
[----:B------:R-:W-:Y:S02]  /*2920*/  ISETP.GT.OR P1, PT, R20, 0x7f, P1 ;  /* 0x0000007f1400780c */ /* 0x000fe40000f24670 */
[----:B0-----:R-:W-:-:S11]  /*2930*/  ISETP.NE.AND P2, PT, R81, 0x1, PT ;  /* 0x000000015100780c */ /* 0x001fd60003f45270 */
[----:B------:R-:W0:Y:S08]  /*2940*/  @!P1 LDC.64 R14, c[0x0][0x428] ;  /* 0x00010a00ff0e9b82 */ /* 0x000e300000000a00 */
[----:B------:R-:W3:Y:S08]  /*2950*/  @!P1 LDC.64 R12, c[0x0][0x418] ;  /* 0x00010600ff0c9b82 */ /* 0x000ef00000000a00 */
[----:B------:R-:W4:Y:S08]  /*2960*/  @P2 LDC R11, c[0x0][0x434] ;  /* 0x00010d00ff0b2b82 */ /* 0x000f300000000800 */
[----:B------:R-:W1:Y:S01]  /*2970*/  @P2 LDC R38, c[0x0][0x438] ;  /* 0x00010e00ff262b82 */ /* 0x000e620000000800 */
[----:B----4-:R-:W-:-:S05]  /*2980*/  @P2 IMAD.HI.U32 R11, R40, R11, RZ ;  /* 0x0000000b280b2227 */ /* 0x010fca00078e00ff */
[----:B-1----:R-:W-:Y:S01]  /*2990*/  @P2 SHF.R.U32.HI R36, RZ, R38, R11 ;  /* 0x00000026ff242219 */ /* 0x002fe2000001160b */
[----:B0-----:R-:W-:-:S03]  /*29a0*/  @!P1 IMAD R11, R87, R14, RZ ;  /* 0x0000000e570b9224 */ /* 0x001fc600078e02ff */
[--C-:B------:R-:W-:Y:S01]  /*29b0*/  @!P1 SHF.R.S32.HI R37, RZ, 0x1f, R36.reuse ;  /* 0x0000001fff259819 */ /* 0x100fe20000011424 */
[C---:B------:R-:W-:Y:S02]  /*29c0*/  @!P1 IMAD R11, R0.reuse, R15, R11 ;  /* 0x0000000f000b9224 */ /* 0x040fe400078e020b */
[----:B------:R-:W-:-:S04]  /*29d0*/  @!P1 IMAD.WIDE.U32 R14, R0, R14, R36 ;  /* 0x0000000e000e9225 */ /* 0x000fc800078e0024 */
[----:B------:R-:W-:Y:S01]  /*29e0*/  @!P1 IMAD.IADD R11, R15, 0x1, R11 ;  /* 0x000000010f0b9824 */ /* 0x000fe200078e020b */
[----:B---3--:R-:W-:Y:S02]  /*29f0*/  @!P1 LEA R12, P2, R14, R12, 0x2 ;  /* 0x0000000c0e0c9211 */ /* 0x008fe400078410ff */
[----:B------:R-:W-:Y:S02]  /*2a00*/  LOP3.LUT P3, RZ, R74, 0x2, RZ, 0xc0, !PT ;  /* 0x000000024aff7812 */ /* 0x000fe4000786c0ff */
[----:B------:R-:W-:Y:S02]  /*2a10*/  @!P1 LEA.HI.X R13, R14, R13, R11, 0x2, P2 ;  /* 0x0000000d0e0d9211 */ /* 0x000fe400010f140b */
[----:B------:R-:W-:Y:S01]  /*2a20*/  ISETP.GE.AND P2, PT, R99, 0x1, PT ;  /* 0x000000016300780c */ /* 0x000fe20003f46270 */
[----:B------:R-:W-:Y:S01]  /*2a30*/  IMAD.MOV R14, RZ, RZ, -R36 ;  /* 0x000000ffff0e7224 */ /* 0x000fe200078e0a24 */
[----:B------:R-:W-:Y:S05]  /*2a40*/  YIELD ;  /* 0x0000000000007946 */ /* 0x000fea0003800000 */
[----:B------:R-:W-:Y:S01]  /*2a50*/  BSSY B0, `(.L_x_1376) ;  /* 0x0000427000007945 */ /* 0x000fe20003800000 */
[----:B------:R0:W5:Y:S01]  /*2a60*/  @!P1 LDG.E R80, desc[UR52][R12.64] ;  /* 0x000000340c509981 */ /* 0x000162000c1e1900 */
[----:B------:R-:W-:Y:S01]  /*2a70*/  IMAD R81, R81, R14, R40 ;  /* 0x0000000e51517224 */ /* 0x000fe200078e0228 */
[----:B------:R-:W-:Y:S01]  /*2a80*/  ISETP.GT.AND P1, PT, R25, R75, PT ;  /* 0x0000004b1900720c */ /* 0x000fe20003f24270 */
[----:B--2---:R-:W-:-:S04]  /*2a90*/  IMAD R65, R19, 0x3000, R35 ;  /* 0x0000300013417824 */ /* 0x004fc800078e0223 */
[C---:B------:R-:W-:Y:S02]  /*2aa0*/  VIADD R11, R65.reuse, 0x10 ;  /* 0x00000010410b7836 */ /* 0x040fe40000000000 */
[C---:B------:R-:W-:Y:S02]  /*2ab0*/  @P3 VIADD R11, R65.reuse, 0xfffffff0 ;  /* 0xfffffff0410b3836 */ /* 0x040fe40000000000 */
[--C-:B------:R-:W-:Y:S02]  /*2ac0*/  IMAD R65, R65, 0x2, R26.reuse ;  /* 0x0000000241417824 */ /* 0x100fe400078e021a */
[----:B------:R-:W-:Y:S01]  /*2ad0*/  IMAD R64, R11, 0x2, R26 ;  /* 0x000000020b407824 */ /* 0x000fe200078e021a */
[----:B0-----:R-:W-:Y:S06]  /*2ae0*/  @!P2 BRA `(.L_x_1377) ;  /* 0x0000003c0028a947 */ /* 0x001fec0003800000 */
[----:B------:R-:W-:Y:S01]  /*2af0*/  SHF.R.S32.HI R82, RZ, 0x1f, R81 ;  /* 0x0000001fff527819 */ /* 0x000fe20000011451 */
[----:B------:R-:W-:Y:S01]  /*2b00*/  ULDC.64 UR4, c[0x0][0x300] ;  /* 0x0000c00000047ab9 */ /* 0x000fe20000000a00 */
[----:B-----5:R-:W-:Y:S01]  /*2b10*/  SHF.R.S32.HI R83, RZ, 0x1f, R80 ;  /* 0x0000001fff537819 */ /* 0x020fe20000011450 */
[----:B------:R-:W-:-:S04]  /*2b20*/  IMAD.WIDE.U32 R12, R81, UR4, RZ ;  /* 0x00000004510c7c25 */ /* 0x000fc8000f8e00ff */
[----:B------:R-:W-:Y:S02]  /*2b30*/  IMAD R14, R82, UR4, RZ ;  /* 0x00000004520e7c24 */ /* 0x000fe4000f8e02ff */
[-C--:B------:R-:W-:Y:S02]  /*2b40*/  IMAD R36, R90, R25.reuse, RZ ;  /* 0x000000195a247224 */ /* 0x080fe400078e02ff */
[----:B------:R-:W-:Y:S01]  /*2b50*/  IMAD R11, R81, UR5, R14 ;  /* 0x00000005510b7c24 */ /* 0x000fe2000f8e020e */
[----:B------:R-:W-:Y:S01]  /*2b60*/  ULDC.64 UR4, c[0x0][0x310] ;  /* 0x0000c40000047ab9 */ /* 0x000fe20000000a00 */
[----:B------:R-:W-:Y:S02]  /*2b70*/  IMAD R14, R91, R25, RZ ;  /* 0x000000195b0e7224 */ /* 0x000fe400078e02ff */
[----:B------:R-:W-:Y:S02]  /*2b80*/  IMAD R15, R83, UR4, RZ ;  /* 0x00000004530f7c24 */ /* 0x000fe4000f8e02ff */
[----:B------:R-:W-:-:S02]  /*2b90*/  IMAD.IADD R13, R13, 0x1, R11 ;  /* 0x000000010d0d7824 */ /* 0x000fc400078e020b */
[C---:B------:R-:W-:Y:S02]  /*2ba0*/  IMAD R15, R80.reuse, UR5, R15 ;  /* 0x00000005500f7c24 */ /* 0x040fe4000f8e020f */
[----:B------:R-:W-:Y:S01]  /*2bb0*/  IMAD.WIDE.U32 R12, R80, UR4, R12 ;  /* 0x00000004500c7c25 */ /* 0x000fe2000f8e000c */
[----:B------:R-:W-:-:S03]  /*2bc0*/  ULDC.64 UR4, c[0x0][0x308] ;  /* 0x0000c20000047ab9 */ /* 0x000fc60000000a00 */
[----:B------:R-:W-:Y:S02]  /*2bd0*/  IMAD R11, R10, UR4, RZ ;  /* 0x000000040a0b7c24 */ /* 0x000fe4000f8e02ff */
[----:B------:R-:W-:Y:S02]  /*2be0*/  IMAD.IADD R13, R13, 0x1, R15 ;  /* 0x000000010d0d7824 */ /* 0x000fe400078e020f */
[C---:B------:R-:W-:Y:S01]  /*2bf0*/  IMAD R15, R34.reuse, UR5, R11 ;  /* 0x00000005220f7c24 */ /* 0x040fe2000f8e020b */
[----:B------:R-:W-:Y:S01]  /*2c00*/  SHF.R.S32.HI R11, RZ, 0x1f, R25 ;  /* 0x0000001fff0b7819 */ /* 0x000fe20000011419 */
[----:B------:R-:W-:Y:S01]  /*2c10*/  IMAD.WIDE.U32 R12, R34, UR4, R12 ;  /* 0x00000004220c7c25 */ /* 0x000fe2000f8e000c */
[----:B------:R-:W-:-:S03]  /*2c20*/  ULDC.64 UR4, c[0x0][0x2e8] ;  /* 0x0000ba0000047ab9 */ /* 0x000fc60000000a00 */
[----:B------:R-:W-:Y:S01]  /*2c30*/  IMAD.IADD R13, R13, 0x1, R15 ;  /* 0x000000010d0d7824 */ /* 0x000fe200078e020f */
[C---:B------:R-:W-:Y:S01]  /*2c40*/  LEA R60, P2, R12.reuse, UR4, 0x1 ;  /* 0x000000040c3c7c11 */ /* 0x040fe2000f8408ff */
[----:B------:R-:W-:Y:S01]  /*2c50*/  ULDC.U8 UR4, c[0x0][0x410] ;  /* 0x0001040000047ab9 */ /* 0x000fe20000000000 */
[----:B------:R-:W-:Y:S02]  /*2c60*/  IMAD R35, R11, R9, R14 ;  /* 0x000000090b237224 */ /* 0x000fe400078e020e */
[----:B------:R-:W-:Y:S01]  /*2c70*/  LEA.HI.X R62, R12, UR5, R13, 0x1, P2 ;  /* 0x000000050c3e7c11 */ /* 0x000fe200090f0c0d */
[----:B------:R-:W-:Y:S01]  /*2c80*/  IMAD R84, R25, -0x80, R24 ;  /* 0xffffff8019547824 */ /* 0x000fe200078e0218 */
[----:B------:R-:W-:Y:S01]  /*2c90*/  ISETP.NE.AND P2, PT, RZ, UR4, PT ;  /* 0x00000004ff007c0c */ /* 0x000fe2000bf45270 */
[----:B------:R-:W-:-:S03]  /*2ca0*/  IMAD.WIDE.U32 R14, R9, R25, RZ ;  /* 0x00000019090e7225 */ /* 0x000fc600078e00ff */
[----:B------:R-:W-:Y:S01]  /*2cb0*/  VIMNMX R84, R84, 0x80, PT ;  /* 0x0000008054547848 */ /* 0x000fe20003fe0100 */
[----:B------:R-:W-:Y:S02]  /*2cc0*/  IMAD R37, R11, R8, R36 ;  /* 0x000000080b257224 */ /* 0x000fe400078e0224 */
[----:B------:R-:W-:-:S04]  /*2cd0*/  IMAD.WIDE.U32 R12, R8, R25, RZ ;  /* 0x00000019080c7225 */ /* 0x000fc800078e00ff */
[----:B------:R-:W-:Y:S02]  /*2ce0*/  IMAD.IADD R11, R15, 0x1, R35 ;  /* 0x000000010f0b7824 */ /* 0x000fe400078e0223 */
[----:B------:R-:W-:Y:S01]  /*2cf0*/  IMAD.IADD R35, R13, 0x1, R37 ;  /* 0x000000010d237824 */ /* 0x000fe200078e0225 */
[----:B------:R-:W-:Y:S06]  /*2d00*/  @!P2 BRA `(.L_x_1378) ;  /* 0x0000001c0024a947 */ /* 0x000fec0003800000 */
[----:B------:R-:W0:Y:S01]  /*2d10*/  S2R R38, SR_TID.X ;  /* 0x0000000000267919 */ /* 0x000e220000002100 */
        /* <DEDUP_REMOVED lines=12> */
[----:B0-----:R-:W-:-:S05]  /*2de0*/  VIADD R39, R38, 0xffffff80 ;  /* 0xffffff8026277836 */ /* 0x001fca0000000000 */
[----:B------:R-:W-:-:S04]  /*2df0*/  LEA.HI R38, R39, R39, RZ, 0x1 ;  /* 0x0000002727267211 */ /* 0x000fc800078f08ff */
[----:B------:R-:W-:-:S04]  /*2e00*/  SHF.R.S32.HI R38, RZ, 0x1, R38 ;  /* 0x00000001ff267819 */ /* 0x000fc80000011426 */
[----:B------:R-:W-:Y:S02]  /*2e10*/  ISETP.GE.AND P3, PT, R38, R84, PT ;  /* 0x000000542600720c */ /* 0x000fe40003f66270 */
[----:B------:R-:W-:-:S11]  /*2e20*/  CS2R R38, SRZ ;  /* 0x0000000000267805 */ /* 0x000fd6000001ff00 */
[----:B------:R-:W-:Y:S05]  /*2e30*/  @P3 BRA `(.L_x_1380) ;  /* 0x0000000000b83947 */ /* 0x000fea0003800000 */
[----:B------:R-:W2:Y:S04]  /*2e40*/  LDL.64 R104, [R1+0x18] ;  /* 0x0000180001687983 */ /* 0x000ea80000100a00 */
[----:B------:R-:W3:Y:S04]  /*2e50*/  LDL R89, [R1+0x5c] ;  /* 0x00005c0001597983 */ /* 0x000ee80000100800 */
[----:B------:R-:W4:Y:S04]  /*2e60*/  LDL R88, [R1+0x50] ;  /* 0x0000500001587983 */ /* 0x000f280000100800 */
        /* <DEDUP_REMOVED lines=43> */
.L_x_1380:
[----:B------:R-:W-:Y:S05]  /*3120*/  BSYNC B1 ;  /* 0x0000000000017941 */ /* 0x000fea0003800000 */
.L_x_1379:
[----:B-----5:R-:W-:Y:S01]  /*3130*/  IMAD.MOV.U32 R11, RZ, RZ, R36 ;  /* 0x000000ffff0b7224 */ /* 0x020fe200078e0024 */
[----:B------:R-:W-:Y:S01]  /*3140*/  UISETP.NE.AND UP0, UPT, UR39, 0x3, UPT ;  /* 0x000000032700788c */ /* 0x000fe2000bf05270 */
[----:B0-----:R-:W-:Y:S02]  /*3150*/  IMAD.MOV.U32 R12, RZ, RZ, R37 ;  /* 0x000000ffff0c7224 */ /* 0x001fe400078e0025 */
[----:B------:R-:W-:Y:S02]  /*3160*/  IMAD.MOV.U32 R13, RZ, RZ, R40 ;  /* 0x000000ffff0d7224 */ /* 0x000fe400078e0028 */
[----:B------:R-:W-:Y:S01]  /*3170*/  IMAD.MOV.U32 R14, RZ, RZ, R41 ;  /* 0x000000ffff0e7224 */ /* 0x000fe200078e0029 */
[----:B------:R-:W-:Y:S01]  /*3180*/  PRMT R63, R11, 0x5410, R12 ;  /* 0x000054100b3f7816 */ /* 0x000fe2000000000c */
[----:B------:R-:W-:Y:S01]  /*3190*/  IMAD.MOV.U32 R11, RZ, RZ, R44 ;  /* 0x000000ffff0b7224 */ /* 0x000fe200078e002c */
[----:B------:R-:W-:Y:S01]  /*31a0*/  PLOP3.LUT P2, PT, PT, PT, UP0, 0x80, 0x0 ;  /* 0x000000000000781c */ /* 0x000fe20003f4f008 */
[----:B------:R-:W-:Y:S01]  /*31b0*/  IMAD.MOV.U32 R12, RZ, RZ, R45 ;  /* 0x000000ffff0c7224 */ /* 0x000fe200078e002d */
[----:B------:R-:W-:Y:S01]  /*31c0*/  PRMT R104, R14, 0x5410, R13 ;  /* 0x000054100e687816 */ /* 0x000fe2000000000d */
[----:B------:R-:W-:-:S02]  /*31d0*/  IMAD.MOV.U32 R13, RZ, RZ, R48 ;  /* 0x000000ffff0d7224 */ /* 0x000fc400078e0030 */
[----:B------:R-:W-:Y:S01]  /*31e0*/  IMAD.MOV.U32 R14, RZ, RZ, R49 ;  /* 0x000000ffff0e7224 */ /* 0x000fe200078e0031 */
[----:B------:R-:W-:Y:S01]  /*31f0*/  PRMT R107, R11, 0x5410, R12 ;  /* 0x000054100b6b7816 */ /* 0x000fe2000000000c */
[----:B------:R-:W-:Y:S02]  /*3200*/  IMAD.MOV.U32 R11, RZ, RZ, R52 ;  /* 0x000000ffff0b7224 */ /* 0x000fe400078e0034 */
[----:B------:R-:W-:Y:S01]  /*3210*/  IMAD.MOV.U32 R12, RZ, RZ, R53 ;  /* 0x000000ffff0c7224 */ /* 0x000fe200078e0035 */
[----:B------:R-:W-:Y:S01]  /*3220*/  PRMT R109, R13, 0x5410, R14 ;  /* 0x000054100d6d7816 */ /* 0x000fe2000000000e */
[----:B------:R-:W-:Y:S02]  /*3230*/  IMAD.MOV.U32 R13, RZ, RZ, R56 ;  /* 0x000000ffff0d7224 */ /* 0x000fe400078e0038 */
[----:B------:R-:W-:Y:S01]  /*3240*/  IMAD.MOV.U32 R14, RZ, RZ, R57 ;  /* 0x000000ffff0e7224 */ /* 0x000fe200078e0039 */
[----:B------:R-:W-:Y:S01]  /*3250*/  PRMT R112, R11, 0x5410, R12 ;  /* 0x000054100b707816 */ /* 0x000fe2000000000c */
[----:B------:R-:W-:Y:S01]  /*3260*/  IMAD.MOV.U32 R11, RZ, RZ, R38 ;  /* 0x000000ffff0b7224 */ /* 0x000fe200078e0026 */
[----:B------:R-:W-:Y:S01]  /*3270*/  PRMT R111, R13, 0x7610, R111 ;  /* 0x000076100d6f7816 */ /* 0x000fe2000000006f */
        /* <DEDUP_REMOVED lines=16> */
[----:B------:R-:W-:Y:S01]  /*3380*/  PRMT R111, R111, 0x5410, R12 ;  /* 0x000054106f6f7816 */ /* 0x000fe2000000000c */
[----:B------:R-:W-:Y:S01]  /*3390*/  IMAD.MOV.U32 R11, RZ, RZ, R59 ;  /* 0x000000ffff0b7224 */ /* 0x000fe200078e003b */
[----:B------:R-:W-:-:S04]  /*33a0*/  PRMT R114, R114, 0x5410, R13 ;  /* 0x0000541072727816 */ /* 0x000fc8000000000d */
[----:B------:R-:W-:Y:S01]  /*33b0*/  PRMT R115, R14, 0x5410, R11 ;  /* 0x000054100e737816 */ /* 0x000fe2000000000b */
[----:B------:R-:W-:Y:S06]  /*33c0*/  @!P2 BRA `(.L_x_1381) ;  /* 0x000000000004a947 */ /* 0x000fec0003800000 */
[----:B------:R-:W-:Y:S01]  /*33d0*/  BPT.TRAP 0x1 ;  /* 0x000000040000795c */ /* 0x000fe20000300000 */
.L_x_1381:
[----:B------:R-:W2:Y:S01]  /*33e0*/  LDL R11, [R1] ;  /* 0x00000000010b7983 */ /* 0x000ea20000100800 */
[----:B------:R-:W-:Y:S01]  /*33f0*/  IMAD R35, R19, 0x8, R2 ;  /* 0x0000000813237824 */ /* 0x000fe200078e0202 */
[----:B------:R-:W-:Y:S01]  /*3400*/  BSSY B1, `(.L_x_1382) ;  /* 0x0000004000017945 */ /* 0x000fe20003800000 */
[----:B--2---:R-:W-:-:S04]  /*3410*/  SHF.L.U32 R85, R11, 0x1f, RZ ;  /* 0x0000001f0b557819 */ /* 0x004fc800000006ff */
[----:B------:R-:W0:Y:S02]  /*3420*/  SYNCS.PHASECHK.TRANS64.TRYWAIT P4, [R35+URZ+0x2d890], R85 ;  /* 0x02d89055230075a7 */ /* 0x000e24000808017f */
[----:B0-----:R-:W-:Y:S05]  /*3430*/  @!P4 BRA `(.L_x_1383) ;  /* 0x000001f0001cc947 */ /* 0x001fea0003800000 */
.L_x_1714:
[----:B------:R-:W-:Y:S05]  /*3440*/  BSYNC B1 ;  /* 0x0000000000017941 */ /* 0x000fea0003800000 */
.L_x_1382:
[----:B------:R-:W-:-:S03]  /*3450*/  UMOV UR4, 0xffffffff ;  /* 0xffffffff00047882 */ /* 0x000fc60000000000 */
[----:B------:R-:W-:Y:S05]  /*3460*/  BRA.DIV UR4, `(.L_x_1384) ;  /* 0x000001f204247947 */ /* 0x000fea000b800000 */
[----:B------:R-:W1:Y:S04]  /*3470*/  SHFL.IDX PT, R62, R62, RZ, 0x1e1f ;  /* 0x001e1fff3e3e7589 */ /* 0x000e6800000e0000 */
[----:B------:R2:W3:Y:S02]  /*3480*/  SHFL.IDX PT, R11, R60, RZ, 0x1e1f ;  /* 0x001e1fff3c0b7589 */ /* 0x0004e400000e0000 */
.L_x_1718:
[----:B------:R-:W-:Y:S05]  /*3490*/  @P3 BRA `(.L_x_1385) ;  /* 0x0000003800083947 */ /* 0x000fea0003800000 */
[----:B------:R-:W-:Y:S01]  /*34a0*/  ISETP.NE.AND P3, PT, R30, RZ, PT ;  /* 0x000000ff1e00720c */ /* 0x000fe20003f65270 */
[----:B------:R-:W-:-:S12]  /*34b0*/  BSSY B1, `(.L_x_1386) ;  /* 0x0000037000017945 */ /* 0x000fd80003800000 */
[----:B------:R-:W-:Y:S05]  /*34c0*/  @!P3 BRA `(.L_x_1387) ;  /* 0x0000000000d4b947 */ /* 0x000fea0003800000 */
[----:B------:R-:W4:Y:S01]  /*34d0*/  LDL.64 R116, [R1+0x18] ;  /* 0x0000180001747983 */ /* 0x000f220000100a00 */
[C---:B--23--:R-:W-:Y:S01]  /*34e0*/  LEA R60, P3, R16.reuse, R11, 0x1 ;  /* 0x0000000b103c7211 */ /* 0x04cfe200078608ff */
[----:B------:R-:W-:Y:S02]  /*34f0*/  BSSY B2, `(.L_x_1388) ;  /* 0x0000031000027945 */ /* 0x000fe40003800000 */
[----:B------:R2:W3:Y:S01]  /*3500*/  LDS.128 R12, [R65+0x15000] ;  /* 0x01500000410c7984 */ /* 0x0004e20000000c00 */
[----:B-1----:R-:W-:Y:S02]  /*3510*/  LEA.HI.X R61, R16, R62, R17, 0x1, P3 ;  /* 0x0000003e103d7211 */ /* 0x002fe400018f0c11 */
[----:B----4-:R-:W-:-:S13]  /*3520*/  ISETP.GE.AND P3, PT, R116, R99, PT ;  /* 0x000000637400720c */ /* 0x010fda0003f66270 */
[----:B--23--:R-:W-:Y:S05]  /*3530*/  @P3 BRA `(.L_x_1389) ;  /* 0x0000000000b03947 */ /* 0x00cfea0003800000 */
[----:B------:R-:W-:Y:S01]  /*3540*/  SHF.R.U64 R58, R58, 0x10, R59 ;  /* 0x000000103a3a7819 */ /* 0x000fe2000000123b */
[----:B------:R-:W-:Y:S01]  /*3550*/  IMAD.MOV.U32 R105, RZ, RZ, R13 ;  /* 0x000000ffff697224 */ /* 0x000fe200078e000d */
[----:B------:R-:W-:-:S03]  /*3560*/  SHF.R.U64 R56, R56, 0x10, R57 ;  /* 0x0000001038387819 */ /* 0x000fc60000001239 */
[----:B------:R-:W-:Y:S02]  /*3570*/  HADD2.F32 R58, -RZ, R58.H0_H0 ;  /* 0x2000003aff3a7230 */ /* 0x000fe40000004100 */
[--C-:B------:R-:W-:Y:S02]  /*3580*/  HADD2.F32 R13, -RZ, R105.reuse.H1_H1 ;  /* 0x30000069ff0d7230 */ /* 0x100fe40000004100 */
[----:B------:R-:W-:Y:S02]  /*3590*/  HADD2.F32 R105, -RZ, R105.H0_H0 ;  /* 0x20000069ff697230 */ /* 0x000fe40000004100 */
[----:B------:R-:W-:Y:S02]  /*35a0*/  HADD2.F32 R56, -RZ, R56.H0_H0 ;  /* 0x20000038ff387230 */ /* 0x000fe40000004100 */
[-C--:B------:R-:W-:Y:S01]  /*35b0*/  FMUL.FTZ R106, R13, R58.reuse ;  /* 0x0000003a0d6a7220 */ /* 0x080fe20000410000 */
[----:B------:R-:W-:-:S03]  /*35c0*/  FMUL.FTZ R58, R105, R58 ;  /* 0x0000003a693a7220 */ /* 0x000fc60000410000 */
[-C--:B------:R-:W-:Y:S01]  /*35d0*/  FFMA.FTZ R106, R105, R56.reuse, -R106 ;  /* 0x00000038696a7223 */ /* 0x080fe2000001086a */
[----:B------:R-:W-:Y:S02]  /*35e0*/  HADD2.F32 R105, -RZ, R111.H1_H1 ;  /* 0x3000006fff697230 */ /* 0x000fe40000004100 */
[----:B------:R-:W-:Y:S01]  /*35f0*/  FFMA.FTZ R13, R13, R56, R58 ;  /* 0x000000380d0d7223 */ /* 0x000fe2000001003a */
[----:B------:R-:W-:Y:S01]  /*3600*/  SHF.R.U32.HI R58, RZ, 0x10, R59 ;  /* 0x00000010ff3a7819 */ /* 0x000fe2000001163b */
[----:B------:R-:W-:Y:S01]  /*3610*/  IMAD.MOV.U32 R59, RZ, RZ, R15 ;  /* 0x000000ffff3b7224 */ /* 0x000fe200078e000f */
[----:B------:R-:W-:Y:S01]  /*3620*/  SHF.R.U32.HI R56, RZ, 0x10, R57 ;  /* 0x00000010ff387819 */ /* 0x000fe20000011639 */
[----:B------:R-:W-:Y:S01]  /*3630*/  IMAD.MOV.U32 R57, RZ, RZ, R12 ;  /* 0x000000ffff397224 */ /* 0x000fe200078e000c */
[----:B------:R-:W-:Y:S01]  /*3640*/  F2FP.F16.F32.PACK_AB R13, R13, R106 ;  /* 0x0000006a0d0d723e */ /* 0x000fe200000000ff */
[----:B------:R-:W-:Y:S02]  /*3650*/  HADD2.F32 R12, -RZ, R58.H0_H0 ;  /* 0x2000003aff0c7230 */ /* 0x000fe40000004100 */
[----:B------:R-:W-:-:S02]  /*3660*/  HADD2.F32 R15, -RZ, R59.H1_H1 ;  /* 0x3000003bff0f7230 */ /* 0x000fc40000004100 */
[----:B------:R-:W-:Y:S02]  /*3670*/  HADD2.F32 R59, -RZ, R59.H0_H0 ;  /* 0x2000003bff3b7230 */ /* 0x000fe40000004100 */
[----:B------:R-:W-:Y:S02]  /*3680*/  HADD2.F32 R56, -RZ, R56.H0_H0 ;  /* 0x20000038ff387230 */ /* 0x000fe40000004100 */
[-C--:B------:R-:W-:Y:S01]  /*3690*/  FMUL.FTZ R58, R15, R12.reuse ;  /* 0x0000000c0f3a7220 */ /* 0x080fe20000410000 */
[----:B------:R-:W-:-:S03]  /*36a0*/  FMUL.FTZ R110, R59, R12 ;  /* 0x0000000c3b6e7220 */ /* 0x000fc60000410000 */
[-C--:B------:R-:W-:Y:S01]  /*36b0*/  FFMA.FTZ R12, R59, R56.reuse, -R58 ;  /* 0x000000383b0c7223 */ /* 0x080fe2000001083a */
[--C-:B------:R-:W-:Y:S02]  /*36c0*/  HADD2.F32 R58, -RZ, R57.reuse.H0_H0 ;  /* 0x20000039ff3a7230 */ /* 0x100fe40000004100 */
[----:B------:R-:W-:Y:S01]  /*36d0*/  FFMA.FTZ R15, R15, R56, R110 ;  /* 0x000000380f0f7223 */ /* 0x000fe2000001006e */
[----:B------:R-:W-:Y:S02]  /*36e0*/  IMAD.MOV.U32 R56, RZ, RZ, R14 ;  /* 0x000000ffff387224 */ /* 0x000fe400078e000e */
[----:B------:R-:W-:Y:S02]  /*36f0*/  HADD2.F32 R14, -RZ, R57.H1_H1 ;  /* 0x30000039ff0e7230 */ /* 0x000fe40000004100 */
[----:B------:R-:W-:Y:S01]  /*3700*/  HADD2.F32 R59, -RZ, R111.H0_H0 ;  /* 0x2000006fff3b7230 */ /* 0x000fe20000004100 */
[----:B------:R-:W-:Y:S01]  /*3710*/  F2FP.F16.F32.PACK_AB R15, R15, R12 ;  /* 0x0000000c0f0f723e */ /* 0x000fe200000000ff */
[----:B------:R-:W-:-:S02]  /*3720*/  HADD2.F32 R111, -RZ, R115.H1_H1 ;  /* 0x30000073ff6f7230 */ /* 0x000fc40000004100 */
        /* <DEDUP_REMOVED lines=9> */
[----:B------:R-:W-:-:S03]  /*37c0*/  FMUL.FTZ R111, R58, R111 ;  /* 0x0000006f3a6f7220 */ /* 0x000fc60000410000 */
[-C--:B------:R-:W-:Y:S01]  /*37d0*/  FFMA.FTZ R105, R58, R59.reuse, -R105 ;  /* 0x0000003b3a697223 */ /* 0x080fe20000010869 */
[----:B------:R-:W-:-:S05]  /*37e0*/  FFMA.FTZ R56, R56, R59, R111 ;  /* 0x0000003b38387223 */ /* 0x000fca000001006f */
[----:B------:R-:W-:-:S07]  /*37f0*/  F2FP.F16.F32.PACK_AB R14, R56, R105 ;  /* 0x00000069380e723e */ /* 0x000fce00000000ff */
.L_x_1389:
[----:B------:R-:W-:Y:S05]  /*3800*/  BSYNC B2 ;  /* 0x0000000000027941 */ /* 0x000fea0003800000 */
.L_x_1388:
[----:B------:R4:W-:Y:S02]  /*3810*/  ST.E.128 desc[UR52][R60.64], R12 ;  /* 0x0000000c3c007985 */ /* 0x0009e4000c101d34 */
.L_x_1387:
[----:B------:R-:W-:Y:S05]  /*3820*/  BSYNC B1 ;  /* 0x0000000000017941 */ /* 0x000fea0003800000 */
.L_x_1386:
[----:B------:R-:W-:Y:S01]  /*3830*/  ISETP.NE.AND P3, PT, R31, RZ, PT ;  /* 0x000000ff1f00720c */ /* 0x000fe20003f65270 */
[----:B------:R-:W-:-:S12]  /*3840*/  BSSY B1, `(.L_x_1390) ;  /* 0x0000038000017945 */ /* 0x000fd80003800000 */
[----:B------:R-:W-:Y:S05]  /*3850*/  @!P3 BRA `(.L_x_1391) ;  /* 0x0000000000d8b947 */ /* 0x000fea0003800000 */
[----:B----4-:R-:W4:Y:S04]  /*3860*/  LDL R12, [R1+0x30] ;  /* 0x00003000010c7983 */ /* 0x010f280000100800 */
[----:B------:R-:W5:Y:S01]  /*3870*/  LDL R58, [R1+0x5c] ;  /* 0x00005c00013a7983 */ /* 0x000f620000100800 */
[----:B---3--:R-:W-:Y:S01]  /*3880*/  IMAD.MOV.U32 R56, RZ, RZ, R11 ;  /* 0x000000ffff387224 */ /* 0x008fe200078e000b */
[----:B------:R-:W-:Y:S01]  /*3890*/  BSSY B2, `(.L_x_1392) ;  /* 0x0000031000027945 */ /* 0x000fe20003800000 */
[----:B-1----:R-:W-:Y:S02]  /*38a0*/  IMAD.MOV.U32 R57, RZ, RZ, R62 ;  /* 0x000000ffff397224 */ /* 0x002fe400078e003e */
[----:B----4-:R-:W-:Y:S02]  /*38b0*/  IMAD.SHL.U32 R59, R12, 0x8, RZ ;  /* 0x000000080c3b7824 */ /* 0x010fe400078e00ff */
[----:B------:R1:W3:Y:S01]  /*38c0*/  LDS.128 R12, [R64+0x15000] ;  /* 0x01500000400c7984 */ /* 0x0002e20000000c00 */
[----:B-----5:R-:W-:Y:S01]  /*38d0*/  ISETP.GE.AND P3, PT, R58, R99, PT ;  /* 0x000000633a00720c */ /* 0x020fe20003f66270 */
[----:B------:R-:W-:-:S12]  /*38e0*/  IMAD.WIDE R56, R59, 0x2, R56 ;  /* 0x000000023b387825 */ /* 0x000fd800078e0238 */
[----:B-1----:R-:W-:Y:S05]  /*38f0*/  @P3 BRA `(.L_x_1393) ;  /* 0x0000000000a83947 */ /* 0x002fea0003800000 */
[----:B------:R-:W-:Y:S01]  /*3900*/  SHF.R.U64 R58, R54, 0x10, R55 ;  /* 0x00000010363a7819 */ /* 0x000fe20000001237 */
[----:B---3--:R-:W-:Y:S01]  /*3910*/  IMAD.MOV.U32 R54, RZ, RZ, R13 ;  /* 0x000000ffff367224 */ /* 0x008fe200078e000d */
[----:B------:R-:W-:Y:S01]  /*3920*/  SHF.R.U64 R52, R52, 0x10, R53 ;  /* 0x0000001034347819 */ /* 0x000fe20000001235 */
[----:B--2---:R-:W-:Y:S01]  /*3930*/  HADD2.F32 R60, -RZ, R15.H0_H0 ;  /* 0x2000000fff3c7230 */ /* 0x004fe20000004100 */
[----:B------:R-:W-:Y:S01]  /*3940*/  SHF.R.U32.HI R55, RZ, 0x10, R55 ;  /* 0x00000010ff377819 */ /* 0x000fe20000011637 */
[----:B------:R-:W-:Y:S02]  /*3950*/  HADD2.F32 R58, -RZ, R58.H0_H0 ;  /* 0x2000003aff3a7230 */ /* 0x000fe40000004100 */
[--C-:B------:R-:W-:Y:S02]  /*3960*/  HADD2.F32 R13, -RZ, R54.reuse.H1_H1 ;  /* 0x30000036ff0d7230 */ /* 0x100fe40000004100 */
[----:B------:R-:W-:Y:S02]  /*3970*/  HADD2.F32 R59, -RZ, R54.H0_H0 ;  /* 0x20000036ff3b7230 */ /* 0x000fe40000004100 */
[----:B------:R-:W-:-:S02]  /*3980*/  HADD2.F32 R52, -RZ, R52.H0_H0 ;  /* 0x20000034ff347230 */ /* 0x000fc40000004100 */
[-C--:B------:R-:W-:Y:S01]  /*3990*/  FMUL.FTZ R54, R13, R58.reuse ;  /* 0x0000003a0d367220 */ /* 0x080fe20000410000 */
[----:B------:R-:W-:Y:S02]  /*39a0*/  HADD2.F32 R55, -RZ, R55.H0_H0 ;  /* 0x20000037ff377230 */ /* 0x000fe40000004100 */
[C---:B------:R-:W-:Y:S01]  /*39b0*/  FMUL.FTZ R58, R59.reuse, R58 ;  /* 0x0000003a3b3a7220 */ /* 0x040fe20000410000 */
[----:B------:R-:W-:Y:S02]  /*39c0*/  HADD2.F32 R115, -RZ, R115.H0_H0 ;  /* 0x20000073ff737230 */ /* 0x000fe40000004100 */
[-C--:B------:R-:W-:Y:S01]  /*39d0*/  FFMA.FTZ R54, R59, R52.reuse, -R54 ;  /* 0x000000343b367223 */ /* 0x080fe20000010836 */
[----:B------:R-:W-:Y:S01]  /*39e0*/  FFMA.FTZ R13, R13, R52, R58 ;  /* 0x000000340d0d7223 */ /* 0x000fe2000001003a */
[----:B------:R-:W-:Y:S01]  /*39f0*/  SHF.R.U32.HI R52, RZ, 0x10, R53 ;  /* 0x00000010ff347819 */ /* 0x000fe20000011635 */
[----:B------:R-:W-:-:S03]  /*3a00*/  HADD2.F32 R58, -RZ, R15.H1_H1 ;  /* 0x3000000fff3a7230 */ /* 0x000fc60000004100 */
[----:B------:R-:W-:Y:S01]  /*3a10*/  F2FP.F16.F32.PACK_AB R13, R13, R54 ;  /* 0x000000360d0d723e */ /* 0x000fe200000000ff */
[----:B------:R-:W-:Y:S02]  /*3a20*/  HADD2.F32 R15, -RZ, R52.H0_H0 ;  /* 0x20000034ff0f7230 */ /* 0x000fe40000004100 */
[-C--:B------:R-:W-:Y:S01]  /*3a30*/  FMUL.FTZ R53, R58, R55.reuse ;  /* 0x000000373a357220 */ /* 0x080fe20000410000 */
[C---:B------:R-:W-:Y:S01]  /*3a40*/  FMUL.FTZ R55, R60.reuse, R55 ;  /* 0x000000373c377220 */ /* 0x040fe20000410000 */
[----:B------:R-:W-:Y:S02]  /*3a50*/  HADD2.F32 R52, -RZ, R12.H1_H1 ;  /* 0x3000000cff347230 */ /* 0x000fe40000004100 */
[-C--:B------:R-:W-:Y:S01]  /*3a60*/  FFMA.FTZ R53, R60, R15.reuse, -R53 ;  /* 0x0000000f3c357223 */ /* 0x080fe20000010835 */
[----:B------:R-:W-:Y:S01]  /*3a70*/  FFMA.FTZ R58, R58, R15, R55 ;  /* 0x0000000f3a3a7223 */ /* 0x000fe20000010037 */
[----:B------:R-:W-:Y:S02]  /*3a80*/  HADD2.F32 R15, -RZ, R114.H1_H1 ;  /* 0x30000072ff0f7230 */ /* 0x000fe40000004100 */
[----:B------:R-:W-:-:S02]  /*3a90*/  HADD2.F32 R12, -RZ, R12.H0_H0 ;  /* 0x2000000cff0c7230 */ /* 0x000fc40000004100 */
[----:B------:R-:W-:Y:S02]  /*3aa0*/  HADD2.F32 R55, -RZ, R112.H0_H0 ;  /* 0x20000070ff377230 */ /* 0x000fe40000004100 */
[-C--:B------:R-:W-:Y:S01]  /*3ab0*/  FMUL.FTZ R59, R52, R15.reuse ;  /* 0x0000000f343b7220 */ /* 0x080fe20000410000 */
[--C-:B------:R-:W-:Y:S02]  /*3ac0*/  HADD2.F32 R60, -RZ, R14.reuse.H1_H1 ;  /* 0x3000000eff3c7230 */ /* 0x100fe40000004100 */
[C---:B------:R-:W-:Y:S01]  /*3ad0*/  FMUL.FTZ R15, R12.reuse, R15 ;  /* 0x0000000f0c0f7220 */ /* 0x040fe20000410000 */
[----:B------:R-:W-:Y:S02]  /*3ae0*/  HADD2.F32 R14, -RZ, R14.H0_H0 ;  /* 0x2000000eff0e7230 */ /* 0x000fe40000004100 */
[----:B------:R-:W-:Y:S01]  /*3af0*/  FFMA.FTZ R12, R12, R55, -R59 ;  /* 0x000000370c0c7223 */ /* 0x000fe2000001083b */
[----:B------:R-:W-:Y:S01]  /*3b00*/  F2FP.F16.F32.PACK_AB R53, R58, R53 ;  /* 0x000000353a35723e */ /* 0x000fe200000000ff */
[----:B------:R-:W-:Y:S01]  /*3b10*/  FFMA.FTZ R15, R52, R55, R15 ;  /* 0x00000037340f7223 */ /* 0x000fe2000001000f */
[----:B------:R-:W-:-:S02]  /*3b20*/  HADD2.F32 R55, -RZ, R112.H1_H1 ;  /* 0x30000070ff377230 */ /* 0x000fc40000004100 */
[-C--:B------:R-:W-:Y:S01]  /*3b30*/  FMUL.FTZ R59, R60, R115.reuse ;  /* 0x000000733c3b7220 */ /* 0x080fe20000410000 */
[C---:B------:R-:W-:Y:S01]  /*3b40*/  FMUL.FTZ R115, R14.reuse, R115 ;  /* 0x000000730e737220 */ /* 0x040fe20000410000 */
[----:B------:R-:W-:Y:S02]  /*3b50*/  F2FP.F16.F32.PACK_AB R12, R15, R12 ;  /* 0x0000000c0f0c723e */ /* 0x000fe400000000ff */
[-C--:B------:R-:W-:Y:S01]  /*3b60*/  FFMA.FTZ R14, R14, R55.reuse, -R59 ;  /* 0x000000370e0e7223 */ /* 0x080fe2000001083b */
[----:B------:R-:W-:Y:S01]  /*3b70*/  FFMA.FTZ R115, R60, R55, R115 ;  /* 0x000000373c737223 */ /* 0x000fe20000010073 */
[----:B------:R-:W-:-:S04]  /*3b80*/  IMAD.MOV.U32 R15, RZ, RZ, R53 ;  /* 0x000000ffff0f7224 */ /* 0x000fc800078e0035 */
[----:B------:R-:W-:-:S07]  /*3b90*/  F2FP.F16.F32.PACK_AB R14, R115, R14 ;  /* 0x0000000e730e723e */ /* 0x000fce00000000ff */
.L_x_1393:
[----:B------:R-:W-:Y:S05]  /*3ba0*/  BSYNC B2 ;  /* 0x0000000000027941 */ /* 0x000fea0003800000 */
.L_x_1392:
[----:B---3--:R1:W-:Y:S02]  /*3bb0*/  ST.E.128 desc[UR52][R56.64], R12 ;  /* 0x0000000c38007985 */ /* 0x0083e4000c101d34 */
.L_x_1391:
[----:B------:R-:W-:Y:S05]  /*3bc0*/  BSYNC B1 ;  /* 0x0000000000017941 */ /* 0x000fea0003800000 */
.L_x_1390:
[----:B------:R-:W-:Y:S01]  /*3bd0*/  ISETP.NE.AND P3, PT, R32, RZ, PT ;  /* 0x000000ff2000720c */ /* 0x000fe20003f65270 */
[----:B------:R-:W-:-:S12]  /*3be0*/  BSSY B1, `(.L_x_1394) ;  /* 0x0000037000017945 */ /* 0x000fd80003800000 */
[----:B------:R-:W-:Y:S05]  /*3bf0*/  @!P3 BRA `(.L_x_1395) ;  /* 0x0000000000d4b947 */ /* 0x000fea0003800000 */
[----:B-1--4-:R-:W4:Y:S04]  /*3c00*/  LDL R12, [R1+0x34] ;  /* 0x00003400010c7983 */ /* 0x012f280000100800 */
[----:B------:R-:W5:Y:S01]  /*3c10*/  LDL R54, [R1+0x50] ;  /* 0x0000500001367983 */ /* 0x000f620000100800 */
[----:B---3--:R-:W-:Y:S01]  /*3c20*/  IMAD.MOV.U32 R52, RZ, RZ, R11 ;  /* 0x000000ffff347224 */ /* 0x008fe200078e000b */
[----:B------:R-:W-:Y:S01]  /*3c30*/  BSSY B2, `(.L_x_1396) ;  /* 0x0000030000027945 */ /* 0x000fe20003800000 */
[----:B------:R-:W-:Y:S02]  /*3c40*/  IMAD.MOV.U32 R53, RZ, RZ, R62 ;  /* 0x000000ffff357224 */ /* 0x000fe400078e003e */
[----:B----4-:R-:W-:Y:S02]  /*3c50*/  IMAD.SHL.U32 R55, R12, 0x8, RZ ;  /* 0x000000080c377824 */ /* 0x010fe400078e00ff */
[----:B------:R1:W3:Y:S01]  /*3c60*/  LDS.128 R12, [R65+0x17000] ;  /* 0x01700000410c7984 */ /* 0x0002e20000000c00 */
[----:B-----5:R-:W-:Y:S01]  /*3c70*/  ISETP.GE.AND P3, PT, R54, R99, PT ;  /* 0x000000633600720c */ /* 0x020fe20003f66270 */
[----:B------:R-:W-:-:S12]  /*3c80*/  IMAD.WIDE R52, R55, 0x2, R52 ;  /* 0x0000000237347825 */ /* 0x000fd800078e0234 */
[----:B-1----:R-:W-:Y:S05]  /*3c90*/  @P3 BRA `(.L_x_1397) ;  /* 0x0000000000a43947 */ /* 0x002fea0003800000 */
[--C-:B------:R-:W-:Y:S01]  /*3ca0*/  SHF.R.U64 R54, R48, 0x10, R49.reuse ;  /* 0x0000001030367819 */ /* 0x100fe20000001231 */
[----:B------:R-:W-:Y:S01]  /*3cb0*/  HADD2.F32 R113, -RZ, R113.H1_H1 ;  /* 0x30000071ff717230 */ /* 0x000fe20000004100 */
[----:B------:R-:W-:Y:S01]  /*3cc0*/  SHF.R.U32.HI R48, RZ, 0x10, R49 ;  /* 0x00000010ff307819 */ /* 0x000fe20000011631 */
[----:B---3--:R-:W-:Y:S01]  /*3cd0*/  IMAD.MOV.U32 R49, RZ, RZ, R15 ;  /* 0x000000ffff317224 */ /* 0x008fe200078e000f */
[--C-:B------:R-:W-:Y:S01]  /*3ce0*/  SHF.R.U64 R56, R50, 0x10, R51.reuse ;  /* 0x0000001032387819 */ /* 0x100fe20000001233 */
[--C-:B------:R-:W-:Y:S01]  /*3cf0*/  HADD2.F32 R15, -RZ, R13.reuse.H1_H1 ;  /* 0x3000000dff0f7230 */ /* 0x100fe20000004100 */
[----:B------:R-:W-:Y:S01]  /*3d00*/  SHF.R.U32.HI R55, RZ, 0x10, R51 ;  /* 0x00000010ff377819 */ /* 0x000fe20000011633 */
[----:B------:R-:W-:Y:S02]  /*3d10*/  HADD2.F32 R13, -RZ, R13.H0_H0 ;  /* 0x2000000dff0d7230 */ /* 0x000fe40000004100 */
[----:B------:R-:W-:Y:S02]  /*3d20*/  HADD2.F32 R56, -RZ, R56.H0_H0 ;  /* 0x20000038ff387230 */ /* 0x000fe40000004100 */
[----:B------:R-:W-:-:S02]  /*3d30*/  HADD2.F32 R55, -RZ, R55.H0_H0 ;  /* 0x20000037ff377230 */ /* 0x000fc40000004100 */
[--C-:B------:R-:W-:Y:S02]  /*3d40*/  HADD2.F32 R50, -RZ, R49.reuse.H1_H1 ;  /* 0x30000031ff327230 */ /* 0x100fe40000004100 */
[----:B------:R-:W-:Y:S02]  /*3d50*/  HADD2.F32 R49, -RZ, R49.H0_H0 ;  /* 0x20000031ff317230 */ /* 0x000fe40000004100 */
[----:B------:R-:W-:Y:S02]  /*3d60*/  HADD2.F32 R54, -RZ, R54.H0_H0 ;  /* 0x20000036ff367230 */ /* 0x000fe40000004100 */
[-C--:B------:R-:W-:Y:S01]  /*3d70*/  FMUL.FTZ R58, R50, R55.reuse ;  /* 0x00000037323a7220 */ /* 0x080fe20000410000 */
[----:B------:R-:W-:Y:S02]  /*3d80*/  HADD2.F32 R51, -RZ, R48.H0_H0 ;  /* 0x20000030ff337230 */ /* 0x000fe40000004100 */
[-C--:B------:R-:W-:Y:S01]  /*3d90*/  FMUL.FTZ R48, R15, R56.reuse ;  /* 0x000000380f307220 */ /* 0x080fe20000410000 */
[----:B------:R-:W-:Y:S01]  /*3da0*/  FMUL.FTZ R56, R13, R56 ;  /* 0x000000380d387220 */ /* 0x000fe20000410000 */
[----:B------:R-:W-:Y:S01]  /*3db0*/  FMUL.FTZ R55, R49, R55 ;  /* 0x0000003731377220 */ /* 0x000fe20000410000 */
[----:B------:R-:W-:-:S02]  /*3dc0*/  HADD2.F32 R114, -RZ, R114.H0_H0 ;  /* 0x20000072ff727230 */ /* 0x000fc40000004100 */
[-C--:B------:R-:W-:Y:S01]  /*3dd0*/  FFMA.FTZ R13, R13, R54.reuse, -R48 ;  /* 0x000000360d0d7223 */ /* 0x080fe20000010830 */
[----:B------:R-:W-:Y:S01]  /*3de0*/  FFMA.FTZ R48, R15, R54, R56 ;  /* 0x000000360f307223 */ /* 0x000fe20000010038 */
[-C--:B------:R-:W-:Y:S01]  /*3df0*/  FFMA.FTZ R15, R49, R51.reuse, -R58 ;  /* 0x00000033310f7223 */ /* 0x080fe2000001083a */
[----:B------:R-:W-:Y:S01]  /*3e00*/  FFMA.FTZ R50, R50, R51, R55 ;  /* 0x0000003332327223 */ /* 0x000fe20000010037 */
[----:B------:R-:W-:Y:S02]  /*3e10*/  HADD2.F32 R54, -RZ, R12.H1_H1 ;  /* 0x3000000cff367230 */ /* 0x000fe40000004100 */
[----:B------:R-:W-:Y:S01]  /*3e20*/  HADD2.F32 R51, -RZ, R14.H1_H1 ;  /* 0x3000000eff337230 */ /* 0x000fe20000004100 */
[----:B------:R-:W-:Y:S01]  /*3e30*/  F2FP.F16.F32.PACK_AB R13, R48, R13 ;  /* 0x0000000d300d723e */ /* 0x000fe200000000ff */
[----:B------:R-:W-:Y:S02]  /*3e40*/  HADD2.F32 R12, -RZ, R12.H0_H0 ;  /* 0x2000000cff0c7230 */ /* 0x000fe40000004100 */
[----:B------:R-:W-:Y:S01]  /*3e50*/  FMUL.FTZ R55, R54, R113 ;  /* 0x0000007136377220 */ /* 0x000fe20000410000 */
[----:B------:R-:W-:-:S02]  /*3e60*/  HADD2.F32 R14, -RZ, R14.H0_H0 ;  /* 0x2000000eff0e7230 */ /* 0x000fc40000004100 */
[CC--:B------:R-:W-:Y:S01]  /*3e70*/  FMUL.FTZ R57, R51.reuse, R114.reuse ;  /* 0x0000007233397220 */ /* 0x0c0fe20000410000 */
[--C-:B------:R-:W-:Y:S02]  /*3e80*/  HADD2.F32 R49, -RZ, R109.reuse.H0_H0 ;  /* 0x2000006dff317230 */ /* 0x100fe40000004100 */
[----:B------:R-:W-:Y:S01]  /*3e90*/  FMUL.FTZ R113, R12, R113 ;  /* 0x000000710c717220 */ /* 0x000fe20000410000 */
[----:B------:R-:W-:Y:S02]  /*3ea0*/  HADD2.F32 R109, -RZ, R109.H1_H1 ;  /* 0x3000006dff6d7230 */ /* 0x000fe40000004100 */
[----:B------:R-:W-:Y:S01]  /*3eb0*/  FMUL.FTZ R114, R14, R114 ;  /* 0x000000720e727220 */ /* 0x000fe20000410000 */
[----:B------:R-:W-:Y:S01]  /*3ec0*/  F2FP.F16.F32.PACK_AB R15, R50, R15 ;  /* 0x0000000f320f723e */ /* 0x000fe200000000ff */
[-C--:B------:R-:W-:Y:S01]  /*3ed0*/  FFMA.FTZ R55, R12, R49.reuse, -R55 ;  /* 0x000000310c377223 */ /* 0x080fe20000010837 */
[----:B------:R-:W-:Y:S01]  /*3ee0*/  FFMA.FTZ R54, R54, R49, R113 ;  /* 0x0000003136367223 */ /* 0x000fe20000010071 */
[-C--:B------:R-:W-:Y:S01]  /*3ef0*/  FFMA.FTZ R57, R14, R109.reuse, -R57 ;  /* 0x0000006d0e397223 */ /* 0x080fe20000010839 */
[----:B------:R-:W-:-:S03]  /*3f00*/  FFMA.FTZ R114, R51, R109, R114 ;  /* 0x0000006d33727223 */ /* 0x000fc60000010072 */
[----:B------:R-:W-:Y:S02]  /*3f10*/  F2FP.F16.F32.PACK_AB R12, R54, R55 ;  /* 0x00000037360c723e */ /* 0x000fe400000000ff */
[----:B------:R-:W-:-:S07]  /*3f20*/  F2FP.F16.F32.PACK_AB R14, R114, R57 ;  /* 0x00000039720e723e */ /* 0x000fce00000000ff */
.L_x_1397:
[----:B------:R-:W-:Y:S05]  /*3f30*/  BSYNC B2 ;  /* 0x0000000000027941 */ /* 0x000fea0003800000 */
.L_x_1396:
[----:B---3--:R1:W-:Y:S02]  /*3f40*/  ST.E.128 desc[UR52][R52.64], R12 ;  /* 0x0000000c34007985 */ /* 0x0083e4000c101d34 */
.L_x_1395:
[----:B------:R-:W-:Y:S05]  /*3f50*/  BSYNC B1 ;  /* 0x0000000000017941 */ /* 0x000fea0003800000 */
.L_x_1394:
[----:B------:R-:W-:Y:S01]  /*3f60*/  LOP3.LUT P3, RZ, R29, 0x8, RZ, 0xc0, !PT ;  /* 0x000000081dff7812 */ /* 0x000fe2000786c0ff */
[----:B------:R-:W-:-:S12]  /*3f70*/  BSSY B1, `(.L_x_1398) ;  /* 0x0000036000017945 */ /* 0x000fd80003800000 */
[----:B------:R-:W-:Y:S05]  /*3f80*/  @!P3 BRA `(.L_x_1399) ;  /* 0x0000000000d0b947 */ /* 0x000fea0003800000 */
[----:B-1--4-:R-:W4:Y:S04]  /*3f90*/  LDL R12, [R1+0x48] ;  /* 0x00004800010c7983 */ /* 0x012f280000100800 */
[----:B------:R-:W5:Y:S01]  /*3fa0*/  LDL R50, [R1+0x58] ;  /* 0x0000580001327983 */ /* 0x000f620000100800 */
[C---:B---3--:R-:W-:Y:S01]  /*3fb0*/  LEA R48, P3, R137.reuse, R11, 0x1 ;  /* 0x0000000b89307211 */ /* 0x048fe200078608ff */
[----:B------:R-:W-:Y:S03]  /*3fc0*/  BSSY B2, `(.L_x_1400) ;  /* 0x000002f000027945 */ /* 0x000fe60003800000 */
[----:B----4-:R-:W-:Y:S02]  /*3fd0*/  LEA.HI.X R49, R137, R62, R12, 0x1, P3 ;  /* 0x0000003e89317211 */ /* 0x010fe400018f0c0c */
[----:B------:R1:W3:Y:S01]  /*3fe0*/  LDS.128 R12, [R64+0x17000] ;  /* 0x01700000400c7984 */ /* 0x0002e20000000c00 */
[----:B-----5:R-:W-:-:S13]  /*3ff0*/  ISETP.GE.AND P3, PT, R50, R99, PT ;  /* 0x000000633200720c */ /* 0x020fda0003f66270 */
[----:B-1----:R-:W-:Y:S05]  /*4000*/  @P3 BRA `(.L_x_1401) ;  /* 0x0000000000a83947 */ /* 0x002fea0003800000 */
[--C-:B------:R-:W-:Y:S01]  /*4010*/  SHF.R.U64 R53, R44, 0x10, R45.reuse ;  /* 0x000000102c357819 */ /* 0x100fe2000000122d */
[----:B---3--:R-:W-:Y:S01]  /*4020*/  IMAD.MOV.U32 R44, RZ, RZ, R12 ;  /* 0x000000ffff2c7224 */ /* 0x008fe200078e000c */
[----:B------:R-:W-:Y:S01]  /*4030*/  SHF.R.U32.HI R50, RZ, 0x10, R45 ;  /* 0x00000010ff327819 */ /* 0x000fe2000001162d */
[----:B------:R-:W-:Y:S01]  /*4040*/  IMAD.MOV.U32 R45, RZ, RZ, R15 ;  /* 0x000000ffff2d7224 */ /* 0x000fe200078e000f */
[--C-:B------:R-:W-:Y:S01]  /*4050*/  SHF.R.U64 R51, R46, 0x10, R47.reuse ;  /* 0x000000102e337819 */ /* 0x100fe2000000122f */
[--C-:B------:R-:W-:Y:S01]  /*4060*/  HADD2.F32 R15, -RZ, R13.reuse.H1_H1 ;  /* 0x3000000dff0f7230 */ /* 0x100fe20000004100 */
[----:B------:R-:W-:Y:S01]  /*4070*/  SHF.R.U32.HI R52, RZ, 0x10, R47 ;  /* 0x00000010ff347819 */ /* 0x000fe2000001162f */
[----:B------:R-:W-:Y:S02]  /*4080*/  HADD2.F32 R12, -RZ, R13.H0_H0 ;  /* 0x2000000dff0c7230 */ /* 0x000fe40000004100 */
[----:B------:R-:W-:Y:S02]  /*4090*/  HADD2.F32 R51, -RZ, R51.H0_H0 ;  /* 0x20000033ff337230 */ /* 0x000fe40000004100 */
[----:B------:R-:W-:-:S02]  /*40a0*/  HADD2.F32 R46, -RZ, R45.H1_H1 ;  /* 0x3000002dff2e7230 */ /* 0x000fc40000004100 */
[----:B------:R-:W-:Y:S02]  /*40b0*/  HADD2.F32 R52, -RZ, R52.H0_H0 ;  /* 0x20000034ff347230 */ /* 0x000fe40000004100 */
[-C--:B------:R-:W-:Y:S01]  /*40c0*/  FMUL.FTZ R13, R15, R51.reuse ;  /* 0x000000330f0d7220 */ /* 0x080fe20000410000 */
[----:B------:R-:W-:Y:S02]  /*40d0*/  HADD2.F32 R45, -RZ, R45.H0_H0 ;  /* 0x2000002dff2d7230 */ /* 0x000fe40000004100 */
[----:B------:R-:W-:Y:S01]  /*40e0*/  FMUL.FTZ R54, R12, R51 ;  /* 0x000000330c367220 */ /* 0x000fe20000410000 */
[----:B------:R-:W-:Y:S02]  /*40f0*/  HADD2.F32 R47, -RZ, R53.H0_H0 ;  /* 0x20000035ff2f7230 */ /* 0x000fe40000004100 */
[-C--:B------:R-:W-:Y:S01]  /*4100*/  FMUL.FTZ R56, R46, R52.reuse ;  /* 0x000000342e387220 */ /* 0x080fe20000410000 */
[----:B------:R-:W-:Y:S02]  /*4110*/  HADD2.F32 R50, -RZ, R50.H0_H0 ;  /* 0x20000032ff327230 */ /* 0x000fe40000004100 */
[----:B------:R-:W-:Y:S01]  /*4120*/  FMUL.FTZ R51, R45, R52 ;  /* 0x000000342d337220 */ /* 0x000fe20000410000 */
[-C--:B------:R-:W-:Y:S01]  /*4130*/  FFMA.FTZ R12, R12, R47.reuse, -R13 ;  /* 0x0000002f0c0c7223 */ /* 0x080fe2000001080d */
[----:B------:R-:W-:Y:S01]  /*4140*/  FFMA.FTZ R13, R15, R47, R54 ;  /* 0x0000002f0f0d7223 */ /* 0x000fe20000010036 */
[-C--:B------:R-:W-:Y:S01]  /*4150*/  FFMA.FTZ R15, R45, R50.reuse, -R56 ;  /* 0x000000322d0f7223 */ /* 0x080fe20000010838 */
[----:B------:R-:W-:Y:S01]  /*4160*/  FFMA.FTZ R52, R46, R50, R51 ;  /* 0x000000322e347223 */ /* 0x000fe20000010033 */
[----:B------:R-:W-:-:S02]  /*4170*/  HADD2.F32 R50, -RZ, R108.H0_H0 ;  /* 0x2000006cff327230 */ /* 0x000fc40000004100 */
[----:B------:R-:W-:Y:S01]  /*4180*/  HADD2.F32 R51, -RZ, R108.H1_H1 ;  /* 0x3000006cff337230 */ /* 0x000fe20000004100 */
[----:B------:R-:W-:Y:S01]  /*4190*/  F2FP.F16.F32.PACK_AB R13, R13, R12 ;  /* 0x0000000c0d0d723e */ /* 0x000fe200000000ff */
[----:B------:R-:W-:Y:S01]  /*41a0*/  HADD2.F32 R45, -RZ, R44.H1_H1 ;  /* 0x3000002cff2d7230 */ /* 0x000fe20000004100 */
[----:B------:R-:W-:Y:S01]  /*41b0*/  F2FP.F16.F32.PACK_AB R15, R52, R15 ;  /* 0x0000000f340f723e */ /* 0x000fe200000000ff */
[----:B------:R-:W-:Y:S02]  /*41c0*/  HADD2.F32 R46, -RZ, R14.H1_H1 ;  /* 0x3000000eff2e7230 */ /* 0x000fe40000004100 */
[----:B------:R-:W-:Y:S02]  /*41d0*/  HADD2.F32 R44, -RZ, R44.H0_H0 ;  /* 0x2000002cff2c7230 */ /* 0x000fe40000004100 */
[----:B------:R-:W-:Y:S01]  /*41e0*/  FMUL.FTZ R53, R45, R50 ;  /* 0x000000322d357220 */ /* 0x000fe20000410000 */
[----:B------:R-:W-:Y:S02]  /*41f0*/  HADD2.F32 R14, -RZ, R14.H0_H0 ;  /* 0x2000000eff0e7230 */ /* 0x000fe40000004100 */
[----:B------:R-:W-:Y:S01]  /*4200*/  FMUL.FTZ R55, R46, R51 ;  /* 0x000000332e377220 */ /* 0x000fe20000410000 */
[----:B------:R-:W-:-:S02]  /*4210*/  HADD2.F32 R47, -RZ, R107.H0_H0 ;  /* 0x2000006bff2f7230 */ /* 0x000fc40000004100 */
[----:B------:R-:W-:Y:S01]  /*4220*/  FMUL.FTZ R50, R44, R50 ;  /* 0x000000322c327220 */ /* 0x000fe20000410000 */
[----:B------:R-:W-:Y:S02]  /*4230*/  HADD2.F32 R107, -RZ, R107.H1_H1 ;  /* 0x3000006bff6b7230 */ /* 0x000fe40000004100 */
[----:B------:R-:W-:Y:S01]  /*4240*/  FMUL.FTZ R51, R14, R51 ;  /* 0x000000330e337220 */ /* 0x000fe20000410000 */
[-C--:B------:R-:W-:Y:S01]  /*4250*/  FFMA.FTZ R53, R44, R47.reuse, -R53 ;  /* 0x0000002f2c357223 */ /* 0x080fe20000010835 */
[----:B------:R-:W-:Y:S01]  /*4260*/  FFMA.FTZ R50, R45, R47, R50 ;  /* 0x0000002f2d327223 */ /* 0x000fe20000010032 */
[-C--:B------:R-:W-:Y:S01]  /*4270*/  FFMA.FTZ R55, R14, R107.reuse, -R55 ;  /* 0x0000006b0e377223 */ /* 0x080fe20000010837 */
[----:B------:R-:W-:-:S03]  /*4280*/  FFMA.FTZ R46, R46, R107, R51 ;  /* 0x0000006b2e2e7223 */ /* 0x000fc60000010033 */
[----:B------:R-:W-:Y:S02]  /*4290*/  F2FP.F16.F32.PACK_AB R12, R50, R53 ;  /* 0x00000035320c723e */ /* 0x000fe400000000ff */
[----:B------:R-:W-:-:S07]  /*42a0*/  F2FP.F16.F32.PACK_AB R14, R46, R55 ;  /* 0x000000372e0e723e */ /* 0x000fce00000000ff */
.L_x_1401:
[----:B------:R-:W-:Y:S05]  /*42b0*/  BSYNC B2 ;  /* 0x0000000000027941 */ /* 0x000fea0003800000 */
.L_x_1400:
[----:B---3--:R1:W-:Y:S02]  /*42c0*/  ST.E.128 desc[UR52][R48.64], R12 ;  /* 0x0000000c30007985 */ /* 0x0083e4000c101d34 */
.L_x_1399:
[----:B------:R-:W-:Y:S05]  /*42d0*/  BSYNC B1 ;  /* 0x0000000000017941 */ /* 0x000fea0003800000 */
.L_x_1398:
        /* <DEDUP_REMOVED lines=14> */
[--C-:B------:R-:W-:Y:S01]  /*43c0*/  HADD2.F32 R14, -RZ, R13.reuse.H1_H1 ;  /* 0x3000000dff0e7230 */ /* 0x100fe20000004100 */
[--C-:B------:R-:W-:Y:S01]  /*43d0*/  SHF.R.U64 R41, R42, 0x10, R43.reuse ;  /* 0x000000102a297819 */ /* 0x100fe2000000122b */
[----:B------:R-:W-:Y:S01]  /*43e0*/  HADD2.F32 R13, -RZ, R13.H0_H0 ;  /* 0x2000000dff0d7230 */ /* 0x000fe20000004100 */
[----:B------:R-:W-:Y:S01]  /*43f0*/  SHF.R.U32.HI R48, RZ, 0x10, R43 ;  /* 0x00000010ff307819 */ /* 0x000fe2000001162b */
[----:B------:R-:W-:Y:S02]  /*4400*/  HADD2.F32 R42, -RZ, R47.H0_H0 ;  /* 0x2000002fff2a7230 */ /* 0x000fe40000004100 */
[----:B------:R-:W-:Y:S02]  /*4410*/  HADD2.F32 R43, -RZ, R41.H0_H0 ;  /* 0x20000029ff2b7230 */ /* 0x000fe40000004100 */
[----:B------:R-:W-:-:S02]  /*4420*/  HADD2.F32 R48, -RZ, R48.H0_H0 ;  /* 0x20000030ff307230 */ /* 0x000fc40000004100 */
[--C-:B------:R-:W-:Y:S02]  /*4430*/  HADD2.F32 R41, -RZ, R15.reuse.H1_H1 ;  /* 0x3000000fff297230 */ /* 0x100fe40000004100 */
[CC--:B------:R-:W-:Y:S01]  /*4440*/  FMUL.FTZ R50, R14.reuse, R43.reuse ;  /* 0x0000002b0e327220 */ /* 0x0c0fe20000410000 */
[C---:B------:R-:W-:Y:S01]  /*4450*/  FMUL.FTZ R43, R13.reuse, R43 ;  /* 0x0000002b0d2b7220 */ /* 0x040fe20000410000 */
[----:B------:R-:W-:Y:S02]  /*4460*/  HADD2.F32 R15, -RZ, R15.H0_H0 ;  /* 0x2000000fff0f7230 */ /* 0x000fe40000004100 */
[-C--:B------:R-:W-:Y:S01]  /*4470*/  FFMA.FTZ R50, R13, R42.reuse, -R50 ;  /* 0x0000002a0d327223 */ /* 0x080fe20000010832 */
[----:B------:R-:W-:Y:S01]  /*4480*/  FFMA.FTZ R47, R14, R42, R43 ;  /* 0x0000002a0e2f7223 */ /* 0x000fe2000001002b */
[----:B------:R-:W-:Y:S02]  /*4490*/  HADD2.F32 R46, -RZ, R46.H0_H0 ;  /* 0x2000002eff2e7230 */ /* 0x000fe40000004100 */
[----:B------:R-:W-:Y:S01]  /*44a0*/  FMUL.FTZ R52, R41, R48 ;  /* 0x0000003029347220 */ /* 0x000fe20000410000 */
[----:B------:R-:W-:-:S02]  /*44b0*/  HADD2.F32 R42, -RZ, R89.H1_H1 ;  /* 0x30000059ff2a7230 */ /* 0x000fc40000004100 */
[C---:B------:R-:W-:Y:S01]  /*44c0*/  FMUL.FTZ R48, R15.reuse, R48 ;  /* 0x000000300f307220 */ /* 0x040fe20000410000 */
[----:B------:R-:W-:Y:S02]  /*44d0*/  HADD2.F32 R89, -RZ, R89.H0_H0 ;  /* 0x20000059ff597230 */ /* 0x000fe40000004100 */
[-C--:B------:R-:W-:Y:S01]  /*44e0*/  FFMA.FTZ R52, R15, R46.reuse, -R52 ;  /* 0x0000002e0f347223 */ /* 0x080fe20000010834 */
[----:B------:R-:W-:Y:S02]  /*44f0*/  HADD2.F32 R13, -RZ, R12.H1_H1 ;  /* 0x3000000cff0d7230 */ /* 0x000fe40000004100 */
[----:B------:R-:W-:Y:S01]  /*4500*/  FFMA.FTZ R51, R41, R46, R48 ;  /* 0x0000002e29337223 */ /* 0x000fe20000010030 */
[----:B------:R-:W-:Y:S02]  /*4510*/  HADD2.F32 R14, -RZ, R40.H1_H1 ;  /* 0x30000028ff0e7230 */ /* 0x000fe40000004100 */
[----:B------:R-:W-:Y:S02]  /*4520*/  HADD2.F32 R12, -RZ, R12.H0_H0 ;  /* 0x2000000cff0c7230 */ /* 0x000fe40000004100 */
[----:B------:R-:W-:Y:S01]  /*4530*/  FMUL.FTZ R43, R13, R42 ;  /* 0x0000002a0d2b7220 */ /* 0x000fe20000410000 */
[----:B------:R-:W-:-:S02]  /*4540*/  HADD2.F32 R40, -RZ, R40.H0_H0 ;  /* 0x20000028ff287230 */ /* 0x000fc40000004100 */
[-C--:B------:R-:W-:Y:S01]  /*4550*/  FMUL.FTZ R49, R14, R89.reuse ;  /* 0x000000590e317220 */ /* 0x080fe20000410000 */
[--C-:B------:R-:W-:Y:S02]  /*4560*/  HADD2.F32 R15, -RZ, R104.reuse.H1_H1 ;  /* 0x30000068ff0f7230 */ /* 0x100fe40000004100 */
[----:B------:R-:W-:Y:S01]  /*4570*/  FMUL.FTZ R42, R12, R42 ;  /* 0x0000002a0c2a7220 */ /* 0x000fe20000410000 */
[----:B------:R-:W-:Y:S02]  /*4580*/  HADD2.F32 R41, -RZ, R104.H0_H0 ;  /* 0x20000068ff297230 */ /* 0x000fe40000004100 */
[----:B------:R-:W-:Y:S01]  /*4590*/  FMUL.FTZ R89, R40, R89 ;  /* 0x0000005928597220 */ /* 0x000fe20000410000 */
[-C--:B------:R-:W-:Y:S01]  /*45a0*/  FFMA.FTZ R43, R12, R15.reuse, -R43 ;  /* 0x0000000f0c2b7223 */ /* 0x080fe2000001082b */
[----:B------:R-:W-:Y:S01]  /*45b0*/  FFMA.FTZ R42, R13, R15, R42 ;  /* 0x0000000f0d2a7223 */ /* 0x000fe2000001002a */
[-C--:B------:R-:W-:Y:S01]  /*45c0*/  FFMA.FTZ R49, R40, R41.reuse, -R49 ;  /* 0x0000002928317223 */ /* 0x080fe20000010831 */
[----:B------:R-:W-:Y:S01]  /*45d0*/  FFMA.FTZ R14, R14, R41, R89 ;  /* 0x000000290e0e7223 */ /* 0x000fe20000010059 */
[----:B------:R-:W-:-:S02]  /*45e0*/  F2FP.F16.F32.PACK_AB R13, R47, R50 ;  /* 0x000000322f0d723e */ /* 0x000fc400000000ff */
[----:B------:R-:W-:Y:S02]  /*45f0*/  F2FP.F16.F32.PACK_AB R15, R51, R52 ;  /* 0x00000034330f723e */ /* 0x000fe400000000ff */
[----:B------:R-:W-:Y:S02]  /*4600*/  F2FP.F16.F32.PACK_AB R12, R42, R43 ;  /* 0x0000002b2a0c723e */ /* 0x000fe400000000ff */
[----:B------:R-:W-:-:S07]  /*4610*/  F2FP.F16.F32.PACK_AB R14, R14, R49 ;  /* 0x000000310e0e723e */ /* 0x000fce00000000ff */
.L_x_1405:
[----:B------:R-:W-:Y:S05]  /*4620*/  BSYNC B2 ;  /* 0x0000000000027941 */ /* 0x000fea0003800000 */
.L_x_1404:
[----:B---3--:R1:W-:Y:S02]  /*4630*/  ST.E.128 desc[UR52][R44.64], R12 ;  /* 0x0000000c2c007985 */ /* 0x0083e4000c101d34 */
.L_x_1403:
[----:B------:R-:W-:Y:S05]  /*4640*/  BSYNC B1 ;  /* 0x0000000000017941 */ /* 0x000fea0003800000 */
.L_x_1402:
[----:B------:R-:W-:-:S13]  /*4650*/  LOP3.LUT P3, RZ, R29, 0x20, RZ, 0xc0, !PT ;  /* 0x000000201dff7812 */ /* 0x000fda000786c0ff */
        /* <DEDUP_REMOVED lines=9> */
[----:B------:R-:W-:Y:S01]  /*46f0*/  SHF.R.U64 R11, R36, 0x10, R37 ;  /* 0x00000010240b7819 */ /* 0x000fe20000001225 */
[--C-:B---3--:R-:W-:Y:S01]  /*4700*/  HADD2.F32 R36, -RZ, R15.reuse.H1_H1 ;  /* 0x3000000fff247230 */ /* 0x108fe20000004100 */
[--C-:B------:R-:W-:Y:S01]  /*4710*/  SHF.R.U64 R42, R38, 0x10, R39.reuse ;  /* 0x00000010262a7819 */ /* 0x100fe20000001227 */
[----:B------:R-:W-:Y:S01]  /*4720*/  HADD2.F32 R15, -RZ, R15.H0_H0 ;  /* 0x2000000fff0f7230 */ /* 0x000fe20000004100 */
[----:B------:R-:W-:Y:S01]  /*4730*/  SHF.R.U32.HI R39, RZ, 0x10, R39 ;  /* 0x00000010ff277819 */ /* 0x000fe20000011627 */
[----:B------:R-:W-:Y:S01]  /*4740*/  HADD2.F32 R38, -RZ, R11.H0_H0 ;  /* 0x2000000bff267230 */ /* 0x000fe20000004100 */
[----:B------:R-:W-:Y:S01]  /*4750*/  SHF.R.U32.HI R37, RZ, 0x10, R37 ;  /* 0x00000010ff257819 */ /* 0x000fe20000011625 */
[----:B------:R-:W-:Y:S02]  /*4760*/  HADD2.F32 R42, -RZ, R42.H0_H0 ;  /* 0x2000002aff2a7230 */ /* 0x000fe40000004100 */
[----:B------:R-:W-:Y:S02]  /*4770*/  HADD2.F32 R39, -RZ, R39.H0_H0 ;  /* 0x20000027ff277230 */ /* 0x000fe40000004100 */
[----:B------:R-:W-:-:S02]  /*4780*/  HADD2.F32 R11, -RZ, R13.H1_H1 ;  /* 0x3000000dff0b7230 */ /* 0x000fc40000004100 */
[----:B------:R-:W-:Y:S02]  /*4790*/  HADD2.F32 R13, -RZ, R13.H0_H0 ;  /* 0x2000000dff0d7230 */ /* 0x000fe40000004100 */
[-C--:B------:R-:W-:Y:S01]  /*47a0*/  FMUL.FTZ R43, R15, R39.reuse ;  /* 0x000000270f2b7220 */ /* 0x080fe20000410000 */
[----:B------:R-:W-:Y:S02]  /*47b0*/  HADD2.F32 R37, -RZ, R37.H0_H0 ;  /* 0x20000025ff257230 */ /* 0x000fe40000004100 */
[-C--:B------:R-:W-:Y:S01]  /*47c0*/  FMUL.FTZ R44, R11, R42.reuse ;  /* 0x0000002a0b2c7220 */ /* 0x080fe20000410000 */
[C---:B------:R-:W-:Y:S01]  /*47d0*/  FMUL.FTZ R46, R36.reuse, R39 ;  /* 0x00000027242e7220 */ /* 0x040fe20000410000 */
[C---:B------:R-:W-:Y:S01]  /*47e0*/  FMUL.FTZ R42, R13.reuse, R42 ;  /* 0x0000002a0d2a7220 */ /* 0x040fe20000410000 */
[----:B------:R-:W-:Y:S01]  /*47f0*/  FFMA.FTZ R45, R36, R37, R43 ;  /* 0x00000025242d7223 */ /* 0x000fe2000001002b */
[-C--:B------:R-:W-:Y:S02]  /*4800*/  FFMA.FTZ R44, R13, R38.reuse, -R44 ;  /* 0x000000260d2c7223 */ /* 0x080fe4000001082c */
[----:B------:R-:W-:Y:S01]  /*4810*/  FFMA.FTZ R39, R11, R38, R42 ;  /* 0x000000260b277223 */ /* 0x000fe2000001002a */
[----:B------:R-:W-:-:S02]  /*4820*/  HADD2.F32 R36, -RZ, R88.H0_H0 ;  /* 0x20000058ff247230 */ /* 0x000fc40000004100 */
[----:B------:R-:W-:Y:S01]  /*4830*/  FFMA.FTZ R46, R15, R37, -R46 ;  /* 0x000000250f2e7223 */ /* 0x000fe2000001082e */
[----:B------:R-:W-:Y:S02]  /*4840*/  HADD2.F32 R88, -RZ, R88.H1_H1 ;  /* 0x30000058ff587230 */ /* 0x000fe40000004100 */
[----:B------:R-:W-:Y:S02]  /*4850*/  HADD2.F32 R11, -RZ, R12.H1_H1 ;  /* 0x3000000cff0b7230 */ /* 0x000fe40000004100 */
[----:B------:R-:W-:Y:S02]  /*4860*/  HADD2.F32 R13, -RZ, R14.H1_H1 ;  /* 0x3000000eff0d7230 */ /* 0x000fe40000004100 */
[----:B------:R-:W-:Y:S02]  /*4870*/  HADD2.F32 R12, -RZ, R12.H0_H0 ;  /* 0x2000000cff0c7230 */ /* 0x000fe40000004100 */
[----:B------:R-:W-:Y:S01]  /*4880*/  FMUL.FTZ R37, R11, R36 ;  /* 0x000000240b257220 */ /* 0x000fe20000410000 */
[----:B------:R-:W-:-:S02]  /*4890*/  HADD2.F32 R14, -RZ, R14.H0_H0 ;  /* 0x2000000eff0e7230 */ /* 0x000fc40000004100 */
[----:B------:R-:W-:Y:S01]  /*48a0*/  FMUL.FTZ R43, R13, R88 ;  /* 0x000000580d2b7220 */ /* 0x000fe20000410000 */
[--C-:B------:R-:W-:Y:S02]  /*48b0*/  HADD2.F32 R15, -RZ, R63.reuse.H0_H0 ;  /* 0x2000003fff0f7230 */ /* 0x100fe40000004100 */
[----:B------:R-:W-:Y:S01]  /*48c0*/  FMUL.FTZ R36, R12, R36 ;  /* 0x000000240c247220 */ /* 0x000fe20000410000 */
[----:B------:R-:W-:Y:S02]  /*48d0*/  HADD2.F32 R63, -RZ, R63.H1_H1 ;  /* 0x3000003fff3f7230 */ /* 0x000fe40000004100 */
        /* <DEDUP_REMOVED lines=9> */
.L_x_1407:
[----:B------:R-:W-:Y:S05]  /*4970*/  BSYNC B1 ;  /* 0x0000000000017941 */ /* 0x000fea0003800000 */
.L_x_1406:
[----:B---3--:R1:W-:Y:S01]  /*4980*/  ST.E.128 desc[UR52][R40.64], R12 ;  /* 0x0000000c28007985 */ /* 0x0083e2000c101d34 */
[----:B------:R-:W-:Y:S05]  /*4990*/  BRA `(.L_x_1385) ;  /* 0x0000002000c87947 */ /* 0x000fea0003800000 */
.L_x_1378:
        /* <DEDUP_REMOVED lines=19> */
[----:B------:R-:W-:Y:S01]  /*4ad0*/  IADD3 R14, P2, R68, R14, RZ ;  /* 0x0000000e440e7210 */ /* 0x000fe20007f5e0ff */
[----:B------:R-:W-:Y:S01]  /*4ae0*/  ULDC.64 UR4, c[0x0][0x3e8] ;  /* 0x0000fa0000047ab9 */ /* 0x000fe20000000a00 */
[----:B------:R-:W-:Y:S02]  /*4af0*/  CS2R R46, SRZ ;  /* 0x00000000002e7805 */ /* 0x000fe4000001ff00 */
[----:B------:R-:W-:Y:S02]  /*4b00*/  CS2R R44, SRZ ;  /* 0x00000000002c7805 */ /* 0x000fe4000001ff00 */
[----:B------:R-:W-:Y:S01]  /*4b10*/  CS2R R58, SRZ ;  /* 0x00000000003a7805 */ /* 0x000fe2000001ff00 */
[----:B------:R-:W-:Y:S01]  /*4b20*/  IMAD.X R13, R11, 0x1, R78, P2 ;  /* 0x000000010b0d7824 */ /* 0x000fe200010e064e */
[----:B------:R-:W-:Y:S02]  /*4b30*/  IADD3 R11, P2, R72, R12, RZ ;  /* 0x0000000c480b7210 */ /* 0x000fe40007f5e0ff */
        /* <DEDUP_REMOVED lines=24> */
.L_x_1409:
[----:B------:R-:W-:Y:S05]  /*4cc0*/  BSYNC B1 ;  /* 0x0000000000017941 */ /* 0x000fea0003800000 */
.L_x_1408:
        /* <DEDUP_REMOVED lines=21> */
[----:B------:R-:W-:Y:S01]  /*4e20*/  IMAD.MOV.U32 R11, RZ, RZ, R50 ;  /* 0x000000ffff0b7224 */ /* 0x000fe200078e0032 */
[----:B------:R-:W-:Y:S01]  /*4e30*/  PRMT R120, R13, 0x7610, R120 ;  /* 0x000076100d787816 */ /* 0x000fe20000000078 */
[----:B------:R-:W-:Y:S01]  /*4e40*/  IMAD.MOV.U32 R12, RZ, RZ, R51 ;  /* 0x000000ffff0c7224 */ /* 0x000fe200078e0033 */
[----:B------:R-:W-:Y:S01]  /*4e50*/  PRMT R109, R14, 0x7610, R109 ;  /* 0x000076100e6d7816 */ /* 0x000fe2000000006d */
[----:B------:R-:W-:Y:S02]  /*4e60*/  IMAD.MOV.U32 R13, RZ, RZ, R48 ;  /* 0x000000ffff0d7224 */ /* 0x000fe400078e0030 */
        /* <DEDUP_REMOVED lines=15> */
[----:B------:R-:W-:Y:S02]  /*4f60*/  PRMT R120, R120, 0x5410, R13 ;  /* 0x0000541078787816 */ /* 0x000fe4000000000d */
[----:B------:R-:W-:Y:S02]  /*4f70*/  PRMT R121, R14, 0x5410, R12 ;  /* 0x000054100e797816 */ /* 0x000fe4000000000c */
[----:B------:R-:W-:Y:S01]  /*4f80*/  PRMT R108, R11, 0x7610, R108 ;  /* 0x000076100b6c7816 */ /* 0x000fe2000000006c */
[----:B------:R-:W-:Y:S06]  /*4f90*/  @!P2 BRA `(.L_x_1410) ;  /* 0x000000000004a947 */ /* 0x000fec0003800000 */
[----:B------:R-:W-:Y:S01]  /*4fa0*/  BPT.TRAP 0x1 ;  /* 0x000000040000795c */ /* 0x000fe20000300000 */
.L_x_1410:
[----:B------:R-:W2:Y:S01]  /*4fb0*/  LDL R11, [R1] ;  /* 0x00000000010b7983 */ /* 0x000ea20000100800 */
[----:B------:R-:W-:Y:S01]  /*4fc0*/  IMAD R35, R19, 0x8, R2 ;  /* 0x0000000813237824 */ /* 0x000fe200078e0202 */
[----:B------:R-:W-:Y:S01]  /*4fd0*/  BSSY B1, `(.L_x_1411) ;  /* 0x0000004000017945 */ /* 0x000fe20003800000 */
[----:B--2---:R-:W-:-:S04]  /*4fe0*/  SHF.L.U32 R85, R11, 0x1f, RZ ;  /* 0x0000001f0b557819 */ /* 0x004fc800000006ff */
[----:B------:R-:W0:Y:S02]  /*4ff0*/  SYNCS.PHASECHK.TRANS64.TRYWAIT P4, [R35+URZ+0x2d890], R85 ;  /* 0x02d89055230075a7 */ /* 0x000e24000808017f */
[----:B0-----:R-:W-:Y:S05]  /*5000*/  @!P4 BRA `(.L_x_1412) ;  /* 0x000001d40088c947 */ /* 0x001fea0003800000 */
.L_x_1719:
[----:B------:R-:W-:Y:S05]  /*5010*/  BSYNC B1 ;  /* 0x0000000000017941 */ /* 0x000fea0003800000 */
.L_x_1411:
[----:B------:R-:W-:-:S03]  /*5020*/  UMOV UR4, 0xffffffff ;  /* 0xffffffff00047882 */ /* 0x000fc60000000000 */
[----:B------:R-:W-:Y:S05]  /*5030*/  BRA.DIV UR4, `(.L_x_1413) ;  /* 0x000001d604907947 */ /* 0x000fea000b800000 */
[----:B------:R1:W2:Y:S04]  /*5040*/  SHFL.IDX PT, R89, R62, RZ, 0x1e1f ;  /* 0x001e1fff3e597589 */ /* 0x0002a800000e0000 */
[----:B------:R1:W3:Y:S02]  /*5050*/  SHFL.IDX PT, R88, R60, RZ, 0x1e1f ;  /* 0x001e1fff3c587589 */ /* 0x0002e400000e0000 */
.L_x_1723:
[----:B------:R-:W-:Y:S05]  /*5060*/  @P3 BRA `(.L_x_1385) ;  /* 0x0000001c00143947 */ /* 0x000fea0003800000 */
[----:B------:R-:W4:Y:S01]  /*5070*/  LDC R11, c[0x0][0x2f4] ;  /* 0x0000bd00ff0b7b82 */ /* 0x000f220000000800 */
[----:B------:R-:W-:Y:S01]  /*5080*/  ISETP.NE.AND P3, PT, R30, RZ, PT ;  /* 0x000000ff1e00720c */ /* 0x000fe20003f65270 */
[----:B------:R-:W-:Y:S01]  /*5090*/  BSSY B1, `(.L_x_1414) ;  /* 0x0000079000017945 */ /* 0x000fe20003800000 */
[----:B----4-:R-:W-:-:S11]  /*50a0*/  IMAD.IADD R104, R11, 0x1, -R100 ;  /* 0x000000010b687824 */ /* 0x010fd600078e0a64 */
[----:B------:R-:W-:Y:S05]  /*50b0*/  @!P3 BRA `(.L_x_1415) ;  /* 0x0000000400d8b947 */ /* 0x000fea0003800000 */
[----:B-1----:R-:W4:Y:S04]  /*50c0*/  LDL R60, [R1+0x14] ;  /* 0x00001400013c7983 */ /* 0x002f280000100800 */
[----:B------:R-:W5:Y:S04]  /*50d0*/  LDL R15, [R1+0x20] ;  /* 0x00002000010f7983 */ /* 0x000f680000100800 */
[----:B------:R-:W2:Y:S01]  /*50e0*/  LDL R14, [R1+0x24] ;  /* 0x00002400010e7983 */ /* 0x000ea20000100800 */
[----:B------:R-:W-:Y:S01]  /*50f0*/  SEL R12, R100, R104, !P0 ;  /* 0x00000068640c7207 */ /* 0x000fe20004000000 */
[----:B------:R-:W-:Y:S01]  /*5100*/  BSSY B2, `(.L_x_1416) ;  /* 0x000006b000027945 */ /* 0x000fe20003800000 */
[----:B------:R-:W-:-:S02]  /*5110*/  ISETP.GE.AND P3, PT, R16, R99, PT ;  /* 0x000000631000720c */ /* 0x000fc40003f66270 */
[----:B------:R-:W-:-:S04]  /*5120*/  SHF.R.S32.HI R13, RZ, 0x1f, R12 ;  /* 0x0000001fff0d7819 */ /* 0x000fc8000001140c */
[----:B------:R-:W-:-:S04]  /*5130*/  LEA.HI R13, R13, R12, RZ, 0x4 ;  /* 0x0000000c0d0d7211 */ /* 0x000fc800078f20ff */
[----:B------:R-:W-:-:S04]  /*5140*/  SHF.R.S32.HI R12, RZ, 0x4, R13 ;  /* 0x00000004ff0c7819 */ /* 0x000fc8000001140d */
[----:B------:R-:W-:-:S04]  /*5150*/  LEA.HI.SX32 R105, R5, R12, 0x1d ;  /* 0x0000000c05697211 */ /* 0x000fc800078feaff */
[----:B------:R-:W-:-:S04]  /*5160*/  SHF.R.S32.HI R12, RZ, 0x1f, R105 ;  /* 0x0000001fff0c7819 */ /* 0x000fc80000011469 */
[----:B------:R-:W-:Y:S01]  /*5170*/  LEA.HI R12, R12, R105, RZ, 0x2 ;  /* 0x000000690c0c7211 */ /* 0x000fe200078f10ff */
[----:B------:R-:W-:-:S04]  /*5180*/  IMAD.SHL.U32 R105, R105, 0x8, RZ ;  /* 0x0000000869697824 */ /* 0x000fc800078e00ff */
[----:B------:R-:W-:-:S05]  /*5190*/  IMAD.SHL.U32 R12, R12, 0x400, RZ ;  /* 0x000004000c0c7824 */ /* 0x000fca00078e00ff */
[----:B------:R-:W-:Y:S02]  /*51a0*/  LOP3.LUT R12, R12, 0x7ffff000, RZ, 0xc0, !PT ;  /* 0x7ffff0000c0c7812 */ /* 0x000fe400078ec0ff */
[----:B----4-:R-:W-:-:S04]  /*51b0*/  LOP3.LUT R13, R60, 0x18, R105, 0xf8, !PT ;  /* 0x000000183c0d7812 */ /* 0x010fc800078ef869 */
[----:B-----5:R-:W-:Y:S01]  /*51c0*/  LOP3.LUT R13, R13, R15, RZ, 0x3c, !PT ;  /* 0x0000000f0d0d7212 */ /* 0x020fe200078e3cff */
[----:B------:R-:W-:-:S03]  /*51d0*/  IMAD R15, R19, 0x3000, R97 ;  /* 0x00003000130f7824 */ /* 0x000fc600078e0261 */
[----:B--2---:R-:W-:-:S05]  /*51e0*/  IADD3 R12, R13, R12, R14 ;  /* 0x0000000c0d0c7210 */ /* 0x004fca0007ffe00e */
[----:B------:R-:W-:Y:S02]  /*51f0*/  IMAD R13, R19, 0x3000, R12 ;  /* 0x00003000130d7824 */ /* 0x000fe400078e020c */
[--C-:B------:R-:W-:Y:S02]  /*5200*/  IMAD R12, R15, 0x2, R2.reuse ;  /* 0x000000020f0c7824 */ /* 0x100fe400078e0202 */
[----:B------:R-:W-:-:S04]  /*5210*/  IMAD R60, R13, 0x2, R2 ;  /* 0x000000020d3c7824 */ /* 0x000fc800078e0202 */
[----:B------:R-:W1:Y:S04]  /*5220*/  LDS.128 R12, [R12+0x15400] ;  /* 0x015400000c0c7984 */ /* 0x000e680000000c00 */
[----:B------:R-:W2:Y:S01]  /*5230*/  LDS.128 R60, [R60+0x15400] ;  /* 0x015400003c3c7984 */ /* 0x000ea20000000c00 */
[----:B------:R-:W-:Y:S05]  /*5240*/  @P3 BRA `(.L_x_1417) ;  /* 0x0000000400583947 */ /* 0x000fea0003800000 */
[----:B--2---:R-:W-:Y:S01]  /*5250*/  IMAD.MOV.U32 R107, RZ, RZ, R61 ;  /* 0x000000ffff6b7224 */ /* 0x004fe200078e003d */
[----:B------:R-:W-:Y:S01]  /*5260*/  SHF.R.U64 R44, R44, 0x10, R45 ;  /* 0x000000102c2c7819 */ /* 0x000fe2000000122d */
[----:B-1----:R-:W-:Y:S01]  /*5270*/  IMAD.MOV.U32 R106, RZ, RZ, R13 ;  /* 0x000000ffff6a7224 */ /* 0x002fe200078e000d */
        /* <DEDUP_REMOVED lines=54> */
[C---:B------:R-:W-:Y:S01]  /*55e0*/  FMUL.FTZ R109, R106.reuse, R109 ;  /* 0x0000006d6a6d7220 */ /* 0x040fe20000410000 */
        /* <DEDUP_REMOVED lines=9> */
[--C-:B------:R-:W-:Y:S02]  /*5680*/  HADD2.F32 R57, -RZ, R62.reuse.H0_H0 ;  /* 0x2000003eff397230 */ /* 0x100fe40000004100 */
        /* <DEDUP_REMOVED lines=17> */
[----:B------:R-:W-:-:S07]  /*57a0*/  F2FP.F16.F32.PACK_AB R62, R47, R106 ;  /* 0x0000006a2f3e723e */ /* 0x000fce00000000ff */
.L_x_1417:
[----:B------:R-:W-:Y:S05]  /*57b0*/  BSYNC B2 ;  /* 0x0000000000027941 */ /* 0x000fea0003800000 */
.L_x_1416:
[----:B---3--:R-:W-:-:S04]  /*57c0*/  LEA R44, P3, R21, R88, 0x1 ;  /* 0x00000058152c7211 */ /* 0x008fc800078608ff */
[----:B------:R-:W-:Y:S02]  /*57d0*/  LEA.HI.X R45, R21, R89, R94, 0x1, P3 ;  /* 0x00000059152d7211 */ /* 0x000fe400018f0c5e */
[----:B------:R-:W-:-:S03]  /*57e0*/  ISETP.GE.AND P3, PT, R105, R11, PT ;  /* 0x0000000b6900720c */ /* 0x000fc60003f66270 */
[----:B-1----:R1:W-:Y:S10]  /*57f0*/  ST.E.128 desc[UR52][R44.64], R12 ;  /* 0x0000000c2c007985 */ /* 0x0023f4000c101d34 */
[----:B-1----:R-:W-:-:S05]  /*5800*/  @!P3 IMAD.WIDE R12, R105, 0x2, R88 ;  /* 0x00000002690cb825 */ /* 0x002fca00078e0258 */
[----:B--2---:R4:W-:Y:S02]  /*5810*/  @!P3 ST.E.128 desc[UR52][R12.64], R60 ;  /* 0x0000003c0c00b985 */ /* 0x0049e4000c101d34 */
.L_x_1415:
[----:B------:R-:W-:Y:S05]  /*5820*/  BSYNC B1 ;  /* 0x0000000000017941 */ /* 0x000fea0003800000 */
.L_x_1414:
[----:B------:R-:W-:Y:S01]  /*5830*/  ISETP.NE.AND P3, PT, R31, RZ, PT ;  /* 0x000000ff1f00720c */ /* 0x000fe20003f65270 */
[----:B------:R-:W-:-:S12]  /*5840*/  BSSY B1, `(.L_x_1418) ;  /* 0x000007b000017945 */ /* 0x000fd80003800000 */
[----:B------:R-:W-:Y:S05]  /*5850*/  @!P3 BRA `(.L_x_1419) ;  /* 0x0000000400e4b947 */ /* 0x000fea0003800000 */
[----:B------:R-:W5:Y:S04]  /*5860*/  LDL R44, [R1+0x14] ;  /* 0x00001400012c7983 */ /* 0x000f680000100800 */
[----:B------:R-:W5:Y:S04]  /*5870*/  LDL R15, [R1+0x20] ;  /* 0x00002000010f7983 */ /* 0x000f680000100800 */
[----:B------:R-:W5:Y:S01]  /*5880*/  LDL R14, [R1+0x24] ;  /* 0x00002400010e7983 */ /* 0x000f620000100800 */
[----:B------:R-:W-:Y:S01]  /*5890*/  LOP3.LUT P4, RZ, R22, 0x1, RZ, 0xc0, !PT ;  /* 0x0000000116ff7812 */ /* 0x000fe2000788c0ff */
[----:B------:R-:W-:Y:S01]  /*58a0*/  BSSY B2, `(.L_x_1420) ;  /* 0x0000070000027945 */ /* 0x000fe20003800000 */
[----:B---3--:R-:W-:-:S02]  /*58b0*/  LEA R56, P3, R27, R88, 0x1 ;  /* 0x000000581b387211 */ /* 0x008fc400078608ff */
[----:B----4-:R-:W-:Y:S02]  /*58c0*/  SEL R12, R100, R104, !P4 ;  /* 0x00000068640c7207 */ /* 0x010fe40006000000 */
[----:B--2---:R-:W-:Y:S02]  /*58d0*/  LEA.HI.X R57, R27, R89, R93, 0x1, P3 ;  /* 0x000000591b397211 */ /* 0x004fe400018f0c5d */
[----:B------:R-:W-:Y:S02]  /*58e0*/  SHF.R.S32.HI R13, RZ, 0x1f, R12 ;  /* 0x0000001fff0d7819 */ /* 0x000fe4000001140c */
[----:B------:R-:W-:Y:S02]  /*58f0*/  ISETP.GE.AND P3, PT, R3, R99, PT ;  /* 0x000000630300720c */ /* 0x000fe40003f66270 */
[----:B------:R-:W-:-:S04]  /*5900*/  LEA.HI R13, R13, R12, RZ, 0x4 ;  /* 0x0000000c0d0d7211 */ /* 0x000fc800078f20ff */
[----:B------:R-:W-:-:S04]  /*5910*/  SHF.R.S32.HI R13, RZ, 0x4, R13 ;  /* 0x00000004ff0d7819 */ /* 0x000fc8000001140d */
[----:B------:R-:W-:-:S04]  /*5920*/  LEA.HI.SX32 R13, R6, R13, 0x1d ;  /* 0x0000000d060d7211 */ /* 0x000fc800078feaff */
[----:B------:R-:W-:Y:S01]  /*5930*/  SHF.R.S32.HI R12, RZ, 0x1f, R13 ;  /* 0x0000001fff0c7819 */ /* 0x000fe2000001140d */
[----:B------:R-:W-:-:S03]  /*5940*/  IMAD.SHL.U32 R58, R13, 0x8, RZ ;  /* 0x000000080d3a7824 */ /* 0x000fc600078e00ff */
[----:B------:R-:W-:-:S05]  /*5950*/  LEA.HI R13, R12, R13, RZ, 0x2 ;  /* 0x0000000d0c0d7211 */ /* 0x000fca00078f10ff */
[----:B------:R-:W-:-:S05]  /*5960*/  IMAD.SHL.U32 R13, R13, 0x400, RZ ;  /* 0x000004000d0d7824 */ /* 0x000fca00078e00ff */
[----:B------:R-:W-:Y:S02]  /*5970*/  LOP3.LUT R13, R13, 0x7ffff000, RZ, 0xc0, !PT ;  /* 0x7ffff0000d0d7812 */ /* 0x000fe400078ec0ff */
[----:B-----5:R-:W-:-:S04]  /*5980*/  LOP3.LUT R12, R44, 0x18, R58, 0xf8, !PT ;  /* 0x000000182c0c7812 */ /* 0x020fc800078ef83a */
[----:B------:R-:W-:-:S04]  /*5990*/  LOP3.LUT R12, R12, R15, RZ, 0x3c, !PT ;  /* 0x0000000f0c0c7212 */ /* 0x000fc800078e3cff */
[----:B------:R-:W-:Y:S01]  /*59a0*/  IADD3 R12, R12, R13, R14 ;  /* 0x0000000d0c0c7210 */ /* 0x000fe20007ffe00e */
[----:B------:R-:W-:-:S04]  /*59b0*/  IMAD R13, R19, 0x3000, R96 ;  /* 0x00003000130d7824 */ /* 0x000fc800078e0260 */
[----:B------:R-:W-:Y:S02]  /*59c0*/  IMAD R15, R19, 0x3000, R12 ;  /* 0x00003000130f7824 */ /* 0x000fe400078e020c */
[--C-:B------:R-:W-:Y:S02]  /*59d0*/  IMAD R13, R13, 0x2, R2.reuse ;  /* 0x000000020d0d7824 */ /* 0x100fe400078e0202 */
[----:B------:R-:W-:-:S04]  /*59e0*/  IMAD R44, R15, 0x2, R2 ;  /* 0x000000020f2c7824 */ /* 0x000fc800078e0202 */
[----:B------:R-:W2:Y:S04]  /*59f0*/  LDS.128 R12, [R13+0x15400] ;  /* 0x015400000d0c7984 */ /* 0x000ea80000000c00 */
[----:B------:R-:W3:Y:S01]  /*5a00*/  LDS.128 R44, [R44+0x15400] ;  /* 0x015400002c2c7984 */ /* 0x000ee20000000c00 */
[----:B------:R-:W-:Y:S05]  /*5a10*/  @P3 BRA `(.L_x_1421) ;  /* 0x0000000400603947 */ /* 0x000fea0003800000 */
[----:B---3--:R-:W-:Y:S01]  /*5a20*/  IMAD.MOV.U32 R61, RZ, RZ, R45 ;  /* 0x000000ffff3d7224 */ /* 0x008fe200078e002d */
[----:B------:R-:W-:Y:S01]  /*5a30*/  SHF.R.U64 R40, R40, 0x10, R41 ;  /* 0x0000001028287819 */ /* 0x000fe20000001229 */
[----:B--2---:R-:W-:Y:S01]  /*5a40*/  IMAD.MOV.U32 R45, RZ, RZ, R13 ;  /* 0x000000ffff2d7224 */ /* 0x004fe200078e000d */
[----:B------:R-:W-:Y:S01]  /*5a50*/  SHF.R.U64 R54, R54, 0x10, R55 ;  /* 0x0000001036367819 */ /* 0x000fe20000001237 */
[--C-:B-1----:R-:W-:Y:S02]  /*5a60*/  HADD2.F32 R62, -RZ, R118.reuse.H1_H1 ;  /* 0x30000076ff3e7230 */ /* 0x102fe40000004100 */
[----:B------:R-:W-:Y:S02]  /*5a70*/  HADD2.F32 R59, -RZ, R61.H0_H0 ;  /* 0x2000003dff3b7230 */ /* 0x000fe40000004100 */
[----:B------:R-:W-:Y:S02]  /*5a80*/  HADD2.F32 R60, -RZ, R45.H0_H0 ;  /* 0x2000002dff3c7230 */ /* 0x000fe40000004100 */
[----:B------:R-:W-:-:S02]  /*5a90*/  HADD2.F32 R13, -RZ, R118.H0_H0 ;  /* 0x20000076ff0d7230 */ /* 0x000fc40000004100 */
[CC--:B------:R-:W-:Y:S01]  /*5aa0*/  FMUL.FTZ R63, R59.reuse, R62.reuse ;  /* 0x0000003e3b3f7220 */ /* 0x0c0fe20000410000 */
[----:B------:R-:W-:Y:S02]  /*5ab0*/  HADD2.F32 R45, -RZ, R45.H1_H1 ;  /* 0x3000002dff2d7230 */ /* 0x000fe40000004100 */
[C---:B------:R-:W-:Y:S01]  /*5ac0*/  FMUL.FTZ R62, R60.reuse, R62 ;  /* 0x0000003e3c3e7220 */ /* 0x040fe20000410000 */
[----:B------:R-:W-:Y:S02]  /*5ad0*/  HADD2.F32 R40, -RZ, R40.H0_H0 ;  /* 0x20000028ff287230 */ /* 0x000fe40000004100 */
[-C--:B------:R-:W-:Y:S01]  /*5ae0*/  FFMA.FTZ R60, R60, R13.reuse, -R63 ;  /* 0x0000000d3c3c7223 */ /* 0x080fe2000001083f */
[----:B------:R-:W-:Y:S02]  /*5af0*/  HADD2.F32 R107, -RZ, R116.H1_H1 ;  /* 0x30000074ff6b7230 */ /* 0x000fe40000004100 */
[----:B------:R-:W-:Y:S01]  /*5b00*/  FFMA.FTZ R59, R59, R13, R62 ;  /* 0x0000000d3b3b7223 */ /* 0x000fe2000001003e */
[----:B------:R-:W-:Y:S01]  /*5b10*/  SHF.R.U32.HI R62, RZ, 0x10, R53 ;  /* 0x00000010ff3e7819 */ /* 0x000fe20000011635 */
[----:B------:R-:W-:Y:S01]  /*5b20*/  HADD2.F32 R13, -RZ, R61.H1_H1 ;  /* 0x3000003dff0d7230 */ /* 0x000fe20000004100 */
[----:B------:R-:W-:-:S02]  /*5b30*/  SHF.R.U32.HI R61, RZ, 0x10, R41 ;  /* 0x00000010ff3d7819 */ /* 0x000fc40000011629 */
[----:B------:R-:W-:Y:S01]  /*5b40*/  SHF.R.U64 R53, R52, 0x10, R53 ;  /* 0x0000001034357819 */ /* 0x000fe20000001235 */
[----:B------:R-:W-:Y:S02]  /*5b50*/  HADD2.F32 R62, -RZ, R62.H0_H0 ;  /* 0x2000003eff3e7230 */ /* 0x000fe40000004100 */
[----:B------:R-:W-:Y:S02]  /*5b60*/  HADD2.F32 R61, -RZ, R61.H0_H0 ;  /* 0x2000003dff3d7230 */ /* 0x000fe40000004100 */
[----:B------:R-:W-:Y:S02]  /*5b70*/  HADD2.F32 R52, -RZ, R15.H0_H0 ;  /* 0x2000000fff347230 */ /* 0x000fe40000004100 */
[-C--:B------:R-:W-:Y:S01]  /*5b80*/  FMUL.FTZ R63, R13, R62.reuse ;  /* 0x0000003e0d3f7220 */ /* 0x080fe20000410000 */
[C---:B------:R-:W-:Y:S01]  /*5b90*/  FMUL.FTZ R62, R45.reuse, R62 ;  /* 0x0000003e2d3e7220 */ /* 0x040fe20000410000 */
[----:B------:R-:W-:Y:S02]  /*5ba0*/  HADD2.F32 R53, -RZ, R53.H0_H0 ;  /* 0x20000035ff357230 */ /* 0x000fe40000004100 */
[-C--:B------:R-:W-:Y:S01]  /*5bb0*/  FFMA.FTZ R45, R45, R61.reuse, -R63 ;  /* 0x0000003d2d2d7223 */ /* 0x080fe2000001083f */
[----:B------:R-:W-:Y:S01]  /*5bc0*/  FFMA.FTZ R13, R13, R61, R62 ;  /* 0x0000003d0d0d7223 */ /* 0x000fe2000001003e */
[----:B------:R-:W-:-:S02]  /*5bd0*/  HADD2.F32 R63, -RZ, R117.H1_H1 ;  /* 0x30000075ff3f7230 */ /* 0x000fc40000004100 */
[----:B------:R-:W-:Y:S01]  /*5be0*/  HADD2.F32 R61, -RZ, R47.H0_H0 ;  /* 0x2000002fff3d7230 */ /* 0x000fe20000004100 */
[----:B------:R-:W-:Y:S01]  /*5bf0*/  F2FP.F16.F32.PACK_AB R45, R45, R60 ;  /* 0x0000003c2d2d723e */ /* 0x000fe200000000ff */
[----:B------:R-:W-:Y:S01]  /*5c00*/  HADD2.F32 R62, -RZ, R117.H0_H0 ;  /* 0x20000075ff3e7230 */ /* 0x000fe20000004100 */
[----:B------:R-:W-:Y:S02]  /*5c10*/  F2FP.F16.F32.PACK_AB R59, R13, R59 ;  /* 0x0000003b0d3b723e */ /* 0x000fe400000000ff */
[CC--:B------:R-:W-:Y:S01]  /*5c20*/  FMUL.FTZ R105, R61.reuse, R63.reuse ;  /* 0x0000003f3d697220 */ /* 0x0c0fe20000410000 */
[C---:B------:R-:W-:Y:S01]  /*5c30*/  FMUL.FTZ R63, R52.reuse, R63 ;  /* 0x0000003f343f7220 */ /* 0x040fe20000410000 */
[----:B------:R-:W-:Y:S02]  /*5c40*/  IMAD.MOV.U32 R13, RZ, RZ, R45 ;  /* 0x000000ffff0d7224 */ /* 0x000fe400078e002d */
[-C--:B------:R-:W-:Y:S01]  /*5c50*/  FFMA.FTZ R52, R52, R62.reuse, -R105 ;  /* 0x0000003e34347223 */ /* 0x080fe20000010869 */
[----:B------:R-:W-:Y:S01]  /*5c60*/  FFMA.FTZ R63, R61, R62, R63 ;  /* 0x0000003e3d3f7223 */ /* 0x000fe2000001003f */
[----:B------:R-:W-:Y:S01]  /*5c70*/  SHF.R.U32.HI R62, RZ, 0x10, R55 ;  /* 0x00000010ff3e7819 */ /* 0x000fe20000011637 */
[----:B------:R-:W-:Y:S01]  /*5c80*/  HADD2.F32 R61, -RZ, R47.H1_H1 ;  /* 0x3000002fff3d7230 */ /* 0x000fe20000004100 */
[----:B------:R-:W-:Y:S01]  /*5c90*/  SHF.R.U32.HI R105, RZ, 0x10, R43 ;  /* 0x00000010ff697819 */ /* 0x000fe2000001162b */
[----:B------:R-:W-:-:S02]  /*5ca0*/  IMAD.MOV.U32 R45, RZ, RZ, R59 ;  /* 0x000000ffff2d7224 */ /* 0x000fc400078e003b */
[----:B------:R-:W-:Y:S02]  /*5cb0*/  HADD2.F32 R47, -RZ, R62.H0_H0 ;  /* 0x2000003eff2f7230 */ /* 0x000fe40000004100 */
[----:B------:R-:W-:Y:S02]  /*5cc0*/  HADD2.F32 R62, -RZ, R15.H1_H1 ;  /* 0x3000000fff3e7230 */ /* 0x000fe40000004100 */
[----:B------:R-:W-:Y:S02]  /*5cd0*/  HADD2.F32 R15, -RZ, R105.H0_H0 ;  /* 0x20000069ff0f7230 */ /* 0x000fe40000004100 */
[-C--:B------:R-:W-:Y:S01]  /*5ce0*/  FMUL.FTZ R105, R61, R47.reuse ;  /* 0x0000002f3d697220 */ /* 0x080fe20000410000 */
[----:B------:R-:W-:-:S03]  /*5cf0*/  FMUL.FTZ R106, R62, R47 ;  /* 0x0000002f3e6a7220 */ /* 0x000fc60000410000 */
[-C--:B------:R-:W-:Y:S01]  /*5d00*/  FFMA.FTZ R47, R62, R15.reuse, -R105 ;  /* 0x0000000f3e2f7223 */ /* 0x080fe20000010869 */
[----:B------:R-:W-:Y:S02]  /*5d10*/  HADD2.F32 R105, -RZ, R12.H0_H0 ;  /* 0x2000000cff697230 */ /* 0x000fe40000004100 */
[----:B------:R-:W-:Y:S01]  /*5d20*/  FFMA.FTZ R15, R61, R15, R106 ;  /* 0x0000000f3d0f7223 */ /* 0x000fe2000001006a */
[--C-:B------:R-:W-:Y:S02]  /*5d30*/  HADD2.F32 R61, -RZ, R44.reuse.H0_H0 ;  /* 0x2000002cff3d7230 */ /* 0x100fe40000004100 */
[----:B------:R-:W-:Y:S01]  /*5d40*/  HADD2.F32 R44, -RZ, R44.H1_H1 ;  /* 0x3000002cff2c7230 */ /* 0x000fe20000004100 */
[----:B------:R-:W-:Y:S01]  /*5d50*/  F2FP.F16.F32.PACK_AB R47, R47, R52 ;  /* 0x000000342f2f723e */ /* 0x000fe200000000ff */
[----:B------:R-:W-:Y:S02]  /*5d60*/  HADD2.F32 R12, -RZ, R12.H1_H1 ;  /* 0x3000000cff0c7230 */ /* 0x000fe40000004100 */
[----:B------:R-:W-:Y:S01]  /*5d70*/  FMUL.FTZ R106, R61, R107 ;  /* 0x0000006b3d6a7220 */ /* 0x000fe20000410000 */
[----:B------:R-:W-:-:S02]  /*5d80*/  HADD2.F32 R62, -RZ, R116.H0_H0 ;  /* 0x20000074ff3e7230 */ /* 0x000fc40000004100 */
[----:B------:R-:W-:Y:S01]  /*5d90*/  FMUL.FTZ R41, R44, R53 ;  /* 0x000000352c297220 */ /* 0x000fe20000410000 */
[----:B------:R-:W-:Y:S01]  /*5da0*/  FMUL.FTZ R107, R105, R107 ;  /* 0x0000006b696b7220 */ /* 0x000fe20000410000 */
[C---:B------:R-:W-:Y:S01]  /*5db0*/  FMUL.FTZ R53, R12.reuse, R53 ;  /* 0x000000350c357220 */ /* 0x040fe20000410000 */
[----:B------:R-:W-:Y:S01]  /*5dc0*/  F2FP.F16.F32.PACK_AB R63, R15, R63 ;  /* 0x0000003f0f3f723e */ /* 0x000fe200000000ff */
[-C--:B------:R-:W-:Y:S01]  /*5dd0*/  FFMA.FTZ R41, R12, R40.reuse, -R41 ;  /* 0x000000280c297223 */ /* 0x080fe20000010829 */
[----:B------:R-:W-:Y:S02]  /*5de0*/  HADD2.F32 R12, -RZ, R14.H0_H0 ;  /* 0x2000000eff0c7230 */ /* 0x000fe40000004100 */
[----:B------:R-:W-:Y:S01]  /*5df0*/  FFMA.FTZ R40, R44, R40, R53 ;  /* 0x000000282c287223 */ /* 0x000fe20000010035 */
[----:B------:R-:W-:Y:S02]  /*5e00*/  HADD2.F32 R53, -RZ, R115.H1_H1 ;  /* 0x30000073ff357230 */ /* 0x000fe40000004100 */
[----:B------:R-:W-:Y:S01]  /*5e10*/  FFMA.FTZ R107, R61, R62, R107 ;  /* 0x0000003e3d6b7223 */ /* 0x000fe2000001006b */
[----:B------:R-:W-:-:S02]  /*5e20*/  HADD2.F32 R44, -RZ, R46.H0_H0 ;  /* 0x2000002eff2c7230 */ /* 0x000fc40000004100 */
[----:B------:R-:W-:Y:S01]  /*5e30*/  FFMA.FTZ R106, R105, R62, -R106 ;  /* 0x0000003e696a7223 */ /* 0x000fe2000001086a */
[----:B------:R-:W-:Y:S02]  /*5e40*/  HADD2.F32 R115, -RZ, R115.H0_H0 ;  /* 0x20000073ff737230 */ /* 0x000fe40000004100 */
[----:B------:R-:W-:Y:S02]  /*5e50*/  HADD2.F32 R46, -RZ, R46.H1_H1 ;  /* 0x3000002eff2e7230 */ /* 0x000fe40000004100 */
[-C--:B------:R-:W-:Y:S01]  /*5e60*/  FMUL.FTZ R55, R44, R53.reuse ;  /* 0x000000352c377220 */ /* 0x080fe20000410000 */
[C---:B------:R-:W-:Y:S01]  /*5e70*/  FMUL.FTZ R53, R12.reuse, R53 ;  /* 0x000000350c357220 */ /* 0x040fe20000410000 */
[----:B------:R-:W-:Y:S01]  /*5e80*/  HADD2.F32 R14, -RZ, R14.H1_H1 ;  /* 0x3000000eff0e7230 */ /* 0x000fe20000004100 */
[----:B------:R-:W-:Y:S01]  /*5e90*/  F2FP.F16.F32.PACK_AB R106, R41, R106 ;  /* 0x0000006a296a723e */ /* 0x000fe200000000ff */
[-C--:B------:R-:W-:Y:S01]  /*5ea0*/  FFMA.FTZ R12, R12, R115.reuse, -R55 ;  /* 0x000000730c0c7223 */ /* 0x080fe20000010837 */
[----:B------:R-:W-:Y:S01]  /*5eb0*/  FFMA.FTZ R44, R44, R115, R53 ;  /* 0x000000732c2c7223 */ /* 0x000fe20000010035 */
[----:B------:R-:W-:Y:S01]  /*5ec0*/  SHF.R.U64 R53, R42, 0x10, R43 ;  /* 0x000000102a357819 */ /* 0x000fe2000000122b */
[----:B------:R-:W-:Y:S01]  /*5ed0*/  HADD2.F32 R43, -RZ, R54.H0_H0 ;  /* 0x20000036ff2b7230 */ /* 0x000fe20000004100 */
[----:B------:R-:W-:Y:S01]  /*5ee0*/  F2FP.F16.F32.PACK_AB R40, R40, R107 ;  /* 0x0000006b2828723e */ /* 0x000fe200000000ff */
[----:B------:R-:W-:-:S02]  /*5ef0*/  IMAD.MOV.U32 R15, RZ, RZ, R47 ;  /* 0x000000ffff0f7224 */ /* 0x000fc400078e002f */
[----:B------:R-:W-:Y:S02]  /*5f00*/  HADD2.F32 R53, -RZ, R53.H0_H0 ;  /* 0x20000035ff357230 */ /* 0x000fe40000004100 */
        /* <DEDUP_REMOVED lines=9> */
.L_x_1421:
[----:B------:R-:W-:Y:S05]  /*5fa0*/  BSYNC B2 ;  /* 0x0000000000027941 */ /* 0x000fea0003800000 */
.L_x_1420:
[----:B------:R-:W-:Y:S01]  /*5fb0*/  ISETP.GE.AND P3, PT, R58, R11, PT ;  /* 0x0000000b3a00720c */ /* 0x000fe20003f66270 */
[----:B--2---:R2:W-:-:S12]  /*5fc0*/  ST.E.128 desc[UR52][R56.64], R12 ;  /* 0x0000000c38007985 */ /* 0x0045d8000c101d34 */
[----:B------:R-:W-:-:S05]  /*5fd0*/  @!P3 IMAD.WIDE R40, R58, 0x2, R88 ;  /* 0x000000023a28b825 */ /* 0x000fca00078e0258 */
[----:B---3--:R2:W-:Y:S02]  /*5fe0*/  @!P3 ST.E.128 desc[UR52][R40.64], R44 ;  /* 0x0000002c2800b985 */ /* 0x0085e4000c101d34 */
.L_x_1419:
[----:B------:R-:W-:Y:S05]  /*5ff0*/  BSYNC B1 ;  /* 0x0000000000017941 */ /* 0x000fea0003800000 */
.L_x_1418:
[----:B------:R-:W-:-:S13]  /*6000*/  ISETP.NE.AND P3, PT, R32, RZ, PT ;  /* 0x000000ff2000720c */ /* 0x000fda0003f65270 */
[----:B------:R-:W-:Y:S05]  /*6010*/  @!P3 BRA `(.L_x_1385) ;  /* 0x0000000c0028b947 */ /* 0x000fea0003800000 */
[----:B--2---:R-:W2:Y:S04]  /*6020*/  LDL R40, [R1+0x14] ;  /* 0x0000140001287983 */ /* 0x004ea80000100800 */
[----:B------:R-:W5:Y:S04]  /*6030*/  LDL R15, [R1+0x20] ;  /* 0x00002000010f7983 */ /* 0x000f680000100800 */
[----:B------:R-:W5:Y:S01]  /*6040*/  LDL R14, [R1+0x24] ;  /* 0x00002400010e7983 */ /* 0x000f620000100800 */
[----:B------:R-:W-:Y:S01]  /*6050*/  LOP3.LUT P4, RZ, R22, 0x2, RZ, 0xc0, !PT ;  /* 0x0000000216ff7812 */ /* 0x000fe2000788c0ff */
[----:B------:R-:W-:Y:S01]  /*6060*/  BSSY B1, `(.L_x_1422) ;  /* 0x000006c000017945 */ /* 0x000fe20003800000 */
[----:B---3--:R-:W-:-:S02]  /*6070*/  LEA R44, P3, R28, R88, 0x1 ;  /* 0x000000581c2c7211 */ /* 0x008fc400078608ff */
[----:B------:R-:W-:Y:S02]  /*6080*/  SEL R104, R100, R104, !P4 ;  /* 0x0000006864687207 */ /* 0x000fe40006000000 */
[----:B------:R-:W-:Y:S02]  /*6090*/  LEA.HI.X R45, R28, R89, R92, 0x1, P3 ;  /* 0x000000591c2d7211 */ /* 0x000fe400018f0c5c */
[----:B----4-:R-:W-:Y:S02]  /*60a0*/  SHF.R.S32.HI R13, RZ, 0x1f, R104 ;  /* 0x0000001fff0d7819 */ /* 0x010fe40000011468 */
        /* <DEDUP_REMOVED lines=9> */
[----:B--2---:R-:W-:-:S04]  /*6140*/  LOP3.LUT R12, R40, 0x18, R46, 0xf8, !PT ;  /* 0x00000018280c7812 */ /* 0x004fc800078ef82e */
[----:B-----5:R-:W-:-:S04]  /*6150*/  LOP3.LUT R12, R12, R15, RZ, 0x3c, !PT ;  /* 0x0000000f0c0c7212 */ /* 0x020fc800078e3cff */
        /* <DEDUP_REMOVED lines=8> */
[----:B------:R-:W-:Y:S01]  /*61e0*/  SHF.R.U64 R47, R48, 0x10, R49 ;  /* 0x00000010302f7819 */ /* 0x000fe20000001231 */
[----:B---3--:R-:W-:Y:S01]  /*61f0*/  IMAD.MOV.U32 R48, RZ, RZ, R41 ;  /* 0x000000ffff307224 */ /* 0x008fe200078e0029 */
[----:B------:R-:W-:Y:S01]  /*6200*/  SHF.R.U32.HI R53, RZ, 0x10, R49 ;  /* 0x00000010ff357819 */ /* 0x000fe20000011631 */
[----:B--2---:R-:W-:Y:S01]  /*6210*/  IMAD.MOV.U32 R41, RZ, RZ, R15 ;  /* 0x000000ffff297224 */ /* 0x004fe200078e000f */
[--C-:B------:R-:W-:Y:S01]  /*6220*/  SHF.R.U64 R36, R36, 0x10, R37.reuse ;  /* 0x0000001024247819 */ /* 0x100fe20000001225 */
[----:B------:R-:W-:Y:S01]  /*6230*/  HADD2.F32 R56, -RZ, R114.H1_H1 ;  /* 0x30000072ff387230 */ /* 0x000fe20000004100 */
[----:B------:R-:W-:Y:S01]  /*6240*/  SHF.R.U32.HI R52, RZ, 0x10, R37 ;  /* 0x00000010ff347819 */ /* 0x000fe20000011625 */
[----:B------:R-:W-:Y:S01]  /*6250*/  HADD2.F32 R49, -RZ, R48.H0_H0 ;  /* 0x20000030ff317230 */ /* 0x000fe20000004100 */
[----:B------:R-:W-:Y:S01]  /*6260*/  SHF.R.U64 R37, R38, 0x10, R39 ;  /* 0x0000001026257819 */ /* 0x000fe20000001227 */
[----:B------:R-:W-:Y:S01]  /*6270*/  HADD2.F32 R15, -RZ, R13.H0_H0 ;  /* 0x2000000dff0f7230 */ /* 0x000fe20000004100 */
[--C-:B------:R-:W-:Y:S01]  /*6280*/  SHF.R.U64 R38, R50, 0x10, R51.reuse ;  /* 0x0000001032267819 */ /* 0x100fe20000001233 */
[----:B------:R-:W-:Y:S01]  /*6290*/  HADD2.F32 R54, -RZ, R112.H1_H1 ;  /* 0x30000070ff367230 */ /* 0x000fe20000004100 */
[----:B------:R-:W-:Y:S01]  /*62a0*/  SHF.R.U32.HI R50, RZ, 0x10, R51 ;  /* 0x00000010ff327819 */ /* 0x000fe20000011633 */
[----:B------:R-:W-:-:S02]  /*62b0*/  HADD2.F32 R51, -RZ, R48.H1_H1 ;  /* 0x30000030ff337230 */ /* 0x000fc40000004100 */
[-C--:B------:R-:W-:Y:S01]  /*62c0*/  FMUL.FTZ R58, R49, R56.reuse ;  /* 0x00000038313a7220 */ /* 0x080fe20000410000 */
[----:B------:R-:W-:Y:S02]  /*62d0*/  HADD2.F32 R53, -RZ, R53.H0_H0 ;  /* 0x20000035ff357230 */ /* 0x000fe40000004100 */
[C---:B------:R-:W-:Y:S01]  /*62e0*/  FMUL.FTZ R56, R15.reuse, R56 ;  /* 0x000000380f387220 */ /* 0x040fe20000410000 */
[----:B------:R-:W-:Y:S02]  /*62f0*/  HADD2.F32 R48, -RZ, R13.H1_H1 ;  /* 0x3000000dff307230 */ /* 0x000fe40000004100 */
[-C--:B------:R-:W-:Y:S01]  /*6300*/  FFMA.FTZ R13, R15, R54.reuse, -R58 ;  /* 0x000000360f0d7223 */ /* 0x080fe2000001083a */
[----:B------:R-:W-:Y:S02]  /*6310*/  HADD2.F32 R52, -RZ, R52.H0_H0 ;  /* 0x20000034ff347230 */ /* 0x000fe40000004100 */
[-C--:B------:R-:W-:Y:S01]  /*6320*/  FMUL.FTZ R55, R51, R53.reuse ;  /* 0x0000003533377220 */ /* 0x080fe20000410000 */
[----:B------:R-:W-:Y:S01]  /*6330*/  FFMA.FTZ R15, R49, R54, R56 ;  /* 0x00000036310f7223 */ /* 0x000fe20000010038 */
[----:B-1----:R-:W-:Y:S01]  /*6340*/  FMUL.FTZ R60, R48, R53 ;  /* 0x00000035303c7220 */ /* 0x002fe20000410000 */
[----:B------:R-:W-:Y:S01]  /*6350*/  SHF.R.U32.HI R39, RZ, 0x10, R39 ;  /* 0x00000010ff277819 */ /* 0x000fe20000011627 */
[----:B------:R-:W-:-:S02]  /*6360*/  HADD2.F32 R54, -RZ, R43.H1_H1 ;  /* 0x3000002bff367230 */ /* 0x000fc40000004100 */
[-C--:B------:R-:W-:Y:S01]  /*6370*/  FFMA.FTZ R48, R48, R52.reuse, -R55 ;  /* 0x0000003430307223 */ /* 0x080fe20000010837 */
[----:B------:R-:W-:Y:S02]  /*6380*/  HADD2.F32 R53, -RZ, R50.H0_H0 ;  /* 0x20000032ff357230 */ /* 0x000fe40000004100 */
[----:B------:R-:W-:Y:S01]  /*6390*/  FFMA.FTZ R52, R51, R52, R60 ;  /* 0x0000003433347223 */ /* 0x000fe2000001003c */
[----:B------:R-:W-:Y:S02]  /*63a0*/  HADD2.F32 R50, -RZ, R41.H1_H1 ;  /* 0x30000029ff327230 */ /* 0x000fe40000004100 */
[----:B------:R-:W-:Y:S02]  /*63b0*/  HADD2.F32 R58, -RZ, R113.H1_H1 ;  /* 0x30000071ff3a7230 */ /* 0x000fe40000004100 */
[-C--:B------:R-:W-:Y:S01]  /*63c0*/  FMUL.FTZ R55, R54, R53.reuse ;  /* 0x0000003536377220 */ /* 0x080fe20000410000 */
[----:B------:R-:W-:Y:S02]  /*63d0*/  HADD2.F32 R49, -RZ, R43.H0_H0 ;  /* 0x2000002bff317230 */ /* 0x000fe40000004100 */
[----:B------:R-:W-:Y:S01]  /*63e0*/  FMUL.FTZ R53, R50, R53 ;  /* 0x0000003532357220 */ /* 0x000fe20000410000 */
[----:B------:R-:W-:Y:S01]  /*63f0*/  HADD2.F32 R43, -RZ, R41.H0_H0 ;  /* 0x20000029ff2b7230 */ /* 0x000fe20000004100 */
[----:B------:R-:W-:Y:S01]  /*6400*/  F2FP.F16.F32.PACK_AB R15, R52, R15 ;  /* 0x0000000f340f723e */ /* 0x000fe200000000ff */
[----:B------:R-:W-:-:S02]  /*6410*/  HADD2.F32 R51, -RZ, R39.H0_H0 ;  /* 0x20000027ff337230 */ /* 0x000fc40000004100 */
[-C--:B------:R-:W-:Y:S01]  /*6420*/  FMUL.FTZ R60, R49, R58.reuse ;  /* 0x0000003a313c7220 */ /* 0x080fe20000410000 */
[----:B------:R-:W-:Y:S02]  /*6430*/  HADD2.F32 R56, -RZ, R110.H0_H0 ;  /* 0x2000006eff387230 */ /* 0x000fe40000004100 */
[C---:B------:R-:W-:Y:S01]  /*6440*/  FMUL.FTZ R58, R43.reuse, R58 ;  /* 0x0000003a2b3a7220 */ /* 0x040fe20000410000 */
[----:B------:R-:W-:Y:S02]  /*6450*/  HADD2.F32 R114, -RZ, R114.H0_H0 ;  /* 0x20000072ff727230 */ /* 0x000fe40000004100 */
[-C--:B------:R-:W-:Y:S01]  /*6460*/  FFMA.FTZ R50, R50, R51.reuse, -R55 ;  /* 0x0000003332327223 */ /* 0x080fe20000010837 */
[----:B------:R-:W-:Y:S01]  /*6470*/  FFMA.FTZ R54, R54, R51, R53 ;  /* 0x0000003336367223 */ /* 0x000fe20000010035 */
[----:B------:R-:W-:Y:S02]  /*6480*/  HADD2.F32 R51, -RZ, R47.H0_H0 ;  /* 0x2000002fff337230 */ /* 0x000fe40000004100 */
[----:B------:R-:W-:Y:S01]  /*6490*/  FFMA.FTZ R39, R43, R56, -R60 ;  /* 0x000000382b277223 */ /* 0x000fe2000001083c */
[----:B------:R-:W-:-:S02]  /*64a0*/  HADD2.F32 R47, -RZ, R40.H0_H0 ;  /* 0x20000028ff2f7230 */ /* 0x000fc40000004100 */
[----:B------:R-:W-:Y:S01]  /*64b0*/  FFMA.FTZ R41, R49, R56, R58 ;  /* 0x0000003831297223 */ /* 0x000fe2000001003a */
[----:B------:R-:W-:Y:S01]  /*64c0*/  HADD2.F32 R43, -RZ, R12.H0_H0 ;  /* 0x2000000cff2b7230 */ /* 0x000fe20000004100 */
[----:B------:R-:W-:Y:S01]  /*64d0*/  F2FP.F16.F32.PACK_AB R13, R48, R13 ;  /* 0x0000000d300d723e */ /* 0x000fe200000000ff */
[----:B------:R-:W-:Y:S01]  /*64e0*/  HADD2.F32 R49, -RZ, R40.H1_H1 ;  /* 0x30000028ff317230 */ /* 0x000fe20000004100 */
[----:B------:R-:W-:Y:S01]  /*64f0*/  F2FP.F16.F32.PACK_AB R39, R50, R39 ;  /* 0x000000273227723e */ /* 0x000fe200000000ff */
[----:B------:R-:W-:Y:S02]  /*6500*/  HADD2.F32 R40, -RZ, R12.H1_H1 ;  /* 0x3000000cff287230 */ /* 0x000fe40000004100 */
[-C--:B------:R-:W-:Y:S01]  /*6510*/  FMUL.FTZ R12, R47, R114.reuse ;  /* 0x000000722f0c7220 */ /* 0x080fe20000410000 */
[----:B------:R-:W-:Y:S02]  /*6520*/  HADD2.F32 R112, -RZ, R112.H0_H0 ;  /* 0x20000070ff707230 */ /* 0x000fe40000004100 */
[----:B------:R-:W-:Y:S01]  /*6530*/  FMUL.FTZ R114, R43, R114 ;  /* 0x000000722b727220 */ /* 0x000fe20000410000 */
[----:B------:R-:W-:-:S02]  /*6540*/  HADD2.F32 R36, -RZ, R36.H0_H0 ;  /* 0x20000024ff247230 */ /* 0x000fc40000004100 */
[-C--:B------:R-:W-:Y:S01]  /*6550*/  FMUL.FTZ R53, R49, R51.reuse ;  /* 0x0000003331357220 */ /* 0x080fe20000410000 */
[C---:B------:R-:W-:Y:S01]  /*6560*/  FMUL.FTZ R56, R40.reuse, R51 ;  /* 0x0000003328387220 */ /* 0x040fe20000410000 */
[----:B------:R-:W-:Y:S01]  /*6570*/  FFMA.FTZ R114, R47, R112, R114 ;  /* 0x000000702f727223 */ /* 0x000fe20000010072 */
[----:B------:R-:W-:Y:S02]  /*6580*/  HADD2.F32 R47, -RZ, R38.H0_H0 ;  /* 0x20000026ff2f7230 */ /* 0x000fe40000004100 */
[-C--:B------:R-:W-:Y:S01]  /*6590*/  FFMA.FTZ R53, R40, R36.reuse, -R53 ;  /* 0x0000002428357223 */ /* 0x080fe20000010835 */
[----:B------:R-:W-:Y:S01]  /*65a0*/  FFMA.FTZ R49, R49, R36, R56 ;  /* 0x0000002431317223 */ /* 0x000fe20000010038 */
[----:B------:R-:W-:Y:S02]  /*65b0*/  HADD2.F32 R38, -RZ, R42.H0_H0 ;  /* 0x2000002aff267230 */ /* 0x000fe40000004100 */
[----:B------:R-:W-:Y:S01]  /*65c0*/  FFMA.FTZ R12, R43, R112, -R12 ;  /* 0x000000702b0c7223 */ /* 0x000fe2000001080c */
[----:B------:R-:W-:-:S02]  /*65d0*/  HADD2.F32 R113, -RZ, R113.H0_H0 ;  /* 0x20000071ff717230 */ /* 0x000fc40000004100 */
[----:B------:R-:W-:Y:S01]  /*65e0*/  HADD2.F32 R36, -RZ, R14.H0_H0 ;  /* 0x2000000eff247230 */ /* 0x000fe20000004100 */
[----:B------:R-:W-:Y:S01]  /*65f0*/  F2FP.F16.F32.PACK_AB R40, R49, R114 ;  /* 0x000000723128723e */ /* 0x000fe200000000ff */
[----:B------:R-:W-:Y:S02]  /*6600*/  HADD2.F32 R42, -RZ, R42.H1_H1 ;  /* 0x3000002aff2a7230 */ /* 0x000fe40000004100 */
[-C--:B------:R-:W-:Y:S01]  /*6610*/  FMUL.FTZ R51, R38, R113.reuse ;  /* 0x0000007126337220 */ /* 0x080fe20000410000 */
[----:B------:R-:W-:Y:S02]  /*6620*/  HADD2.F32 R14, -RZ, R14.H1_H1 ;  /* 0x3000000eff0e7230 */ /* 0x000fe40000004100 */
[----:B------:R-:W-:Y:S01]  /*6630*/  FMUL.FTZ R113, R36, R113 ;  /* 0x0000007124717220 */ /* 0x000fe20000410000 */
[----:B------:R-:W-:Y:S02]  /*6640*/  HADD2.F32 R43, -RZ, R110.H1_H1 ;  /* 0x3000006eff2b7230 */ /* 0x000fe40000004100 */
[----:B------:R-:W-:Y:S01]  /*6650*/  FMUL.FTZ R55, R42, R47 ;  /* 0x0000002f2a377220 */ /* 0x000fe20000410000 */
[----:B------:R-:W-:-:S02]  /*6660*/  HADD2.F32 R37, -RZ, R37.H0_H0 ;  /* 0x20000025ff257230 */ /* 0x000fc40000004100 */
[----:B------:R-:W-:Y:S01]  /*6670*/  FMUL.FTZ R47, R14, R47 ;  /* 0x0000002f0e2f7220 */ /* 0x000fe20000410000 */
[----:B------:R-:W-:Y:S01]  /*6680*/  F2FP.F16.F32.PACK_AB R12, R53, R12 ;  /* 0x0000000c350c723e */ /* 0x000fe200000000ff */
[-C--:B------:R-:W-:Y:S01]  /*6690*/  FFMA.FTZ R51, R36, R43.reuse, -R51 ;  /* 0x0000002b24337223 */ /* 0x080fe20000010833 */
[----:B------:R-:W-:Y:S01]  /*66a0*/  FFMA.FTZ R113, R38, R43, R113 ;  /* 0x0000002b26717223 */ /* 0x000fe20000010071 */
[-C--:B------:R-:W-:Y:S01]  /*66b0*/  FFMA.FTZ R14, R14, R37.reuse, -R55 ;  /* 0x000000250e0e7223 */ /* 0x080fe20000010837 */
[----:B------:R-:W-:Y:S01]  /*66c0*/  FFMA.FTZ R42, R42, R37, R47 ;  /* 0x000000252a2a7223 */ /* 0x000fe2000001002f */
[----:B------:R-:W-:Y:S01]  /*66d0*/  F2FP.F16.F32.PACK_AB R43, R54, R41 ;  /* 0x00000029362b723e */ /* 0x000fe200000000ff */
[----:B------:R-:W-:Y:S02]  /*66e0*/  IMAD.MOV.U32 R41, RZ, RZ, R15 ;  /* 0x000000ffff297224 */ /* 0x000fe400078e000f */
[----:B------:R-:W-:Y:S01]  /*66f0*/  F2FP.F16.F32.PACK_AB R14, R14, R51 ;  /* 0x000000330e0e723e */ /* 0x000fe200000000ff */
[----:B------:R-:W-:Y:S01]  /*6700*/  IMAD.MOV.U32 R15, RZ, RZ, R39 ;  /* 0x000000ffff0f7224 */ /* 0x000fe200078e0027 */
[----:B------:R-:W-:-:S07]  /*6710*/  F2FP.F16.F32.PACK_AB R42, R42, R113 ;  /* 0x000000712a2a723e */ /* 0x000fce00000000ff */
.L_x_1423:
[----:B------:R-:W-:Y:S05]  /*6720*/  BSYNC B1 ;  /* 0x0000000000017941 */ /* 0x000fea0003800000 */
.L_x_1422:
[----:B--2---:R2:W-:Y:S01]  /*6730*/  ST.E.128 desc[UR52][R44.64], R12 ;  /* 0x0000000c2c007985 */ /* 0x0045e2000c101d34 */
[----:B------:R-:W-:-:S13]  /*6740*/  ISETP.GE.AND P3, PT, R46, R11, PT ;  /* 0x0000000b2e00720c */ /* 0x000fda0003f66270 */
[----:B------:R-:W-:Y:S05]  /*6750*/  @P3 BRA `(.L_x_1385) ;  /* 0x0000000400583947 */ /* 0x000fea0003800000 */
[----:B------:R-:W-:-:S05]  /*6760*/  IMAD.WIDE R88, R46, 0x2, R88 ;  /* 0x000000022e587825 */ /* 0x000fca00078e0258 */
[----:B---3--:R3:W-:Y:S01]  /*6770*/  ST.E.128 desc[UR52][R88.64], R40 ;  /* 0x0000002858007985 */ /* 0x0087e2000c101d34 */
[----:B------:R-:W-:Y:S05]  /*6780*/  BRA `(.L_x_1385) ;  /* 0x00000004004c7947 */ /* 0x000fea0003800000 */
.L_x_1377:
[----:B------:R-:W-:-:S06]  /*6790*/  UISETP.NE.AND UP0, UPT, UR39, 0x3, UPT ;  /* 0x000000032700788c */ /* 0x000fcc000bf05270 */
[----:B------:R-:W-:-:S13]  /*67a0*/  PLOP3.LUT P2, PT, PT, PT, UP0, 0x80, 0x0 ;  /* 0x000000000000781c */ /* 0x000fda0003f4f008 */
[----:B------:R-:W-:Y:S05]  /*67b0*/  @!P2 BRA `(.L_x_1424) ;  /* 0x000000000004a947 */ /* 0x000fea0003800000 */
[----:B------:R-:W-:Y:S01]  /*67c0*/  BPT.TRAP 0x1 ;  /* 0x000000040000795c */ /* 0x000fe20000300000 */
.L_x_1424:
[----:B------:R-:W2:Y:S01]  /*67d0*/  LDL R11, [R1] ;  /* 0x00000000010b7983 */ /* 0x000ea20000100800 */
[----:B------:R-:W-:Y:S01]  /*67e0*/  IMAD R35, R19, 0x8, R2 ;  /* 0x0000000813237824 */ /* 0x000fe200078e0202 */
[----:B------:R-:W-:Y:S01]  /*67f0*/  BSSY B1, `(.L_x_1425) ;  /* 0x0000005000017945 */ /* 0x000fe20003800000 */
[----:B------:R-:W-:Y:S02]  /*6800*/  SHF.R.S32.HI R82, RZ, 0x1f, R81 ;  /* 0x0000001fff527819 */ /* 0x000fe40000011451 */
[----:B--2---:R-:W-:-:S04]  /*6810*/  SHF.L.U32 R85, R11, 0x1f, RZ ;  /* 0x0000001f0b557819 */ /* 0x004fc800000006ff */
[----:B------:R-:W0:Y:S02]  /*6820*/  SYNCS.PHASECHK.TRANS64.TRYWAIT P3, [R35+URZ+0x2d890], R85 ;  /* 0x02d89055230075a7 */ /* 0x000e24000806017f */
[----:B0-----:R-:W-:Y:S05]  /*6830*/  @!P3 BRA `(.L_x_1426) ;  /* 0x000001bc00dcb947 */ /* 0x001fea0003800000 */
.L_x_1724:
[----:B------:R-:W-:Y:S05]  /*6840*/  BSYNC B1 ;  /* 0x0000000000017941 */ /* 0x000fea0003800000 */
.L_x_1425:
[----:B------:R-:W1:Y:S01]  /*6850*/  S2R R36, SR_TID.X ;  /* 0x0000000000247919 */ /* 0x000e620000002100 */
        /* <DEDUP_REMOVED lines=18> */
[----:B-1----:R-:W-:Y:S01]  /*6980*/  VIADD R36, R36, 0xffffff80 ;  /* 0xffffff8024247836 */ /* 0x002fe20000000000 */
[----:B------:R-:W-:Y:S01]  /*6990*/  LEA R42, P3, R12, UR4, 0x1 ;  /* 0x000000040c2a7c11 */ /* 0x000fe2000f8608ff */
[----:B------:R-:W-:Y:S01]  /*69a0*/  IMAD.IADD R11, R13, 0x1, R11 ;  /* 0x000000010d0b7824 */ /* 0x000fe200078e020b */
[----:B------:R-:W-:Y:S02]  /*69b0*/  UMOV UR4, 0xffffffff ;  /* 0xffffffff00047882 */ /* 0x000fe40000000000 */
[----:B------:R-:W-:Y:S02]  /*69c0*/  LEA.HI R36, R36, R36, RZ, 0x1 ;  /* 0x0000002424247211 */ /* 0x000fe400078f08ff */
[----:B------:R-:W-:Y:S02]  /*69d0*/  LEA.HI.X R13, R12, UR5, R11, 0x1, P3 ;  /* 0x000000050c0d7c11 */ /* 0x000fe400098f0c0b */
[----:B------:R-:W-:-:S04]  /*69e0*/  SHF.R.S32.HI R36, RZ, 0x1, R36 ;  /* 0x00000001ff247819 */ /* 0x000fc80000011424 */
[----:B------:R-:W-:Y:S01]  /*69f0*/  ISETP.GT.AND P3, PT, R84, R36, PT ;  /* 0x000000245400720c */ /* 0x000fe20003f64270 */
[----:B------:R-:W-:-:S12]  /*6a00*/  BRA.DIV UR4, `(.L_x_1427) ;  /* 0x000001be047c7947 */ /* 0x000fd8000b800000 */
[----:B------:R1:W2:Y:S04]  /*6a10*/  SHFL.IDX PT, R43, R13, RZ, 0x1e1f ;  /* 0x001e1fff0d2b7589 */ /* 0x0002a800000e0000 */
[----:B------:R-:W3:Y:S02]  /*6a20*/  SHFL.IDX PT, R42, R42, RZ, 0x1e1f ;  /* 0x001e1fff2a2a7589 */ /* 0x000ee400000e0000 */
.L_x_1728:
[----:B------:R-:W-:Y:S05]  /*6a30*/  @!P3 BRA `(.L_x_1385) ;  /* 0x0000000000a0b947 */ /* 0x000fea0003800000 */
[----:B-1----:R-:W4:Y:S01]  /*6a40*/  LDL R13, [R1+0x48] ;  /* 0x00004800010d7983 */ /* 0x002f220000100800 */
[----:B------:R-:W-:-:S03]  /*6a50*/  ULDC UR4, c[0x0][0x2f4] ;  /* 0x0000bd0000047ab9 */ /* 0x000fc60000000800 */
[----:B------:R-:W5:Y:S04]  /*6a60*/  LDL R12, [R1+0x44] ;  /* 0x00004400010c7983 */ /* 0x000f680000100800 */
[----:B------:R-:W5:Y:S04]  /*6a70*/  LDL R11, [R1+0x30] ;  /* 0x00003000010b7983 */ /* 0x000f680000100800 */
[----:B------:R-:W5:Y:S01]  /*6a80*/  LDL R45, [R1+0x34] ;  /* 0x00003400012d7983 */ /* 0x000f620000100800 */
[C---:B------:R-:W-:Y:S02]  /*6a90*/  ISETP.GE.AND P5, PT, R16.reuse, UR4, PT ;  /* 0x0000000410007c0c */ /* 0x040fe4000bfa6270 */
[----:B------:R-:W-:Y:S01]  /*6aa0*/  ISETP.GE.AND P4, PT, R137, UR4, PT ;  /* 0x0000000489007c0c */ /* 0x000fe2000bf86270 */
[----:B------:R-:W5:Y:S10]  /*6ab0*/  LDL R44, [R1+0x40] ;  /* 0x00004000012c7983 */ /* 0x000f740000100800 */
[----:B---3--:R-:W-:-:S04]  /*6ac0*/  @!P5 LEA R40, P3, R16, R42, 0x1 ;  /* 0x0000002a1028d211 */ /* 0x008fc800078608ff */
[----:B--2---:R-:W-:Y:S02]  /*6ad0*/  @!P5 LEA.HI.X R41, R16, R43, R17, 0x1, P3 ;  /* 0x0000002b1029d211 */ /* 0x004fe400018f0c11 */
[----:B------:R-:W-:-:S04]  /*6ae0*/  @!P4 LEA R38, P3, R137, R42, 0x1 ;  /* 0x0000002a8926c211 */ /* 0x000fc800078608ff */
[----:B----4-:R-:W-:Y:S02]  /*6af0*/  @!P4 LEA.HI.X R39, R137, R43, R13, 0x1, P3 ;  /* 0x0000002b8927c211 */ /* 0x010fe400018f0c0d */
[----:B------:R-:W-:-:S13]  /*6b00*/  ISETP.GE.AND P3, PT, R136, UR4, PT ;  /* 0x0000000488007c0c */ /* 0x000fda000bf66270 */
[----:B------:R-:W-:-:S04]  /*6b10*/  @!P3 LEA R36, P6, R136, R42, 0x1 ;  /* 0x0000002a8824b211 */ /* 0x000fc800078c08ff */
[----:B-----5:R-:W-:Y:S02]  /*6b20*/  @!P3 LEA.HI.X R37, R136, R43, R12, 0x1, P6 ;  /* 0x0000002b8825b211 */ /* 0x020fe400030f0c0c */
[----:B------:R-:W1:Y:S04]  /*6b30*/  @!P5 LDS.128 R12, [R65+0x15000] ;  /* 0x01500000410cd984 */ /* 0x000e680000000c00 */
[----:B-1----:R1:W-:Y:S01]  /*6b40*/  @!P5 ST.E.128 desc[UR52][R40.64], R12 ;  /* 0x0000000c2800d985 */ /* 0x0023e2000c101d34 */
[----:B------:R-:W-:-:S13]  /*6b50*/  ISETP.GE.AND P5, PT, R3, UR4, PT ;  /* 0x0000000403007c0c */ /* 0x000fda000bfa6270 */
[----:B------:R-:W2:Y:S01]  /*6b60*/  @!P5 LDS.128 R12, [R64+0x15000] ;  /* 0x01500000400cd984 */ /* 0x000ea20000000c00 */
[----:B------:R-:W-:Y:S02]  /*6b70*/  @!P5 IMAD.SHL.U32 R11, R11, 0x8, RZ ;  /* 0x000000080b0bd824 */ /* 0x000fe400078e00ff */
[----:B-1----:R-:W-:Y:S02]  /*6b80*/  @!P5 IMAD.MOV.U32 R40, RZ, RZ, R42 ;  /* 0x000000ffff28d224 */ /* 0x002fe400078e002a */
[----:B------:R-:W-:Y:S02]  /*6b90*/  @!P5 IMAD.MOV.U32 R41, RZ, RZ, R43 ;  /* 0x000000ffff29d224 */ /* 0x000fe400078e002b */
[----:B------:R-:W-:-:S05]  /*6ba0*/  @!P5 IMAD.WIDE R40, R11, 0x2, R40 ;  /* 0x000000020b28d825 */ /* 0x000fca00078e0228 */
[----:B--2---:R1:W-:Y:S01]  /*6bb0*/  @!P5 ST.E.128 desc[UR52][R40.64], R12 ;  /* 0x0000000c2800d985 */ /* 0x0043e2000c101d34 */
[----:B------:R-:W-:-:S13]  /*6bc0*/  ISETP.GE.AND P5, PT, R4, UR4, PT ;  /* 0x0000000404007c0c */ /* 0x000fda000bfa6270 */
[----:B------:R-:W2:Y:S01]  /*6bd0*/  @!P5 LDS.128 R12, [R65+0x17000] ;  /* 0x01700000410cd984 */ /* 0x000ea20000000c00 */
[----:B------:R-:W-:Y:S02]  /*6be0*/  @!P5 IMAD.SHL.U32 R11, R45, 0x8, RZ ;  /* 0x000000082d0bd824 */ /* 0x000fe400078e00ff */
[----:B-1----:R-:W-:Y:S02]  /*6bf0*/  @!P5 IMAD.MOV.U32 R40, RZ, RZ, R42 ;  /* 0x000000ffff28d224 */ /* 0x002fe400078e002a */
[----:B------:R-:W-:Y:S02]  /*6c00*/  @!P5 IMAD.MOV.U32 R41, RZ, RZ, R43 ;  /* 0x000000ffff29d224 */ /* 0x000fe400078e002b */
        /* <DEDUP_REMOVED lines=11> */
.L_x_1385:
[----:B------:R-:W-:Y:S05]  /*6cc0*/  BSYNC B0 ;  /* 0x0000000000007941 */ /* 0x000fea0003800000 */
.L_x_1376:
[----:B---3--:R-:W3:Y:S01]  /*6cd0*/  S2R R11, SR_TID.X ;  /* 0x00000000000b7919 */ /* 0x008ee20000002100 */
[----:B------:R-:W-:Y:S01]  /*6ce0*/  @!PT LDS RZ, [RZ] ;  /* 0x00000000fffff984 */ /* 0x000fe20000000800 */
[----:B------:R-:W-:Y:S01]  /*6cf0*/  @!PT LDS RZ, [RZ] ;  /* 0x00000000fffff984 */ /* 0x000fe20000000800 */
[----:B------:R-:W-:Y:S01]  /*6d00*/  @!PT LDS RZ, [RZ] ;  /* 0x00000000fffff984 */ /* 0x000fe20000000800 */
[----:B------:R-:W-:Y:S01]  /*6d10*/  @!PT LDS RZ, [RZ] ;  /* 0x00000000fffff984 */ /* 0x000fe20000000800 */
[----:B------:R5:W-:Y:S06]  /*6d20*/  MEMBAR.ALL.CTA ;  /* 0x0000000000007992 */ /* 0x000bec0000008000 */
[----:B-----5:R-:W5:Y:S01]  /*6d30*/  FENCE.VIEW.ASYNC.S ;  /* 0x00000000000073c6 */ /* 0x020f620000000000 */
[----:B------:R-:W-:Y:S05]  /*6d40*/  WARPSYNC.ALL ;  /* 0x0000000000007948 */ /* 0x000fea0003800000 */
[----:B------:R-:W-:Y:S01]  /*6d50*/  BSSY B0, `(.L_x_1428) ;  /* 0x0000008000007945 */ /* 0x000fe20003800000 */
[----:B-----5:R0:W-:Y:S01]  /*6d60*/  BAR.SYNC.DEFER_BLOCKING R101, 0x80 ;  /* 0x000200650000751d */ /* 0x0201e20000010000 */
[----:B---3--:R-:W-:-:S13]  /*6d70*/  LOP3.LUT P3, RZ, R11, 0x7f, RZ, 0xc0, !PT ;  /* 0x0000007f0bff7812 */ /* 0x008fda000786c0ff */
[----:B------:R-:W-:-:S05]  /*6d80*/  @!P3 VIADD R11, R35, 0x2d8a0 ;  /* 0x0002d8a0230bb836 */ /* 0x000fca0000000000 */
[----:B------:R-:W-:-:S04]  /*6d90*/  @!P3 PRMT R11, RZ, 0x654, R11 ;  /* 0x00000654ff0bb816 */ /* 0x000fc8000000000b */
[----:B------:R0:W-:Y:S01]  /*6da0*/  @!P3 SYNCS.ARRIVE.TRANS64.RED.A1T0 RZ, [R11+URZ], RZ ;  /* 0x000000ff0bffb9a7 */ /* 0x0001e2000810043f */
[----:B------:R-:W-:Y:S05]  /*6db0*/  @!P2 BRA `(.L_x_1429) ;  /* 0x000000000004a947 */ /* 0x000fea0003800000 */
[----:B------:R-:W-:Y:S01]  /*6dc0*/  BPT.TRAP 0x1 ;  /* 0x000000040000795c */ /* 0x000fe20000300000 */
.L_x_1429:
[----:B------:R-:W-:Y:S05]  /*6dd0*/  BSYNC B0 ;  /* 0x0000000000007941 */ /* 0x000fea0003800000 */
.L_x_1428:
[----:B------:R-:W3:Y:S01]  /*6de0*/  SYNCS.PHASECHK.TRANS64.TRYWAIT P2, [R35+URZ+0x2d8b0], R85 ;  /* 0x02d8b055230075a7 */ /* 0x000ee2000804017f */
[----:B------:R-:W-:Y:S04]  /*6df0*/  BSSY B0, `(.L_x_1430) ;  /* 0x0000002000007945 */ /* 0x000fe80003800000 */
[----:B---3--:R-:W-:Y:S05]  /*6e00*/  @!P2 BRA `(.L_x_1431) ;  /* 0x000001b800c4a947 */ /* 0x008fea0003800000 */
.L_x_1729:
[----:B------:R-:W-:Y:S05]  /*6e10*/  BSYNC B0 ;  /* 0x0000000000007941 */ /* 0x000fea0003800000 */
.L_x_1430:
[----:B-12-4-:R-:W1:Y:S01]  /*6e20*/  S2R R14, SR_TID.X ;  /* 0x00000000000e7919 */ /* 0x016e620000002100 */
[----:B------:R-:W-:Y:S01]  /*6e30*/  ULDC.64 UR4, c[0x0][0x328] ;  /* 0x0000ca0000047ab9 */ /* 0x000fe20000000a00 */
[----:B------:R-:W-:Y:S01]  /*6e40*/  BSSY B0, `(.L_x_1432) ;  /* 0x000003f000007945 */ /* 0x000fe20003800000 */
[----:B------:R-:W-:Y:S02]  /*6e50*/  IMAD R82, R82, UR4, RZ ;  /* 0x0000000452527c24 */ /* 0x000fe4000f8e02ff */
[----:B------:R-:W-:-:S04]  /*6e60*/  IMAD.WIDE.U32 R12, R81, UR4, RZ ;  /* 0x00000004510c7c25 */ /* 0x000fc8000f8e00ff */
[----:B------:R-:W-:Y:S01]  /*6e70*/  IMAD R81, R81, UR5, R82 ;  /* 0x0000000551517c24 */ /* 0x000fe2000f8e0252 */
[----:B------:R-:W-:Y:S02]  /*6e80*/  ULDC.64 UR4, c[0x0][0x338] ;  /* 0x0000ce0000047ab9 */ /* 0x000fe40000000a00 */
[----:B------:R-:W-:Y:S02]  /*6e90*/  IMAD R83, R83, UR4, RZ ;  /* 0x0000000453537c24 */ /* 0x000fe4000f8e02ff */
[----:B------:R-:W-:Y:S02]  /*6ea0*/  IMAD.IADD R13, R13, 0x1, R81 ;  /* 0x000000010d0d7824 */ /* 0x000fe400078e0251 */
[C---:B------:R-:W-:Y:S02]  /*6eb0*/  IMAD R83, R80.reuse, UR5, R83 ;  /* 0x0000000550537c24 */ /* 0x040fe4000f8e0253 */
[----:B------:R-:W-:Y:S01]  /*6ec0*/  IMAD.WIDE.U32 R12, R80, UR4, R12 ;  /* 0x00000004500c7c25 */ /* 0x000fe2000f8e000c */
[----:B------:R-:W-:-:S03]  /*6ed0*/  ULDC.64 UR4, c[0x0][0x330] ;  /* 0x0000cc0000047ab9 */ /* 0x000fc60000000a00 */
[----:B0-----:R-:W-:Y:S02]  /*6ee0*/  IMAD R11, R10, UR4, RZ ;  /* 0x000000040a0b7c24 */ /* 0x001fe4000f8e02ff */
[----:B------:R-:W-:Y:S02]  /*6ef0*/  IMAD.IADD R13, R13, 0x1, R83 ;  /* 0x000000010d0d7824 */ /* 0x000fe400078e0253 */
[C---:B------:R-:W-:Y:S02]  /*6f00*/  IMAD R11, R34.reuse, UR5, R11 ;  /* 0x00000005220b7c24 */ /* 0x040fe4000f8e020b */
[----:B------:R-:W-:Y:S01]  /*6f10*/  IMAD.WIDE.U32 R12, R34, UR4, R12 ;  /* 0x00000004220c7c25 */ /* 0x000fe2000f8e000c */
[----:B------:R-:W-:-:S03]  /*6f20*/  ULDC.64 UR4, c[0x0][0x318] ;  /* 0x0000c60000047ab9 */ /* 0x000fc60000000a00 */
[----:B-1----:R-:W-:Y:S02]  /*6f30*/  VIADD R14, R14, 0xffffff80 ;  /* 0xffffff800e0e7836 */ /* 0x002fe40000000000 */
[----:B------:R-:W-:Y:S01]  /*6f40*/  IMAD.IADD R13, R13, 0x1, R11 ;  /* 0x000000010d0d7824 */ /* 0x000fe200078e020b */
[----:B------:R-:W-:Y:S02]  /*6f50*/  LEA R11, P2, R12, UR4, 0x1 ;  /* 0x000000040c0b7c11 */ /* 0x000fe4000f8408ff */
[----:B------:R-:W-:Y:S02]  /*6f60*/  LEA.HI R14, R14, R14, RZ, 0x1 ;  /* 0x0000000e0e0e7211 */ /* 0x000fe400078f08ff */
[----:B------:R-:W-:Y:S01]  /*6f70*/  LEA.HI.X R12, R12, UR5, R13, 0x1, P2 ;  /* 0x000000050c0c7c11 */ /* 0x000fe200090f0c0d */
[----:B------:R0:W1:Y:S01]  /*6f80*/  SHFL.IDX PT, R40, R11, RZ, 0x1e1f ;  /* 0x001e1fff0b287589 */ /* 0x00006200000e0000 */
[----:B------:R-:W-:-:S03]  /*6f90*/  SHF.R.S32.HI R14, RZ, 0x1, R14 ;  /* 0x00000001ff0e7819 */ /* 0x000fc6000001140e */
[----:B------:R0:W2:Y:S01]  /*6fa0*/  SHFL.IDX PT, R41, R12, RZ, 0x1e1f ;  /* 0x001e1fff0c297589 */ /* 0x0000a200000e0000 */
[----:B------:R-:W-:-:S13]  /*6fb0*/  ISETP.GT.AND P2, PT, R84, R14, PT ;  /* 0x0000000e5400720c */ /* 0x000fda0003f44270 */
[----:B0-----:R-:W-:Y:S05]  /*6fc0*/  @!P2 BRA `(.L_x_1433) ;  /* 0x000000000098a947 */ /* 0x001fea0003800000 */
[----:B------:R-:W4:Y:S01]  /*6fd0*/  LDL R15, [R1+0x48] ;  /* 0x00004800010f7983 */ /* 0x000f220000100800 */
[----:B------:R-:W-:-:S03]  /*6fe0*/  ULDC UR4, c[0x0][0x2f4] ;  /* 0x0000bd0000047ab9 */ /* 0x000fc60000000800 */
[----:B------:R-:W5:Y:S04]  /*6ff0*/  LDL R14, [R1+0x44] ;  /* 0x00004400010e7983 */ /* 0x000f680000100800 */
[----:B------:R-:W3:Y:S04]  /*7000*/  LDL R46, [R1+0x30] ;  /* 0x00003000012e7983 */ /* 0x000ee80000100800 */
[----:B------:R-:W3:Y:S01]  /*7010*/  LDL R45, [R1+0x34] ;  /* 0x00003400012d7983 */ /* 0x000ee20000100800 */
[C---:B------:R-:W-:Y:S02]  /*7020*/  ISETP.GE.AND P5, PT, R16.reuse, UR4, PT ;  /* 0x0000000410007c0c */ /* 0x040fe4000bfa6270 */
[----:B------:R-:W-:Y:S01]  /*7030*/  ISETP.GE.AND P4, PT, R137, UR4, PT ;  /* 0x0000000489007c0c */ /* 0x000fe2000bf86270 */
[----:B------:R-:W3:Y:S10]  /*7040*/  LDL R44, [R1+0x40] ;  /* 0x00004000012c7983 */ /* 0x000ef40000100800 */
[----:B-1----:R-:W-:-:S04]  /*7050*/  @!P5 LEA R42, P2, R16, R40, 0x1 ;  /* 0x00000028102ad211 */ /* 0x002fc800078408ff */
[----:B--2---:R-:W-:Y:S02]  /*7060*/  @!P5 LEA.HI.X R43, R16, R41, R17, 0x1, P2 ;  /* 0x00000029102bd211 */ /* 0x004fe400010f0c11 */
[----:B------:R-:W-:-:S04]  /*7070*/  @!P4 LEA R38, P2, R137, R40, 0x1 ;  /* 0x000000288926c211 */ /* 0x000fc800078408ff */
[----:B----4-:R-:W-:Y:S02]  /*7080*/  @!P4 LEA.HI.X R39, R137, R41, R15, 0x1, P2 ;  /* 0x000000298927c211 */ /* 0x010fe400010f0c0f */
[----:B------:R-:W-:-:S13]  /*7090*/  ISETP.GE.AND P2, PT, R136, UR4, PT ;  /* 0x0000000488007c0c */ /* 0x000fda000bf46270 */
[----:B------:R-:W-:-:S04]  /*70a0*/  @!P2 LEA R36, P6, R136, R40, 0x1 ;  /* 0x000000288824a211 */ /* 0x000fc800078c08ff */
[----:B-----5:R-:W-:Y:S02]  /*70b0*/  @!P2 LEA.HI.X R37, R136, R41, R14, 0x1, P6 ;  /* 0x000000298825a211 */ /* 0x020fe400030f0c0e */
[----:B------:R-:W0:Y:S04]  /*70c0*/  @!P5 LDS.128 R12, [R65] ;  /* 0x00000000410cd984 */ /* 0x000e280000000c00 */
[----:B0-----:R0:W-:Y:S01]  /*70d0*/  @!P5 ST.E.128 desc[UR52][R42.64], R12 ;  /* 0x0000000c2a00d985 */ /* 0x0011e2000c101d34 */
[----:B------:R-:W-:-:S13]  /*70e0*/  ISETP.GE.AND P5, PT, R3, UR4, PT ;  /* 0x0000000403007c0c */ /* 0x000fda000bfa6270 */
[----:B------:R-:W1:Y:S01]  /*70f0*/  @!P5 LDS.128 R12, [R64] ;  /* 0x00000000400cd984 */ /* 0x000e620000000c00 */
[----:B---3--:R-:W-:-:S04]  /*7100*/  @!P5 IMAD.SHL.U32 R11, R46, 0x8, RZ ;  /* 0x000000082e0bd824 */ /* 0x008fc800078e00ff */
        /* <DEDUP_REMOVED lines=18> */
.L_x_1433:
[----:B------:R-:W-:Y:S05]  /*7230*/  BSYNC B0 ;  /* 0x0000000000007941 */ /* 0x000fea0003800000 */
.L_x_1432:
[----:B0-----:R-:W4:Y:S01]  /*7240*/  LDL.LU R12, [R1] ;  /* 0x00000000010c7983 */ /* 0x001f220000300800 */
[----:B------:R-:W-:Y:S02]  /*7250*/  VIADD R19, R19, 0x1 ;  /* 0x0000000113137836 */ /* 0x000fe40000000000 */
[----:B---3--:R-:W-:Y:S01]  /*7260*/  @!P3 VIADD R35, R35, 0x2d8c0 ;  /* 0x0002d8c02323b836 */ /* 0x008fe20000000000 */
[----:B------:R-:W-:Y:S01]  /*7270*/  @!PT LDS RZ, [RZ] ;  /* 0x00000000fffff984 */ /* 0x000fe20000000800 */
[----:B------:R-:W-:Y:S01]  /*7280*/  @!PT LDS RZ, [RZ] ;  /* 0x00000000fffff984 */ /* 0x000fe20000000800 */
[----:B------:R-:W-:Y:S01]  /*7290*/  @!PT LDS RZ, [RZ] ;  /* 0x00000000fffff984 */ /* 0x000fe20000000800 */
[----:B------:R-:W-:Y:S01]  /*72a0*/  @!PT LDS RZ, [RZ] ;  /* 0x00000000fffff984 */ /* 0x000fe20000000800 */
[----:B------:R0:W-:Y:S06]  /*72b0*/  MEMBAR.ALL.CTA ;  /* 0x0000000000007992 */ /* 0x0001ec0000008000 */
[----:B0-----:R-:W0:Y:S02]  /*72c0*/  FENCE.VIEW.ASYNC.S ;  /* 0x00000000000073c6 */ /* 0x001e240000000000 */
[----:B0-----:R0:W-:Y:S01]  /*72d0*/  BAR.SYNC.DEFER_BLOCKING R101, 0x80 ;  /* 0x000200650000751d */ /* 0x0011e20000010000 */
[----:B------:R-:W-:-:S02]  /*72e0*/  ISETP.NE.AND P2, PT, R19, 0x2, PT ;  /* 0x000000021300780c */ /* 0x000fc40003f45270 */
[----:B------:R-:W-:Y:S02]  /*72f0*/  @!P3 PRMT R35, RZ, 0x654, R35 ;  /* 0x00000654ff23b816 */ /* 0x000fe40000000023 */
[----:B------:R-:W-:Y:S02]  /*7300*/  SEL R11, RZ, 0x1, P2 ;  /* 0x00000001ff0b7807 */ /* 0x000fe40001000000 */
[----:B------:R-:W-:Y:S01]  /*7310*/  SEL R19, R19, RZ, P2 ;  /* 0x000000ff13137207 */ /* 0x000fe20001000000 */
[----:B------:R0:W-:Y:S01]  /*7320*/  @!P3 SYNCS.ARRIVE.TRANS64.RED.A1T0 RZ, [R35+URZ], RZ ;  /* 0x000000ff23ffb9a7 */ /* 0x0001e2000810043f */
[----:B----4-:R-:W-:-:S05]  /*7330*/  LOP3.LUT R12, R12, R11, RZ, 0x3c, !PT ;  /* 0x0000000b0c0c7212 */ /* 0x010fca00078e3cff */
[----:B------:R0:W-:Y:S01]  /*7340*/  STL [R1], R12 ;  /* 0x0000000c01007387 */ /* 0x0001e20000100800 */
[----:B------:R-:W-:Y:S05]  /*7350*/  @P1 BRA `(.L_x_1434) ;  /* 0xffffffb4004c1947 */ /* 0x000fea000383ffff */
[----:B0-----:R-:W0:Y:S01]  /*7360*/  S2R R12, SR_TID.X ;  /* 0x00000000000c7919 */ /* 0x001e220000002100 */
[----:B------:R-:W-:Y:S02]  /*7370*/  PLOP3.LUT P0, PT, PT, PT, PT, 0x8, 0x0 ;  /* 0x000000000000781c */ /* 0x000fe40003f0e170 */
[----:B0-----:R-:W-:-:S04]  /*7380*/  SHF.R.U32.HI R12, RZ, 0x7, R12 ;  /* 0x00000007ff0c7819 */ /* 0x001fc8000001160c */
[----:B------:R-:W-:-:S13]  /*7390*/  ISETP.NE.AND P4, PT, R12, 0x1, PT ;  /* 0x000000010c00780c */ /* 0x000fda0003f85270 */
[----:B------:R-:W-:Y:S06]  /*73a0*/  @!P4 BAR.ARV 0x9, 0x100 ;  /* 0x024400000000cb1d */ /* 0x000fec0000002000 */
.L_x_1371:
[----:B------:R-:W3:Y:S01]  /*73b0*/  LDL R8, [R1+0x28] ;  /* 0x0000280001087983 */ /* 0x000ee20000100800 */
[----:B------:R-:W0:Y:S01]  /*73c0*/  LDC R0, c[0x0][0x448] ;  /* 0x00011200ff007b82 */ /* 0x000e220000000800 */
[----:B------:R-:W-:-:S07]  /*73d0*/  IADD3 R7, R141, 0x1, -R140 ;  /* 0x000000018d077810 */ /* 0x000fce0007ffe88c */
[----:B------:R-:W4:Y:S01]  /*73e0*/  LDC.64 R4, c[0x0][0x9e0] ;  /* 0x00027800ff047b82 */ /* 0x000f220000000a00 */
[----:B0-----:R-:W-:Y:S02]  /*73f0*/  ISETP.NE.AND P1, PT, R0, 0x1, PT ;  /* 0x000000010000780c */ /* 0x001fe40003f25270 */
[----:B----4-:R-:W-:-:S11]  /*7400*/  ISETP.GE.AND P2, PT, R5, 0x1, PT ;  /* 0x000000010500780c */ /* 0x010fd60003f46270 */
[----:B------:R-:W0:Y:S08]  /*7410*/  @P1 LDC R3, c[0x0][0x44c] ;  /* 0x00011300ff031b82 */ /* 0x000e300000000800 */
[----:B------:R-:W4:Y:S01]  /*7420*/  @P1 LDC R6, c[0x0][0x450] ;  /* 0x00011400ff061b82 */ /* 0x000f220000000800 */
[----:B---3--:R-:W-:-:S04]  /*7430*/  VIADD R0, R8, 0xbf ;  /* 0x000000bf08007836 */ /* 0x008fc80000000000 */
[----:B0-----:R-:W-:-:S05]  /*7440*/  @P1 IMAD.HI.U32 R3, R0, R3, RZ ;  /* 0x0000000300031227 */ /* 0x001fca00078e00ff */
[----:B----4-:R-:W-:-:S05]  /*7450*/  @P1 SHF.R.U32.HI R0, RZ, R6, R3 ;  /* 0x00000006ff001219 */ /* 0x010fca0000011603 */
[----:B------:R-:W-:Y:S01]  /*7460*/  IMAD.IADD R3, R7, 0x1, R0 ;  /* 0x0000000107037824 */ /* 0x000fe200078e0200 */
[----:B------:R-:W-:Y:S06]  /*7470*/  @P0 BRA `(.L_x_1435) ;  /* 0x00000000000c0947 */ /* 0x000fec0003800000 */
[----:B------:R-:W0:Y:S01]  /*7480*/  FENCE.VIEW.ASYNC.G ;  /* 0x00000000000073c6 */ /* 0x000e220000000100 */
[----:B------:R-:W-:Y:S05]  /*7490*/  WARPSYNC.ALL ;  /* 0x0000000000007948 */ /* 0x000fea0003800000 */
[----:B0-----:R-:W-:Y:S06]  /*74a0*/  BAR.ARV 0xc, 0x200 ;  /* 0x0308000000007b1d */ /* 0x001fec0000002000 */
.L_x_1435:
[----:B------:R-:W-:Y:S01]  /*74b0*/  IMAD.IADD R4, R3, 0x1, R4 ;  /* 0x0000000103047824 */ /* 0x000fe200078e0204 */
[----:B------:R-:W-:Y:S06]  /*74c0*/  @!P2 BRA `(.L_x_1436) ;  /* 0x000000000048a947 */ /* 0x000fec0003800000 */
        /* <DEDUP_REMOVED lines=11> */
.L_x_1438:
[----:B------:R-:W-:-:S13]  /*7580*/  ISETP.NE.AND P0, PT, R5, 0x1, PT ;  /* 0x000000010500780c */ /* 0x000fda0003f05270 */
[----:B------:R-:W0:Y:S02]  /*7590*/  @P0 LDC.64 R6, c[0x0][0x9e8] ;  /* 0x00027a00ff060b82 */ /* 0x000e240000000a00 */
[----:B0-----:R-:W-:-:S05]  /*75a0*/  @P0 IMAD.HI.U32 R6, R0, R6, RZ ;  /* 0x0000000600060227 */ /* 0x001fca00078e00ff */
[----:B------:R-:W-:-:S07]  /*75b0*/  @P0 SHF.R.U32.HI R0, RZ, R7, R6 ;  /* 0x00000007ff000219 */ /* 0x000fce0000011606 */
.L_x_1439:
[----:B------:R-:W-:Y:S05]  /*75c0*/  BSYNC B0 ;  /* 0x0000000000007941 */ /* 0x000fea0003800000 */
.L_x_1437:
[----:B------:R-:W-:-:S05]  /*75d0*/  IMAD R3, R0, R5, R5 ;  /* 0x0000000500037224 */ /* 0x000fca00078e0205 */
[----:B------:R-:W-:-:S07]  /*75e0*/  VIMNMX R4, R4, R3, PT ;  /* 0x0000000304047248 */ /* 0x000fce0003fe0100 */
.L_x_1436:
[----:B------:R-:W0:Y:S01]  /*75f0*/  @P1 LDC R0, c[0x0][0x44c] ;  /* 0x00011300ff001b82 */ /* 0x000e220000000800 */
[----:B------:R-:W-:Y:S01]  /*7600*/  VIADD R4, R4, 0x7f ;  /* 0x0000007f04047836 */ /* 0x000fe20000000000 */
[----:B------:R-:W-:-:S04]  /*7610*/  ULDC UR4, c[0x0][0x9dc] ;  /* 0x0002770000047ab9 */ /* 0x000fc80000000800 */
[----:B------:R-:W-:Y:S02]  /*7620*/  SHF.R.S32.HI R3, RZ, 0x1f, R4 ;  /* 0x0000001fff037819 */ /* 0x000fe40000011404 */
[----:B------:R-:W3:Y:S02]  /*7630*/  @P1 LDC R7, c[0x0][0x450] ;  /* 0x00011400ff071b82 */ /* 0x000ee40000000800 */
[----:B------:R-:W-:-:S04]  /*7640*/  LEA.HI R3, R3, R4, RZ, 0x7 ;  /* 0x0000000403037211 */ /* 0x000fc800078f38ff */
[----:B------:R-:W-:-:S04]  /*7650*/  SHF.R.S32.HI R3, RZ, 0x7, R3 ;  /* 0x00000007ff037819 */ /* 0x000fc80000011403 */
[----:B------:R-:W-:Y:S01]  /*7660*/  VIMNMX R88, R102, R3, PT ;  /* 0x0000000366587248 */ /* 0x000fe20003fe0100 */
[----:B0-----:R-:W-:-:S04]  /*7670*/  @P1 IMAD.HI.U32 R6, R8, R0, RZ ;  /* 0x0000000008061227 */ /* 0x001fc800078e00ff */
[----:B------:R-:W-:Y:S01]  /*7680*/  IMAD.MOV.U32 R0, RZ, RZ, R8 ;  /* 0x000000ffff007224 */ /* 0x000fe200078e0008 */
[----:B---3--:R-:W-:-:S05]  /*7690*/  @P1 SHF.R.U32.HI R0, RZ, R7, R6 ;  /* 0x00000007ff001219 */ /* 0x008fca0000011606 */
        /* <DEDUP_REMOVED lines=13> */
.L_x_1442:
[----:B------:R-:W-:-:S13]  /*7770*/  ISETP.NE.AND P0, PT, R5, 0x1, PT ;  /* 0x000000010500780c */ /* 0x000fda0003f05270 */
[----:B------:R-:W0:Y:S02]  /*7780*/  @P0 LDC.64 R6, c[0x0][0x9e8] ;  /* 0x00027a00ff060b82 */ /* 0x000e240000000a00 */
[----:B0-----:R-:W-:-:S05]  /*7790*/  @P0 IMAD.HI.U32 R4, R0, R6, RZ ;  /* 0x0000000600040227 */ /* 0x001fca00078e00ff */
[----:B------:R-:W-:-:S07]  /*77a0*/  @P0 SHF.R.U32.HI R0, RZ, R7, R4 ;  /* 0x00000007ff000219 */ /* 0x000fce0000011604 */
.L_x_1443:
[----:B------:R-:W-:Y:S05]  /*77b0*/  BSYNC B0 ;  /* 0x0000000000007941 */ /* 0x000fea0003800000 */
.L_x_1441:
[----:B------:R-:W-:-:S05]  /*77c0*/  IMAD R0, R0, R5, RZ ;  /* 0x0000000500007224 */ /* 0x000fca00078e02ff */
[----:B------:R-:W-:-:S07]  /*77d0*/  VIMNMX R3, R3, R0, !PT ;  /* 0x0000000003037248 */ /* 0x000fce0007fe0100 */
.L_x_1440:
[----:B------:R-:W-:Y:S02]  /*77e0*/  SHF.R.S32.HI R0, RZ, 0x1f, R3 ;  /* 0x0000001fff007819 */ /* 0x000fe40000011403 */
[----:B------:R-:W-:Y:S02]  /*77f0*/  CS2R R20, SRZ ;  /* 0x0000000000147805 */ /* 0x000fe4000001ff00 */
[----:B------:R-:W-:Y:S02]  /*7800*/  PLOP3.LUT P0, PT, PT, PT, PT, 0x80, 0x0 ;  /* 0x000000000000781c */ /* 0x000fe40003f0f070 */
[----:B------:R-:W-:Y:S02]  /*7810*/  CS2R R134, SRZ ;  /* 0x0000000000867805 */ /* 0x000fe4000001ff00 */
[----:B------:R-:W-:Y:S02]  /*7820*/  LEA.HI R0, R0, R3, RZ, 0x7 ;  /* 0x0000000300007211 */ /* 0x000fe400078f38ff */
[----:B------:R-:W-:-:S02]  /*7830*/  CS2R R132, SRZ ;  /* 0x0000000000847805 */ /* 0x000fc4000001ff00 */
[----:B------:R-:W-:Y:S02]  /*7840*/  CS2R R130, SRZ ;  /* 0x0000000000827805 */ /* 0x000fe4000001ff00 */
[----:B------:R-:W-:Y:S02]  /*7850*/  CS2R R128, SRZ ;  /* 0x0000000000807805 */ /* 0x000fe4000001ff00 */
[----:B------:R-:W-:Y:S02]  /*7860*/  SHF.R.S32.HI R0, RZ, 0x7, R0 ;  /* 0x00000007ff007819 */ /* 0x000fe40000011400 */
[----:B------:R-:W-:Y:S02]  /*7870*/  CS2R R126, SRZ ;  /* 0x00000000007e7805 */ /* 0x000fe4000001ff00 */
[----:B------:R-:W-:Y:S02]  /*7880*/  CS2R R124, SRZ ;  /* 0x00000000007c7805 */ /* 0x000fe4000001ff00 */
[----:B------:R-:W-:-:S02]  /*7890*/  CS2R R122, SRZ ;  /* 0x00000000007a7805 */ /* 0x000fc4000001ff00 */
[----:B------:R-:W-:Y:S02]  /*78a0*/  VIMNMX R4, RZ, R0, !PT ;  /* 0x00000000ff047248 */ /* 0x000fe40007fe0100 */
[----:B------:R-:W-:Y:S02]  /*78b0*/  CS2R R120, SRZ ;  /* 0x0000000000787805 */ /* 0x000fe4000001ff00 */
[----:B------:R-:W-:Y:S02]  /*78c0*/  CS2R R118, SRZ ;  /* 0x0000000000767805 */ /* 0x000fe4000001ff00 */
[----:B------:R-:W-:Y:S02]  /*78d0*/  CS2R R116, SRZ ;  /* 0x0000000000747805 */ /* 0x000fe4000001ff00 */
[----:B------:R-:W-:Y:S01]  /*78e0*/  ISETP.GT.AND P1, PT, R88, R4, PT ;  /* 0x000000045800720c */ /* 0x000fe20003f24270 */
[----:B------:R0:W-:Y:S01]  /*78f0*/  STL [R1+0x68], R4 ;  /* 0x0000680401007387 */ /* 0x0001e20000100800 */
[----:B------:R-:W-:-:S02]  /*7900*/  CS2R R114, SRZ ;  /* 0x0000000000727805 */ /* 0x000fc4000001ff00 */
[----:B------:R-:W-:Y:S01]  /*7910*/  CS2R R112, SRZ ;  /* 0x0000000000707805 */ /* 0x000fe2000001ff00 */
[----:B------:R-:W-:Y:S01]  /*7920*/  IMAD.MOV.U32 R38, RZ, RZ, RZ ;  /* 0x000000ffff267224 */ /* 0x000fe200078e00ff */
[----:B------:R-:W-:Y:S01]  /*7930*/  CS2R R26, SRZ ;  /* 0x00000000001a7805 */ /* 0x000fe2000001ff00 */
[----:B------:R-:W-:Y:S01]  /*7940*/  IMAD.MOV.U32 R109, RZ, RZ, RZ ;  /* 0x000000ffff6d7224 */ /* 0x000fe200078e00ff */
[----:B------:R-:W-:Y:S02]  /*7950*/  CS2R R106, SRZ ;  /* 0x00000000006a7805 */ /* 0x000fe4000001ff00 */
[----:B------:R-:W-:Y:S02]  /*7960*/  CS2R R104, SRZ ;  /* 0x0000000000687805 */ /* 0x000fe4000001ff00 */
[----:B------:R-:W-:Y:S01]  /*7970*/  CS2R R30, SRZ ;  /* 0x00000000001e7805 */ /* 0x000fe2000001ff00 */
[----:B------:R-:W-:Y:S01]  /*7980*/  IMAD.MOV.U32 R102, RZ, RZ, RZ ;  /* 0x000000ffff667224 */ /* 0x000fe200078e00ff */
[----:B------:R-:W-:Y:S01]  /*7990*/  CS2R R100, SRZ ;  /* 0x0000000000647805 */ /* 0x000fe2000001ff00 */
[----:B------:R-:W-:Y:S01]  /*79a0*/  IMAD.MOV.U32 R99, RZ, RZ, RZ ;  /* 0x000000ffff637224 */ /* 0x000fe200078e00ff */
[----:B------:R-:W-:Y:S01]  /*79b0*/  CS2R R96, SRZ ;  /* 0x0000000000607805 */ /* 0x000fe2000001ff00 */
[----:B------:R-:W-:Y:S01]  /*79c0*/  IMAD.MOV.U32 R42, RZ, RZ, RZ ;  /* 0x000000ffff2a7224 */ /* 0x000fe200078e00ff */
[----:B------:R-:W-:Y:S01]  /*79d0*/  CS2R R6, SRZ ;  /* 0x0000000000067805 */ /* 0x000fe2000001ff00 */
[----:B------:R-:W-:Y:S01]  /*79e0*/  IMAD.MOV.U32 R93, RZ, RZ, RZ ;  /* 0x000000ffff5d7224 */ /* 0x000fe200078e00ff */
[----:B------:R-:W-:Y:S01]  /*79f0*/  CS2R R90, SRZ ;  /* 0x00000000005a7805 */ /* 0x000fe2000001ff00 */
[----:B------:R-:W-:-:S02]  /*7a00*/  IMAD.MOV.U32 R89, RZ, RZ, RZ ;  /* 0x000000ffff597224 */ /* 0x000fc400078e00ff */
[----:B------:R-:W-:Y:S01]  /*7a10*/  IMAD.MOV.U32 R0, RZ, RZ, RZ ;  /* 0x000000ffff007224 */ /* 0x000fe200078e00ff */
[----:B0-----:R-:W-:Y:S06]  /*7a20*/  @!P1 BRA `(.L_x_1444) ;  /* 0x0000011400f89947 */ /* 0x001fec0003800000 */
        /* <DEDUP_REMOVED lines=9> */
.L_x_1732:
[----:B------:R-:W3:Y:S01]  /*7ac0*/  LDL R3, [R1+0xc] ;  /* 0x00000c0001037983 */ /* 0x000ee20000100800 */
[----:B------:R-:W-:Y:S01]  /*7ad0*/  BSSY B6, `(.L_x_1446) ;  /* 0x0000020000067945 */ /* 0x000fe20003800000 */
[----:B---3--:R-:W-:-:S05]  /*7ae0*/  IMAD.HI R0, R3, 0x55555556, RZ ;  /* 0x5555555603007827 */ /* 0x008fca00078e02ff */
[----:B------:R-:W-:-:S05]  /*7af0*/  LEA.HI R0, R0, R0, RZ, 0x1 ;  /* 0x0000000000007211 */ /* 0x000fca00078f08ff */
[----:B------:R-:W-:Y:S02]  /*7b00*/  IMAD R4, R0, -0x3, R3 ;  /* 0xfffffffd00047824 */ /* 0x000fe400078e0203 */
[----:B------:R-:W-:Y:S02]  /*7b10*/  VIADD R3, R2, 0x21800 ;  /* 0x0002180002037836 */ /* 0x000fe40000000000 */
[----:B------:R-:W-:Y:S01]  /*7b20*/  IMAD R0, R4, 0x1000, R2 ;  /* 0x0000100004007824 */ /* 0x000fe200078e0202 */
[----:B------:R3:W-:Y:S02]  /*7b30*/  STL [R1+0x2c], R4 ;  /* 0x00002c0401007387 */ /* 0x0007e40000100800 */
[----:B------:R-:W-:Y:S01]  /*7b40*/  LOP3.LUT P0, RZ, R3, 0x3ff, RZ, 0xc0, !PT ;  /* 0x000003ff03ff7812 */ /* 0x000fe2000780c0ff */
[----:B------:R-:W-:-:S05]  /*7b50*/  VIADD R0, R0, 0xc400 ;  /* 0x0000c40000007836 */ /* 0x000fca0000000000 */
[----:B------:R-:W-:Y:S01]  /*7b60*/  SHF.R.U32.HI R0, RZ, 0x4, R0 ;  /* 0x00000004ff007819 */ /* 0x000fe20000011600 */
[----:B---3--:R-:W-:-:S03]  /*7b70*/  IMAD R4, R4, 0x2000, R3 ;  /* 0x0000200004047824 */ /* 0x008fc600078e0203 */
[----:B------:R-:W-:Y:S02]  /*7b80*/  LOP3.LUT R146, R0, 0x3fff, RZ, 0xc0, !PT ;  /* 0x00003fff00927812 */ /* 0x000fe400078ec0ff */
[----:B------:R-:W-:-:S04]  /*7b90*/  SHF.R.U32.HI R4, RZ, 0x4, R4 ;  /* 0x00000004ff047819 */ /* 0x000fc80000011604 */
[----:B------:R-:W-:-:S05]  /*7ba0*/  LOP3.LUT R3, R4, 0x3fff, RZ, 0xc0, !PT ;  /* 0x00003fff04037812 */ /* 0x000fca00078ec0ff */
[----:B------:R3:W-:Y:S01]  /*7bb0*/  STL [R1+0x54], R3 ;  /* 0x0000540301007387 */ /* 0x0007e20000100800 */
[----:B------:R-:W-:Y:S05]  /*7bc0*/  @!P0 BRA `(.L_x_1447) ;  /* 0x0000000000408947 */ /* 0x000fea0003800000 */
[----:B------:R-:W-:Y:S01]  /*7bd0*/  MOV R0, 0x0 ;  /* 0x0000000000007802 */ /* 0x000fe20000000f00 */
[----:B------:R-:W-:Y:S01]  /*7be0*/  ULDC.64 UR4, c[0x4][0x88] ;  /* 0x0100220000047ab9 */ /* 0x000fe20000000a00 */
[----:B------:R-:W-:Y:S01]  /*7bf0*/  ULDC.64 UR6, c[0x4][0x90] ;  /* 0x0100240000067ab9 */ /* 0x000fe20000000a00 */
[----:B------:R-:W-:Y:S01]  /*7c00*/  IMAD.U32 R4, RZ, RZ, UR4 ;  /* 0x00000004ff047e24 */ /* 0x000fe2000f8e00ff */
[----:B0-----:R0:W4:Y:S01]  /*7c10*/  LDC.64 R14, c[0x4][R0] ;  /* 0x01000000000e7b82 */ /* 0x0011220000000a00 */
        /* <DEDUP_REMOVED lines=10> */
[----:B-12345:R-:W-:Y:S05]  /*7cc0*/  CALL.ABS.NOINC R14 ;  /* 0x000000000e007343 */ /* 0x03efea0003c00000 */
.L_x_1447:
[----:B------:R-:W-:Y:S05]  /*7cd0*/  BSYNC B6 ;  /* 0x0000000000067941 */ /* 0x000fea0003800000 */
.L_x_1446:
[----:B------:R-:W-:Y:S02]  /*7ce0*/  ULDC UR4, c[0x0][0x3f4] ;  /* 0x0000fd0000047ab9 */ /* 0x000fe40000000800 */
[----:B------:R-:W-:-:S13]  /*7cf0*/  ISETP.LT.AND P0, PT, RZ, UR4, PT ;  /* 0x00000004ff007c0c */ /* 0x000fda000bf01270 */
[----:B------:R-:W-:Y:S05]  /*7d00*/  @P0 BRA `(.L_x_1448) ;  /* 0x0000000000400947 */ /* 0x000fea0003800000 */
[----:B------:R-:W-:-:S04]  /*7d10*/  ULEA.HI UR4, UR37, UR37, URZ, 0x1 ;  /* 0x0000002525047291 */ /* 0x000fc8000f8f083f */
[----:B------:R-:W-:-:S04]  /*7d20*/  ULOP3.LUT UR4, UR4, 0xfffffffe, URZ, 0xc0, !UPT ;  /* 0xfffffffe04047892 */ /* 0x000fc8000f8ec03f */
[----:B------:R-:W-:-:S06]  /*7d30*/  UIADD3 UR4, UR37, -UR4, URZ ;  /* 0x8000000425047290 */ /* 0x000fcc000fffe03f */
[----:B---3--:R-:W-:-:S05]  /*7d40*/  IMAD.U32 R3, RZ, RZ, UR4 ;  /* 0x00000004ff037e24 */ /* 0x008fca000f8e00ff */
[----:B------:R-:W-:-:S04]  /*7d50*/  SHF.L.U32 R3, R3, 0x1f, RZ ;  /* 0x0000001f03037819 */ /* 0x000fc800000006ff */
[----:B------:R3:W4:Y:S03]  /*7d60*/  SYNCS.PHASECHK.TRANS64.TRYWAIT P0, [R2+URZ+0x2d800], R3 ;  /* 0x02d80003020075a7 */ /* 0x000726000800017f */
[----:B----4-:R-:W-:Y:S05]  /*7d70*/  @!P0 NANOSLEEP.SYNCS 0x989680 ;  /* 0x009896800000895d */ /* 0x010fea0003900000 */
[----:B------:R-:W4:Y:S01]  /*7d80*/  @!P0 SYNCS.PHASECHK.TRANS64 P0, [R2+URZ+0x2d800], R3 ;  /* 0x02d80003020085a7 */ /* 0x000f22000800007f */
[----:B------:R-:W-:Y:S04]  /*7d90*/  BSSY B0, `(.L_x_1449) ;  /* 0x0000006000007945 */ /* 0x000fe80003800000 */
[----:B----4-:R-:W-:Y:S05]  /*7da0*/  @P0 BRA `(.L_x_1450) ;  /* 0x0000000000100947 */ /* 0x010fea0003800000 */
.L_x_1451:
[----:B----4-:R4:W0:Y:S02]  /*7db0*/  SYNCS.PHASECHK.TRANS64.TRYWAIT P0, [R2+URZ+0x2d800], R3 ;  /* 0x02d80003020075a7 */ /* 0x010824000800017f */
[----:B0-----:R-:W-:Y:S05]  /*7dc0*/  @!P0 NANOSLEEP.SYNCS 0x989680 ;  /* 0x009896800000895d */ /* 0x001fea0003900000 */
[----:B------:R-:W0:Y:S02]  /*7dd0*/  @!P0 SYNCS.PHASECHK.TRANS64 P0, [R2+URZ+0x2d800], R3 ;  /* 0x02d80003020085a7 */ /* 0x000e24000800007f */
[----:B0-----:R-:W-:Y:S05]  /*7de0*/  @!P0 BRA `(.L_x_1451) ;  /* 0xfffffffc00f08947 */ /* 0x001fea000383ffff */
.L_x_1450:
[----:B------:R-:W-:Y:S05]  /*7df0*/  BSYNC B0 ;  /* 0x0000000000007941 */ /* 0x000fea0003800000 */
.L_x_1449:
[----:B------:R-:W-:Y:S05]  /*7e00*/  BRA `(.L_x_1452) ;  /* 0x0000003c00c47947 */ /* 0x000fea0003800000 */
.L_x_1448:
[----:B------:R-:W-:Y:S01]  /*7e10*/  ULOP3.LUT UP0, URZ, UR40, 0x1bf, URZ, 0xc0, !UPT ;  /* 0x000001bf283f7892 */ /* 0x000fe2000f80c03f */
[----:B-----5:R-:W-:Y:S01]  /*7e20*/  SHF.R.S32.HI R0, RZ, 0x1f, R98 ;  /* 0x0000001fff007819 */ /* 0x020fe20000011462 */
[----:B------:R-:W-:Y:S01]  /*7e30*/  ULDC.64 UR4, c[0x0][0x3f8] ;  /* 0x0000fe0000047ab9 */ /* 0x000fe20000000a00 */
[----:B------:R-:W-:Y:S01]  /*7e40*/  ULDC.64 UR6, c[0x0][0x408] ;  /* 0x0001020000067ab9 */ /* 0x000fe20000000a00 */
[----:B------:R-:W-:Y:S02]  /*7e50*/  IMAD.WIDE.U32 R24, R98, UR4, RZ ;  /* 0x0000000462187c25 */ /* 0x000fe4000f8e00ff */
[----:B------:R-:W-:Y:S02]  /*7e60*/  PLOP3.LUT P0, PT, PT, PT, UP0, 0x80, 0x0 ;  /* 0x000000000000781c */ /* 0x000fe40003f0f008 */
[C---:B---3--:R-:W-:Y:S02]  /*7e70*/  IMAD R3, R0.reuse, UR4, RZ ;  /* 0x0000000400037c24 */ /* 0x048fe4000f8e02ff */
[----:B------:R-:W-:-:S02]  /*7e80*/  IMAD R5, R0, UR6, RZ ;  /* 0x0000000600057c24 */ /* 0x000fc4000f8e02ff */
[C---:B------:R-:W-:Y:S02]  /*7e90*/  IMAD R3, R98.reuse, UR5, R3 ;  /* 0x0000000562037c24 */ /* 0x040fe4000f8e0203 */
[C---:B------:R-:W-:Y:S02]  /*7ea0*/  IMAD R5, R98.reuse, UR7, R5 ;  /* 0x0000000762057c24 */ /* 0x040fe4000f8e0205 */
[----:B------:R-:W-:-:S04]  /*7eb0*/  IMAD.WIDE.U32 R98, R98, UR6, RZ ;  /* 0x0000000662627c25 */ /* 0x000fc8000f8e00ff */
[----:B------:R-:W-:Y:S02]  /*7ec0*/  IMAD.IADD R27, R3, 0x1, R25 ;  /* 0x00000001031b7824 */ /* 0x000fe400078e0219 */
[----:B------:R-:W-:Y:S01]  /*7ed0*/  IMAD.IADD R29, R5, 0x1, R99 ;  /* 0x00000001051d7824 */ /* 0x000fe200078e0263 */
[----:B------:R-:W-:Y:S06]  /*7ee0*/  @!P0 BRA `(.L_x_1453) ;  /* 0x0000000000408947 */ /* 0x000fec0003800000 */
[----:B------:R-:W-:Y:S01]  /*7ef0*/  MOV R0, 0x0 ;  /* 0x0000000000007802 */ /* 0x000fe20000000f00 */
[----:B------:R-:W-:Y:S01]  /*7f00*/  ULDC.64 UR4, c[0x4][0x88] ;  /* 0x0100220000047ab9 */ /* 0x000fe20000000a00 */
[----:B------:R-:W-:Y:S01]  /*7f10*/  ULDC.64 UR6, c[0x4][0x90] ;  /* 0x0100240000067ab9 */ /* 0x000fe20000000a00 */
[----:B------:R-:W-:Y:S01]  /*7f20*/  IMAD.U32 R4, RZ, RZ, UR4 ;  /* 0x00000004ff047e24 */ /* 0x000fe2000f8e00ff */
[----:B0-----:R0:W3:Y:S01]  /*7f30*/  LDC.64 R14, c[0x4][R0] ;  /* 0x01000000000e7b82 */ /* 0x0010e20000000a00 */
        /* <DEDUP_REMOVED lines=10> */
[----:B-123--:R-:W-:Y:S05]  /*7fe0*/  CALL.ABS.NOINC R14 ;  /* 0x000000000e007343 */ /* 0x00efea0003c00000 */
.L_x_1453:
[----:B------:R-:W3:Y:S01]  /*7ff0*/  S2R R20, SR_TID.X ;  /* 0x0000000000147919 */ /* 0x000ee20000002100 */
[----:B------:R-:W-:Y:S01]  /*8000*/  ULDC.U8 UR4, c[0x0][0x410] ;  /* 0x0001040000047ab9 */ /* 0x000fe20000000000 */
[----:B---3--:R-:W-:Y:S02]  /*8010*/  VIADD R21, R20, 0xffffff80 ;  /* 0xffffff8014157836 */ /* 0x008fe40000000000 */
[----:B------:R-:W3:Y:S01]  /*8020*/  LDL R20, [R1+0x28] ;  /* 0x0000280001147983 */ /* 0x000ee20000100800 */
[----:B------:R-:W-:Y:S01]  /*8030*/  ISETP.NE.AND P0, PT, RZ, UR4, PT ;  /* 0x00000004ff007c0c */ /* 0x000fe2000bf05270 */
[----:B------:R-:W-:Y:S01]  /*8040*/  BSSY B0, `(.L_x_1454) ;  /* 0x00003c5000007945 */ /* 0x000fe20003800000 */
[----:B------:R-:W-:-:S04]  /*8050*/  LEA.HI R53, R21, R21, RZ, 0x1 ;  /* 0x0000001515357211 */ /* 0x000fc800078f08ff */
[----:B------:R-:W-:-:S05]  /*8060*/  SHF.R.S32.HI R53, RZ, 0x1, R53 ;  /* 0x00000001ff357819 */ /* 0x000fca0000011435 */
[----:B---3--:R-:W-:Y:S02]  /*8070*/  IMAD.IADD R10, R53, 0x1, R20 ;  /* 0x00000001350a7824 */ /* 0x008fe400078e0214 */
[----:B------:R-:W-:Y:S05]  /*8080*/  @!P0 BRA `(.L_x_1455) ;  /* 0x0000001c00788947 */ /* 0x000fea0003800000 */
[----:B------:R-:W3:Y:S01]  /*8090*/  LDC R21, c[0x0][0x448] ;  /* 0x00011200ff157b82 */ /* 0x000ee20000000800 */
[----:B------:R-:W-:Y:S01]  /*80a0*/  ULDC.64 UR4, c[0x0][0x3f8] ;  /* 0x0000fe0000047ab9 */ /* 0x000fe20000000a00 */
[----:B------:R-:W-:Y:S01]  /*80b0*/  ULDC.64 UR6, c[0x0][0x408] ;  /* 0x0001020000067ab9 */ /* 0x000fe20000000a00 */
[----:B------:R-:W-:Y:S02]  /*80c0*/  IMAD.MOV.U32 R6, RZ, RZ, R24 ;  /* 0x000000ffff067224 */ /* 0x000fe400078e0018 */
[----:B------:R-:W-:Y:S02]  /*80d0*/  IMAD.MOV.U32 R7, RZ, RZ, R27 ;  /* 0x000000ffff077224 */ /* 0x000fe400078e001b */
[----:B------:R-:W-:Y:S02]  /*80e0*/  IMAD.MOV.U32 R8, RZ, RZ, R98 ;  /* 0x000000ffff087224 */ /* 0x000fe400078e0062 */
[----:B------:R-:W-:Y:S01]  /*80f0*/  IMAD.MOV.U32 R9, RZ, RZ, R29 ;  /* 0x000000ffff097224 */ /* 0x000fe200078e001d */
[----:B---3--:R-:W-:-:S13]  /*8100*/  ISETP.NE.AND P0, PT, R21, 0x1, PT ;  /* 0x000000011500780c */ /* 0x008fda0003f05270 */
[----:B------:R-:W3:Y:S08]  /*8110*/  @P0 LDC R3, c[0x0][0x44c] ;  /* 0x00011300ff030b82 */ /* 0x000ef00000000800 */
[----:B------:R-:W4:Y:S01]  /*8120*/  @P0 LDC R5, c[0x0][0x450] ;  /* 0x00011400ff050b82 */ /* 0x000f220000000800 */
[----:B---3--:R-:W-:-:S04]  /*8130*/  @P0 IMAD.HI.U32 R0, R10, R3, RZ ;  /* 0x000000030a000227 */ /* 0x008fc800078e00ff */
[----:B------:R-:W-:Y:S01]  /*8140*/  IMAD.MOV.U32 R3, RZ, RZ, R10 ;  /* 0x000000ffff037224 */ /* 0x000fe200078e000a */
[----:B----4-:R-:W-:-:S04]  /*8150*/  @P0 SHF.R.U32.HI R3, RZ, R5, R0 ;  /* 0x00000005ff030219 */ /* 0x010fc80000011600 */
[----:B------:R-:W-:Y:S01]  /*8160*/  SHF.R.S32.HI R0, RZ, 0x1f, R3 ;  /* 0x0000001fff007819 */ /* 0x000fe20000011403 */
[----:B------:R-:W-:-:S04]  /*8170*/  IMAD.WIDE.U32 R6, R3, UR4, R6 ;  /* 0x0000000403067c25 */ /* 0x000fc8000f8e0006 */
[C---:B------:R-:W-:Y:S02]  /*8180*/  IMAD R4, R0.reuse, UR4, RZ ;  /* 0x0000000400047c24 */ /* 0x040fe4000f8e02ff */
[----:B------:R-:W-:Y:S02]  /*8190*/  IMAD R0, R0, UR6, RZ ;  /* 0x0000000600007c24 */ /* 0x000fe4000f8e02ff */
[C---:B------:R-:W-:Y:S01]  /*81a0*/  IMAD R13, R3.reuse, UR5, R4 ;  /* 0x00000005030d7c24 */ /* 0x040fe2000f8e0204 */
[----:B------:R-:W-:Y:S01]  /*81b0*/  ULDC.64 UR4, c[0x0][0x3e8] ;  /* 0x0000fa0000047ab9 */ /* 0x000fe20000000a00 */
[----:B------:R-:W-:-:S04]  /*81c0*/  IMAD.WIDE.U32 R8, R3, UR6, R8 ;  /* 0x0000000603087c25 */ /* 0x000fc8000f8e0008 */
[----:B------:R-:W-:Y:S01]  /*81d0*/  IMAD R5, R3, UR7, R0 ;  /* 0x0000000703057c24 */ /* 0x000fe2000f8e0200 */
[----:B------:R-:W-:Y:S01]  /*81e0*/  ULDC.64 UR6, c[0x0][0x400] ;  /* 0x0001000000067ab9 */ /* 0x000fe20000000a00 */
[----:B------:R-:W-:Y:S01]  /*81f0*/  IMAD.IADD R13, R7, 0x1, R13 ;  /* 0x00000001070d7824 */ /* 0x000fe200078e020d */
[----:B------:R-:W-:Y:S01]  /*8200*/  LEA R0, P0, R6, UR4, 0x1 ;  /* 0x0000000406007c11 */ /* 0x000fe2000f8008ff */
[----:B------:R-:W-:Y:S01]  /*8210*/  IMAD.IADD R5, R9, 0x1, R5 ;  /* 0x0000000109057824 */ /* 0x000fe200078e0205 */
[----:B------:R-:W-:Y:S01]  /*8220*/  LEA R4, P1, R8, UR6, 0x1 ;  /* 0x0000000608047c11 */ /* 0x000fe2000f8208ff */
[----:B------:R-:W-:Y:S01]  /*8230*/  UMOV UR4, 0xffffffff ;  /* 0xffffffff00047882 */ /* 0x000fe20000000000 */
[----:B------:R-:W-:Y:S02]  /*8240*/  LEA.HI.X R13, R6, UR5, R13, 0x1, P0 ;  /* 0x00000005060d7c11 */ /* 0x000fe400080f0c0d */
[----:B------:R-:W-:Y:S01]  /*8250*/  LEA.HI.X R5, R8, UR7, R5, 0x1, P1 ;  /* 0x0000000708057c11 */ /* 0x000fe200088f0c05 */
[----:B------:R-:W-:Y:S08]  /*8260*/  BRA.DIV UR4, `(.L_x_1456) ;  /* 0x000001aa04007947 */ /* 0x000ff0000b800000 */
[----:B------:R3:W4:Y:S04]  /*8270*/  SHFL.IDX PT, R3, R13, RZ, 0x1e1f ;  /* 0x001e1fff0d037589 */ /* 0x00072800000e0000 */
[----:B------:R-:W1:Y:S04]  /*8280*/  SHFL.IDX PT, R0, R0, RZ, 0x1e1f ;  /* 0x001e1fff00007589 */ /* 0x000e6800000e0000 */
[----:B------:R-:W1:Y:S04]  /*8290*/  SHFL.IDX PT, R5, R5, RZ, 0x1e1f ;  /* 0x001e1fff05057589 */ /* 0x000e6800000e0000 */
[----:B0-----:R3:W0:Y:S02]  /*82a0*/  SHFL.IDX PT, R14, R4, RZ, 0x1e1f ;  /* 0x001e1fff040e7589 */ /* 0x00162400000e0000 */
.L_x_1738:
[----:B------:R-:W-:Y:S01]  /*82b0*/  IMAD R52, R140, R21, RZ ;  /* 0x000000158c347224 */ /* 0x000fe200078e02ff */
[----:B------:R-:W-:Y:S01]  /*82c0*/  BSSY B1, `(.L_x_1457) ;  /* 0x000005d000017945 */ /* 0x000fe20003800000 */
[----:B------:R-:W-:Y:S02]  /*82d0*/  CS2R R36, SRZ ;  /* 0x0000000000247805 */ /* 0x000fe4000001ff00 */
[----:B------:R-:W-:Y:S02]  /*82e0*/  CS2R R34, SRZ ;  /* 0x0000000000227805 */ /* 0x000fe4000001ff00 */
[----:B------:R-:W-:Y:S02]  /*82f0*/  CS2R R28, SRZ ;  /* 0x00000000001c7805 */ /* 0x000fe4000001ff00 */
[----:B------:R-:W-:Y:S01]  /*8300*/  ISETP.GE.AND P0, PT, R10, R52, PT ;  /* 0x000000340a00720c */ /* 0x000fe20003f06270 */
[----:B------:R-:W-:Y:S01]  /*8310*/  IMAD R52, R33, -0xc0, R52 ;  /* 0xffffff4021347824 */ /* 0x000fe200078e0234 */
[----:B------:R-:W-:-:S02]  /*8320*/  CS2R R24, SRZ ;  /* 0x0000000000187805 */ /* 0x000fc4000001ff00 */
[----:B---3--:R-:W-:Y:S02]  /*8330*/  CS2R R12, SRZ ;  /* 0x00000000000c7805 */ /* 0x008fe4000001ff00 */
[----:B------:R-:W-:Y:S02]  /*8340*/  CS2R R8, SRZ ;  /* 0x0000000000087805 */ /* 0x000fe4000001ff00 */
[----:B------:R-:W-:Y:S02]  /*8350*/  CS2R R38, SRZ ;  /* 0x0000000000267805 */ /* 0x000fe4000001ff00 */
[----:B------:R-:W-:Y:S02]  /*8360*/  CS2R R32, SRZ ;  /* 0x0000000000207805 */ /* 0x000fe4000001ff00 */
[----:B------:R-:W-:Y:S02]  /*8370*/  CS2R R30, SRZ ;  /* 0x00000000001e7805 */ /* 0x000fe4000001ff00 */
[----:B------:R-:W-:-:S02]  /*8380*/  CS2R R26, SRZ ;  /* 0x00000000001a7805 */ /* 0x000fc4000001ff00 */
[----:B------:R-:W-:Y:S02]  /*8390*/  CS2R R20, SRZ ;  /* 0x0000000000147805 */ /* 0x000fe4000001ff00 */
[----:B------:R-:W-:Y:S01]  /*83a0*/  CS2R R10, SRZ ;  /* 0x00000000000a7805 */ /* 0x000fe2000001ff00 */
[----:B------:R-:W-:Y:S06]  /*83b0*/  @P0 BRA `(.L_x_1458) ;  /* 0x0000000400340947 */ /* 0x000fec0003800000 */
[----:B------:R-:W3:Y:S01]  /*83c0*/  LDL R42, [R1+0x5c] ;  /* 0x00005c00012a7983 */ /* 0x000ee20000100800 */
[----:B------:R-:W-:-:S03]  /*83d0*/  ULDC UR4, c[0x0][0x3f4] ;  /* 0x0000fd0000047ab9 */ /* 0x000fc60000000800 */
[----:B--2---:R-:W2:Y:S04]  /*83e0*/  LDL R41, [R1+0x50] ;  /* 0x0000500001297983 */ /* 0x004ea80000100800 */
[----:B-1----:R-:W4:Y:S04]  /*83f0*/  LDL R40, [R1+0x58] ;  /* 0x0000580001287983 */ /* 0x002f280000100800 */
[----:B------:R-:W4:Y:S04]  /*8400*/  LDL R15, [R1+0x4c] ;  /* 0x00004c00010f7983 */ /* 0x000f280000100800 */
[----:B------:R-:W4:Y:S04]  /*8410*/  LDL.64 R54, [R1+0x18] ;  /* 0x0000180001367983 */ /* 0x000f280000100a00 */
        /* <DEDUP_REMOVED lines=9> */
[C---:B---3--:R-:W-:Y:S01]  /*84b0*/  ISETP.GE.AND P3, PT, R42.reuse, UR4, PT ;  /* 0x000000042a007c0c */ /* 0x048fe2000bf66270 */
[----:B------:R-:W-:Y:S01]  /*84c0*/  IMAD.SHL.U32 R9, R42, 0x2, RZ ;  /* 0x000000022a097824 */ /* 0x000fe200078e00ff */
[----:B------:R-:W-:Y:S02]  /*84d0*/  SHF.R.S32.HI R4, RZ, 0x1f, R42 ;  /* 0x0000001fff047819 */ /* 0x000fe4000001142a */
[C---:B--2---:R-:W-:Y:S01]  /*84e0*/  ISETP.GE.AND P2, PT, R41.reuse, UR4, PT ;  /* 0x0000000429007c0c */ /* 0x044fe2000bf46270 */
[C---:B------:R-:W-:Y:S01]  /*84f0*/  IMAD.SHL.U32 R47, R41.reuse, 0x2, RZ ;  /* 0x00000002292f7824 */ /* 0x040fe200078e00ff */
[----:B------:R-:W-:Y:S02]  /*8500*/  SHF.R.S32.HI R8, RZ, 0x1f, R41 ;  /* 0x0000001fff087819 */ /* 0x000fe40000011429 */
[C---:B----4-:R-:W-:Y:S01]  /*8510*/  ISETP.GE.AND P1, PT, R40.reuse, UR4, PT ;  /* 0x0000000428007c0c */ /* 0x050fe2000bf26270 */
[----:B------:R-:W-:Y:S01]  /*8520*/  IMAD.SHL.U32 R43, R40, 0x2, RZ ;  /* 0x00000002282b7824 */ /* 0x000fe200078e00ff */
[----:B------:R-:W-:-:S02]  /*8530*/  SHF.L.U64.HI R20, R41, 0x1, R8 ;  /* 0x0000000129147819 */ /* 0x000fc40000010208 */
[----:B------:R-:W-:Y:S01]  /*8540*/  SHF.L.U64.HI R4, R42, 0x1, R4 ;  /* 0x000000012a047819 */ /* 0x000fe20000010204 */
[C---:B------:R-:W-:Y:S01]  /*8550*/  IMAD.SHL.U32 R7, R15.reuse, 0x2, RZ ;  /* 0x000000020f077824 */ /* 0x040fe200078e00ff */
[-C--:B0-----:R-:W-:Y:S02]  /*8560*/  @!P3 IADD3 R8, P5, R14, R9.reuse, RZ ;  /* 0x000000090e08b210 */ /* 0x081fe40007fbe0ff */
[----:B------:R-:W-:Y:S02]  /*8570*/  @!P3 IADD3 R10, P4, R0, R9, RZ ;  /* 0x00000009000ab210 */ /* 0x000fe40007f9e0ff */
[----:B------:R-:W-:Y:S01]  /*8580*/  ISETP.GE.AND P0, PT, R15, UR4, PT ;  /* 0x000000040f007c0c */ /* 0x000fe2000bf06270 */
[--C-:B------:R-:W-:Y:S01]  /*8590*/  @!P3 IMAD.X R9, R5, 0x1, R4.reuse, P5 ;  /* 0x000000010509b824 */ /* 0x100fe200028e0604 */
[----:B------:R-:W-:Y:S01]  /*85a0*/  @!P2 IADD3 R46, P5, R14, R47, RZ ;  /* 0x0000002f0e2ea210 */ /* 0x000fe20007fbe0ff */
[----:B------:R-:W-:Y:S01]  /*85b0*/  @!P3 IMAD.X R11, R3, 0x1, R4, P4 ;  /* 0x00000001030bb824 */ /* 0x000fe200020e0604 */
[----:B------:R-:W-:-:S02]  /*85c0*/  SHF.R.S32.HI R6, RZ, 0x1f, R40 ;  /* 0x0000001fff067819 */ /* 0x000fc40000011428 */
[----:B------:R-:W-:Y:S01]  /*85d0*/  @!P2 IADD3 R48, P4, R0, R47, RZ ;  /* 0x0000002f0030a210 */ /* 0x000fe20007f9e0ff */
[----:B------:R-:W-:Y:S01]  /*85e0*/  @!P2 IMAD.X R47, R5, 0x1, R20, P5 ;  /* 0x00000001052fa824 */ /* 0x000fe200028e0614 */
[----:B------:R-:W-:Y:S01]  /*85f0*/  SHF.L.U64.HI R6, R40, 0x1, R6 ;  /* 0x0000000128067819 */ /* 0x000fe20000010206 */
[----:B------:R0:W5:Y:S01]  /*8600*/  @!P3 LD.E.64 R32, desc[UR52][R10.64] ;  /* 0x000000340a20b980 */ /* 0x000162000c101b00 */
[-C--:B------:R-:W-:Y:S01]  /*8610*/  @!P1 IADD3 R42, P5, R14, R43.reuse, RZ ;  /* 0x0000002b0e2a9210 */ /* 0x080fe20007fbe0ff */
[----:B------:R-:W-:Y:S01]  /*8620*/  @!P2 IMAD.X R49, R3, 0x1, R20, P4 ;  /* 0x000000010331a824 */ /* 0x000fe200020e0614 */
[----:B------:R-:W-:Y:S01]  /*8630*/  SHF.R.S32.HI R12, RZ, 0x1f, R15 ;  /* 0x0000001fff0c7819 */ /* 0x000fe2000001140f */
[----:B------:R1:W5:Y:S01]  /*8640*/  @!P3 LD.E.64 R34, desc[UR52][R8.64] ;  /* 0x000000340822b980 */ /* 0x000362000c101b00 */
[----:B------:R-:W-:Y:S01]  /*8650*/  @!P1 IADD3 R44, P4, R0, R43, RZ ;  /* 0x0000002b002c9210 */ /* 0x000fe20007f9e0ff */
[----:B------:R-:W-:Y:S01]  /*8660*/  @!P1 IMAD.X R43, R5, 0x1, R6, P5 ;  /* 0x00000001052b9824 */ /* 0x000fe200028e0606 */
[----:B------:R-:W-:Y:S01]  /*8670*/  SHF.L.U64.HI R12, R15, 0x1, R12 ;  /* 0x000000010f0c7819 */ /* 0x000fe2000001020c */
[----:B------:R-:W-:Y:S01]  /*8680*/  IMAD.SHL.U32 R15, R50, 0x2, RZ ;  /* 0x00000002320f7824 */ /* 0x000fe200078e00ff */
[----:B------:R-:W-:Y:S01]  /*8690*/  @!P0 IADD3 R40, P5, R0, R7, RZ ;  /* 0x0000000700288210 */ /* 0x000fe20007fbe0ff */
[----:B------:R-:W-:Y:S01]  /*86a0*/  @!P1 IMAD.X R45, R3, 0x1, R6, P4 ;  /* 0x00000001032d9824 */ /* 0x000fe200020e0606 */
[----:B------:R-:W-:-:S02]  /*86b0*/  ISETP.GE.AND P4, PT, R54, UR4, PT ;  /* 0x0000000436007c0c */ /* 0x000fc4000bf86270 */
[----:B0-----:R-:W-:Y:S01]  /*86c0*/  CS2R R10, SRZ ;  /* 0x00000000000a7805 */ /* 0x001fe2000001ff00 */
[----:B------:R-:W5:Y:S01]  /*86d0*/  @!P2 LD.E.64 R30, desc[UR52][R48.64] ;  /* 0x00000034301ea980 */ /* 0x000f62000c101b00 */
[--C-:B------:R-:W-:Y:S01]  /*86e0*/  @!P0 IMAD.X R41, R3, 0x1, R12.reuse, P5 ;  /* 0x0000000103298824 */ /* 0x100fe200028e060c */
[----:B------:R-:W-:Y:S02]  /*86f0*/  @!P0 IADD3 R6, P5, R14, R7, RZ ;  /* 0x000000070e068210 */ /* 0x000fe40007fbe0ff */
[----:B-1----:R-:W-:Y:S01]  /*8700*/  CS2R R8, SRZ ;  /* 0x0000000000087805 */ /* 0x002fe2000001ff00 */
[----:B------:R-:W5:Y:S02]  /*8710*/  @!P2 LD.E.64 R28, desc[UR52][R46.64] ;  /* 0x000000342e1ca980 */ /* 0x000f64000c101b00 */
[----:B------:R-:W-:Y:S01]  /*8720*/  @!P0 IMAD.X R7, R5, 0x1, R12, P5 ;  /* 0x0000000105078824 */ /* 0x000fe200028e060c */
[----:B------:R-:W-:Y:S01]  /*8730*/  ISETP.GE.AND P5, PT, R50, UR4, PT ;  /* 0x0000000432007c0c */ /* 0x000fe2000bfa6270 */
[----:B------:R-:W5:Y:S01]  /*8740*/  @!P1 LD.E.64 R26, desc[UR52][R44.64] ;  /* 0x000000342c1a9980 */ /* 0x000f62000c101b00 */
[----:B------:R-:W-:-:S02]  /*8750*/  @!P4 IMAD.MOV.U32 R12, RZ, RZ, R0 ;  /* 0x000000ffff0cc224 */ /* 0x000fc400078e0000 */
[----:B------:R-:W-:Y:S01]  /*8760*/  @!P4 IMAD.MOV.U32 R13, RZ, RZ, R3 ;  /* 0x000000ffff0dc224 */ /* 0x000fe200078e0003 */
[----:B------:R-:W5:Y:S01]  /*8770*/  @!P1 LD.E.64 R24, desc[UR52][R42.64] ;  /* 0x000000342a189980 */ /* 0x000f62000c101b00 */
[----:B------:R-:W-:Y:S02]  /*8780*/  @!P4 IMAD.MOV.U32 R4, RZ, RZ, R14 ;  /* 0x000000ffff04c224 */ /* 0x000fe400078e000e */
[----:B------:R-:W-:-:S04]  /*8790*/  @!P4 IMAD.WIDE R12, R54, 0x2, R12 ;  /* 0x00000002360cc825 */ /* 0x000fc800078e020c */
[----:B------:R-:W-:Y:S01]  /*87a0*/  @!P4 IMAD.WIDE R20, R54, 0x2, R4 ;  /* 0x000000023614c825 */ /* 0x000fe200078e0204 */
[----:B------:R-:W-:Y:S01]  /*87b0*/  SHF.R.S32.HI R4, RZ, 0x1f, R50 ;  /* 0x0000001fff047819 */ /* 0x000fe20000011432 */
[----:B------:R0:W5:Y:S03]  /*87c0*/  @!P4 LD.E.64 R38, desc[UR52][R12.64] ;  /* 0x000000340c26c980 */ /* 0x000166000c101b00 */
[----:B------:R-:W-:Y:S01]  /*87d0*/  SHF.L.U64.HI R4, R50, 0x1, R4 ;  /* 0x0000000132047819 */ /* 0x000fe20000010204 */
[----:B------:R1:W5:Y:S01]  /*87e0*/  @!P4 LD.E.64 R36, desc[UR52][R20.64] ;  /* 0x000000341424c980 */ /* 0x000362000c101b00 */
[----:B------:R-:W-:-:S05]  /*87f0*/  @!P5 IADD3 R50, P4, R0, R15, RZ ;  /* 0x0000000f0032d210 */ /* 0x000fca0007f9e0ff */
[--C-:B------:R-:W-:Y:S01]  /*8800*/  @!P5 IMAD.X R51, R3, 0x1, R4.reuse, P4 ;  /* 0x000000010333d824 */ /* 0x100fe200020e0604 */
[----:B------:R-:W-:Y:S02]  /*8810*/  @!P5 IADD3 R14, P4, R14, R15, RZ ;  /* 0x0000000f0e0ed210 */ /* 0x000fe40007f9e0ff */
[----:B0-----:R-:W-:Y:S02]  /*8820*/  CS2R R12, SRZ ;  /* 0x00000000000c7805 */ /* 0x001fe4000001ff00 */
[----:B-1----:R-:W-:Y:S01]  /*8830*/  CS2R R20, SRZ ;  /* 0x0000000000147805 */ /* 0x002fe2000001ff00 */
[----:B------:R3:W5:Y:S01]  /*8840*/  @!P5 LD.E.64 R10, desc[UR52][R50.64] ;  /* 0x00000034320ad980 */ /* 0x000762000c101b00 */
[----:B------:R-:W-:-:S03]  /*8850*/  @!P5 IMAD.X R15, R5, 0x1, R4, P4 ;  /* 0x00000001050fd824 */ /* 0x000fc600020e0604 */
[----:B------:R3:W5:Y:S04]  /*8860*/  @!P0 LD.E.64 R12, desc[UR52][R6.64] ;  /* 0x00000034060c8980 */ /* 0x000768000c101b00 */
[----:B------:R3:W5:Y:S04]  /*8870*/  @!P0 LD.E.64 R20, desc[UR52][R40.64] ;  /* 0x0000003428148980 */ /* 0x000768000c101b00 */
[----:B------:R3:W5:Y:S02]  /*8880*/  @!P5 LD.E.64 R8, desc[UR52][R14.64] ;  /* 0x000000340e08d980 */ /* 0x000764000c101b00 */
.L_x_1458:
[----:B------:R-:W-:Y:S05]  /*8890*/  BSYNC B1 ;  /* 0x0000000000017941 */ /* 0x000fea0003800000 */
.L_x_1457:
[----:B------:R-:W-:Y:S01]  /*88a0*/  ULEA.HI UR4, UR37, UR37, URZ, 0x1 ;  /* 0x0000002525047291 */ /* 0x000fe2000f8f083f */
[----:B----45:R-:W-:Y:S01]  /*88b0*/  IMAD.MOV.U32 R3, RZ, RZ, R37 ;  /* 0x000000ffff037224 */ /* 0x030fe200078e0025 */
[----:B------:R-:W-:Y:S01]  /*88c0*/  VIMNMX R52, R52, 0xc0, PT ;  /* 0x000000c034347848 */ /* 0x000fe20003fe0100 */
[----:B-1----:R-:W-:Y:S01]  /*88d0*/  IMAD.MOV.U32 R0, RZ, RZ, R36 ;  /* 0x000000ffff007224 */ /* 0x002fe200078e0024 */
[----:B------:R-:W-:Y:S01]  /*88e0*/  ULOP3.LUT UR4, UR4, 0xfffffffe, URZ, 0xc0, !UPT ;  /* 0xfffffffe04047892 */ /* 0x000fe2000f8ec03f */
[----:B------:R-:W-:Y:S01]  /*88f0*/  IMAD.MOV.U32 R4, RZ, RZ, R34 ;  /* 0x000000ffff047224 */ /* 0x000fe200078e0022 */
[----:B------:R-:W-:Y:S01]  /*8900*/  PRMT R46, R46, 0x5410, R3 ;  /* 0x000054102e2e7816 */ /* 0x000fe20000000003 */
[----:B------:R-:W-:Y:S01]  /*8910*/  IMAD.MOV.U32 R5, RZ, RZ, R29 ;  /* 0x000000ffff057224 */ /* 0x000fe200078e001d */
[----:B------:R-:W-:Y:S01]  /*8920*/  UIADD3 UR4, UR37, -UR4, URZ ;  /* 0x8000000425047290 */ /* 0x000fe2000fffe03f */
[----:B------:R-:W-:Y:S01]  /*8930*/  PRMT R49, R0, 0x7610, R49 ;  /* 0x0000761000317816 */ /* 0x000fe20000000031 */
[----:B------:R-:W-:Y:S01]  /*8940*/  IMAD.MOV.U32 R0, RZ, RZ, R35 ;  /* 0x000000ffff007224 */ /* 0x000fe200078e0023 */
[----:B------:R-:W-:Y:S01]  /*8950*/  PRMT R57, R4, 0x7610, R57 ;  /* 0x0000761004397816 */ /* 0x000fe20000000039 */
[----:B------:R-:W-:Y:S01]  /*8960*/  IMAD.MOV.U32 R4, RZ, RZ, R28 ;  /* 0x000000ffff047224 */ /* 0x000fe200078e001c */
[----:B------:R-:W-:Y:S01]  /*8970*/  PRMT R44, R44, 0x5410, R5 ;  /* 0x000054102c2c7816 */ /* 0x000fe20000000005 */
[----:B------:R-:W-:Y:S01]  /*8980*/  IMAD.U32 R3, RZ, RZ, UR4 ;  /* 0x00000004ff037e24 */ /* 0x000fe2000f8e00ff */
[----:B------:R-:W-:Y:S01]  /*8990*/  PRMT R46, R0, 0x7610, R46 ;  /* 0x00007610002e7816 */ /* 0x000fe2000000002e */
[----:B------:R-:W-:Y:S01]  /*89a0*/  IMAD.MOV.U32 R0, RZ, RZ, R24 ;  /* 0x000000ffff007224 */ /* 0x000fe200078e0018 */
[----:B------:R-:W-:Y:S01]  /*89b0*/  PRMT R45, R4, 0x7610, R45 ;  /* 0x00007610042d7816 */ /* 0x000fe2000000002d */
[----:B------:R-:W-:Y:S01]  /*89c0*/  IMAD.MOV.U32 R4, RZ, RZ, R25 ;  /* 0x000000ffff047224 */ /* 0x000fe200078e0019 */
[----:B------:R-:W-:Y:S01]  /*89d0*/  SHF.L.U32 R3, R3, 0x1f, RZ ;  /* 0x0000001f03037819 */ /* 0x000fe200000006ff */
[----:B------:R-:W-:Y:S01]  /*89e0*/  IMAD.MOV.U32 R5, RZ, RZ, R12 ;  /* 0x000000ffff057224 */ /* 0x000fe200078e000c */
[----:B------:R-:W-:Y:S01]  /*89f0*/  BSSY B1, `(.L_x_1459) ;  /* 0x000001d000017945 */ /* 0x000fe20003800000 */
[----:B---3--:R-:W-:Y:S01]  /*8a00*/  IMAD.MOV.U32 R6, RZ, RZ, R13 ;  /* 0x000000ffff067224 */ /* 0x008fe200078e000d */
[----:B------:R-:W1:Y:S01]  /*8a10*/  SYNCS.PHASECHK.TRANS64.TRYWAIT P0, [R2+URZ+0x2d800], R3 ;  /* 0x02d80003020075a7 */ /* 0x000e62000800017f */
[----:B------:R-:W-:Y:S01]  /*8a20*/  PRMT R42, R0, 0x5410, R4 ;  /* 0x00005410002a7816 */ /* 0x000fe20000000004 */
[----:B------:R-:W-:Y:S01]  /*8a30*/  IMAD.MOV.U32 R0, RZ, RZ, R8 ;  /* 0x000000ffff007224 */ /* 0x000fe200078e0008 */
[----:B------:R-:W-:Y:S01]  /*8a40*/  ISETP.GE.AND P1, PT, R53, R52, PT ;  /* 0x000000343500720c */ /* 0x000fe20003f26270 */
[----:B------:R-:W-:Y:S01]  /*8a50*/  IMAD.MOV.U32 R4, RZ, RZ, R9 ;  /* 0x000000ffff047224 */ /* 0x000fe200078e0009 */
[----:B------:R-:W-:Y:S01]  /*8a60*/  PRMT R40, R5, 0x5410, R6 ;  /* 0x0000541005287816 */ /* 0x000fe20000000006 */
[----:B------:R-:W-:-:S02]  /*8a70*/  IMAD.MOV.U32 R5, RZ, RZ, R38 ;  /* 0x000000ffff057224 */ /* 0x000fc400078e0026 */
[----:B------:R-:W-:Y:S01]  /*8a80*/  IMAD.MOV.U32 R6, RZ, RZ, R39 ;  /* 0x000000ffff067224 */ /* 0x000fe200078e0027 */
[----:B0-----:R-:W-:Y:S01]  /*8a90*/  PRMT R14, R0, 0x5410, R4 ;  /* 0x00005410000e7816 */ /* 0x001fe20000000004 */
[----:B------:R-:W-:Y:S01]  /*8aa0*/  IMAD.MOV.U32 R0, RZ, RZ, R32 ;  /* 0x000000ffff007224 */ /* 0x000fe200078e0020 */
[----:B------:R-:W-:Y:S01]  /*8ab0*/  PRMT R47, R5, 0x7610, R47 ;  /* 0x00007610052f7816 */ /* 0x000fe2000000002f */
        /* <DEDUP_REMOVED lines=14> */
[----:B--2---:R-:W-:Y:S01]  /*8ba0*/  PRMT R41, R5, 0x5410, R6 ;  /* 0x0000541005297816 */ /* 0x004fe20000000006 */
[----:B-1----:R-:W-:Y:S06]  /*8bb0*/  @!P0 BRA `(.L_x_1460) ;  /* 0x000001a000188947 */ /* 0x002fec0003800000 */
.L_x_1739:
[----:B------:R-:W-:Y:S05]  /*8bc0*/  BSYNC B1 ;  /* 0x0000000000017941 */ /* 0x000fea0003800000 */
.L_x_1459:
[----:B------:R-:W-:Y:S01]  /*8bd0*/  PRMT R15, R0, 0x5410, R4 ;  /* 0x00005410000f7816 */ /* 0x000fe20000000004 */
[----:B------:R-:W-:Y:S06]  /*8be0*/  @P1 BRA `(.L_x_1461) ;  /* 0x0000003000281947 */ /* 0x000fec0003800000 */
[----:B------:R-:W2:Y:S01]  /*8bf0*/  LDL.64 R52, [R1+0x18] ;  /* 0x0000180001347983 */ /* 0x000ea20000100a00 */
[----:B------:R-:W2:Y:S03]  /*8c00*/  LDC R4, c[0x0][0x3f4] ;  /* 0x0000fd00ff047b82 */ /* 0x000ea60000000800 */
[----:B------:R-:W0:Y:S04]  /*8c10*/  LDL R54, [R1+0x6c] ;  /* 0x00006c0001367983 */ /* 0x000e280000100800 */
[----:B------:R-:W3:Y:S04]  /*8c20*/  LDL R51, [R1+0x5c] ;  /* 0x00005c0001337983 */ /* 0x000ee80000100800 */
[----:B------:R-:W4:Y:S04]  /*8c30*/  LDL R50, [R1+0x50] ;  /* 0x0000500001327983 */ /* 0x000f280000100800 */
[----:B------:R-:W5:Y:S04]  /*8c40*/  LDL R48, [R1+0x58] ;  /* 0x0000580001307983 */ /* 0x000f680000100800 */
[----:B------:R-:W5:Y:S04]  /*8c50*/  LDL R7, [R1+0x4c] ;  /* 0x00004c0001077983 */ /* 0x000f680000100800 */
[----:B------:R-:W5:Y:S01]  /*8c60*/  LDL R6, [R1+0x60] ;  /* 0x0000600001067983 */ /* 0x000f620000100800 */
[----:B------:R-:W1:Y:S01]  /*8c70*/  S2R R5, SR_TID.X ;  /* 0x0000000000057919 */ /* 0x000e620000002100 */
[----:B------:R-:W-:Y:S01]  /*8c80*/  BSSY B1, `(.L_x_1462) ;  /* 0x000003d000017945 */ /* 0x000fe20003800000 */
[----:B-1----:R-:W-:-:S05]  /*8c90*/  VIADD R5, R5, 0xffffff80 ;  /* 0xffffff8005057836 */ /* 0x002fca0000000000 */
[----:B------:R-:W-:-:S04]  /*8ca0*/  SHF.R.S32.HI R0, RZ, 0x1f, R5 ;  /* 0x0000001fff007819 */ /* 0x000fc80000011405 */
[----:B------:R-:W-:-:S04]  /*8cb0*/  LEA.HI R0, R0, R5, RZ, 0x2 ;  /* 0x0000000500007211 */ /* 0x000fc800078f10ff */
[--C-:B------:R-:W-:Y:S02]  /*8cc0*/  SHF.R.S32.HI R5, RZ, 0x2, R0.reuse ;  /* 0x00000002ff057819 */ /* 0x100fe40000011400 */
[----:B------:R-:W-:-:S04]  /*8cd0*/  SHF.R.S32.HI R0, RZ, 0x1f, R0 ;  /* 0x0000001fff007819 */ /* 0x000fc80000011400 */
[----:B------:R-:W-:-:S04]  /*8ce0*/  LEA.HI R0, R0, R5, RZ, 0x2 ;  /* 0x0000000500007211 */ /* 0x000fc800078f10ff */
[----:B------:R-:W-:-:S05]  /*8cf0*/  LOP3.LUT R0, R0, 0xfffffffc, RZ, 0xc0, !PT ;  /* 0xfffffffc00007812 */ /* 0x000fca00078ec0ff */
[----:B------:R-:W-:-:S05]  /*8d00*/  IMAD.IADD R5, R5, 0x1, -R0 ;  /* 0x0000000105057824 */ /* 0x000fca00078e0a00 */
[----:B------:R-:W-:Y:S02]  /*8d10*/  LOP3.LUT P0, RZ, R5, 0x2, RZ, 0xc0, !PT ;  /* 0x0000000205ff7812 */ /* 0x000fe4000780c0ff */
[----:B--2---:R-:W-:Y:S01]  /*8d20*/  ISETP.GE.AND P6, PT, R52, R4, PT ;  /* 0x000000043400720c */ /* 0x004fe20003fc6270 */
[----:B0-----:R-:W-:-:S04]  /*8d30*/  IMAD R3, R54, 0x2, R2 ;  /* 0x0000000236037824 */ /* 0x001fc800078e0202 */
[----:B------:R-:W-:Y:S01]  /*8d40*/  VIADD R0, R3, 0x20 ;  /* 0x0000002003007836 */ /* 0x000fe20000000000 */
[-C--:B---3--:R-:W-:Y:S02]  /*8d50*/  ISETP.GE.AND P1, PT, R51, R4.reuse, PT ;  /* 0x000000043300720c */ /* 0x088fe40003f26270 */
[-C--:B----4-:R-:W-:Y:S02]  /*8d60*/  ISETP.GE.AND P2, PT, R50, R4.reuse, PT ;  /* 0x000000043200720c */ /* 0x090fe40003f46270 */
[-C--:B-----5:R-:W-:Y:S02]  /*8d70*/  ISETP.GE.AND P3, PT, R48, R4.reuse, PT ;  /* 0x000000043000720c */ /* 0x0a0fe40003f66270 */
[-C--:B------:R-:W-:Y:S02]  /*8d80*/  ISETP.GE.AND P4, PT, R7, R4.reuse, PT ;  /* 0x000000040700720c */ /* 0x080fe40003f86270 */
[----:B------:R-:W-:Y:S01]  /*8d90*/  ISETP.GE.AND P5, PT, R6, R4, PT ;  /* 0x000000040600720c */ /* 0x000fe20003fa6270 */
[----:B------:R-:W-:-:S12]  /*8da0*/  @P6 BRA `(.L_x_1463) ;  /* 0x0000000000a86947 */ /* 0x000fd80003800000 */
[----:B------:R-:W0:Y:S01]  /*8db0*/  LDS.128 R4, [R3+0xc400] ;  /* 0x00c4000003047984 */ /* 0x000e220000000c00 */
[----:B------:R-:W-:Y:S01]  /*8dc0*/  SHF.R.U32.HI R50, RZ, 0x10, R37 ;  /* 0x00000010ff327819 */ /* 0x000fe20000011625 */
[----:B------:R-:W-:Y:S01]  /*8dd0*/  HADD2.F32 R49, -RZ, R49.H0_H0 ;  /* 0x20000031ff317230 */ /* 0x000fe20000004100 */
[--C-:B------:R-:W-:Y:S01]  /*8de0*/  SHF.R.U32.HI R48, RZ, 0x10, R39.reuse ;  /* 0x00000010ff307819 */ /* 0x100fe20000011627 */
        /* <DEDUP_REMOVED lines=10> */
[----:B------:R-:W-:Y:S01]  /*8e90*/  FMUL.FTZ R39, R39, R48 ;  /* 0x0000003027277220 */ /* 0x000fe20000410000 */
[--C-:B------:R-:W-:Y:S02]  /*8ea0*/  HADD2.F32 R36, -RZ, R6.reuse.H0_H0 ;  /* 0x20000006ff247230 */ /* 0x100fe40000004100 */
[----:B------:R-:W-:Y:S01]  /*8eb0*/  FMUL.FTZ R52, R4, R49 ;  /* 0x0000003104347220 */ /* 0x000fe20000410000 */
[----:B------:R-:W-:-:S02]  /*8ec0*/  HADD2.F32 R37, -RZ, R6.H1_H1 ;  /* 0x30000006ff257230 */ /* 0x000fc40000004100 */
[C---:B------:R-:W-:Y:S01]  /*8ed0*/  FFMA.FTZ R53, R38.reuse, R48, -R51 ;  /* 0x0000003026357223 */ /* 0x040fe20000010833 */
[--C-:B------:R-:W-:Y:S02]  /*8ee0*/  HADD2.F32 R6, -RZ, R5.reuse.H0_H0 ;  /* 0x20000005ff067230 */ /* 0x100fe40000004100 */
[----:B------:R-:W-:Y:S01]  /*8ef0*/  FFMA.FTZ R54, R38, R50, R39 ;  /* 0x0000003226367223 */ /* 0x000fe20000010027 */
[-C--:B------:R-:W-:Y:S01]  /*8f00*/  FMUL.FTZ R48, R4, R47.reuse ;  /* 0x0000002f04307220 */ /* 0x080fe20000410000 */
[C---:B------:R-:W-:Y:S01]  /*8f10*/  FFMA.FTZ R52, R7.reuse, R47, -R52 ;  /* 0x0000002f07347223 */ /* 0x040fe20000010834 */
[----:B------:R-:W-:Y:S02]  /*8f20*/  HADD2.F32 R5, -RZ, R5.H1_H1 ;  /* 0x30000005ff057230 */ /* 0x000fe40000004100 */
[----:B------:R-:W-:Y:S02]  /*8f30*/  HADD2.F32 R47, -RZ, R46.H1_H1 ;  /* 0x3000002eff2f7230 */ /* 0x000fe40000004100 */
[----:B------:R-:W-:Y:S01]  /*8f40*/  FFMA.FTZ R49, R7, R49, R48 ;  /* 0x0000003107317223 */ /* 0x000fe20000010030 */
[----:B------:R-:W-:-:S02]  /*8f50*/  HADD2.F32 R38, -RZ, R57.H1_H1 ;  /* 0x30000039ff267230 */ /* 0x000fc40000004100 */
        /* <DEDUP_REMOVED lines=15> */
.L_x_1463:
[----:B------:R-:W-:Y:S05]  /*9050*/  BSYNC B1 ;  /* 0x0000000000017941 */ /* 0x000fea0003800000 */
.L_x_1462:
[----:B------:R-:W-:Y:S01]  /*9060*/  BSSY B1, `(.L_x_1464) ;  /* 0x000002d000017945 */ /* 0x000fe20003800000 */
[----:B------:R-:W-:-:S03]  /*9070*/  @P0 VIADD R0, R3, 0xffffffe0 ;  /* 0xffffffe003000836 */ /* 0x000fc60000000000 */
[----:B------:R-:W-:Y:S05]  /*9080*/  @P1 BRA `(.L_x_1465) ;  /* 0x0000000000a81947 */ /* 0x000fea0003800000 */
[----:B0-----:R-:W0:Y:S01]  /*9090*/  LDS.128 R4, [R0+0xc400] ;  /* 0x00c4000000047984 */ /* 0x001e220000000c00 */
        /* <DEDUP_REMOVED lines=32> */
[----:B------:R-:W-:Y:S01]  /*92a0*/  FMUL.FTZ R36, R5, R4 ;  /* 0x0000000405247220 */ /* 0x000fe20000410000 */
        /* <DEDUP_REMOVED lines=8> */
.L_x_1465:
[----:B------:R-:W-:Y:S05]  /*9330*/  BSYNC B1 ;  /* 0x0000000000017941 */ /* 0x000fea0003800000 */
.L_x_1464:
        /* <DEDUP_REMOVED lines=21> */
[--C-:B------:R-:W-:Y:S02]  /*9490*/  HADD2.F32 R31, -RZ, R44.reuse.H1_H1 ;  /* 0x3000002cff1f7230 */ /* 0x100fe40000004100 */
[----:B------:R-:W-:Y:S01]  /*94a0*/  FFMA.FTZ R35, R30, R33, -R35 ;  /* 0x000000211e237223 */ /* 0x000fe20000010823 */
[--C-:B------:R-:W-:Y:S02]  /*94b0*/  HADD2.F32 R6, -RZ, R5.reuse.H0_H0 ;  /* 0x20000005ff067230 */ /* 0x100fe40000004100 */
[-C--:B------:R-:W-:Y:S01]  /*94c0*/  FMUL.FTZ R34, R4, R32.reuse ;  /* 0x0000002004227220 */ /* 0x080fe20000410000 */
[----:B------:R-:W-:Y:S02]  /*94d0*/  HADD2.F32 R44, -RZ, R44.H0_H0 ;  /* 0x2000002cff2c7230 */ /* 0x000fe40000004100 */
[----:B------:R-:W-:Y:S01]  /*94e0*/  FFMA.FTZ R36, R7, R32, -R36 ;  /* 0x0000002007247223 */ /* 0x000fe20000010824 */
[----:B------:R-:W-:-:S02]  /*94f0*/  HADD2.F32 R5, -RZ, R5.H1_H1 ;  /* 0x30000005ff057230 */ /* 0x000fc40000004100 */
[----:B------:R-:W-:Y:S01]  /*9500*/  FFMA.FTZ R45, R7, R45, R34 ;  /* 0x0000002d072d7223 */ /* 0x000fe20000010022 */
[----:B------:R-:W-:Y:S02]  /*9510*/  HADD2.F32 R30, -RZ, R37.H0_H0 ;  /* 0x20000025ff1e7230 */ /* 0x000fe40000004100 */
[CC--:B------:R-:W-:Y:S01]  /*9520*/  FMUL.FTZ R33, R29.reuse, R31.reuse ;  /* 0x0000001f1d217220 */ /* 0x0c0fe20000410000 */
[----:B------:R-:W-:Y:S02]  /*9530*/  HADD2.F32 R4, -RZ, R39.H0_H0 ;  /* 0x20000027ff047230 */ /* 0x000fe40000004100 */
[----:B------:R-:W-:Y:S01]  /*9540*/  FMUL.FTZ R32, R29, R44 ;  /* 0x0000002c1d207220 */ /* 0x000fe20000410000 */
        /* <DEDUP_REMOVED lines=11> */
.L_x_1467:
[----:B------:R-:W-:Y:S05]  /*9600*/  BSYNC B1 ;  /* 0x0000000000017941 */ /* 0x000fea0003800000 */
.L_x_1466:
        /* <DEDUP_REMOVED lines=44> */
.L_x_1469:
[----:B------:R-:W-:Y:S05]  /*98d0*/  BSYNC B1 ;  /* 0x0000000000017941 */ /* 0x000fea0003800000 */
.L_x_1468:
        /* <DEDUP_REMOVED lines=44> */
.L_x_1471:
[----:B------:R-:W-:Y:S05]  /*9ba0*/  BSYNC B1 ;  /* 0x0000000000017941 */ /* 0x000fea0003800000 */
.L_x_1470:
        /* <DEDUP_REMOVED lines=44> */
.L_x_1455:
[----:B------:R-:W3:Y:S01]  /*9e70*/  LDC R9, c[0x0][0x448] ;  /* 0x00011200ff097b82 */ /* 0x000ee20000000800 */
[----:B------:R-:W-:Y:S01]  /*9e80*/  ULDC.64 UR4, c[0x0][0x3f8] ;  /* 0x0000fe0000047ab9 */ /* 0x000fe20000000a00 */
[----:B------:R-:W-:Y:S01]  /*9e90*/  ULDC.64 UR6, c[0x0][0x408] ;  /* 0x0001020000067ab9 */ /* 0x000fe20000000a00 */
        /* <DEDUP_REMOVED lines=8> */
[----:B----4-:R-:W-:Y:S01]  /*9f20*/  @P0 SHF.R.U32.HI R3, RZ, R5, R0 ;  /* 0x00000005ff030219 */ /* 0x010fe20000011600 */
[----:B------:R-:W-:-:S03]  /*9f30*/  IMAD.MOV.U32 R5, RZ, RZ, R27 ;  /* 0x000000ffff057224 */ /* 0x000fc600078e001b */
        /* <DEDUP_REMOVED lines=18> */
[----:B------:R-:W0:Y:S04]  /*a060*/  SHFL.IDX PT, R0, R0, RZ, 0x1e1f ;  /* 0x001e1fff00007589 */ /* 0x000e2800000e0000 */
[----:B------:R-:W0:Y:S04]  /*a070*/  SHFL.IDX PT, R21, R21, RZ, 0x1e1f ;  /* 0x001e1fff15157589 */ /* 0x000e2800000e0000 */
[----:B---3--:R-:W0:Y:S02]  /*a080*/  SHFL.IDX PT, R20, R20, RZ, 0x1e1f ;  /* 0x001e1fff14147589 */ /* 0x008e2400000e0000 */
.L_x_1745:
[----:B------:R-:W-:Y:S01]  /*a090*/  IMAD R9, R140, R9, RZ ;  /* 0x000000098c097224 */ /* 0x000fe200078e02ff */
[----:B------:R-:W-:Y:S01]  /*a0a0*/  BSSY B1, `(.L_x_1473) ;  /* 0x0000038000017945 */ /* 0x000fe20003800000 */
[----:B------:R-:W-:Y:S02]  /*a0b0*/  CS2R R4, SRZ ;  /* 0x0000000000047805 */ /* 0x000fe4000001ff00 */
[----:B------:R-:W-:Y:S01]  /*a0c0*/  CS2R R6, SRZ ;  /* 0x0000000000067805 */ /* 0x000fe2000001ff00 */
[----:B------:R-:W-:Y:S01]  /*a0d0*/  IMAD R48, R33, -0xc0, R9 ;  /* 0xffffff4021307824 */ /* 0x000fe200078e0209 */
[----:B------:R-:W-:Y:S02]  /*a0e0*/  ISETP.GE.AND P0, PT, R10, R9, PT ;  /* 0x000000090a00720c */ /* 0x000fe40003f06270 */
[----:B------:R-:W-:Y:S02]  /*a0f0*/  CS2R R8, SRZ ;  /* 0x0000000000087805 */ /* 0x000fe4000001ff00 */
[----:B------:R-:W-:-:S02]  /*a100*/  CS2R R10, SRZ ;  /* 0x00000000000a7805 */ /* 0x000fc4000001ff00 */
[----:B------:R-:W-:Y:S02]  /*a110*/  CS2R R12, SRZ ;  /* 0x00000000000c7805 */ /* 0x000fe4000001ff00 */
[----:B0-----:R-:W-:Y:S02]  /*a120*/  CS2R R14, SRZ ;  /* 0x00000000000e7805 */ /* 0x001fe4000001ff00 */
        /* <DEDUP_REMOVED lines=9> */
[----:B------:R-:W2:Y:S01]  /*a1c0*/  LDL R37, [R1+0x30] ;  /* 0x0000300001257983 */ /* 0x000ea20000100800 */
[C---:B------:R-:W-:Y:S01]  /*a1d0*/  VIADD R5, R16.reuse, 0x20 ;  /* 0x0000002010057836 */ /* 0x040fe20000000000 */
[C---:B------:R-:W-:Y:S01]  /*a1e0*/  ISETP.GE.AND P2, PT, R16.reuse, UR4, PT ;  /* 0x0000000410007c0c */ /* 0x040fe2000bf46270 */
[----:B------:R-:W-:-:S03]  /*a1f0*/  VIADD R4, R16, 0x10 ;  /* 0x0000001010047836 */ /* 0x000fc60000000000 */
[----:B------:R-:W-:Y:S02]  /*a200*/  ISETP.GE.AND P4, PT, R5, UR4, PT ;  /* 0x0000000405007c0c */ /* 0x000fe4000bf86270 */
[----:B------:R-:W-:Y:S01]  /*a210*/  ISETP.GE.AND P3, PT, R4, UR4, PT ;  /* 0x0000000404007c0c */ /* 0x000fe2000bf66270 */
[----:B------:R-:W-:-:S06]  /*a220*/  IMAD.MOV.U32 R4, RZ, RZ, R0 ;  /* 0x000000ffff047224 */ /* 0x000fcc00078e0000 */
[----:B------:R-:W-:Y:S02]  /*a230*/  @!P2 IMAD.SHL.U32 R39, R16, 0x2, RZ ;  /* 0x000000021027a824 */ /* 0x000fe400078e00ff */
[----:B----4-:R-:W-:-:S03]  /*a240*/  IMAD.MOV.U32 R5, RZ, RZ, R3 ;  /* 0x000000ffff057224 */ /* 0x010fc600078e0003 */
[----:B------:R-:W-:Y:S02]  /*a250*/  @!P2 IADD3 R38, P1, R20, R39, RZ ;  /* 0x000000271426a210 */ /* 0x000fe40007f3e0ff */
        /* <DEDUP_REMOVED lines=11> */
[----:B---3--:R-:W-:Y:S01]  /*a310*/  @!P4 IMAD.SHL.U32 R47, R36, 0x8, RZ ;  /* 0x00000008242fc824 */ /* 0x008fe200078e00ff */
[----:B------:R-:W-:-:S02]  /*a320*/  @!P2 IADD3 R36, P0, R0, R39, RZ ;  /* 0x000000270024a210 */ /* 0x000fc40007f1e0ff */
[----:B------:R-:W-:Y:S01]  /*a330*/  @!P2 SHF.L.U64.HI R0, R16, 0x1, R17 ;  /* 0x000000011000a819 */ /* 0x000fe20000010211 */
[----:B--2---:R-:W-:Y:S02]  /*a340*/  @!P3 IMAD.SHL.U32 R43, R37, 0x8, RZ ;  /* 0x00000008252bb824 */ /* 0x004fe400078e00ff */
[----:B------:R-:W-:-:S04]  /*a350*/  @!P4 IMAD.WIDE R44, R47, 0x2, R4 ;  /* 0x000000022f2cc825 */ /* 0x000fc800078e0204 */
[C---:B-1----:R-:W-:Y:S01]  /*a360*/  @!P3 IMAD.WIDE R40, R43.reuse, 0x2, R4 ;  /* 0x000000022b28b825 */ /* 0x042fe200078e0204 */
[----:B------:R-:W-:Y:S01]  /*a370*/  CS2R R4, SRZ ;  /* 0x0000000000047805 */ /* 0x000fe2000001ff00 */
[----:B------:R0:W5:Y:S02]  /*a380*/  @!P4 LD.E.128 R32, desc[UR52][R44.64] ;  /* 0x000000342c20c980 */ /* 0x000164000c101d00 */
[--C-:B------:R-:W-:Y:S02]  /*a390*/  @!P3 IMAD.WIDE R42, R43, 0x2, R20.reuse ;  /* 0x000000022b2ab825 */ /* 0x100fe400078e0214 */
[----:B------:R0:W5:Y:S02]  /*a3a0*/  @!P3 LD.E.128 R28, desc[UR52][R40.64] ;  /* 0x00000034281cb980 */ /* 0x000164000c101d00 */
[----:B------:R-:W-:Y:S02]  /*a3b0*/  @!P4 IMAD.WIDE R46, R47, 0x2, R20 ;  /* 0x000000022f2ec825 */ /* 0x000fe400078e0214 */
[----:B------:R0:W5:Y:S02]  /*a3c0*/  @!P3 LD.E.128 R8, desc[UR52][R42.64] ;  /* 0x000000342a08b980 */ /* 0x000164000c101d00 */
[----:B------:R-:W-:-:S02]  /*a3d0*/  @!P2 IMAD.X R37, R3, 0x1, R0, P0 ;  /* 0x000000010325a824 */ /* 0x000fc400000e0600 */
[----:B------:R-:W-:Y:S01]  /*a3e0*/  @!P2 IMAD.X R39, R21, 0x1, R0, P1 ;  /* 0x000000011527a824 */ /* 0x000fe200008e0600 */
[----:B------:R0:W5:Y:S04]  /*a3f0*/  @!P4 LD.E.128 R12, desc[UR52][R46.64] ;  /* 0x000000342e0cc980 */ /* 0x000168000c101d00 */
[----:B------:R0:W5:Y:S04]  /*a400*/  @!P2 LD.E.128 R24, desc[UR52][R36.64] ;  /* 0x000000342418a980 */ /* 0x000168000c101d00 */
[----:B------:R0:W5:Y:S02]  /*a410*/  @!P2 LD.E.128 R4, desc[UR52][R38.64] ;  /* 0x000000342604a980 */ /* 0x000164000c101d00 */
.L_x_1474:
[----:B------:R-:W-:Y:S05]  /*a420*/  BSYNC B1 ;  /* 0x0000000000017941 */ /* 0x000fea0003800000 */
.L_x_1473:
[----:B------:R-:W4:Y:S01]  /*a430*/  S2R R0, SR_TID.X ;  /* 0x0000000000007919 */ /* 0x000f220000002100 */
[----:B------:R-:W-:Y:S01]  /*a440*/  ULEA.HI UR4, UR37, UR37, URZ, 0x1 ;  /* 0x0000002525047291 */ /* 0x000fe2000f8f083f */
[----:B-----5:R-:W-:Y:S01]  /*a450*/  IMAD.MOV.U32 R20, RZ, RZ, R6 ;  /* 0x000000ffff147224 */ /* 0x020fe200078e0006 */
[----:B------:R-:W-:Y:S01]  /*a460*/  VIMNMX R48, R48, 0xc0, PT ;  /* 0x000000c030307848 */ /* 0x000fe20003fe0100 */
[----:B0-----:R-:W-:Y:S01]  /*a470*/  IMAD.MOV.U32 R36, RZ, RZ, R13 ;  /* 0x000000ffff247224 */ /* 0x001fe200078e000d */
[----:B------:R-:W-:Y:S01]  /*a480*/  ULOP3.LUT UR4, UR4, 0xfffffffe, URZ, 0xc0, !UPT ;  /* 0xfffffffe04047892 */ /* 0x000fe2000f8ec03f */
[----:B------:R-:W-:Y:S01]  /*a490*/  IMAD.MOV.U32 R37, RZ, RZ, R25 ;  /* 0x000000ffff257224 */ /* 0x000fe200078e0019 */
[----:B------:R-:W-:Y:S01]  /*a4a0*/  PRMT R66, R20, 0x7610, R66 ;  /* 0x0000761014427816 */ /* 0x000fe20000000042 */
[----:B------:R-:W-:Y:S01]  /*a4b0*/  IMAD.MOV.U32 R20, RZ, RZ, R8 ;  /* 0x000000ffff147224 */ /* 0x000fe200078e0008 */
[----:B------:R-:W-:Y:S01]  /*a4c0*/  UIADD3 UR4, UR37, -UR4, URZ ;  /* 0x8000000425047290 */ /* 0x000fe2000fffe03f */
[----:B------:R-:W-:Y:S01]  /*a4d0*/  BSSY B1, `(.L_x_1475) ;  /* 0x000002a000017945 */ /* 0x000fe20003800000 */
[----:B------:R-:W-:Y:S01]  /*a4e0*/  PRMT R55, R37, 0x7610, R55 ;  /* 0x0000761025377816 */ /* 0x000fe20000000037 */
[----:B------:R-:W-:-:S02]  /*a4f0*/  IMAD.MOV.U32 R37, RZ, RZ, R29 ;  /* 0x000000ffff257224 */ /* 0x000fc400078e001d */
[----:B----4-:R-:W-:Y:S02]  /*a500*/  VIADD R3, R0, 0xffffff80 ;  /* 0xffffff8000037836 */ /* 0x010fe40000000000 */
[----:B------:R-:W-:-:S03]  /*a510*/  IMAD.MOV.U32 R0, RZ, RZ, R4 ;  /* 0x000000ffff007224 */ /* 0x000fc600078e0004 */
[----:B------:R-:W-:Y:S01]  /*a520*/  LEA.HI R21, R3, R3, RZ, 0x1 ;  /* 0x0000000303157211 */ /* 0x000fe200078f08ff */
[----:B------:R-:W-:Y:S01]  /*a530*/  IMAD.MOV.U32 R3, RZ, RZ, R5 ;  /* 0x000000ffff037224 */ /* 0x000fe200078e0005 */
[----:B------:R-:W-:Y:S01]  /*a540*/  PRMT R58, R0, 0x7610, R58 ;  /* 0x00007610003a7816 */ /* 0x000fe2000000003a */
[----:B------:R-:W-:Y:S01]  /*a550*/  IMAD.MOV.U32 R0, RZ, RZ, R7 ;  /* 0x000000ffff007224 */ /* 0x000fe200078e0007 */
[----:B------:R-:W-:Y:S02]  /*a560*/  SHF.R.S32.HI R21, RZ, 0x1, R21 ;  /* 0x00000001ff157819 */ /* 0x000fe40000011415 */
[----:B------:R-:W-:Y:S01]  /*a570*/  PRMT R57, R3, 0x7610, R57 ;  /* 0x0000761003397816 */ /* 0x000fe20000000039 */
[----:B------:R-:W-:Y:S01]  /*a580*/  IMAD.U32 R3, RZ, RZ, UR4 ;  /* 0x00000004ff037e24 */ /* 0x000fe2000f8e00ff */
[----:B------:R-:W-:Y:S01]  /*a590*/  ISETP.GE.AND P1, PT, R21, R48, PT ;  /* 0x000000301500720c */ /* 0x000fe20003f26270 */
[----:B------:R-:W-:Y:S01]  /*a5a0*/  IMAD.MOV.U32 R21, RZ, RZ, R9 ;  /* 0x000000ffff157224 */ /* 0x000fe200078e0009 */
[----:B------:R-:W-:Y:S01]  /*a5b0*/  PRMT R66, R66, 0x5410, R0 ;  /* 0x0000541042427816 */ /* 0x000fe20000000000 */
[----:B------:R-:W-:Y:S01]  /*a5c0*/  IMAD.MOV.U32 R0, RZ, RZ, R10 ;  /* 0x000000ffff007224 */ /* 0x000fe200078e000a */
[----:B------:R-:W-:-:S02]  /*a5d0*/  SHF.L.U32 R3, R3, 0x1f, RZ ;  /* 0x0000001f03037819 */ /* 0x000fc400000006ff */
[----:B------:R-:W-:Y:S01]  /*a5e0*/  PRMT R47, R20, 0x5410, R21 ;  /* 0x00005410142f7816 */ /* 0x000fe20000000015 */
[----:B------:R-:W-:Y:S01]  /*a5f0*/  IMAD.MOV.U32 R20, RZ, RZ, R11 ;  /* 0x000000ffff147224 */ /* 0x000fe200078e000b */
[----:B------:R-:W0:Y:S01]  /*a600*/  SYNCS.PHASECHK.TRANS64.TRYWAIT P0, [R2+URZ+0x2d800], R3 ;  /* 0x02d80003020075a7 */ /* 0x000e22000800017f */
[----:B------:R-:W-:-:S03]  /*a610*/  IMAD.MOV.U32 R21, RZ, RZ, R12 ;  /* 0x000000ffff157224 */ /* 0x000fc600078e000c */
[----:B------:R-:W-:Y:S01]  /*a620*/  PRMT R48, R0, 0x5410, R20 ;  /* 0x0000541000307816 */ /* 0x000fe20000000014 */
[----:B------:R-:W-:Y:S01]  /*a630*/  IMAD.MOV.U32 R0, RZ, RZ, R14 ;  /* 0x000000ffff007224 */ /* 0x000fe200078e000e */
[----:B------:R-:W-:Y:S01]  /*a640*/  PRMT R21, R21, 0x5410, R36 ;  /* 0x0000541015157816 */ /* 0x000fe20000000024 */
[----:B------:R-:W-:Y:S02]  /*a650*/  IMAD.MOV.U32 R20, RZ, RZ, R15 ;  /* 0x000000ffff147224 */ /* 0x000fe400078e000f */
        /* <DEDUP_REMOVED lines=10> */
[----:B------:R-:W-:Y:S02]  /*a700*/  IMAD.MOV.U32 R36, RZ, RZ, R32 ;  /* 0x000000ffff247224 */ /* 0x000fe400078e0020 */
[----:B------:R-:W-:Y:S01]  /*a710*/  IMAD.MOV.U32 R37, RZ, RZ, R33 ;  /* 0x000000ffff257224 */ /* 0x000fe200078e0021 */
[----:B------:R-:W-:Y:S01]  /*a720*/  PRMT R50, R0, 0x5410, R20 ;  /* 0x0000541000327816 */ /* 0x000fe20000000014 */
[----:B------:R-:W-:Y:S02]  /*a730*/  IMAD.MOV.U32 R0, RZ, RZ, R34 ;  /* 0x000000ffff007224 */ /* 0x000fe400078e0022 */
[----:B------:R-:W-:Y:S01]  /*a740*/  IMAD.MOV.U32 R20, RZ, RZ, R35 ;  /* 0x000000ffff147224 */ /* 0x000fe200078e0023 */
[----:B------:R-:W-:Y:S01]  /*a750*/  PRMT R45, R36, 0x5410, R37 ;  /* 0x00005410242d7816 */ /* 0x000fe20000000025 */
[----:B0-----:R-:W-:Y:S06]  /*a760*/  @!P0 BRA `(.L_x_1476) ;  /* 0x0000018400b08947 */ /* 0x001fec0003800000 */
.L_x_1746:
[----:B------:R-:W-:Y:S05]  /*a770*/  BSYNC B1 ;  /* 0x0000000000017941 */ /* 0x000fea0003800000 */
.L_x_1475:
[----:B------:R-:W-:Y:S01]  /*a780*/  PRMT R46, R0, 0x5410, R20 ;  /* 0x00005410002e7816 */ /* 0x000fe20000000014 */
[----:B------:R-:W-:Y:S06]  /*a790*/  @P1 BRA `(.L_x_1461) ;  /* 0x00000014003c1947 */ /* 0x000fec0003800000 */
[----:B------:R3:W5:Y:S01]  /*a7a0*/  LDL R70, [R1+0x14] ;  /* 0x0000140001467983 */ /* 0x0007620000100800 */
[----:B0-----:R-:W0:Y:S03]  /*a7b0*/  LDC R3, c[0x0][0x3f4] ;  /* 0x0000fd00ff037b82 */ /* 0x001e260000000800 */
[----:B------:R3:W5:Y:S04]  /*a7c0*/  LDL R69, [R1+0x24] ;  /* 0x0000240001457983 */ /* 0x0007680000100800 */
[----:B------:R3:W5:Y:S01]  /*a7d0*/  LDL R68, [R1+0x20] ;  /* 0x0000200001447983 */ /* 0x0007620000100800 */
[C---:B------:R-:W-:Y:S01]  /*a7e0*/  VIADD R0, R16.reuse, 0x10 ;  /* 0x0000001010007836 */ /* 0x040fe20000000000 */
[----:B------:R-:W-:Y:S01]  /*a7f0*/  BSSY B1, `(.L_x_1477) ;  /* 0x000006d000017945 */ /* 0x000fe20003800000 */
[C---:B------:R-:W-:Y:S01]  /*a800*/  VIADD R20, R16.reuse, 0x20 ;  /* 0x0000002010147836 */ /* 0x040fe20000000000 */
[----:B0-----:R-:W-:-:S02]  /*a810*/  ISETP.GE.AND P0, PT, R16, R3, PT ;  /* 0x000000031000720c */ /* 0x001fc40003f06270 */
[-C--:B------:R-:W-:Y:S02]  /*a820*/  ISETP.GE.AND P1, PT, R0, R3.reuse, PT ;  /* 0x000000030000720c */ /* 0x080fe40003f26270 */
[----:B------:R-:W-:-:S09]  /*a830*/  ISETP.GE.AND P2, PT, R20, R3, PT ;  /* 0x000000031400720c */ /* 0x000fd20003f46270 */
[----:B---3--:R-:W-:Y:S05]  /*a840*/  @P0 BRA `(.L_x_1478) ;  /* 0x00000004009c0947 */ /* 0x008fea0003800000 */
[----:B------:R-:W0:Y:S01]  /*a850*/  S2R R36, SR_TID.X ;  /* 0x0000000000247919 */ /* 0x000e220000002100 */
[----:B-----5:R-:W-:Y:S01]  /*a860*/  LOP3.LUT R20, R70, 0x18, R16, 0xf8, !PT ;  /* 0x0000001846147812 */ /* 0x020fe200078ef810 */
[----:B------:R-:W-:Y:S01]  /*a870*/  HADD2.F32 R57, -RZ, R57.H0_H0 ;  /* 0x20000039ff397230 */ /* 0x000fe20000004100 */
[--C-:B------:R-:W-:Y:S01]  /*a880*/  SHF.R.U64 R24, R24, 0x10, R25.reuse ;  /* 0x0000001018187819 */ /* 0x100fe20000001219 */
[----:B------:R-:W-:Y:S01]  /*a890*/  HADD2.F32 R55, -RZ, R55.H0_H0 ;  /* 0x20000037ff377230 */ /* 0x000fe20000004100 */
[----:B------:R-:W-:Y:S01]  /*a8a0*/  LOP3.LUT R20, R20, R68, RZ, 0x3c, !PT ;  /* 0x0000004414147212 */ /* 0x000fe200078e3cff */
[----:B------:R-:W-:Y:S01]  /*a8b0*/  HADD2.F32 R58, -RZ, R58.H0_H0 ;  /* 0x2000003aff3a7230 */ /* 0x000fe20000004100 */
[----:B------:R-:W-:Y:S02]  /*a8c0*/  SHF.R.U32.HI R56, RZ, 0x10, R25 ;  /* 0x00000010ff387819 */ /* 0x000fe40000011619 */
[--C-:B------:R-:W-:Y:S02]  /*a8d0*/  SHF.R.U64 R25, R4, 0x10, R5.reuse ;  /* 0x0000001004197819 */ /* 0x100fe40000001205 */
[----:B------:R-:W-:-:S02]  /*a8e0*/  SHF.R.U32.HI R59, RZ, 0x10, R5 ;  /* 0x00000010ff3b7819 */ /* 0x000fc40000011605 */
[----:B------:R-:W-:Y:S01]  /*a8f0*/  SHF.R.U64 R5, R6, 0x10, R7 ;  /* 0x0000001006057819 */ /* 0x000fe20000001207 */
[----:B------:R-:W-:Y:S01]  /*a900*/  HADD2.F32 R25, -RZ, R25.H0_H0 ;  /* 0x20000019ff197230 */ /* 0x000fe20000004100 */
[--C-:B------:R-:W-:Y:S01]  /*a910*/  SHF.R.U64 R4, R26, 0x10, R27.reuse ;  /* 0x000000101a047819 */ /* 0x100fe2000000121b */
[----:B------:R-:W-:Y:S01]  /*a920*/  HADD2.F32 R59, -RZ, R59.H0_H0 ;  /* 0x2000003bff3b7230 */ /* 0x000fe20000004100 */
[----:B------:R-:W-:Y:S02]  /*a930*/  SHF.R.U32.HI R65, RZ, 0x10, R27 ;  /* 0x00000010ff417819 */ /* 0x000fe4000001161b */
[----:B------:R-:W-:Y:S01]  /*a940*/  SHF.R.U32.HI R64, RZ, 0x10, R7 ;  /* 0x00000010ff407819 */ /* 0x000fe20000011607 */
[----:B0-----:R-:W-:-:S05]  /*a950*/  VIADD R37, R36, 0xffffff80 ;  /* 0xffffff8024257836 */ /* 0x001fca0000000000 */
[----:B------:R-:W-:-:S04]  /*a960*/  LEA.HI R36, R37, R37, RZ, 0x1 ;  /* 0x0000002525247211 */ /* 0x000fc800078f08ff */
[----:B------:R-:W-:-:S05]  /*a970*/  LOP3.LUT R36, R36, 0xfffffffe, RZ, 0xc0, !PT ;  /* 0xfffffffe24247812 */ /* 0x000fca00078ec0ff */
[----:B------:R-:W-:-:S05]  /*a980*/  IMAD.IADD R36, R37, 0x1, -R36 ;  /* 0x0000000125247824 */ /* 0x000fca00078e0a24 */
[----:B------:R-:W-:Y:S01]  /*a990*/  LEA.HI R0, R3, R36, RZ, 0x1d ;  /* 0x0000002403007211 */ /* 0x000fe200078fe8ff */
[----:B------:R-:W-:-:S03]  /*a9a0*/  IMAD.IADD R36, R69, 0x1, R20 ;  /* 0x0000000145247824 */ /* 0x000fc600078e0214 */
[----:B------:R-:W-:-:S04]  /*a9b0*/  SHF.R.S32.HI R37, RZ, 0x1f, R0 ;  /* 0x0000001fff257819 */ /* 0x000fc80000011400 */
[----:B------:R-:W-:Y:S01]  /*a9c0*/  LEA.HI R37, R37, R0, RZ, 0x2 ;  /* 0x0000000025257211 */ /* 0x000fe200078f10ff */
[----:B------:R-:W-:-:S03]  /*a9d0*/  IMAD.SHL.U32 R0, R0, 0x8, RZ ;  /* 0x0000000800007824 */ /* 0x000fc600078e00ff */
[----:B------:R-:W-:Y:S02]  /*a9e0*/  SHF.R.S32.HI R37, RZ, 0x2, R37 ;  /* 0x00000002ff257819 */ /* 0x000fe40000011425 */
[----:B------:R-:W-:Y:S02]  /*a9f0*/  LOP3.LUT R20, R70, 0x18, R0, 0xf8, !PT ;  /* 0x0000001846147812 */ /* 0x000fe400078ef800 */
[----:B------:R-:W-:Y:S01]  /*aa00*/  LEA R0, R36, UR40, 0x1 ;  /* 0x0000002824007c11 */ /* 0x000fe2000f8e08ff */
[----:B-1----:R-:W-:Y:S01]  /*aa10*/  IMAD R40, R37, 0x1800, R69 ;  /* 0x0000180025287824 */ /* 0x002fe200078e0245 */
[----:B--2---:R-:W-:-:S03]  /*aa20*/  LOP3.LUT R41, R20, R68, RZ, 0x3c, !PT ;  /* 0x0000004414297212 */ /* 0x004fc600078e3cff */
[----:B------:R-:W0:Y:S02]  /*aa30*/  LDS.128 R36, [R0] ;  /* 0x0000000000247984 */ /* 0x000e240000000c00 */
[----:B------:R-:W-:-:S04]  /*aa40*/  IMAD.IADD R41, R40, 0x1, R41 ;  /* 0x0000000128297824 */ /* 0x000fc800078e0229 */
[----:B------:R-:W-:-:S05]  /*aa50*/  IMAD R20, R41, 0x2, R2 ;  /* 0x0000000229147824 */ /* 0x000fca00078e0202 */
[----:B------:R-:W1:Y:S01]  /*aa60*/  LDS.128 R40, [R20+0xc400] ;  /* 0x00c4000014287984 */ /* 0x000e620000000c00 */
[--C-:B0-----:R-:W-:Y:S02]  /*aa70*/  HADD2.F32 R26, -RZ, R37.reuse.H0_H0 ;  /* 0x20000025ff1a7230 */ /* 0x101fe40000004100 */
[----:B------:R-:W-:Y:S02]  /*aa80*/  HADD2.F32 R37, -RZ, R37.H1_H1 ;  /* 0x30000025ff257230 */ /* 0x000fe40000004100 */
[----:B------:R-:W-:Y:S02]  /*aa90*/  HADD2.F32 R27, -RZ, R36.H0_H0 ;  /* 0x20000024ff1b7230 */ /* 0x000fe40000004100 */
[----:B------:R-:W-:Y:S02]  /*aaa0*/  HADD2.F32 R51, -RZ, R38.H0_H0 ;  /* 0x20000026ff337230 */ /* 0x000fe40000004100 */
[--C-:B------:R-:W-:Y:S02]  /*aab0*/  HADD2.F32 R7, -RZ, R39.reuse.H0_H0 ;  /* 0x20000027ff077230 */ /* 0x100fe40000004100 */
[----:B------:R-:W-:-:S02]  /*aac0*/  HADD2.F32 R39, -RZ, R39.H1_H1 ;  /* 0x30000027ff277230 */ /* 0x000fc40000004100 */
[--C-:B-1----:R-:W-:Y:S02]  /*aad0*/  HADD2.F32 R6, -RZ, R41.reuse.H0_H0 ;  /* 0x20000029ff067230 */ /* 0x102fe40000004100 */
[----:B------:R-:W-:Y:S02]  /*aae0*/  HADD2.F32 R52, -RZ, R41.H1_H1 ;  /* 0x30000029ff347230 */ /* 0x000fe40000004100 */
[----:B------:R-:W-:Y:S02]  /*aaf0*/  HADD2.F32 R41, -RZ, R40.H0_H0 ;  /* 0x20000028ff297230 */ /* 0x000fe40000004100 */
[C---:B------:R-:W-:Y:S01]  /*ab00*/  FMUL.FTZ R61, R6.reuse, R57 ;  /* 0x00000039063d7220 */ /* 0x040fe20000410000 */
[----:B------:R-:W-:Y:S01]  /*ab10*/  FMUL.FTZ R63, R6, R55 ;  /* 0x00000037063f7220 */ /* 0x000fe20000410000 */
[----:B------:R-:W-:Y:S01]  /*ab20*/  FMUL.FTZ R60, R52, R59 ;  /* 0x0000003b343c7220 */ /* 0x000fe20000410000 */
[----:B------:R-:W-:Y:S02]  /*ab30*/  HADD2.F32 R53, -RZ, R42.H0_H0 ;  /* 0x2000002aff357230 */ /* 0x000fe40000004100 */
[----:B------:R-:W-:Y:S01]  /*ab40*/  FFMA.FTZ R6, R26, R55, -R61 ;  /* 0x000000371a067223 */ /* 0x000fe2000001083d */
[----:B------:R-:W-:-:S02]  /*ab50*/  HADD2.F32 R55, -RZ, R56.H0_H0 ;  /* 0x20000038ff377230 */ /* 0x000fc40000004100 */
[----:B------:R-:W-:Y:S01]  /*ab60*/  FFMA.FTZ R26, R26, R57, R63 ;  /* 0x000000391a1a7223 */ /* 0x000fe2000001003f */
[----:B------:R-:W-:Y:S02]  /*ab70*/  HADD2.F32 R56, -RZ, R62.H0_H0 ;  /* 0x2000003eff387230 */ /* 0x000fe40000004100 */
[----:B------:R-:W-:Y:S02]  /*ab80*/  HADD2.F32 R54, -RZ, R43.H0_H0 ;  /* 0x2000002bff367230 */ /* 0x000fe40000004100 */
[-C--:B------:R-:W-:Y:S01]  /*ab90*/  FMUL.FTZ R62, R52, R55.reuse ;  /* 0x00000037343e7220 */ /* 0x080fe20000410000 */
[----:B------:R-:W-:Y:S01]  /*aba0*/  FFMA.FTZ R57, R37, R55, -R60 ;  /* 0x0000003725397223 */ /* 0x000fe2000001083c */
[C---:B------:R-:W-:Y:S01]  /*abb0*/  FMUL.FTZ R52, R41.reuse, R58 ;  /* 0x0000003a29347220 */ /* 0x040fe20000410000 */
[-C--:B------:R-:W-:Y:S01]  /*abc0*/  FMUL.FTZ R55, R41, R56.reuse ;  /* 0x0000003829377220 */ /* 0x080fe20000410000 */
[----:B------:R-:W-:Y:S02]  /*abd0*/  HADD2.F32 R60, -RZ, R66.H0_H0 ;  /* 0x20000042ff3c7230 */ /* 0x000fe40000004100 */
[----:B------:R-:W-:Y:S01]  /*abe0*/  FFMA.FTZ R59, R37, R59, R62 ;  /* 0x0000003b253b7223 */ /* 0x000fe2000001003e */
[----:B------:R-:W-:Y:S01]  /*abf0*/  FFMA.FTZ R41, R27, R56, -R52 ;  /* 0x000000381b297223 */ /* 0x000fe20000010834 */
[----:B------:R-:W-:-:S02]  /*ac00*/  HADD2.F32 R52, -RZ, R67.H0_H0 ;  /* 0x20000043ff347230 */ /* 0x000fc40000004100 */
[----:B------:R-:W-:Y:S01]  /*ac10*/  FFMA.FTZ R55, R27, R58, R55 ;  /* 0x0000003a1b377223 */ /* 0x000fe20000010037 */
[----:B------:R-:W-:Y:S02]  /*ac20*/  HADD2.F32 R37, -RZ, R66.H1_H1 ;  /* 0x30000042ff257230 */ /* 0x000fe40000004100 */
[C---:B------:R-:W-:Y:S01]  /*ac30*/  FMUL.FTZ R56, R53.reuse, R60 ;  /* 0x0000003c35387220 */ /* 0x040fe20000410000 */
[----:B------:R-:W-:Y:S02]  /*ac40*/  HADD2.F32 R27, -RZ, R67.H1_H1 ;  /* 0x30000043ff1b7230 */ /* 0x000fe40000004100 */
[-C--:B------:R-:W-:Y:S01]  /*ac50*/  FMUL.FTZ R58, R53, R52.reuse ;  /* 0x00000034353a7220 */ /* 0x080fe20000410000 */
[----:B------:R-:W-:Y:S02]  /*ac60*/  HADD2.F32 R43, -RZ, R43.H1_H1 ;  /* 0x3000002bff2b7230 */ /* 0x000fe40000004100 */
[C---:B------:R-:W-:Y:S01]  /*ac70*/  FMUL.FTZ R62, R54.reuse, R37 ;  /* 0x00000025363e7220 */ /* 0x040fe20000410000 */
[----:B------:R-:W-:Y:S01]  /*ac80*/  FFMA.FTZ R53, R51, R52, -R56 ;  /* 0x0000003433357223 */ /* 0x000fe20000010838 */
[----:B------:R-:W-:Y:S01]  /*ac90*/  FMUL.FTZ R54, R54, R27 ;  /* 0x0000001b36367220 */ /* 0x000fe20000410000 */
[----:B------:R-:W-:-:S02]  /*aca0*/  HADD2.F32 R56, -RZ, R64.H0_H0 ;  /* 0x20000040ff387230 */ /* 0x000fc40000004100 */
[C---:B------:R-:W-:Y:S01]  /*acb0*/  FFMA.FTZ R62, R7.reuse, R27, -R62 ;  /* 0x0000001b073e7223 */ /* 0x040fe2000001083e */
[----:B------:R-:W-:Y:S02]  /*acc0*/  HADD2.F32 R52, -RZ, R65.H0_H0 ;  /* 0x20000041ff347230 */ /* 0x000fe40000004100 */
[----:B------:R-:W-:Y:S01]  /*acd0*/  FFMA.FTZ R54, R7, R37, R54 ;  /* 0x0000002507367223 */ /* 0x000fe20000010036 */
[----:B------:R-:W-:Y:S02]  /*ace0*/  HADD2.F32 R40, -RZ, R40.H1_H1 ;  /* 0x30000028ff287230 */ /* 0x000fe40000004100 */
[----:B------:R-:W-:Y:S01]  /*acf0*/  FFMA.FTZ R58, R51, R60, R58 ;  /* 0x0000003c333a7223 */ /* 0x000fe2000001003a */
[----:B------:R-:W-:Y:S02]  /*ad00*/  HADD2.F32 R7, -RZ, R24.H0_H0 ;  /* 0x20000018ff077230 */ /* 0x000fe40000004100 */
[----:B------:R-:W-:Y:S01]  /*ad10*/  FMUL.FTZ R60, R43, R56 ;  /* 0x000000382b3c7220 */ /* 0x000fe20000410000 */
[----:B------:R-:W-:-:S02]  /*ad20*/  HADD2.F32 R42, -RZ, R42.H1_H1 ;  /* 0x3000002aff2a7230 */ /* 0x000fc40000004100 */
[-C--:B------:R-:W-:Y:S01]  /*ad30*/  FMUL.FTZ R64, R43, R52.reuse ;  /* 0x000000342b407220 */ /* 0x080fe20000410000 */
[----:B------:R-:W-:Y:S02]  /*ad40*/  HADD2.F32 R27, -RZ, R5.H0_H0 ;  /* 0x20000005ff1b7230 */ /* 0x000fe40000004100 */
[----:B------:R-:W-:Y:S01]  /*ad50*/  FMUL.FTZ R37, R40, R25 ;  /* 0x0000001928257220 */ /* 0x000fe20000410000 */
[----:B------:R-:W-:Y:S02]  /*ad60*/  HADD2.F32 R5, -RZ, R4.H0_H0 ;  /* 0x20000004ff057230 */ /* 0x000fe40000004100 */
[C---:B------:R-:W-:Y:S01]  /*ad70*/  FFMA.FTZ R43, R39.reuse, R52, -R60 ;  /* 0x00000034272b7223 */ /* 0x040fe2000001083c */
[----:B------:R-:W-:Y:S02]  /*ad80*/  HADD2.F32 R36, -RZ, R36.H1_H1 ;  /* 0x30000024ff247230 */ /* 0x000fe40000004100 */
[----:B------:R-:W-:Y:S01]  /*ad90*/  FFMA.FTZ R51, R39, R56, R64 ;  /* 0x0000003827337223 */ /* 0x000fe20000010040 */
[----:B------:R-:W-:-:S02]  /*ada0*/  HADD2.F32 R38, -RZ, R38.H1_H1 ;  /* 0x30000026ff267230 */ /* 0x000fc40000004100 */
[----:B------:R-:W-:Y:S01]  /*adb0*/  FMUL.FTZ R40, R40, R7 ;  /* 0x0000000728287220 */ /* 0x000fe20000410000 */
[C---:B------:R-:W-:Y:S01]  /*adc0*/  FMUL.FTZ R39, R42.reuse, R27 ;  /* 0x0000001b2a277220 */ /* 0x040fe20000410000 */
[----:B------:R-:W-:Y:S01]  /*add0*/  FMUL.FTZ R42, R42, R5 ;  /* 0x000000052a2a7220 */ /* 0x000fe20000410000 */
[C---:B------:R-:W-:Y:S01]  /*ade0*/  FFMA.FTZ R4, R36.reuse, R7, -R37 ;  /* 0x0000000724047223 */ /* 0x040fe20000010825 */
[----:B------:R-:W-:Y:S01]  /*adf0*/  FFMA.FTZ R24, R36, R25, R40 ;  /* 0x0000001924187223 */ /* 0x000fe20000010028 */
[C---:B------:R-:W-:Y:S01]  /*ae00*/  FFMA.FTZ R36, R38.reuse, R5, -R39 ;  /* 0x0000000526247223 */ /* 0x040fe20000010827 */
[----:B------:R-:W-:Y:S01]  /*ae10*/  FFMA.FTZ R37, R38, R27, R42 ;  /* 0x0000001b26257223 */ /* 0x000fe2000001002a */
[----:B------:R-:W-:Y:S02]  /*ae20*/  F2FP.F16.F32.PACK_AB R5, R57, R6 ;  /* 0x000000063905723e */ /* 0x000fe400000000ff */
[----:B------:R-:W-:Y:S02]  /*ae30*/  F2FP.F16.F32.PACK_AB R7, R43, R62 ;  /* 0x0000003e2b07723e */ /* 0x000fe400000000ff */
[----:B------:R-:W-:-:S02]  /*ae40*/  F2FP.F16.F32.PACK_AB R25, R59, R26 ;  /* 0x0000001a3b19723e */ /* 0x000fc400000000ff */
[----:B------:R-:W-:Y:S02]  /*ae50*/  F2FP.F16.F32.PACK_AB R4, R4, R41 ;  /* 0x000000290404723e */ /* 0x000fe400000000ff */
[----:B------:R-:W-:Y:S02]  /*ae60*/  F2FP.F16.F32.PACK_AB R6, R36, R53 ;  /* 0x000000352406723e */ /* 0x000fe400000000ff */
[----:B------:R-:W-:Y:S02]  /*ae70*/  F2FP.F16.F32.PACK_AB R27, R51, R54 ;  /* 0x00000036331b723e */ /* 0x000fe400000000ff */
[----:B------:R-:W-:Y:S01]  /*ae80*/  F2FP.F16.F32.PACK_AB R24, R24, R55 ;  /* 0x000000371818723e */ /* 0x000fe200000000ff */
[----:B------:R0:W-:Y:S01]  /*ae90*/  STS.128 [R0], R4 ;  /* 0x0000000400007388 */ /* 0x0001e20000000c00 */
[----:B------:R-:W-:-:S05]  /*aea0*/  F2FP.F16.F32.PACK_AB R26, R37, R58 ;  /* 0x0000003a251a723e */ /* 0x000fca00000000ff */
[----:B------:R0:W-:Y:S02]  /*aeb0*/  STS.128 [R20+0xc400], R24 ;  /* 0x00c4001814007388 */ /* 0x0001e40000000c00 */
.L_x_1478:
[----:B------:R-:W-:Y:S05]  /*aec0*/  BSYNC B1 ;  /* 0x0000000000017941 */ /* 0x000fea0003800000 */
.L_x_1477:
[----:B------:R-:W-:Y:S04]  /*aed0*/  BSSY B1, `(.L_x_1479) ;  /* 0x000006d000017945 */ /* 0x000fe80003800000 */
[----:B------:R-:W-:Y:S05]  /*aee0*/  @P1 BRA `(.L_x_1480) ;  /* 0x0000000400ac1947 */ /* 0x000fea0003800000 */
[----:B0-----:R-:W3:Y:S04]  /*aef0*/  LDL R6, [R1+0x50] ;  /* 0x0000500001067983 */ /* 0x001ee80000100800 */
[----:B------:R-:W3:Y:S04]  /*af00*/  LDL.64 R4, [R1+0x18] ;  /* 0x0000180001047983 */ /* 0x000ee80000100a00 */
[----:B------:R-:W4:Y:S01]  /*af10*/  LDL R0, [R1+0x30] ;  /* 0x0000300001007983 */ /* 0x000f220000100800 */
[----:B------:R-:W-:Y:S01]  /*af20*/  SHF.R.U64 R56, R28, 0x10, R29 ;  /* 0x000000101c387819 */ /* 0x000fe2000000121d */
[----:B------:R-:W-:Y:S01]  /*af30*/  HADD2.F32 R37, -RZ, R49.H1_H1 ;  /* 0x30000031ff257230 */ /* 0x000fe20000004100 */
[----:B------:R-:W-:Y:S01]  /*af40*/  SHF.R.U32.HI R38, RZ, 0x10, R9 ;  /* 0x00000010ff267819 */ /* 0x000fe20000011609 */
[----:B------:R-:W-:Y:S01]  /*af50*/  HADD2.F32 R39, -RZ, R47.H1_H1 ;  /* 0x3000002fff277230 */ /* 0x000fe20000004100 */
[----:B------:R-:W-:-:S02]  /*af60*/  SHF.R.U32.HI R36, RZ, 0x10, R29 ;  /* 0x00000010ff247819 */ /* 0x000fc4000001161d */
[----:B------:R-:W-:Y:S01]  /*af70*/  SHF.R.U64 R54, R8, 0x10, R9 ;  /* 0x0000001008367819 */ /* 0x000fe20000001209 */
[----:B------:R-:W-:Y:S01]  /*af80*/  HADD2.F32 R38, -RZ, R38.H0_H0 ;  /* 0x20000026ff267230 */ /* 0x000fe20000004100 */
[--C-:B------:R-:W-:Y:S02]  /*af90*/  SHF.R.U64 R55, R30, 0x10, R31.reuse ;  /* 0x000000101e377819 */ /* 0x100fe4000000121f */
[----:B------:R-:W-:Y:S02]  /*afa0*/  SHF.R.U32.HI R52, RZ, 0x10, R31 ;  /* 0x00000010ff347819 */ /* 0x000fe4000001161f */
[--C-:B------:R-:W-:Y:S02]  /*afb0*/  SHF.R.U32.HI R51, RZ, 0x10, R11.reuse ;  /* 0x00000010ff337819 */ /* 0x100fe4000001160b */
[----:B------:R-:W-:Y:S01]  /*afc0*/  SHF.R.U64 R53, R10, 0x10, R11 ;  /* 0x000000100a357819 */ /* 0x000fe2000000120b */
[----:B---3--:R-:W-:Y:S01]  /*afd0*/  IMAD.IADD R4, R4, 0x1, R6 ;  /* 0x0000000104047824 */ /* 0x008fe200078e0206 */
[----:B----4-:R-:W-:-:S04]  /*afe0*/  LEA.HI R0, R3, R0, RZ, 0x1d ;  /* 0x0000000003007211 */ /* 0x010fc800078fe8ff */
[----:B------:R-:W-:-:S04]  /*aff0*/  SHF.R.S32.HI R5, RZ, 0x1f, R4 ;  /* 0x0000001fff057819 */ /* 0x000fc80000011404 */
[CC--:B------:R-:W-:Y:S02]  /*b000*/  LEA.HI R6, R5.reuse, R4.reuse, RZ, 0x5 ;  /* 0x0000000405067211 */ /* 0x0c0fe400078f28ff */
[----:B------:R-:W-:Y:S02]  /*b010*/  LEA.HI R4, R5, R4, RZ, 0x3 ;  /* 0x0000000405047211 */ /* 0x000fe400078f18ff */
[----:B------:R-:W-:Y:S02]  /*b020*/  SHF.R.S32.HI R5, RZ, 0x1f, R0 ;  /* 0x0000001fff057819 */ /* 0x000fe40000011400 */
[----:B-----5:R-:W-:Y:S02]  /*b030*/  LOP3.LUT R4, R70, 0x18, R4, 0xf8, !PT ;  /* 0x0000001846047812 */ /* 0x020fe400078ef804 */
[----:B------:R-:W-:Y:S01]  /*b040*/  LEA.HI R5, R5, R0, RZ, 0x2 ;  /* 0x0000000005057211 */ /* 0x000fe200078f10ff */
[----:B------:R-:W-:Y:S01]  /*b050*/  IMAD.SHL.U32 R0, R0, 0x8, RZ ;  /* 0x0000000800007824 */ /* 0x000fe200078e00ff */
[----:B------:R-:W-:-:S02]  /*b060*/  LOP3.LUT R7, R4, R68, RZ, 0x3c, !PT ;  /* 0x0000004404077212 */ /* 0x000fc400078e3cff */
[----:B------:R-:W-:Y:S02]  /*b070*/  SHF.R.S32.HI R5, RZ, 0x2, R5 ;  /* 0x00000002ff057819 */ /* 0x000fe40000011405 */
[----:B------:R-:W-:Y:S02]  /*b080*/  LOP3.LUT R4, R70, 0x18, R0, 0xf8, !PT ;  /* 0x0000001846047812 */ /* 0x000fe400078ef800 */
[----:B------:R-:W-:Y:S01]  /*b090*/  SHF.R.S32.HI R6, RZ, 0x5, R6 ;  /* 0x00000005ff067819 */ /* 0x000fe20000011406 */
[----:B------:R-:W-:Y:S01]  /*b0a0*/  IMAD R20, R5, 0x1800, R69 ;  /* 0x0000180005147824 */ /* 0x000fe200078e0245 */
[----:B------:R-:W-:-:S03]  /*b0b0*/  LOP3.LUT R25, R4, R68, RZ, 0x3c, !PT ;  /* 0x0000004404197212 */ /* 0x000fc600078e3cff */
[----:B------:R-:W-:Y:S02]  /*b0c0*/  IMAD R6, R6, 0x1800, R69 ;  /* 0x0000180006067824 */ /* 0x000fe400078e0245 */
[----:B------:R-:W-:Y:S02]  /*b0d0*/  IMAD.IADD R25, R20, 0x1, R25 ;  /* 0x0000000114197824 */ /* 0x000fe400078e0219 */
[----:B------:R-:W-:Y:S02]  /*b0e0*/  IMAD.IADD R6, R6, 0x1, R7 ;  /* 0x0000000106067824 */ /* 0x000fe400078e0207 */
[----:B------:R-:W-:-:S03]  /*b0f0*/  IMAD R20, R25, 0x2, R2 ;  /* 0x0000000219147824 */ /* 0x000fc600078e0202 */
[----:B------:R-:W-:Y:S02]  /*b100*/  LEA R0, R6, UR40, 0x1 ;  /* 0x0000002806007c11 */ /* 0x000fe4000f8e08ff */
[----:B------:R-:W0:Y:S04]  /*b110*/  LDS.128 R24, [R20+0xc400] ;  /* 0x00c4000014187984 */ /* 0x000e280000000c00 */
[----:B------:R-:W3:Y:S01]  /*b120*/  LDS.128 R4, [R0] ;  /* 0x0000000000047984 */ /* 0x000ee20000000c00 */
[--C-:B0-----:R-:W-:Y:S02]  /*b130*/  HADD2.F32 R28, -RZ, R25.reuse.H0_H0 ;  /* 0x20000019ff1c7230 */ /* 0x101fe40000004100 */
[----:B------:R-:W-:Y:S02]  /*b140*/  HADD2.F32 R29, -RZ, R25.H1_H1 ;  /* 0x30000019ff1d7230 */ /* 0x000fe40000004100 */
[----:B---3--:R-:W-:-:S02]  /*b150*/  HADD2.F32 R8, -RZ, R5.H0_H0 ;  /* 0x20000005ff087230 */ /* 0x008fc40000004100 */
[C---:B--2---:R-:W-:Y:S01]  /*b160*/  FMUL.FTZ R41, R28.reuse, R39 ;  /* 0x000000271c297220 */ /* 0x044fe20000410000 */
[-C--:B------:R-:W-:Y:S01]  /*b170*/  FMUL.FTZ R43, R28, R37.reuse ;  /* 0x000000251c2b7220 */ /* 0x080fe20000410000 */
[----:B------:R-:W-:Y:S02]  /*b180*/  HADD2.F32 R28, -RZ, R36.H0_H0 ;  /* 0x20000024ff1c7230 */ /* 0x000fe40000004100 */
[----:B-1----:R-:W-:Y:S01]  /*b190*/  FMUL.FTZ R40, R29, R38 ;  /* 0x000000261d287220 */ /* 0x002fe20000410000 */
[----:B------:R-:W-:Y:S02]  /*b1a0*/  HADD2.F32 R9, -RZ, R5.H1_H1 ;  /* 0x30000005ff097230 */ /* 0x000fe40000004100 */
[C---:B------:R-:W-:Y:S01]  /*b1b0*/  FFMA.FTZ R41, R8.reuse, R37, -R41 ;  /* 0x0000002508297223 */ /* 0x040fe20000010829 */
[----:B------:R-:W-:Y:S02]  /*b1c0*/  HADD2.F32 R25, -RZ, R24.H0_H0 ;  /* 0x20000018ff197230 */ /* 0x000fe40000004100 */
[----:B------:R-:W-:Y:S01]  /*b1d0*/  FFMA.FTZ R43, R8, R39, R43 ;  /* 0x00000027082b7223 */ /* 0x000fe2000001002b */
[----:B------:R-:W-:-:S02]  /*b1e0*/  HADD2.F32 R36, -RZ, R47.H0_H0 ;  /* 0x2000002fff247230 */ /* 0x000fc40000004100 */
[-C--:B------:R-:W-:Y:S01]  /*b1f0*/  FMUL.FTZ R42, R29, R28.reuse ;  /* 0x0000001c1d2a7220 */ /* 0x080fe20000410000 */
[----:B------:R-:W-:Y:S02]  /*b200*/  HADD2.F32 R8, -RZ, R49.H0_H0 ;  /* 0x20000031ff087230 */ /* 0x000fe40000004100 */
[----:B------:R-:W-:Y:S01]  /*b210*/  FFMA.FTZ R40, R9, R28, -R40 ;  /* 0x0000001c09287223 */ /* 0x000fe20000010828 */
[----:B------:R-:W-:Y:S02]  /*b220*/  HADD2.F32 R5, -RZ, R4.H0_H0 ;  /* 0x20000004ff057230 */ /* 0x000fe40000004100 */
[----:B------:R-:W-:Y:S01]  /*b230*/  FMUL.FTZ R28, R25, R36 ;  /* 0x00000024191c7220 */ /* 0x000fe20000410000 */
[----:B------:R-:W-:Y:S02]  /*b240*/  HADD2.F32 R29, -RZ, R48.H0_H0 ;  /* 0x20000030ff1d7230 */ /* 0x000fe40000004100 */
[----:B------:R-:W-:Y:S01]  /*b250*/  FFMA.FTZ R42, R9, R38, R42 ;  /* 0x00000026092a7223 */ /* 0x000fe2000001002a */
[----:B------:R-:W-:-:S02]  /*b260*/  HADD2.F32 R30, -RZ, R26.H0_H0 ;  /* 0x2000001aff1e7230 */ /* 0x000fc40000004100 */
[-C--:B------:R-:W-:Y:S01]  /*b270*/  FMUL.FTZ R25, R25, R8.reuse ;  /* 0x0000000819197220 */ /* 0x080fe20000410000 */
[----:B------:R-:W-:Y:S02]  /*b280*/  HADD2.F32 R31, -RZ, R27.H0_H0 ;  /* 0x2000001bff1f7230 */ /* 0x000fe40000004100 */
[C---:B------:R-:W-:Y:S01]  /*b290*/  FFMA.FTZ R37, R5.reuse, R8, -R28 ;  /* 0x0000000805257223 */ /* 0x040fe2000001081c */
[----:B------:R-:W-:Y:S02]  /*b2a0*/  HADD2.F32 R9, -RZ, R50.H0_H0 ;  /* 0x20000032ff097230 */ /* 0x000fe40000004100 */
[----:B------:R-:W-:Y:S01]  /*b2b0*/  FFMA.FTZ R36, R5, R36, R25 ;  /* 0x0000002405247223 */ /* 0x000fe20000010019 */
[----:B------:R-:W-:Y:S02]  /*b2c0*/  HADD2.F32 R48, -RZ, R48.H1_H1 ;  /* 0x30000030ff307230 */ /* 0x000fe40000004100 */
[----:B------:R-:W-:Y:S01]  /*b2d0*/  FMUL.FTZ R5, R30, R29 ;  /* 0x0000001d1e057220 */ /* 0x000fe20000410000 */
[----:B------:R-:W-:-:S02]  /*b2e0*/  HADD2.F32 R50, -RZ, R50.H1_H1 ;  /* 0x30000032ff327230 */ /* 0x000fc40000004100 */
[-C--:B------:R-:W-:Y:S01]  /*b2f0*/  FMUL.FTZ R25, R30, R9.reuse ;  /* 0x000000091e197220 */ /* 0x080fe20000410000 */
[----:B------:R-:W-:Y:S02]  /*b300*/  HADD2.F32 R10, -RZ, R6.H0_H0 ;  /* 0x20000006ff0a7230 */ /* 0x000fe40000004100 */
[C---:B------:R-:W-:Y:S01]  /*b310*/  FMUL.FTZ R38, R31.reuse, R48 ;  /* 0x000000301f267220 */ /* 0x040fe20000410000 */
[----:B------:R-:W-:Y:S02]  /*b320*/  HADD2.F32 R11, -RZ, R7.H0_H0 ;  /* 0x20000007ff0b7230 */ /* 0x000fe40000004100 */
[----:B------:R-:W-:Y:S01]  /*b330*/  FMUL.FTZ R31, R31, R50 ;  /* 0x000000321f1f7220 */ /* 0x000fe20000410000 */
[----:B------:R-:W-:Y:S02]  /*b340*/  HADD2.F32 R27, -RZ, R27.H1_H1 ;  /* 0x3000001bff1b7230 */ /* 0x000fe40000004100 */
[----:B------:R-:W-:Y:S01]  /*b350*/  FFMA.FTZ R30, R10, R9, -R5 ;  /* 0x000000090a1e7223 */ /* 0x000fe20000010805 */
[----:B------:R-:W-:-:S02]  /*b360*/  HADD2.F32 R28, -RZ, R51.H0_H0 ;  /* 0x20000033ff1c7230 */ /* 0x000fc40000004100 */
[----:B------:R-:W-:Y:S01]  /*b370*/  FFMA.FTZ R10, R10, R29, R25 ;  /* 0x0000001d0a0a7223 */ /* 0x000fe20000010019 */
[----:B------:R-:W-:Y:S02]  /*b380*/  HADD2.F32 R8, -RZ, R52.H0_H0 ;  /* 0x20000034ff087230 */ /* 0x000fe40000004100 */
[C---:B------:R-:W-:Y:S01]  /*b390*/  FFMA.FTZ R38, R11.reuse, R50, -R38 ;  /* 0x000000320b267223 */ /* 0x040fe20000010826 */
[----:B------:R-:W-:Y:S02]  /*b3a0*/  HADD2.F32 R7, -RZ, R7.H1_H1 ;  /* 0x30000007ff077230 */ /* 0x000fe40000004100 */
[----:B------:R-:W-:Y:S01]  /*b3b0*/  FFMA.FTZ R31, R11, R48, R31 ;  /* 0x000000300b1f7223 */ /* 0x000fe2000001001f */
[----:B------:R-:W-:Y:S02]  /*b3c0*/  HADD2.F32 R24, -RZ, R24.H1_H1 ;  /* 0x30000018ff187230 */ /* 0x000fe40000004100 */
[----:B------:R-:W-:Y:S01]  /*b3d0*/  FMUL.FTZ R52, R27, R28 ;  /* 0x0000001c1b347220 */ /* 0x000fe20000410000 */
[----:B------:R-:W-:-:S02]  /*b3e0*/  HADD2.F32 R26, -RZ, R26.H1_H1 ;  /* 0x3000001aff1a7230 */ /* 0x000fc40000004100 */
[-C--:B------:R-:W-:Y:S01]  /*b3f0*/  FMUL.FTZ R48, R27, R8.reuse ;  /* 0x000000081b307220 */ /* 0x080fe20000410000 */
[----:B------:R-:W-:Y:S02]  /*b400*/  HADD2.F32 R11, -RZ, R54.H0_H0 ;  /* 0x20000036ff0b7230 */ /* 0x000fe40000004100 */
[C---:B------:R-:W-:Y:S01]  /*b410*/  FFMA.FTZ R39, R7.reuse, R8, -R52 ;  /* 0x0000000807277223 */ /* 0x040fe20000010834 */
[----:B------:R-:W-:Y:S02]  /*b420*/  HADD2.F32 R25, -RZ, R53.H0_H0 ;  /* 0x20000035ff197230 */ /* 0x000fe40000004100 */
[----:B------:R-:W-:Y:S01]  /*b430*/  FFMA.FTZ R48, R7, R28, R48 ;  /* 0x0000001c07307223 */ /* 0x000fe20000010030 */
[----:B------:R-:W-:Y:S02]  /*b440*/  HADD2.F32 R5, -RZ, R56.H0_H0 ;  /* 0x20000038ff057230 */ /* 0x000fe40000004100 */
[----:B------:R-:W-:Y:S01]  /*b450*/  FMUL.FTZ R7, R24, R11 ;  /* 0x0000000b18077220 */ /* 0x000fe20000410000 */
[----:B------:R-:W-:-:S02]  /*b460*/  HADD2.F32 R9, -RZ, R55.H0_H0 ;  /* 0x20000037ff097230 */ /* 0x000fc40000004100 */
[----:B------:R-:W-:Y:S01]  /*b470*/  FMUL.FTZ R29, R26, R25 ;  /* 0x000000191a1d7220 */ /* 0x000fe20000410000 */
[----:B------:R-:W-:Y:S02]  /*b480*/  HADD2.F32 R4, -RZ, R4.H1_H1 ;  /* 0x30000004ff047230 */ /* 0x000fe40000004100 */
[----:B------:R-:W-:Y:S01]  /*b490*/  FMUL.FTZ R24, R24, R5 ;  /* 0x0000000518187220 */ /* 0x000fe20000410000 */
[----:B------:R-:W-:Y:S02]  /*b4a0*/  HADD2.F32 R6, -RZ, R6.H1_H1 ;  /* 0x30000006ff067230 */ /* 0x000fe40000004100 */
        /* <DEDUP_REMOVED lines=8> */
[----:B------:R-:W-:Y:S02]  /*b530*/  F2FP.F16.F32.PACK_AB R6, R29, R30 ;  /* 0x0000001e1d06723e */ /* 0x000fe400000000ff */
[----:B------:R-:W-:Y:S02]  /*b540*/  F2FP.F16.F32.PACK_AB R11, R48, R31 ;  /* 0x0000001f300b723e */ /* 0x000fe400000000ff */
[----:B------:R-:W-:Y:S01]  /*b550*/  F2FP.F16.F32.PACK_AB R9, R42, R43 ;  /* 0x0000002b2a09723e */ /* 0x000fe200000000ff */
[----:B------:R3:W-:Y:S01]  /*b560*/  STS.128 [R0], R4 ;  /* 0x0000000400007388 */ /* 0x0007e20000000c00 */
[----:B------:R-:W-:-:S02]  /*b570*/  F2FP.F16.F32.PACK_AB R8, R27, R36 ;  /* 0x000000241b08723e */ /* 0x000fc400000000ff */
[----:B------:R-:W-:-:S05]  /*b580*/  F2FP.F16.F32.PACK_AB R10, R25, R10 ;  /* 0x0000000a190a723e */ /* 0x000fca00000000ff */
[----:B------:R3:W-:Y:S02]  /*b590*/  STS.128 [R20+0xc400], R8 ;  /* 0x00c4000814007388 */ /* 0x0007e40000000c00 */
.L_x_1480:
[----:B------:R-:W-:Y:S05]  /*b5a0*/  BSYNC B1 ;  /* 0x0000000000017941 */ /* 0x000fea0003800000 */
.L_x_1479:
[----:B------:R-:W-:Y:S05]  /*b5b0*/  @P2 BRA `(.L_x_1461) ;  /* 0x0000000400b42947 */ /* 0x000fea0003800000 */
[----:B0--3--:R-:W3:Y:S04]  /*b5c0*/  LDL.64 R4, [R1+0x18] ;  /* 0x0000180001047983 */ /* 0x009ee80000100a00 */
[----:B------:R-:W4:Y:S01]  /*b5d0*/  LDL R0, [R1+0x4c] ;  /* 0x00004c0001007983 */ /* 0x000f220000100800 */
[----:B---3--:R-:W-:-:S03]  /*b5e0*/  IMAD.MOV.U32 R6, RZ, RZ, R4 ;  /* 0x000000ffff067224 */ /* 0x008fc600078e0004 */
[----:B------:R-:W3:Y:S01]  /*b5f0*/  LDL R4, [R1+0x34] ;  /* 0x0000340001047983 */ /* 0x000ee20000100800 */
[----:B------:R-:W-:Y:S02]  /*b600*/  IMAD.MOV.U32 R7, RZ, RZ, R5 ;  /* 0x000000ffff077224 */ /* 0x000fe400078e0005 */
[----:B----4-:R-:W-:-:S05]  /*b610*/  IMAD.IADD R0, R6, 0x1, R0 ;  /* 0x0000000106007824 */ /* 0x010fca00078e0200 */
[----:B------:R-:W-:Y:S01]  /*b620*/  SHF.R.S32.HI R5, RZ, 0x1f, R0 ;  /* 0x0000001fff057819 */ /* 0x000fe20000011400 */
[----:B------:R-:W-:Y:S01]  /*b630*/  HADD2.F32 R27, -RZ, R45.H1_H1 ;  /* 0x3000002dff1b7230 */ /* 0x000fe20000004100 */
[----:B------:R-:W-:Y:S01]  /*b640*/  SHF.R.U32.HI R30, RZ, 0x10, R13 ;  /* 0x00000010ff1e7819 */ /* 0x000fe2000001160d */
[--C-:B------:R-:W-:Y:S01]  /*b650*/  HADD2.F32 R29, -RZ, R21.reuse.H1_H1 ;  /* 0x30000015ff1d7230 */ /* 0x100fe20000004100 */
[----:B-1----:R-:W-:Y:S02]  /*b660*/  SHF.R.U64 R40, R32, 0x10, R33 ;  /* 0x0000001020287819 */ /* 0x002fe40000001221 */
[----:B------:R-:W-:Y:S01]  /*b670*/  SHF.R.U64 R37, R12, 0x10, R13 ;  /* 0x000000100c257819 */ /* 0x000fe2000000120d */
[----:B------:R-:W-:Y:S01]  /*b680*/  HADD2.F32 R30, -RZ, R30.H0_H0 ;  /* 0x2000001eff1e7230 */ /* 0x000fe20000004100 */
[----:B------:R-:W-:Y:S01]  /*b690*/  SHF.R.U32.HI R32, RZ, 0x10, R33 ;  /* 0x00000010ff207819 */ /* 0x000fe20000011621 */
[----:B------:R-:W-:Y:S01]  /*b6a0*/  HADD2.F32 R28, -RZ, R21.H0_H0 ;  /* 0x20000015ff1c7230 */ /* 0x000fe20000004100 */
[----:B------:R-:W-:-:S02]  /*b6b0*/  SHF.R.U64 R39, R34, 0x10, R35 ;  /* 0x0000001022277819 */ /* 0x000fc40000001223 */
[----:B------:R-:W-:Y:S02]  /*b6c0*/  SHF.R.U32.HI R38, RZ, 0x10, R35 ;  /* 0x00000010ff267819 */ /* 0x000fe40000011623 */
[--C-:B------:R-:W-:Y:S02]  /*b6d0*/  SHF.R.U64 R36, R14, 0x10, R15.reuse ;  /* 0x000000100e247819 */ /* 0x100fe4000000120f */
[----:B------:R-:W-:Y:S02]  /*b6e0*/  SHF.R.U32.HI R35, RZ, 0x10, R15 ;  /* 0x00000010ff237819 */ /* 0x000fe4000001160f */
[----:B---3--:R-:W-:Y:S02]  /*b6f0*/  LEA.HI R3, R3, R4, RZ, 0x1d ;  /* 0x0000000403037211 */ /* 0x008fe400078fe8ff */
[CC--:B------:R-:W-:Y:S02]  /*b700*/  LEA.HI R4, R5.reuse, R0.reuse, RZ, 0x5 ;  /* 0x0000000005047211 */ /* 0x0c0fe400078f28ff */
[----:B------:R-:W-:-:S02]  /*b710*/  LEA.HI R5, R5, R0, RZ, 0x3 ;  /* 0x0000000005057211 */ /* 0x000fc400078f18ff */
[----:B------:R-:W-:Y:S02]  /*b720*/  SHF.R.S32.HI R0, RZ, 0x1f, R3 ;  /* 0x0000001fff007819 */ /* 0x000fe40000011403 */
[----:B------:R-:W-:Y:S02]  /*b730*/  SHF.R.S32.HI R4, RZ, 0x5, R4 ;  /* 0x00000005ff047819 */ /* 0x000fe40000011404 */
[----:B------:R-:W-:Y:S01]  /*b740*/  LEA.HI R0, R0, R3, RZ, 0x2 ;  /* 0x0000000300007211 */ /* 0x000fe200078f10ff */
[----:B------:R-:W-:Y:S02]  /*b750*/  IMAD.SHL.U32 R3, R3, 0x8, RZ ;  /* 0x0000000803037824 */ /* 0x000fe400078e00ff */
[----:B-----5:R-:W-:Y:S01]  /*b760*/  IMAD R6, R4, 0x1800, R69 ;  /* 0x0000180004067824 */ /* 0x020fe200078e0245 */
[----:B------:R-:W-:Y:S02]  /*b770*/  SHF.R.S32.HI R4, RZ, 0x2, R0 ;  /* 0x00000002ff047819 */ /* 0x000fe40000011400 */
[----:B------:R-:W-:-:S02]  /*b780*/  LOP3.LUT R3, R70, 0x18, R3, 0xf8, !PT ;  /* 0x0000001846037812 */ /* 0x000fc400078ef803 */
[----:B------:R-:W-:Y:S01]  /*b790*/  LOP3.LUT R5, R70, 0x18, R5, 0xf8, !PT ;  /* 0x0000001846057812 */ /* 0x000fe200078ef805 */
[----:B------:R-:W-:Y:S01]  /*b7a0*/  IMAD R8, R4, 0x1800, R69 ;  /* 0x0000180004087824 */ /* 0x000fe200078e0245 */
[-C--:B------:R-:W-:Y:S02]  /*b7b0*/  LOP3.LUT R3, R3, R68.reuse, RZ, 0x3c, !PT ;  /* 0x0000004403037212 */ /* 0x080fe400078e3cff */
[----:B------:R-:W-:-:S03]  /*b7c0*/  LOP3.LUT R5, R5, R68, RZ, 0x3c, !PT ;  /* 0x0000004405057212 */ /* 0x000fc600078e3cff */
[----:B------:R-:W-:Y:S02]  /*b7d0*/  IMAD.IADD R3, R8, 0x1, R3 ;  /* 0x0000000108037824 */ /* 0x000fe400078e0203 */
[----:B------:R-:W-:Y:S02]  /*b7e0*/  IMAD.IADD R0, R6, 0x1, R5 ;  /* 0x0000000106007824 */ /* 0x000fe400078e0205 */
[----:B------:R-:W-:-:S03]  /*b7f0*/  IMAD R3, R3, 0x2, R2 ;  /* 0x0000000203037824 */ /* 0x000fc600078e0202 */
[----:B------:R-:W-:Y:S02]  /*b800*/  LEA R0, R0, UR40, 0x1 ;  /* 0x0000002800007c11 */ /* 0x000fe4000f8e08ff */
[----:B------:R-:W0:Y:S04]  /*b810*/  LDS.128 R8, [R3+0xc400] ;  /* 0x00c4000003087984 */ /* 0x000e280000000c00 */
[----:B------:R-:W1:Y:S01]  /*b820*/  LDS.128 R4, [R0] ;  /* 0x0000000000047984 */ /* 0x000e620000000c00 */
[--C-:B0-----:R-:W-:Y:S02]  /*b830*/  HADD2.F32 R20, -RZ, R9.reuse.H0_H0 ;  /* 0x20000009ff147230 */ /* 0x101fe40000004100 */
[----:B------:R-:W-:Y:S02]  /*b840*/  HADD2.F32 R24, -RZ, R9.H1_H1 ;  /* 0x30000009ff187230 */ /* 0x000fe40000004100 */
[----:B-1----:R-:W-:-:S02]  /*b850*/  HADD2.F32 R12, -RZ, R5.H0_H0 ;  /* 0x20000005ff0c7230 */ /* 0x002fc40000004100 */
[C---:B------:R-:W-:Y:S01]  /*b860*/  FMUL.FTZ R31, R20.reuse, R29 ;  /* 0x0000001d141f7220 */ /* 0x040fe20000410000 */
[-C--:B------:R-:W-:Y:S01]  /*b870*/  FMUL.FTZ R33, R20, R27.reuse ;  /* 0x0000001b14217220 */ /* 0x080fe20000410000 */
[----:B------:R-:W-:Y:S02]  /*b880*/  HADD2.F32 R13, -RZ, R5.H1_H1 ;  /* 0x30000005ff0d7230 */ /* 0x000fe40000004100 */
[C---:B------:R-:W-:Y:S01]  /*b890*/  FFMA.FTZ R31, R12.reuse, R27, -R31 ;  /* 0x0000001b0c1f7223 */ /* 0x040fe2000001081f */
[----:B------:R-:W-:Y:S02]  /*b8a0*/  HADD2.F32 R20, -RZ, R32.H0_H0 ;  /* 0x20000020ff147230 */ /* 0x000fe40000004100 */
[----:B------:R-:W-:Y:S01]  /*b8b0*/  FFMA.FTZ R33, R12, R29, R33 ;  /* 0x0000001d0c217223 */ /* 0x000fe20000010021 */
[----:B------:R-:W-:Y:S02]  /*b8c0*/  HADD2.F32 R9, -RZ, R8.H0_H0 ;  /* 0x20000008ff097230 */ /* 0x000fe40000004100 */
[----:B------:R-:W-:Y:S01]  /*b8d0*/  FMUL.FTZ R32, R24, R30 ;  /* 0x0000001e18207220 */ /* 0x000fe20000410000 */
[----:B------:R-:W-:-:S02]  /*b8e0*/  HADD2.F32 R12, -RZ, R45.H0_H0 ;  /* 0x2000002dff0c7230 */ /* 0x000fc40000004100 */
[-C--:B------:R-:W-:Y:S01]  /*b8f0*/  FMUL.FTZ R34, R24, R20.reuse ;  /* 0x0000001418227220 */ /* 0x080fe20000410000 */
[----:B------:R-:W-:Y:S02]  /*b900*/  HADD2.F32 R5, -RZ, R4.H0_H0 ;  /* 0x20000004ff057230 */ /* 0x000fe40000004100 */
[----:B------:R-:W-:Y:S01]  /*b910*/  FFMA.FTZ R32, R13, R20, -R32 ;  /* 0x000000140d207223 */ /* 0x000fe20000010820 */
[----:B------:R-:W-:Y:S02]  /*b920*/  HADD2.F32 R25, -RZ, R10.H0_H0 ;  /* 0x2000000aff197230 */ /* 0x000fe40000004100 */
[C---:B------:R-:W-:Y:S01]  /*b930*/  FMUL.FTZ R24, R9.reuse, R28 ;  /* 0x0000001c09187220 */ /* 0x040fe20000410000 */
[----:B------:R-:W-:Y:S02]  /*b940*/  HADD2.F32 R20, -RZ, R44.H0_H0 ;  /* 0x2000002cff147230 */ /* 0x000fe40000004100 */
[----:B------:R-:W-:Y:S01]  /*b950*/  FMUL.FTZ R27, R9, R12 ;  /* 0x0000000c091b7220 */ /* 0x000fe20000410000 */
[----:B------:R-:W-:-:S02]  /*b960*/  HADD2.F32 R9, -RZ, R46.H0_H0 ;  /* 0x2000002eff097230 */ /* 0x000fc40000004100 */
[C---:B------:R-:W-:Y:S01]  /*b970*/  FFMA.FTZ R21, R5.reuse, R12, -R24 ;  /* 0x0000000c05157223 */ /* 0x040fe20000010818 */
[----:B------:R-:W-:Y:S02]  /*b980*/  HADD2.F32 R14, -RZ, R6.H0_H0 ;  /* 0x20000006ff0e7230 */ /* 0x000fe40000004100 */
[----:B------:R-:W-:Y:S01]  /*b990*/  FFMA.FTZ R27, R5, R28, R27 ;  /* 0x0000001c051b7223 */ /* 0x000fe2000001001b */
[----:B------:R-:W-:Y:S02]  /*b9a0*/  HADD2.F32 R26, -RZ, R11.H0_H0 ;  /* 0x2000000bff1a7230 */ /* 0x000fe40000004100 */
[----:B------:R-:W-:Y:S01]  /*b9b0*/  FMUL.FTZ R5, R25, R20 ;  /* 0x0000001419057220 */ /* 0x000fe20000410000 */
[----:B------:R-:W-:Y:S02]  /*b9c0*/  HADD2.F32 R46, -RZ, R46.H1_H1 ;  /* 0x3000002eff2e7230 */ /* 0x000fe40000004100 */
[----:B------:R-:W-:Y:S01]  /*b9d0*/  FFMA.FTZ R34, R13, R30, R34 ;  /* 0x0000001e0d227223 */ /* 0x000fe20000010022 */
[----:B------:R-:W-:-:S02]  /*b9e0*/  HADD2.F32 R44, -RZ, R44.H1_H1 ;  /* 0x3000002cff2c7230 */ /* 0x000fc40000004100 */
[-C--:B------:R-:W-:Y:S01]  /*b9f0*/  FMUL.FTZ R13, R25, R9.reuse ;  /* 0x00000009190d7220 */ /* 0x080fe20000410000 */
[----:B------:R-:W-:Y:S02]  /*ba00*/  HADD2.F32 R11, -RZ, R11.H1_H1 ;  /* 0x3000000bff0b7230 */ /* 0x000fe40000004100 */
[----:B------:R-:W-:Y:S01]  /*ba10*/  FFMA.FTZ R25, R14, R9, -R5 ;  /* 0x000000090e197223 */ /* 0x000fe20000010805 */
[----:B------:R-:W-:Y:S02]  /*ba20*/  HADD2.F32 R24, -RZ, R35.H0_H0 ;  /* 0x20000023ff187230 */ /* 0x000fe40000004100 */
[----:B------:R-:W-:Y:S02]  /*ba30*/  HADD2.F32 R12, -RZ, R38.H0_H0 ;  /* 0x20000026ff0c7230 */ /* 0x000fe40000004100 */
[C---:B------:R-:W-:Y:S01]  /*ba40*/  FMUL.FTZ R5, R26.reuse, R46 ;  /* 0x0000002e1a057220 */ /* 0x040fe20000410000 */
[--C-:B------:R-:W-:Y:S02]  /*ba50*/  HADD2.F32 R15, -RZ, R7.reuse.H0_H0 ;  /* 0x20000007ff0f7230 */ /* 0x100fe40000004100 */
[----:B------:R-:W-:Y:S01]  /*ba60*/  FMUL.FTZ R28, R26, R44 ;  /* 0x0000002c1a1c7220 */ /* 0x000fe20000410000 */
[----:B------:R-:W-:Y:S01]  /*ba70*/  FFMA.FTZ R14, R14, R20, R13 ;  /* 0x000000140e0e7223 */ /* 0x000fe2000001000d */
[----:B------:R-:W-:-:S02]  /*ba80*/  HADD2.F32 R7, -RZ, R7.H1_H1 ;  /* 0x30000007ff077230 */ /* 0x000fc40000004100 */
[C---:B------:R-:W-:Y:S01]  /*ba90*/  FMUL.FTZ R20, R11.reuse, R24 ;  /* 0x000000180b147220 */ /* 0x040fe20000410000 */
[----:B------:R-:W-:Y:S01]  /*baa0*/  FMUL.FTZ R26, R11, R12 ;  /* 0x0000000c0b1a7220 */ /* 0x000fe20000410000 */
[----:B------:R-:W-:Y:S02]  /*bab0*/  HADD2.F32 R8, -RZ, R8.H1_H1 ;  /* 0x30000008ff087230 */ /* 0x000fe40000004100 */
[----:B------:R-:W-:Y:S01]  /*bac0*/  FFMA.FTZ R44, R15, R44, R5 ;  /* 0x0000002c0f2c7223 */ /* 0x000fe20000010005 */
[----:B------:R-:W-:Y:S02]  /*bad0*/  HADD2.F32 R10, -RZ, R10.H1_H1 ;  /* 0x3000000aff0a7230 */ /* 0x000fe40000004100 */
[----:B------:R-:W-:Y:S02]  /*bae0*/  HADD2.F32 R11, -RZ, R37.H0_H0 ;  /* 0x20000025ff0b7230 */ /* 0x000fe40000004100 */
[----:B------:R-:W-:Y:S02]  /*baf0*/  HADD2.F32 R13, -RZ, R36.H0_H0 ;  /* 0x20000024ff0d7230 */ /* 0x000fe40000004100 */
[----:B------:R-:W-:-:S02]  /*bb00*/  HADD2.F32 R5, -RZ, R40.H0_H0 ;  /* 0x20000028ff057230 */ /* 0x000fc40000004100 */
[----:B------:R-:W-:Y:S02]  /*bb10*/  HADD2.F32 R9, -RZ, R39.H0_H0 ;  /* 0x20000027ff097230 */ /* 0x000fe40000004100 */
[----:B------:R-:W-:Y:S01]  /*bb20*/  FFMA.FTZ R28, R15, R46, -R28 ;  /* 0x0000002e0f1c7223 */ /* 0x000fe2000001081c */
[----:B------:R-:W-:Y:S02]  /*bb30*/  HADD2.F32 R4, -RZ, R4.H1_H1 ;  /* 0x30000004ff047230 */ /* 0x000fe40000004100 */
[C---:B------:R-:W-:Y:S01]  /*bb40*/  FFMA.FTZ R29, R7.reuse, R12, -R20 ;  /* 0x0000000c071d7223 */ /* 0x040fe20000010814 */
[----:B------:R-:W-:Y:S02]  /*bb50*/  HADD2.F32 R6, -RZ, R6.H1_H1 ;  /* 0x30000006ff067230 */ /* 0x000fe40000004100 */
[----:B------:R-:W-:Y:S01]  /*bb60*/  FFMA.FTZ R35, R7, R24, R26 ;  /* 0x0000001807237223 */ /* 0x000fe2000001001a */
        /* <DEDUP_REMOVED lines=18> */
.L_x_1461:
[----:B------:R-:W-:Y:S05]  /*bc90*/  BSYNC B0 ;  /* 0x0000000000007941 */ /* 0x000fea0003800000 */
.L_x_1454:
[----:B------:R-:W-:Y:S01]  /*bca0*/  @!PT LDS RZ, [RZ] ;  /* 0x00000000fffff984 */ /* 0x000fe20000000800 */
[----:B------:R-:W-:Y:S01]  /*bcb0*/  @!PT LDS RZ, [RZ] ;  /* 0x00000000fffff984 */ /* 0x000fe20000000800 */
[----:B------:R-:W-:Y:S01]  /*bcc0*/  @!PT LDS RZ, [RZ] ;  /* 0x00000000fffff984 */ /* 0x000fe20000000800 */
[----:B------:R-:W-:Y:S01]  /*bcd0*/  @!PT LDS RZ, [RZ] ;  /* 0x00000000fffff984 */ /* 0x000fe20000000800 */
[----:B------:R1:W-:Y:S06]  /*bce0*/  MEMBAR.ALL.CTA ;  /* 0x0000000000007992 */ /* 0x0003ec0000008000 */
[----:B-1----:R-:W1:Y:S01]  /*bcf0*/  FENCE.VIEW.ASYNC.S ;  /* 0x00000000000073c6 */ /* 0x002e620000000000 */
[----:B------:R-:W-:Y:S05]  /*bd00*/  WARPSYNC.ALL ;  /* 0x0000000000007948 */ /* 0x000fea0003800000 */
[----:B-1----:R-:W-:Y:S06]  /*bd10*/  BAR.SYNC.DEFER_BLOCKING 0xd, 0x180 ;  /* 0x0346000000007b1d */ /* 0x002fec0000010000 */
.L_x_1452:
[----:B0--3--:R-:W-:-:S05]  /*bd20*/  IMAD.U32 R0, RZ, RZ, UR39 ;  /* 0x00000027ff007e24 */ /* 0x009fca000f8e00ff */
[----:B------:R-:W-:-:S13]  /*bd30*/  ISETP.NE.AND P0, PT, R0, 0x3, PT ;  /* 0x000000030000780c */ /* 0x000fda0003f05270 */
[----:B------:R-:W-:Y:S05]  /*bd40*/  @!P0 BRA `(.L_x_1481) ;  /* 0x0000000000048947 */ /* 0x000fea0003800000 */
[----:B------:R-:W-:Y:S01]  /*bd50*/  BPT.TRAP 0x1 ;  /* 0x000000040000795c */ /* 0x000fe20000300000 */
.L_x_1481:
[----:B------:R-:W-:Y:S01]  /*bd60*/  IMAD R8, R18, 0x8, R2 ;  /* 0x0000000812087824 */ /* 0x000fe200078e0202 */
[----:B--2-4-:R-:W-:-:S04]  /*bd70*/  SHF.L.U32 R3, R23, 0x1f, RZ ;  /* 0x0000001f17037819 */ /* 0x014fc800000006ff */
[----:B------:R0:W2:Y:S01]  /*bd80*/  SYNCS.PHASECHK.TRANS64.TRYWAIT P1, [R8+URZ+0x2d830], R3 ;  /* 0x02d83003080075a7 */ /* 0x0000a2000802017f */
[----:B------:R-:W-:Y:S05]  /*bd90*/  @!P0 BRA `(.L_x_1482) ;  /* 0x0000000000048947 */ /* 0x000fea0003800000 */
[----:B------:R-:W-:Y:S01]  /*bda0*/  BPT.TRAP 0x1 ;  /* 0x000000040000795c */ /* 0x000fe20000300000 */
.L_x_1482:
[----:B------:R-:W-:Y:S01]  /*bdb0*/  VIADD R0, R2, 0x15400 ;  /* 0x0001540002007836 */ /* 0x000fe20000000000 */
[----:B------:R-:W-:Y:S01]  /*bdc0*/  LOP3.LUT R146, R146, 0x10000, RZ, 0xfc, !PT ;  /* 0x0001000092927812 */ /* 0x000fe200078efcff */
[----:B------:R-:W-:-:S03]  /*bdd0*/  IMAD.MOV.U32 R147, RZ, RZ, -0x7fffffe0 ;  /* 0x80000020ff937424 */ /* 0x000fc600078e00ff */
[----:B------:R-:W-:-:S04]  /*bde0*/  SHF.R.U32.HI R0, RZ, 0x4, R0 ;  /* 0x00000004ff007819 */ /* 0x000fc80000011600 */
[----:B------:R-:W-:-:S04]  /*bdf0*/  LOP3.LUT R0, R0, 0x3fff, RZ, 0xc0, !PT ;  /* 0x00003fff00007812 */ /* 0x000fc800078ec0ff */
[----:B------:R-:W-:-:S05]  /*be00*/  LOP3.LUT R0, R0, 0x10000, RZ, 0xfc, !PT ;  /* 0x0001000000007812 */ /* 0x000fca00078efcff */
[----:B------:R3:W-:Y:S01]  /*be10*/  STL [R1+0x10], R0 ;  /* 0x0000100001007387 */ /* 0x0007e20000100800 */
[----:B--2---:R-:W-:Y:S05]  /*be20*/  @P1 BRA `(.L_x_1483) ;  /* 0x0000000000081947 */ /* 0x004fea0003800000 */
[----:B------:R-:W2:Y:S02]  /*be30*/  SYNCS.PHASECHK.TRANS64.TRYWAIT P1, [R8+URZ+0x2d830], R3 ;  /* 0x02d83003080075a7 */ /* 0x000ea4000802017f */
[----:B--2---:R-:W-:Y:S05]  /*be40*/  @!P1 BRA `(.L_x_1484) ;  /* 0x00000170000c9947 */ /* 0x004fea0003800000 */
.L_x_1483:
[----:B---3--:R-:W3:Y:S01]  /*be50*/  LDL R0, [R1+0x10] ;  /* 0x0000100001007983 */ /* 0x008ee20000100800 */
[----:B------:R-:W-:Y:S01]  /*be60*/  IMAD.MOV.U32 R5, RZ, RZ, -0x7fffffe0 ;  /* 0x80000020ff057424 */ /* 0x000fe200078e00ff */
[----:B------:R-:W-:Y:S05]  /*be70*/  WARPSYNC.ALL ;  /* 0x0000000000007948 */ /* 0x000fea0003800000 */
[C---:B------:R-:W-:Y:S01]  /*be80*/  R2UR UR4, R146.reuse ;  /* 0x00000000920472ca */ /* 0x040fe200000e0000 */
[----:B-1---5:R-:W-:Y:S01]  /*be90*/  WARPGROUP.ARRIVE ;  /* 0x00000000000079c5 */ /* 0x022fe20000000000 */
[----:B------:R-:W-:Y:S01]  /*bea0*/  R2UR UR5, R147 ;  /* 0x00000000930572ca */ /* 0x000fe200000e0000 */
[----:B------:R-:W-:Y:S01]  /*beb0*/  VIADD R156, R146, 0x2 ;  /* 0x00000002929c7836 */ /* 0x000fe20000000000 */
[----:B------:R-:W-:Y:S01]  /*bec0*/  R2UR UR7, R5 ;  /* 0x00000000050772ca */ /* 0x000fe200000e0000 */
[----:B------:R-:W-:-:S02]  /*bed0*/  IMAD.MOV.U32 R157, RZ, RZ, -0x7fffffe0 ;  /* 0x80000020ff9d7424 */ /* 0x000fc400078e00ff */
[----:B------:R-:W-:Y:S02]  /*bee0*/  IMAD.MOV.U32 R7, RZ, RZ, -0x7fffffe0 ;  /* 0x80000020ff077424 */ /* 0x000fe400078e00ff */
[C---:B------:R-:W-:Y:S02]  /*bef0*/  VIADD R154, R146.reuse, 0x300 ;  /* 0x00000300929a7836 */ /* 0x040fe40000000000 */
[----:B------:R-:W-:Y:S02]  /*bf00*/  IMAD.MOV.U32 R155, RZ, RZ, -0x7fffffe0 ;  /* 0x80000020ff9b7424 */ /* 0x000fe400078e00ff */
[C---:B------:R-:W-:Y:S02]  /*bf10*/  VIADD R152, R146.reuse, 0x302 ;  /* 0x0000030292987836 */ /* 0x040fe40000000000 */
[----:B------:R-:W-:Y:S02]  /*bf20*/  IMAD.MOV.U32 R153, RZ, RZ, -0x7fffffe0 ;  /* 0x80000020ff997424 */ /* 0x000fe400078e00ff */
[----:B------:R-:W-:-:S02]  /*bf30*/  VIADD R150, R146, 0x600 ;  /* 0x0000060092967836 */ /* 0x000fc40000000000 */
[----:B------:R-:W-:Y:S02]  /*bf40*/  IMAD.MOV.U32 R151, RZ, RZ, -0x7fffffe0 ;  /* 0x80000020ff977424 */ /* 0x000fe400078e00ff */
[----:B------:R-:W-:Y:S02]  /*bf50*/  VIADD R148, R146, 0x602 ;  /* 0x0000060292947836 */ /* 0x000fe40000000000 */
[----:B------:R-:W-:Y:S02]  /*bf60*/  IMAD.MOV.U32 R149, RZ, RZ, -0x7fffffe0 ;  /* 0x80000020ff957424 */ /* 0x000fe400078e00ff */
[----:B------:R-:W-:Y:S02]  /*bf70*/  IMAD.MOV.U32 R5, RZ, RZ, -0x7fffffe0 ;  /* 0x80000020ff057424 */ /* 0x000fe400078e00ff */
[----:B---3--:R-:W-:-:S04]  /*bf80*/  IMAD R4, R18, 0x600, R0 ;  /* 0x0000060012047824 */ /* 0x008fc800078e0200 */
[C---:B------:R-:W-:Y:S01]  /*bf90*/  VIADD R6, R4.reuse, 0x2 ;  /* 0x0000000204067836 */ /* 0x040fe20000000000 */
[----:B------:R-:W-:-:S13]  /*bfa0*/  R2UR UR6, R4 ;  /* 0x00000000040672ca */ /* 0x000fda00000e0000 */
[----:B------:R-:W-:Y:S01]  /*bfb0*/  HGMMA.64x128x16.F32 R24, gdesc[UR4], RZ, !UPT, gsb0 ;  /* 0x01e00000041879f0 */ /* 0x000fe2000c0008ff */
[----:B------:R-:W-:Y:S02]  /*bfc0*/  R2UR UR4, R156 ;  /* 0x000000009c0472ca */ /* 0x000fe400000e0000 */
[----:B------:R-:W-:Y:S02]  /*bfd0*/  R2UR UR5, R157 ;  /* 0x000000009d0572ca */ /* 0x000fe400000e0000 */
[----:B------:R-:W-:Y:S01]  /*bfe0*/  R2UR UR6, R6 ;  /* 0x00000000060672ca */ /* 0x000fe200000e0000 */
[----:B------:R-:W-:Y:S01]  /*bff0*/  VIADD R6, R4, 0x200 ;  /* 0x0000020004067836 */ /* 0x000fe20000000000 */
[----:B------:R-:W-:Y:S01]  /*c000*/  R2UR UR7, R7 ;  /* 0x00000000070772ca */ /* 0x000fe200000e0000 */
[----:B------:R-:W-:Y:S01]  /*c010*/  IMAD.MOV.U32 R7, RZ, RZ, -0x7fffffe0 ;  /* 0x80000020ff077424 */ /* 0x000fe200078e00ff */
[----:B------:R-:W-:Y:S02]  /*c020*/  WARPGROUP.DEPBAR.LE gsb0, 0x0 ;  /* 0x00008000000079c5 */ /* 0x000fe40000010000 */
[----:B------:R-:W-:-:S09]  /*c030*/  WARPGROUP.ARRIVE ;  /* 0x00000000000079c5 */ /* 0x000fd20000000000 */
[----:B------:R-:W-:Y:S01]  /*c040*/  HGMMA.64x128x16.F32 R24, gdesc[UR4], R24, gsb0 ;  /* 0x01e00000041879f0 */ /* 0x000fe20008000818 */
        /* <DEDUP_REMOVED lines=12> */
[C---:B------:R-:W-:Y:S01]  /*c110*/  VIADD R6, R4.reuse, 0x400 ;  /* 0x0000040004067836 */ /* 0x040fe20000000000 */
[----:B------:R-:W-:Y:S01]  /*c120*/  R2UR UR7, R7 ;  /* 0x00000000070772ca */ /* 0x000fe200000e0000 */
[----:B------:R-:W-:Y:S02]  /*c130*/  IMAD.MOV.U32 R7, RZ, RZ, -0x7fffffe0 ;  /* 0x80000020ff077424 */ /* 0x000fe400078e00ff */
[----:B------:R-:W-:Y:S01]  /*c140*/  VIADD R4, R4, 0x402 ;  /* 0x0000040204047836 */ /* 0x000fe20000000000 */
[----:B------:R-:W-:-:S02]  /*c150*/  WARPGROUP.DEPBAR.LE gsb0, 0x0 ;  /* 0x00008000000079c5 */ /* 0x000fc40000010000 */
[----:B------:R-:W-:-:S07]  /*c160*/  WARPGROUP.ARRIVE ;  /* 0x00000000000079c5 */ /* 0x000fce0000000000 */
        /* <DEDUP_REMOVED lines=16> */
[----:B------:R-:W-:Y:S05]  /*c270*/  @!P0 BRA `(.L_x_1485) ;  /* 0x0000000000048947 */ /* 0x000fea0003800000 */
[----:B------:R-:W-:Y:S01]  /*c280*/  BPT.TRAP 0x1 ;  /* 0x000000040000795c */ /* 0x000fe20000300000 */
.L_x_1485:
[----:B------:R-:W3:Y:S01]  /*c290*/  LDL R4, [R1+0x64] ;  /* 0x0000640001047983 */ /* 0x000ee20000100800 */
[----:B------:R-:W1:Y:S01]  /*c2a0*/  LDC R90, c[0x0][0x448] ;  /* 0x00011200ff5a7b82 */ /* 0x000e620000000800 */
[----:B------:R-:W-:Y:S02]  /*c2b0*/  ULDC.64 UR6, c[0x0][0x9e0] ;  /* 0x0002780000067ab9 */ /* 0x000fe40000000a00 */
[----:B------:R-:W3:Y:S01]  /*c2c0*/  LDL R89, [R1+0x28] ;  /* 0x0000280001597983 */ /* 0x000ee20000100800 */
[----:B------:R-:W-:Y:S01]  /*c2d0*/  UISETP.GE.AND UP0, UPT, UR7, 0x1, UPT ;  /* 0x000000010700788c */ /* 0x000fe2000bf06270 */
[----:B------:R-:W-:Y:S01]  /*c2e0*/  LOP3.LUT R22, R22, 0xffffffdf, RZ, 0xc0, !PT ;  /* 0xffffffdf16167812 */ /* 0x000fe200078ec0ff */
[----:B------:R-:W-:Y:S01]  /*c2f0*/  IMAD.U32 R5, RZ, RZ, UR38 ;  /* 0x00000026ff057e24 */ /* 0x000fe2000f8e00ff */
[----:B------:R-:W-:Y:S02]  /*c300*/  ULDC UR50, c[0x0][0x9dc] ;  /* 0x0002770000327ab9 */ /* 0x000fe40000000800 */
[----:B------:R-:W-:Y:S01]  /*c310*/  ULOP3.LUT UR4, URZ, UR50, URZ, 0x33, !UPT ;  /* 0x000000323f047292 */ /* 0x000fe2000f8e333f */
[----:B-1----:R-:W-:-:S13]  /*c320*/  ISETP.NE.AND P1, PT, R90, 0x1, PT ;  /* 0x000000015a00780c */ /* 0x002fda0003f25270 */
[----:B------:R-:W1:Y:S01]  /*c330*/  @P1 LDC R0, c[0x0][0x44c] ;  /* 0x00011300ff001b82 */ /* 0x000e620000000800 */
[----:B------:R-:W-:-:S07]  /*c340*/  @P1 LOP3.LUT R22, R22, 0x20, RZ, 0xfc, !PT ;  /* 0x0000002016161812 */ /* 0x000fce00078efcff */
[----:B0-2---:R-:W0:Y:S01]  /*c350*/  @P1 LDC R3, c[0x0][0x450] ;  /* 0x00011400ff031b82 */ /* 0x005e220000000800 */
[----:B---3--:R-:W-:Y:S01]  /*c360*/  IMAD.IADD R9, R4, 0x1, R89 ;  /* 0x0000000104097824 */ /* 0x008fe200078e0259 */
[----:B------:R-:W-:-:S03]  /*c370*/  LEA R4, R88, 0xffffff80, 0x7 ;  /* 0xffffff8058047811 */ /* 0x000fc600078e38ff */
[----:B-1----:R-:W-:-:S05]  /*c380*/  @P1 IMAD.HI.U32 R0, R9, R0, RZ ;  /* 0x0000000009001227 */ /* 0x002fca00078e00ff */
[----:B0-----:R-:W-:Y:S01]  /*c390*/  @P1 SHF.R.U32.HI R9, RZ, R3, R0 ;  /* 0x00000003ff091219 */ /* 0x001fe20000011600 */
[----:B------:R-:W-:Y:S01]  /*c3a0*/  IMAD.MOV.U32 R3, RZ, RZ, -0x80 ;  /* 0xffffff80ff037424 */ /* 0x000fe200078e00ff */
[----:B------:R-:W-:Y:S01]  /*c3b0*/  PLOP3.LUT P1, PT, PT, PT, UP0, 0x40, 0x0 ;  /* 0x000000000000781c */ /* 0x000fe20003f2e808 */
[----:B------:R-:W-:Y:S02]  /*c3c0*/  VIADD R0, R8, 0x2d840 ;  /* 0x0002d84008007836 */ /* 0x000fe40000000000 */
[----:B------:R-:W0:Y:S01]  /*c3d0*/  SHFL.IDX PT, R10, R9, RZ, 0x1c1f ;  /* 0x001c1fff090a7589 */ /* 0x000e2200000e0000 */
[----:B------:R-:W-:Y:S02]  /*c3e0*/  IMAD R8, R88, R3, 0x80 ;  /* 0x0000008058087424 */ /* 0x000fe400078e0203 */
[----:B------:R-:W-:Y:S02]  /*c3f0*/  PRMT R0, R5, 0x654, R0 ;  /* 0x0000065405007816 */ /* 0x000fe40000000000 */
[----:B------:R-:W-:-:S02]  /*c400*/  VIADD R3, R8, 0x1 ;  /* 0x0000000108037836 */ /* 0x000fc40000000000 */
[----:B------:R-:W-:Y:S01]  /*c410*/  IMAD.IADD R7, R141, 0x1, R8 ;  /* 0x000000018d077824 */ /* 0x000fe200078e0208 */
[----:B------:R1:W-:Y:S01]  /*c420*/  SYNCS.ARRIVE.TRANS64.RED.A1T0 RZ, [R0+URZ], RZ ;  /* 0x000000ff00ff79a7 */ /* 0x0003e2000810043f */
[C---:B------:R-:W-:Y:S02]  /*c430*/  IMAD R3, R142.reuse, -0x2, R3 ;  /* 0xfffffffe8e037824 */ /* 0x040fe400078e0203 */
[----:B------:R-:W-:-:S03]  /*c440*/  IMAD R7, R142, -0x2, R7 ;  /* 0xfffffffe8e077824 */ /* 0x000fc600078e0207 */
[----:B------:R-:W-:-:S05]  /*c450*/  IADD3 R3, -R140, R3, R141 ;  /* 0x000000038c037210 */ /* 0x000fca0007ffe18d */
[C---:B------:R-:W-:Y:S02]  /*c460*/  VIADD R6, R3.reuse, UR6 ;  /* 0x0000000603067c36 */ /* 0x040fe40008000000 */
[----:B------:R-:W-:-:S03]  /*c470*/  VIADD R5, R3, UR4 ;  /* 0x0000000403057c36 */ /* 0x000fc60008000000 */
[----:B0-----:R-:W-:Y:S01]  /*c480*/  VIADDMNMX R3, R10, R6, R7, PT ;  /* 0x000000060a037246 */ /* 0x001fe20003800107 */
[----:B-1----:R-:W-:Y:S01]  /*c490*/  IMAD.IADD R0, R5, 0x1, R10 ;  /* 0x0000000105007824 */ /* 0x002fe200078e020a */
[----:B------:R-:W-:Y:S06]  /*c4a0*/  @P1 BRA `(.L_x_1486) ;  /* 0x0000000000581947 */ /* 0x000fec0003800000 */
[----:B------:R-:W-:Y:S01]  /*c4b0*/  IADD3 R11, -R140, R141, R10 ;  /* 0x0000008d8c0b7210 */ /* 0x000fe20007ffe10a */
[----:B------:R-:W-:Y:S03]  /*c4c0*/  BSSY B0, `(.L_x_1487) ;  /* 0x0000010000007945 */ /* 0x000fe60003800000 */
[----:B------:R-:W-:-:S13]  /*c4d0*/  ISETP.GT.AND P1, PT, R11, -0x1, PT ;  /* 0xffffffff0b00780c */ /* 0x000fda0003f24270 */
[----:B------:R-:W-:Y:S05]  /*c4e0*/  @P1 BRA `(.L_x_1488) ;  /* 0x0000000000201947 */ /* 0x000fea0003800000 */
[----:B------:R-:W-:Y:S01]  /*c4f0*/  UISETP.NE.AND UP1, UPT, UR7, 0x1, UPT ;  /* 0x000000010700788c */ /* 0x000fe2000bf25270 */
[----:B------:R-:W-:-:S05]  /*c500*/  LOP3.LUT R11, RZ, R11, RZ, 0x33, !PT ;  /* 0x0000000bff0b7212 */ /* 0x000fca00078e33ff */
[----:B------:R-:W-:-:S05]  /*c510*/  PLOP3.LUT P1, PT, PT, PT, UP1, 0x80, 0x0 ;  /* 0x000000000000781c */ /* 0x000fca0003f2f018 */
[----:B------:R-:W-:-:S08]  /*c520*/  @UP1 ULDC.64 UR4, c[0x0][0x9e8] ;  /* 0x00027a0000041ab9 */ /* 0x000fd00000000a00 */
[----:B------:R-:W-:-:S05]  /*c530*/  @P1 IMAD.HI.U32 R10, R11, UR4, RZ ;  /* 0x000000040b0a1c27 */ /* 0x000fca000f8e00ff */
[----:B------:R-:W-:-:S04]  /*c540*/  @P1 SHF.R.U32.HI R11, RZ, UR5, R10 ;  /* 0x00000005ff0b1c19 */ /* 0x000fc8000801160a */
[----:B------:R-:W-:Y:S01]  /*c550*/  LOP3.LUT R11, RZ, R11, RZ, 0x33, !PT ;  /* 0x0000000bff0b7212 */ /* 0x000fe200078e33ff */
[----:B------:R-:W-:Y:S06]  /*c560*/  BRA `(.L_x_1489) ;  /* 0x0000000000147947 */ /* 0x000fec0003800000 */
.L_x_1488:
[----:B------:R-:W-:-:S06]  /*c570*/  UISETP.NE.AND UP1, UPT, UR7, 0x1, UPT ;  /* 0x000000010700788c */ /* 0x000fcc000bf25270 */
[----:B------:R-:W-:-:S05]  /*c580*/  PLOP3.LUT P1, PT, PT, PT, UP1, 0x80, 0x0 ;  /* 0x000000000000781c */ /* 0x000fca0003f2f018 */
[----:B------:R-:W-:-:S08]  /*c590*/  @UP1 ULDC.64 UR4, c[0x0][0x9e8] ;  /* 0x00027a0000041ab9 */ /* 0x000fd00000000a00 */
[----:B------:R-:W-:-:S05]  /*c5a0*/  @P1 IMAD.HI.U32 R10, R11, UR4, RZ ;  /* 0x000000040b0a1c27 */ /* 0x000fca000f8e00ff */
[----:B------:R-:W-:-:S07]  /*c5b0*/  @P1 SHF.R.U32.HI R11, RZ, UR5, R10 ;  /* 0x00000005ff0b1c19 */ /* 0x000fce000801160a */
.L_x_1489:
[----:B------:R-:W-:Y:S05]  /*c5c0*/  BSYNC B0 ;  /* 0x0000000000007941 */ /* 0x000fea0003800000 */
.L_x_1487:
[----:B------:R-:W-:-:S04]  /*c5d0*/  IMAD R11, R11, UR7, -R4 ;  /* 0x000000070b0b7c24 */ /* 0x000fc8000f8e0a04 */
[----:B------:R-:W-:-:S05]  /*c5e0*/  IMAD R11, R142, -0x2, R11 ;  /* 0xfffffffe8e0b7824 */ /* 0x000fca00078e020b */
[----:B------:R-:W-:Y:S02]  /*c5f0*/  VIMNMX R0, R0, R11, !PT ;  /* 0x0000000b00007248 */ /* 0x000fe40007fe0100 */
[----:B------:R-:W-:-:S07]  /*c600*/  VIADDMNMX R3, R11, UR7, R3, PT ;  /* 0x000000070b037c46 */ /* 0x000fce000b800103 */
.L_x_1486:
[C---:B------:R-:W-:Y:S02]  /*c610*/  ISETP.GE.AND P2, PT, R8.reuse, 0x9, PT ;  /* 0x000000090800780c */ /* 0x040fe40003f46270 */
[----:B------:R-:W-:Y:S02]  /*c620*/  ISETP.GE.AND P1, PT, R8, 0x2, PT ;  /* 0x000000020800780c */ /* 0x000fe40003f26270 */
[----:B------:R-:W-:Y:S02]  /*c630*/  LOP3.LUT R22, R22, 0xfffffffe, RZ, 0xc0, !PT ;  /* 0xfffffffe16167812 */ /* 0x000fe400078ec0ff */
[----:B------:R-:W-:Y:S02]  /*c640*/  ISETP.GT.AND P3, PT, R0, 0x1, !P1 ;  /* 0x000000010000780c */ /* 0x000fe40004f64270 */
[----:B------:R-:W-:Y:S02]  /*c650*/  ISETP.GE.AND P4, PT, R8, 0xa, PT ;  /* 0x0000000a0800780c */ /* 0x000fe40003f86270 */
[----:B------:R-:W-:-:S02]  /*c660*/  ISETP.LT.OR P3, PT, R3, 0x2, P3 ;  /* 0x000000020300780c */ /* 0x000fc40001f61670 */
[----:B------:R-:W-:Y:S02]  /*c670*/  ISETP.GE.AND P6, PT, R8, 0x1, PT ;  /* 0x000000010800780c */ /* 0x000fe40003fc6270 */
[----:B------:R-:W-:Y:S02]  /*c680*/  @P2 LOP3.LUT R22, R22, 0x1, RZ, 0xfc, !PT ;  /* 0x0000000116162812 */ /* 0x000fe400078efcff */
[----:B------:R-:W-:Y:S02]  /*c690*/  ISETP.GT.AND P2, PT, R0, 0x8, !P2 ;  /* 0x000000080000780c */ /* 0x000fe40005744270 */
[----:B------:R-:W-:Y:S02]  /*c6a0*/  FSEL R25, R25, -INF , !P3 ;  /* 0xff80000019197808 */ /* 0x000fe40005800000 */
[----:B------:R-:W-:Y:S02]  /*c6b0*/  ISETP.LT.OR P2, PT, R3, 0x9, P2 ;  /* 0x000000090300780c */ /* 0x000fe40001741670 */
[----:B------:R-:W-:-:S02]  /*c6c0*/  ISETP.GE.AND P3, PT, R8, 0x11, PT ;  /* 0x000000110800780c */ /* 0x000fc40003f66270 */
[----:B------:R-:W-:Y:S02]  /*c6d0*/  LOP3.LUT R22, R22, 0xfffffffd, RZ, 0xc0, !PT ;  /* 0xfffffffd16167812 */ /* 0x000fe400078ec0ff */
[----:B------:R-:W-:Y:S02]  /*c6e0*/  FSEL R28, R28, -INF , !P2 ;  /* 0xff8000001c1c7808 */ /* 0x000fe40005000000 */
[----:B------:R-:W-:Y:S02]  /*c6f0*/  ISETP.GT.AND P2, PT, R0, 0x9, !P4 ;  /* 0x000000090000780c */ /* 0x000fe40006744270 */
[----:B------:R-:W-:Y:S02]  /*c700*/  @P4 LOP3.LUT R22, R22, 0x2, RZ, 0xfc, !PT ;  /* 0x0000000216164812 */ /* 0x000fe400078efcff */
[----:B------:R-:W-:Y:S02]  /*c710*/  ISETP.LT.OR P2, PT, R3, 0xa, P2 ;  /* 0x0000000a0300780c */ /* 0x000fe40001741670 */
[----:B------:R-:W-:-:S02]  /*c720*/  LOP3.LUT R22, R22, 0xfffffffb, RZ, 0xc0, !PT ;  /* 0xfffffffb16167812 */ /* 0x000fc400078ec0ff */
[----:B------:R-:W-:Y:S02]  /*c730*/  FSEL R29, R29, -INF , !P2 ;  /* 0xff8000001d1d7808 */ /* 0x000fe40005000000 */
[----:B------:R-:W-:Y:S02]  /*c740*/  @P3 LOP3.LUT R22, R22, 0x4, RZ, 0xfc, !PT ;  /* 0x0000000416163812 */ /* 0x000fe400078efcff */
[----:B------:R-:W-:Y:S02]  /*c750*/  ISETP.GT.AND P2, PT, R0, 0x10, !P3 ;  /* 0x000000100000780c */ /* 0x000fe40005f44270 */
[----:B------:R-:W-:Y:S02]  /*c760*/  ISETP.GE.AND P3, PT, R8, 0x12, PT ;  /* 0x000000120800780c */ /* 0x000fe40003f66270 */
[----:B------:R-:W-:Y:S02]  /*c770*/  ISETP.LT.OR P2, PT, R3, 0x11, P2 ;  /* 0x000000110300780c */ /* 0x000fe40001741670 */
[----:B------:R-:W-:-:S02]  /*c780*/  LOP3.LUT R22, R22, 0xfbffffff, RZ, 0xc0, !PT ;  /* 0xfbffffff16167812 */ /* 0x000fc400078ec0ff */
        /* <DEDUP_REMOVED lines=150> */
[----:B------:R-:W-:-:S04]  /*d0f0*/  ISETP.GT.AND P5, PT, R0, RZ, !P6 ;  /* 0x000000ff0000720c */ /* 0x000fc800077a4270 */
        /* <DEDUP_REMOVED lines=20> */
[----:B------:R-:W-:Y:S01]  /*d240*/  @P5 IMAD.HI.U32 R0, R3, UR4, RZ ;  /* 0x0000000403005c27 */ /* 0x000fe2000f8e00ff */
[----:B------:R-:W-:-:S13]  /*d250*/  PLOP3.LUT P5, PT, PT, PT, UP1, 0x80, 0x0 ;  /* 0x000000000000781c */ /* 0x000fda0003faf018 */
[----:B------:R-:W-:-:S04]  /*d260*/  @P5 SHF.R.U32.HI R3, RZ, UR5, R0 ;  /* 0x00000005ff035c19 */ /* 0x000fc80008011600 */
[----:B------:R-:W-:Y:S01]  /*d270*/  LOP3.LUT R3, RZ, R3, RZ, 0x33, !PT ;  /* 0x00000003ff037212 */ /* 0x000fe200078e33ff */
[----:B------:R-:W-:Y:S06]  /*d280*/  BRA `(.L_x_1493) ;  /* 0x0000000000187947 */ /* 0x000fec0003800000 */
.L_x_1492:
[----:B------:R-:W-:-:S06]  /*d290*/  UISETP.NE.AND UP1, UPT, UR7, 0x1, UPT ;  /* 0x000000010700788c */ /* 0x000fcc000bf25270 */
[----:B------:R-:W-:-:S05]  /*d2a0*/  PLOP3.LUT P5, PT, PT, PT, UP1, 0x80, 0x0 ;  /* 0x000000000000781c */ /* 0x000fca0003faf018 */
[----:B------:R-:W-:-:S08]  /*d2b0*/  @UP1 ULDC.64 UR4, c[0x0][0x9e8] ;  /* 0x00027a0000041ab9 */ /* 0x000fd00000000a00 */
[----:B------:R-:W-:Y:S01]  /*d2c0*/  @P5 IMAD.HI.U32 R0, R3, UR4, RZ ;  /* 0x0000000403005c27 */ /* 0x000fe2000f8e00ff */
[----:B------:R-:W-:-:S13]  /*d2d0*/  PLOP3.LUT P5, PT, PT, PT, UP1, 0x80, 0x0 ;  /* 0x000000000000781c */ /* 0x000fda0003faf018 */
[----:B------:R-:W-:-:S07]  /*d2e0*/  @P5 SHF.R.U32.HI R3, RZ, UR5, R0 ;  /* 0x00000005ff035c19 */ /* 0x000fce0008011600 */
.L_x_1493:
[----:B------:R-:W-:Y:S05]  /*d2f0*/  BSYNC B0 ;  /* 0x0000000000007941 */ /* 0x000fea0003800000 */
.L_x_1491:
[----:B------:R-:W-:-:S04]  /*d300*/  IMAD R3, R3, UR7, -R4 ;  /* 0x0000000703037c24 */ /* 0x000fc8000f8e0a04 */
[----:B------:R-:W-:-:S05]  /*d310*/  IMAD R3, R142, -0x2, R3 ;  /* 0xfffffffe8e037824 */ /* 0x000fca00078e0203 */
[----:B------:R-:W-:Y:S02]  /*d320*/  VIMNMX R5, R5, R3, !PT ;  /* 0x0000000305057248 */ /* 0x000fe40007fe0100 */
[----:B------:R-:W-:-:S07]  /*d330*/  VIADDMNMX R6, R3, UR7, R6, PT ;  /* 0x0000000703067c46 */ /* 0x000fce000b800106 */
.L_x_1490:
[----:B------:R-:W-:Y:S01]  /*d340*/  ISETP.GT.AND P1, PT, R5, 0x1, !P1 ;  /* 0x000000010500780c */ /* 0x000fe20004f24270 */
[----:B------:R-:W-:Y:S01]  /*d350*/  ULDC UR51, c[0x0][0x988] ;  /* 0x0002620000337ab9 */ /* 0x000fe20000000800 */
[----:B------:R-:W2:Y:S01]  /*d360*/  LDL R91, [R1+0x38] ;  /* 0x00003800015b7983 */ /* 0x000ea20000100800 */
[----:B------:R-:W-:Y:S02]  /*d370*/  LOP3.LUT P5, RZ, R22, 0x4000000, RZ, 0xc0, !PT ;  /* 0x0400000016ff7812 */ /* 0x000fe400078ac0ff */
        /* <DEDUP_REMOVED lines=17> */
[----:B------:R-:W-:Y:S02]  /*d490*/  LOP3.LUT P1, RZ, R22, 0x4, RZ, 0xc0, !PT ;  /* 0x0000000416ff7812 */ /* 0x000fe4000782c0ff */
[----:B------:R-:W-:Y:S02]  /*d4a0*/  FMNMX.FTZ R0, R40, R3, !PT ;  /* 0x0000000328007209 */ /* 0x000fe40007810000 */
[----:B------:R-:W-:Y:S02]  /*d4b0*/  ISETP.GT.AND P1, PT, R5, 0x10, !P1 ;  /* 0x000000100500780c */ /* 0x000fe40004f24270 */
[----:B------:R-:W-:Y:S02]  /*d4c0*/  FMNMX.FTZ R3, R41, R0, !PT ;  /* 0x0000000029037209 */ /* 0x000fe40007810000 */
[----:B------:R-:W-:-:S02]  /*d4d0*/  ISETP.LT.OR P1, PT, R6, 0x11, P1 ;  /* 0x000000110600780c */ /* 0x000fc40000f21670 */
[----:B------:R-:W-:Y:S02]  /*d4e0*/  FMNMX.FTZ R0, R44, R3, !PT ;  /* 0x000000032c007209 */ /* 0x000fe40007810000 */
[----:B------:R-:W-:Y:S02]  /*d4f0*/  FSEL R34, R34, -INF , !P1 ;  /* 0xff80000022227808 */ /* 0x000fe40004800000 */
        /* <DEDUP_REMOVED lines=12> */
[----:B------:R-:W-:Y:S02]  /*d5c0*/  LOP3.LUT P1, RZ, R22, 0x1000000, RZ, 0xc0, !PT ;  /* 0x0100000016ff7812 */ /* 0x000fe4000782c0ff */
[----:B------:R-:W-:Y:S02]  /*d5d0*/  FMNMX.FTZ R0, R56, R3, !PT ;  /* 0x0000000338007209 */ /* 0x000fe40007810000 */
[----:B------:R-:W-:Y:S02]  /*d5e0*/  ISETP.GT.AND P1, PT, R5, 0x19, !P1 ;  /* 0x000000190500780c */ /* 0x000fe40004f24270 */
[----:B------:R-:W-:-:S02]  /*d5f0*/  LOP3.LUT P5, RZ, R22, 0x8000, RZ, 0xc0, !PT ;  /* 0x0000800016ff7812 */ /* 0x000fc400078ac0ff */
        /* <DEDUP_REMOVED lines=36> */
[C---:B------:R-:W-:Y:S01]  /*d840*/  ISETP.GT.AND P6, PT, R5.reuse, RZ, !P6 ;  /* 0x000000ff0500720c */ /* 0x040fe200077c4270 */
[----:B------:R-:W0:Y:S01]  /*d850*/  SHFL.BFLY PT, R3, R0, 0x2, 0x1f ;  /* 0x0c401f0000037f89 */ /* 0x000e2200000e0000 */
[----:B------:R-:W-:Y:S02]  /*d860*/  FSEL R50, R50, -INF , !P1 ;  /* 0xff80000032327808 */ /* 0x000fe40004800000 */
[----:B------:R-:W-:Y:S02]  /*d870*/  LOP3.LUT P1, RZ, R22, 0x40000, RZ, 0xc0, !PT ;  /* 0x0004000016ff7812 */ /* 0x000fe4000782c0ff */
[----:B------:R-:W-:Y:S02]  /*d880*/  ISETP.LT.OR P6, PT, R6, 0x1, P6 ;  /* 0x000000010600780c */ /* 0x000fe400037c1670 */
[----:B------:R-:W-:Y:S02]  /*d890*/  ISETP.GT.AND P1, PT, R5, 0x31, !P1 ;  /* 0x000000310500780c */ /* 0x000fe40004f24270 */
[----:B------:R-:W-:-:S02]  /*d8a0*/  FSEL R26, R26, -INF , !P6 ;  /* 0xff8000001a1a7808 */ /* 0x000fc40007000000 */
[----:B------:R-:W-:Y:S02]  /*d8b0*/  ISETP.LT.OR P1, PT, R6, 0x32, P1 ;  /* 0x000000320600780c */ /* 0x000fe40000f21670 */
[----:B------:R-:W-:Y:S02]  /*d8c0*/  FMNMX.FTZ R11, R26, R27, !PT ;  /* 0x0000001b1a0b7209 */ /* 0x000fe40007810000 */
[----:B------:R-:W-:Y:S02]  /*d8d0*/  FSEL R51, R51, -INF , !P1 ;  /* 0xff80000033337808 */ /* 0x000fe40004800000 */
[----:B------:R-:W-:Y:S02]  /*d8e0*/  LOP3.LUT P1, RZ, R22, 0x20000, RZ, 0xc0, !PT ;  /* 0x0002000016ff7812 */ /* 0x000fe4000782c0ff */
[C---:B------:R-:W-:Y:S02]  /*d8f0*/  ISETP.GT.AND P2, PT, R5.reuse, 0x70, !P2 ;  /* 0x000000700500780c */ /* 0x040fe40005744270 */
[----:B------:R-:W-:-:S02]  /*d900*/  ISETP.GT.AND P1, PT, R5, 0x38, !P1 ;  /* 0x000000380500780c */ /* 0x000fc40004f24270 */
[----:B------:R-:W-:Y:S02]  /*d910*/  ISETP.GT.AND P3, PT, R5, 0x71, !P3 ;  /* 0x000000710500780c */ /* 0x000fe40005f64270 */
[----:B------:R-:W-:Y:S02]  /*d920*/  ISETP.LT.OR P1, PT, R6, 0x39, P1 ;  /* 0x000000390600780c */ /* 0x000fe40000f21670 */
[----:B0-----:R-:W-:Y:S02]  /*d930*/  FMNMX.FTZ R8, R0, R3, !PT ;  /* 0x0000000300087209 */ /* 0x001fe40007810000 */
[----:B------:R-:W-:Y:S02]  /*d940*/  FSEL R54, R54, -INF , !P1 ;  /* 0xff80000036367808 */ /* 0x000fe40004800000 */
[----:B------:R-:W-:Y:S01]  /*d950*/  LOP3.LUT P1, RZ, R22, 0x10000, RZ, 0xc0, !PT ;  /* 0x0001000016ff7812 */ /* 0x000fe2000782c0ff */
[----:B------:R-:W0:Y:S01]  /*d960*/  SHFL.BFLY PT, R3, R8, 0x1, 0x1f ;  /* 0x0c201f0008037f89 */ /* 0x000e2200000e0000 */
[----:B------:R-:W-:-:S02]  /*d970*/  FMNMX.FTZ R0, R30, R11, !PT ;  /* 0x0000000b1e007209 */ /* 0x000fc40007810000 */
[----:B------:R-:W-:Y:S02]  /*d980*/  ISETP.GT.AND P1, PT, R5, 0x39, !P1 ;  /* 0x000000390500780c */ /* 0x000fe40004f24270 */
[----:B------:R-:W-:Y:S02]  /*d990*/  FMNMX.FTZ R13, R31, R0, !PT ;  /* 0x000000001f0d7209 */ /* 0x000fe40007810000 */
[----:B------:R-:W-:Y:S02]  /*d9a0*/  ISETP.LT.OR P1, PT, R6, 0x3a, P1 ;  /* 0x0000003a0600780c */ /* 0x000fe40000f21670 */
[----:B------:R-:W-:Y:S02]  /*d9b0*/  FMNMX.FTZ R0, R34, R13, !PT ;  /* 0x0000000d22007209 */ /* 0x000fe40007810000 */
[----:B------:R-:W-:Y:S02]  /*d9c0*/  FSEL R55, R55, -INF , !P1 ;  /* 0xff80000037377808 */ /* 0x000fe40004800000 */
        /* <DEDUP_REMOVED lines=26> */
[C---:B------:R-:W-:Y:S02]  /*db70*/  LOP3.LUT P1, RZ, R22.reuse, 0x800, RZ, 0xc0, !PT ;  /* 0x0000080016ff7812 */ /* 0x040fe4000782c0ff */
[----:B------:R-:W-:Y:S02]  /*db80*/  LOP3.LUT P5, RZ, R22, 0x8, RZ, 0xc0, !PT ;  /* 0x0000000816ff7812 */ /* 0x000fe400078ac0ff */
[----:B------:R-:W-:Y:S02]  /*db90*/  ISETP.GT.AND P1, PT, R5, 0x50, !P1 ;  /* 0x000000500500780c */ /* 0x000fe40004f24270 */
[----:B------:R-:W-:Y:S02]  /*dba0*/  FMNMX.FTZ R0, R58, R21, !PT ;  /* 0x000000153a007209 */ /* 0x000fe40007810000 */
[----:B------:R-:W-:-:S02]  /*dbb0*/  ISETP.LT.OR P1, PT, R6, 0x51, P1 ;  /* 0x000000510600780c */ /* 0x000fc40000f21670 */
[----:B0-----:R-:W-:Y:S02]  /*dbc0*/  FMNMX.FTZ R3, R8, R3, !PT ;  /* 0x0000000308037209 */ /* 0x001fe40007810000 */
[----:B------:R-:W-:Y:S02]  /*dbd0*/  FSEL R66, R66, -INF , !P1 ;  /* 0xff80000042427808 */ /* 0x000fe40004800000 */
[----:B------:R-:W-:Y:S01]  /*dbe0*/  LOP3.LUT P1, RZ, R22, 0x400, RZ, 0xc0, !PT ;  /* 0x0000040016ff7812 */ /* 0x000fe2000782c0ff */
[----:B------:R-:W-:Y:S01]  /*dbf0*/  FMUL.FTZ R4, R3, UR51 ;  /* 0x0000003303047c20 */ /* 0x000fe20008410000 */
        /* <DEDUP_REMOVED lines=9> */
[C---:B------:R-:W-:Y:S02]  /*dc90*/  ISETP.LT.OR P2, PT, R6.reuse, 0x71, P2 ;  /* 0x000000710600780c */ /* 0x040fe40001741670 */
[----:B------:R-:W-:Y:S02]  /*dca0*/  ISETP.LT.OR P1, PT, R6, 0x59, P1 ;  /* 0x000000590600780c */ /* 0x000fe40000f21670 */
[----:B------:R-:W-:Y:S02]  /*dcb0*/  ISETP.GT.AND P4, PT, R5, 0x78, !P4 ;  /* 0x000000780500780c */ /* 0x000fe40006784270 */
[----:B------:R-:W-:Y:S02]  /*dcc0*/  FSEL R70, R70, -INF , !P1 ;  /* 0xff80000046467808 */ /* 0x000fe40004800000 */
[----:B------:R-:W-:Y:S02]  /*dcd0*/  LOP3.LUT P1, RZ, R22, 0x100, RZ, 0xc0, !PT ;  /* 0x0000010016ff7812 */ /* 0x000fe4000782c0ff */
[----:B------:R-:W-:-:S02]  /*dce0*/  ISETP.LT.OR P3, PT, R6, 0x72, P3 ;  /* 0x000000720600780c */ /* 0x000fc40001f61670 */
[----:B------:R-:W-:Y:S02]  /*dcf0*/  ISETP.GT.AND P1, PT, R5, 0x59, !P1 ;  /* 0x000000590500780c */ /* 0x000fe40004f24270 */
[----:B------:R-:W-:Y:S02]  /*dd00*/  FSEL R82, R82, -INF , !P2 ;  /* 0xff80000052527808 */ /* 0x000fe40005000000 */
[C---:B------:R-:W-:Y:S02]  /*dd10*/  ISETP.LT.OR P1, PT, R6.reuse, 0x5a, P1 ;  /* 0x0000005a0600780c */ /* 0x040fe40000f21670 */
[----:B------:R-:W-:Y:S02]  /*dd20*/  ISETP.LT.OR P4, PT, R6, 0x79, P4 ;  /* 0x000000790600780c */ /* 0x000fe40002781670 */
[----:B------:R-:W-:Y:S02]  /*dd30*/  FSEL R71, R71, -INF , !P1 ;  /* 0xff80000047477808 */ /* 0x000fe40004800000 */
[----:B------:R-:W-:-:S02]  /*dd40*/  LOP3.LUT P1, RZ, R22, 0x80, RZ, 0xc0, !PT ;  /* 0x0000008016ff7812 */ /* 0x000fc4000782c0ff */
[----:B------:R-:W-:Y:S02]  /*dd50*/  FSEL R83, R83, -INF , !P3 ;  /* 0xff80000053537808 */ /* 0x000fe40005800000 */
[----:B------:R-:W-:Y:S02]  /*dd60*/  ISETP.GT.AND P1, PT, R5, 0x60, !P1 ;  /* 0x000000600500780c */ /* 0x000fe40004f24270 */
[----:B------:R-:W-:Y:S02]  /*dd70*/  FSEL R86, R86, -INF , !P4 ;  /* 0xff80000056567808 */ /* 0x000fe40006000000 */
        /* <DEDUP_REMOVED lines=12> */
[----:B------:R-:W-:-:S04]  /*de40*/  ISETP.LT.OR P1, PT, R6, 0x6a, P1 ;  /* 0x0000006a0600780c */ /* 0x000fc80000f21670 */
[----:B------:R-:W-:Y:S02]  /*de50*/  FSEL R79, R79, -INF , !P1 ;  /* 0xff8000004f4f7808 */ /* 0x000fe40004800000 */
[----:B------:R-:W-:-:S04]  /*de60*/  FSETP.NEU.FTZ.AND P1, PT, R3, -INF , PT ;  /* 0xff8000000300780b */ /* 0x000fc80003f3d000 */
[----:B------:R-:W-:Y:S02]  /*de70*/  FSEL R4, R4, RZ, P1 ;  /* 0x000000ff04047208 */ /* 0x000fe40000800000 */
[----:B------:R-:W-:-:S03]  /*de80*/  ISETP.GT.AND P1, PT, R5, 0x79, !P5 ;  /* 0x000000790500780c */ /* 0x000fc60006f24270 */
        /* <DEDUP_REMOVED lines=15> */
[----:B------:R-:W-:Y:S01]  /*df80*/  MUFU.EX2 R7, R7 ;  /* 0x0000000700077308 */ /* 0x000fe20000000800 */
[--C-:B------:R-:W-:Y:S01]  /*df90*/  FFMA.FTZ R45, R45, UR51, -R4.reuse ;  /* 0x000000332d2d7c23 */ /* 0x100fe20008010804 */
[----:B------:R-:W-:Y:S01]  /*dfa0*/  FMNMX.FTZ R29, R75, R0, !PT ;  /* 0x000000004b1d7209 */ /* 0x000fe20007810000 */
[--C-:B------:R-:W-:Y:S01]  /*dfb0*/  FFMA.FTZ R53, R53, UR51, -R4.reuse ;  /* 0x0000003335357c23 */ /* 0x100fe20008010804 */
[--C-:B------:R-:W-:Y:S01]  /*dfc0*/  FFMA.FTZ R14, R37, UR51, -R4.reuse ;  /* 0x00000033250e7c23 */ /* 0x100fe20008010804 */
[--C-:B------:R-:W-:Y:S01]  /*dfd0*/  FFMA.FTZ R12, R33, UR51, -R4.reuse ;  /* 0x00000033210c7c23 */ /* 0x100fe20008010804 */
[----:B------:R-:W-:Y:S01]  /*dfe0*/  FMNMX.FTZ R0, R78, R29, !PT ;  /* 0x0000001d4e007209 */ /* 0x000fe20007810000 */
[--C-:B------:R-:W-:Y:S01]  /*dff0*/  FFMA.FTZ R37, R44, UR51, -R4.reuse ;  /* 0x000000332c257c23 */ /* 0x100fe20008010804 */
[----:B------:R-:W0:Y:S01]  /*e000*/  MUFU.EX2 R8, R8 ;  /* 0x0000000800087308 */ /* 0x000e220000000800 */
        /* <DEDUP_REMOVED lines=14> */
[----:B------:R-:W-:Y:S01]  /*e0f0*/  FFMA.FTZ R44, R85, UR51, -R4 ;  /* 0x00000033552c7c23 */ /* 0x000fe20008010804 */
[----:B------:R1:W-:Y:S01]  /*e100*/  MUFU.EX2 R11, R32 ;  /* 0x00000020000b7308 */ /* 0x0003e20000000800 */
[----:B0-----:R-:W-:Y:S01]  /*e110*/  FADD.FTZ R6, R7, R8 ;  /* 0x0000000807067221 */ /* 0x001fe20000010000 */
[----:B------:R-:W-:-:S05]  /*e120*/  FMNMX.FTZ R0, R87, R0, !PT ;  /* 0x0000000057007209 */ /* 0x000fca0007810000 */
[----:B------:R-:W0:Y:S01]  /*e130*/  SHFL.BFLY PT, R5, R0, 0x2, 0x1f ;  /* 0x0c401f0000057f89 */ /* 0x000e2200000e0000 */
[----:B------:R-:W-:Y:S01]  /*e140*/  MUFU.EX2 R15, R40 ;  /* 0x00000028000f7308 */ /* 0x000fe20000000800 */
[--C-:B-1----:R-:W-:Y:S01]  /*e150*/  FFMA.FTZ R32, R56, UR51, -R4.reuse ;  /* 0x0000003338207c23 */ /* 0x102fe20008010804 */
[----:B------:R-:W-:-:S06]  /*e160*/  FFMA.FTZ R56, R73, UR51, -R4 ;  /* 0x0000003349387c23 */ /* 0x000fcc0008010804 */
[----:B------:R1:W-:Y:S08]  /*e170*/  MUFU.EX2 R36, R41 ;  /* 0x0000002900247308 */ /* 0x0003f00000000800 */
[----:B------:R3:W-:Y:S01]  /*e180*/  MUFU.EX2 R21, R49 ;  /* 0x0000003100157308 */ /* 0x0007e20000000800 */
[--C-:B-1----:R-:W-:Y:S01]  /*e190*/  FFMA.FTZ R41, R64, UR51, -R4.reuse ;  /* 0x0000003340297c23 */ /* 0x102fe20008010804 */
[----:B------:R-:W-:Y:S01]  /*e1a0*/  FFMA.FTZ R64, R77, UR51, -R4 ;  /* 0x000000334d407c23 */ /* 0x000fe20008010804 */
[----:B0-----:R-:W-:-:S05]  /*e1b0*/  FMNMX.FTZ R5, R0, R5, !PT ;  /* 0x0000000500057209 */ /* 0x001fca0007810000 */
[----:B------:R-:W0:Y:S01]  /*e1c0*/  MUFU.EX2 R9, R9 ;  /* 0x0000000900097308 */ /* 0x000e220000000800 */
[--C-:B---3--:R-:W-:Y:S01]  /*e1d0*/  FFMA.FTZ R49, R57, UR51, -R4.reuse ;  /* 0x0000003339317c23 */ /* 0x108fe20008010804 */
[--C-:B------:R-:W-:Y:S01]  /*e1e0*/  FFMA.FTZ R57, R76, UR51, -R4.reuse ;  /* 0x000000334c397c23 */ /* 0x100fe20008010804 */
[----:B------:R-:W1:Y:S05]  /*e1f0*/  SHFL.BFLY PT, R0, R5, 0x1, 0x1f ;  /* 0x0c201f0005007f89 */ /* 0x000e6a00000e0000 */
[----:B------:R3:W-:Y:S08]  /*e200*/  MUFU.EX2 R40, R45 ;  /* 0x0000002d00287308 */ /* 0x0007f00000000800 */
[----:B------:R4:W-:Y:S01]  /*e210*/  MUFU.EX2 R25, R53 ;  /* 0x0000003500197308 */ /* 0x0009e20000000800 */
[----:B---3--:R-:W-:-:S07]  /*e220*/  FFMA.FTZ R45, R68, UR51, -R4 ;  /* 0x00000033442d7c23 */ /* 0x008fce0008010804 */
[----:B------:R-:W3:Y:S01]  /*e230*/  MUFU.EX2 R10, R10 ;  /* 0x0000000a000a7308 */ /* 0x000ee20000000800 */
[----:B----4-:R-:W-:Y:S01]  /*e240*/  FFMA.FTZ R53, R72, UR51, -R4 ;  /* 0x0000003348357c23 */ /* 0x010fe20008010804 */
[----:B-1----:R-:W-:-:S04]  /*e250*/  FMNMX.FTZ R0, R5, R0, !PT ;  /* 0x0000000005007209 */ /* 0x002fc80007810000 */
[C---:B------:R-:W-:Y:S01]  /*e260*/  FSETP.NEU.FTZ.AND P1, PT, R0.reuse, -INF , PT ;  /* 0xff8000000000780b */ /* 0x040fe20003f3d000 */
[----:B------:R-:W-:Y:S01]  /*e270*/  FMUL.FTZ R5, R0, UR51 ;  /* 0x0000003300057c20 */ /* 0x000fe20008410000 */
[----:B------:R-:W1:Y:S04]  /*e280*/  MUFU.EX2 R12, R12 ;  /* 0x0000000c000c7308 */ /* 0x000e680000000800 */
[----:B------:R-:W-:-:S04]  /*e290*/  FSEL R4, R5, RZ, P1 ;  /* 0x000000ff05047208 */ /* 0x000fc80000800000 */
[----:B------:R-:W4:Y:S01]  /*e2a0*/  MUFU.EX2 R14, R14 ;  /* 0x0000000e000e7308 */ /* 0x000f220000000800 */
[--C-:B------:R-:W-:Y:S01]  /*e2b0*/  FFMA.FTZ R5, R26, UR51, -R4.reuse ;  /* 0x000000331a057c23 */ /* 0x100fe20008010804 */
[--C-:B------:R-:W-:Y:S01]  /*e2c0*/  FFMA.FTZ R26, R27, UR51, -R4.reuse ;  /* 0x000000331b1a7c23 */ /* 0x100fe20008010804 */
[--C-:B------:R-:W-:Y:S01]  /*e2d0*/  FFMA.FTZ R27, R30, UR51, -R4.reuse ;  /* 0x000000331e1b7c23 */ /* 0x100fe20008010804 */
[--C-:B------:R-:W-:Y:S01]  /*e2e0*/  FFMA.FTZ R76, R43, UR51, -R4.reuse ;  /* 0x000000332b4c7c23 */ /* 0x100fe20008010804 */
[--C-:B------:R-:W-:Y:S01]  /*e2f0*/  FFMA.FTZ R30, R31, UR51, -R4.reuse ;  /* 0x000000331f1e7c23 */ /* 0x100fe20008010804 */
[----:B------:R-:W-:Y:S01]  /*e300*/  FFMA.FTZ R43, R59, UR51, -R4 ;  /* 0x000000333b2b7c23 */ /* 0x000fe20008010804 */
[----:B0-----:R-:W-:Y:S01]  /*e310*/  FADD.FTZ R59, R9, R6 ;  /* 0x00000006093b7221 */ /* 0x001fe20000010000 */
[----:B------:R-:W-:Y:S01]  /*e320*/  MUFU.EX2 R5, R5 ;  /* 0x0000000500057308 */ /* 0x000fe20000000800 */
[--C-:B------:R-:W-:Y:S01]  /*e330*/  FFMA.FTZ R31, R34, UR51, -R4.reuse ;  /* 0x00000033221f7c23 */ /* 0x100fe20008010804 */
[--C-:B------:R-:W-:Y:S01]  /*e340*/  FFMA.FTZ R69, R42, UR51, -R4.reuse ;  /* 0x000000332a457c23 */ /* 0x100fe20008010804 */
[----:B---3--:R-:W-:Y:S01]  /*e350*/  FADD.FTZ R6, R10, R59 ;  /* 0x0000003b0a067221 */ /* 0x008fe20000010000 */
[--C-:B------:R-:W-:Y:S01]  /*e360*/  FFMA.FTZ R42, R58, UR51, -R4.reuse ;  /* 0x000000333a2a7c23 */ /* 0x100fe20008010804 */
[--C-:B------:R-:W-:Y:S01]  /*e370*/  FFMA.FTZ R80, R47, UR51, -R4.reuse ;  /* 0x000000332f507c23 */ /* 0x100fe20008010804 */
[----:B------:R-:W-:Y:S01]  /*e380*/  FFMA.FTZ R47, R63, UR51, -R4 ;  /* 0x000000333f2f7c23 */ /* 0x000fe20008010804 */
[----:B------:R-:W-:Y:S01]  /*e390*/  FADD.FTZ R59, R11, R6 ;  /* 0x000000060b3b7221 */ /* 0x000fe20000010000 */
[----:B------:R-:W0:Y:S01]  /*e3a0*/  MUFU.EX2 R26, R26 ;  /* 0x0000001a001a7308 */ /* 0x000e220000000800 */
[--C-:B------:R-:W-:Y:S01]  /*e3b0*/  FFMA.FTZ R68, R35, UR51, -R4.reuse ;  /* 0x0000003323447c23 */ /* 0x100fe20008010804 */
[--C-:B------:R-:W-:Y:S01]  /*e3c0*/  FFMA.FTZ R65, R38, UR51, -R4.reuse ;  /* 0x0000003326417c23 */ /* 0x100fe20008010804 */
[----:B-1----:R-:W-:Y:S01]  /*e3d0*/  FADD.FTZ R58, R12, R59 ;  /* 0x0000003b0c3a7221 */ /* 0x002fe20000010000 */
[--C-:B------:R-:W-:Y:S01]  /*e3e0*/  FFMA.FTZ R72, R39, UR51, -R4.reuse ;  /* 0x0000003327487c23 */ /* 0x100fe20008010804 */
[--C-:B------:R-:W-:Y:S01]  /*e3f0*/  FFMA.FTZ R73, R46, UR51, -R4.reuse ;  /* 0x000000332e497c23 */ /* 0x100fe20008010804 */
[----:B------:R-:W-:Y:S01]  /*e400*/  FFMA.FTZ R34, R50, UR51, -R4 ;  /* 0x0000003332227c23 */ /* 0x000fe20008010804 */
[----:B------:R-:W-:Y:S01]  /*e410*/  FADD.FTZ R63, R13, R58 ;  /* 0x0000003a0d3f7221 */ /* 0x000fe20000010000 */
[----:B------:R-:W1:Y:S01]  /*e420*/  MUFU.EX2 R27, R27 ;  /* 0x0000001b001b7308 */ /* 0x000e620000000800 */
[--C-:B------:R-:W-:Y:S01]  /*e430*/  FFMA.FTZ R35, R51, UR51, -R4.reuse ;  /* 0x0000003333237c23 */ /* 0x100fe20008010804 */
[--C-:B------:R-:W-:Y:S01]  /*e440*/  FFMA.FTZ R38, R54, UR51, -R4.reuse ;  /* 0x0000003336267c23 */ /* 0x100fe20008010804 */
[----:B----4-:R-:W-:Y:S01]  /*e450*/  FADD.FTZ R58, R14, R63 ;  /* 0x0000003f0e3a7221 */ /* 0x010fe20000010000 */
[--C-:B------:R-:W-:Y:S01]  /*e460*/  FFMA.FTZ R39, R55, UR51, -R4.reuse ;  /* 0x0000003337277c23 */ /* 0x100fe20008010804 */
[--C-:B------:R-:W-:Y:S01]  /*e470*/  FFMA.FTZ R46, R62, UR51, -R4.reuse ;  /* 0x000000333e2e7c23 */ /* 0x100fe20008010804 */
[----:B------:R-:W-:Y:S01]  /*e480*/  FFMA.FTZ R50, R66, UR51, -R4 ;  /* 0x0000003342327c23 */ /* 0x000fe20008010804 */
[----:B------:R-:W-:Y:S01]  /*e490*/  FADD.FTZ R63, R15, R58 ;  /* 0x0000003a0f3f7221 */ /* 0x000fe20000010000 */
[----:B------:R-:W3:Y:S01]  /*e4a0*/  MUFU.EX2 R30, R30 ;  /* 0x0000001e001e7308 */ /* 0x000ee20000000800 */
[----:B0-----:R-:W-:Y:S01]  /*e4b0*/  FADD.FTZ R6, R5, R26 ;  /* 0x0000001a05067221 */ /* 0x001fe20000010000 */
[--C-:B------:R-:W-:Y:S01]  /*e4c0*/  FFMA.FTZ R51, R67, UR51, -R4.reuse ;  /* 0x0000003343337c23 */ /* 0x100fe20008010804 */
[--C-:B------:R-:W-:Y:S01]  /*e4d0*/  FFMA.FTZ R54, R70, UR51, -R4.reuse ;  /* 0x0000003346367c23 */ /* 0x100fe20008010804 */
[--C-:B------:R-:W-:Y:S01]  /*e4e0*/  FFMA.FTZ R55, R71, UR51, -R4.reuse ;  /* 0x0000003347377c23 */ /* 0x100fe20008010804 */
[--C-:B------:R-:W-:Y:S01]  /*e4f0*/  FFMA.FTZ R74, R74, UR51, -R4.reuse ;  /* 0x000000334a4a7c23 */ /* 0x100fe20008010804 */
[--C-:B------:R-:W-:Y:S01]  /*e500*/  FFMA.FTZ R75, R75, UR51, -R4.reuse ;  /* 0x000000334b4b7c23 */ /* 0x100fe20008010804 */
[----:B------:R-:W-:Y:S01]  /*e510*/  FFMA.FTZ R78, R78, UR51, -R4 ;  /* 0x000000334e4e7c23 */ /* 0x000fe20008010804 */
[----:B------:R-:W0:Y:S01]  /*e520*/  MUFU.EX2 R31, R31 ;  /* 0x0000001f001f7308 */ /* 0x000e220000000800 */
[----:B-1----:R-:W-:Y:S01]  /*e530*/  FADD.FTZ R59, R27, R6 ;  /* 0x000000061b3b7221 */ /* 0x002fe20000010000 */
[--C-:B------:R-:W-:Y:S01]  /*e540*/  FFMA.FTZ R79, R79, UR51, -R4.reuse ;  /* 0x000000334f4f7c23 */ /* 0x100fe20008010804 */
[--C-:B------:R-:W-:Y:S01]  /*e550*/  FFMA.FTZ R82, R82, UR51, -R4.reuse ;  /* 0x0000003352527c23 */ /* 0x100fe20008010804 */
[--C-:B------:R-:W-:Y:S01]  /*e560*/  FFMA.FTZ R83, R83, UR51, -R4.reuse ;  /* 0x0000003353537c23 */ /* 0x100fe20008010804 */
[--C-:B------:R-:W-:Y:S01]  /*e570*/  FFMA.FTZ R86, R86, UR51, -R4.reuse ;  /* 0x0000003356567c23 */ /* 0x100fe20008010804 */
[----:B------:R-:W-:Y:S01]  /*e580*/  FFMA.FTZ R87, R87, UR51, -R4 ;  /* 0x0000003357577c23 */ /* 0x000fe20008010804 */
[----:B------:R-:W-:Y:S01]  /*e590*/  F2FP.F16.F32.PACK_AB R4, R8, R7 ;  /* 0x000000070804723e */ /* 0x000fe200000000ff */
[----:B------:R-:W1:Y:S01]  /*e5a0*/  MUFU.EX2 R37, R37 ;  /* 0x0000002500257308 */ /* 0x000e620000000800 */
[----:B---3--:R-:W-:Y:S01]  /*e5b0*/  FADD.FTZ R6, R30, R59 ;  /* 0x0000003b1e067221 */ /* 0x008fe20000010000 */
[----:B------:R-:W-:-:S02]  /*e5c0*/  F2FP.F16.F32.PACK_AB R8, R12, R11 ;  /* 0x0000000b0c08723e */ /* 0x000fc400000000ff */
[----:B------:R-:W-:Y:S02]  /*e5d0*/  F2FP.F16.F32.PACK_AB R12, R36, R15 ;  /* 0x0000000f240c723e */ /* 0x000fe400000000ff */
[----:B------:R-:W-:Y:S02]  /*e5e0*/  F2FP.F16.F32.PACK_AB R5, R26, R5 ;  /* 0x000000051a05723e */ /* 0x000fe400000000ff */
[----:B------:R-:W3:Y:S01]  /*e5f0*/  MUFU.EX2 R24, R24 ;  /* 0x0000001800187308 */ /* 0x000ee20000000800 */
[----:B0-----:R-:W-:Y:S01]  /*e600*/  FADD.FTZ R59, R31, R6 ;  /* 0x000000061f3b7221 */ /* 0x001fe20000010000 */
[----:B------:R-:W-:Y:S01]  /*e610*/  F2FP.F16.F32.PACK_AB R6, R10, R9 ;  /* 0x000000090a06723e */ /* 0x000fe200000000ff */
[----:B------:R-:W-:-:S05]  /*e620*/  FADD.FTZ R10, R36, R63 ;  /* 0x0000003f240a7221 */ /* 0x000fca0000010000 */
[----:B------:R-:W0:Y:S01]  /*e630*/  MUFU.EX2 R68, R68 ;  /* 0x0000004400447308 */ /* 0x000e220000000800 */
[----:B-1----:R-:W-:Y:S01]  /*e640*/  FADD.FTZ R9, R37, R10 ;  /* 0x0000000a25097221 */ /* 0x002fe20000010000 */
[----:B------:R-:W-:Y:S02]  /*e650*/  F2FP.F16.F32.PACK_AB R10, R14, R13 ;  /* 0x0000000d0e0a723e */ /* 0x000fe400000000ff */
[----:B------:R-:W-:Y:S01]  /*e660*/  ISETP.NE.AND P5, PT, R90, 0x1, PT ;  /* 0x000000015a00780c */ /* 0x000fe20003fa5270 */
[C---:B------:R-:W-:Y:S01]  /*e670*/  FADD.FTZ R9, R40.reuse, R9 ;  /* 0x0000000928097221 */ /* 0x040fe20000010000 */
[----:B------:R-:W-:Y:S02]  /*e680*/  F2FP.F16.F32.PACK_AB R14, R40, R37 ;  /* 0x00000025280e723e */ /* 0x000fe400000000ff */
[----:B------:R-:W1:Y:S01]  /*e690*/  MUFU.EX2 R65, R65 ;  /* 0x0000004100417308 */ /* 0x000e620000000800 */
[----:B---3--:R-:W-:-:S04]  /*e6a0*/  FADD.FTZ R36, R24, R9 ;  /* 0x0000000918247221 */ /* 0x008fc80000010000 */
[----:B------:R-:W-:Y:S02]  /*e6b0*/  FADD.FTZ R11, R21, R36 ;  /* 0x00000024150b7221 */ /* 0x000fe40000010000 */
[----:B------:R-:W3:Y:S01]  /*e6c0*/  LDL R36, [R1+0x3c] ;  /* 0x00003c0001247983 */ /* 0x000ee20000100800 */
[----:B------:R-:W4:Y:S01]  /*e6d0*/  MUFU.EX2 R72, R72 ;  /* 0x0000004800487308 */ /* 0x000f220000000800 */
[C---:B0-----:R-:W-:Y:S01]  /*e6e0*/  FADD.FTZ R58, R68.reuse, R59 ;  /* 0x0000003b443a7221 */ /* 0x041fe20000010000 */
[----:B------:R-:W-:-:S06]  /*e6f0*/  F2FP.F16.F32.PACK_AB R9, R68, R31 ;  /* 0x0000001f4409723e */ /* 0x000fcc00000000ff */
[----:B------:R-:W0:Y:S01]  /*e700*/  MUFU.EX2 R69, R69 ;  /* 0x0000004500457308 */ /* 0x000e220000000800 */
[----:B-1----:R-:W-:-:S07]  /*e710*/  FADD.FTZ R7, R65, R58 ;  /* 0x0000003a41077221 */ /* 0x002fce0000010000 */
[----:B------:R-:W1:Y:S01]  /*e720*/  MUFU.EX2 R76, R76 ;  /* 0x0000004c004c7308 */ /* 0x000e620000000800 */
[----:B----4-:R-:W-:-:S07]  /*e730*/  FADD.FTZ R58, R72, R7 ;  /* 0x00000007483a7221 */ /* 0x010fce0000010000 */
[----:B------:R-:W4:Y:S01]  /*e740*/  MUFU.EX2 R73, R73 ;  /* 0x0000004900497308 */ /* 0x000f220000000800 */
[----:B0-----:R-:W-:-:S07]  /*e750*/  FADD.FTZ R7, R69, R58 ;  /* 0x0000003a45077221 */ /* 0x001fce0000010000 */
[----:B------:R-:W0:Y:S01]  /*e760*/  MUFU.EX2 R20, R20 ;  /* 0x0000001400147308 */ /* 0x000e220000000800 */
[----:B-1----:R-:W-:Y:S01]  /*e770*/  FADD.FTZ R26, R76, R7 ;  /* 0x000000074c1a7221 */ /* 0x002fe20000010000 */
[----:B------:R-:W-:-:S06]  /*e780*/  F2FP.F16.F32.PACK_AB R7, R30, R27 ;  /* 0x0000001b1e07723e */ /* 0x000fcc00000000ff */
[----:B------:R-:W1:Y:S01]  /*e790*/  MUFU.EX2 R80, R80 ;  /* 0x0000005000507308 */ /* 0x000e620000000800 */
[----:B----4-:R-:W-:-:S07]  /*e7a0*/  FADD.FTZ R13, R73, R26 ;  /* 0x0000001a490d7221 */ /* 0x010fce0000010000 */
[----:B------:R-:W4:Y:S01]  /*e7b0*/  MUFU.EX2 R34, R34 ;  /* 0x0000002200227308 */ /* 0x000f220000000800 */
[----:B0-----:R-:W-:Y:S01]  /*e7c0*/  FADD.FTZ R26, R20, R11 ;  /* 0x0000000b141a7221 */ /* 0x001fe20000010000 */
[----:B------:R-:W-:Y:S01]  /*e7d0*/  F2FP.F16.F32.PACK_AB R11, R72, R65 ;  /* 0x00000041480b723e */ /* 0x000fe200000000ff */
[----:B------:R-:W-:Y:S02]  /*e7e0*/  STSM.16.M88.4 [R143+0x21800], R4 ;  /* 0x021800048f007844 */ /* 0x000fe40000000200 */
[----:B------:R-:W-:-:S03]  /*e7f0*/  FADD.FTZ R31, R25, R26 ;  /* 0x0000001a191f7221 */ /* 0x000fc60000010000 */
[----:B------:R-:W0:Y:S01]  /*e800*/  MUFU.EX2 R35, R35 ;  /* 0x0000002300237308 */ /* 0x000e220000000800 */
[----:B-1----:R-:W-:-:S07]  /*e810*/  FADD.FTZ R27, R80, R13 ;  /* 0x0000000d501b7221 */ /* 0x002fce0000010000 */
[----:B------:R-:W1:Y:S01]  /*e820*/  MUFU.EX2 R32, R32 ;  /* 0x0000002000207308 */ /* 0x000e620000000800 */
[----:B----4-:R-:W-:-:S07]  /*e830*/  FADD.FTZ R26, R34, R27 ;  /* 0x0000001b221a7221 */ /* 0x010fce0000010000 */
[----:B------:R-:W4:Y:S01]  /*e840*/  MUFU.EX2 R38, R38 ;  /* 0x0000002600267308 */ /* 0x000f220000000800 */
[----:B0-----:R-:W-:-:S07]  /*e850*/  FADD.FTZ R27, R35, R26 ;  /* 0x0000001a231b7221 */ /* 0x001fce0000010000 */
[----:B------:R-:W0:Y:S01]  /*e860*/  MUFU.EX2 R49, R49 ;  /* 0x0000003100317308 */ /* 0x000e220000000800 */
[----:B-1----:R-:W-:-:S07]  /*e870*/  FADD.FTZ R30, R32, R31 ;  /* 0x0000001f201e7221 */ /* 0x002fce0000010000 */
[----:B------:R-:W1:Y:S08]  /*e880*/  MUFU.EX2 R39, R39 ;  /* 0x0000002700277308 */ /* 0x000e700000000800 */
[----:B------:R-:W5:Y:S08]  /*e890*/  MUFU.EX2 R60, R60 ;  /* 0x0000003c003c7308 */ /* 0x000f700000000800 */
[----:B------:R-:W5:Y:S01]  /*e8a0*/  MUFU.EX2 R42, R42 ;  /* 0x0000002a002a7308 */ /* 0x000f620000000800 */
[----:B----4-:R-:W-:-:S07]  /*e8b0*/  FADD.FTZ R26, R38, R27 ;  /* 0x0000001b261a7221 */ /* 0x010fce0000010000 */
[----:B------:R-:W4:Y:S08]  /*e8c0*/  MUFU.EX2 R61, R61 ;  /* 0x0000003d003d7308 */ /* 0x000f300000000800 */
[----:B------:R-:W4:Y:S01]  /*e8d0*/  MUFU.EX2 R43, R43 ;  /* 0x0000002b002b7308 */ /* 0x000f220000000800 */
[----:B0-----:R-:W-:Y:S01]  /*e8e0*/  FADD.FTZ R31, R49, R30 ;  /* 0x0000001e311f7221 */ /* 0x001fe20000010000 */
[----:B------:R-:W-:-:S06]  /*e8f0*/  F2FP.F16.F32.PACK_AB R24, R21, R24 ;  /* 0x000000181518723e */ /* 0x000fcc00000000ff */
[----:B------:R-:W0:Y:S01]  /*e900*/  MUFU.EX2 R41, R41 ;  /* 0x0000002900297308 */ /* 0x000e220000000800 */
[----:B-1----:R-:W-:Y:S01]  /*e910*/  FADD.FTZ R21, R39, R26 ;  /* 0x0000001a27157221 */ /* 0x002fe20000010000 */
[----:B--2---:R1:W-:Y:S06]  /*e920*/  STSM.16.M88.4 [R91], R8 ;  /* 0x000000085b007844 */ /* 0x0043ec0000000200 */
[----:B------:R-:W2:Y:S01]  /*e930*/  MUFU.EX2 R46, R46 ;  /* 0x0000002e002e7308 */ /* 0x000ea20000000800 */
[----:B-----5:R-:W-:Y:S01]  /*e940*/  FADD.FTZ R30, R60, R31 ;  /* 0x0000001f3c1e7221 */ /* 0x020fe20000010000 */
[----:B------:R-:W-:-:S02]  /*e950*/  F2FP.F16.F32.PACK_AB R13, R76, R69 ;  /* 0x000000454c0d723e */ /* 0x000fc400000000ff */
[----:B------:R-:W-:-:S04]  /*e960*/  F2FP.F16.F32.PACK_AB R15, R80, R73 ;  /* 0x00000049500f723e */ /* 0x000fc800000000ff */
[----:B------:R-:W5:Y:S01]  /*e970*/  MUFU.EX2 R48, R48 ;  /* 0x0000003000307308 */ /* 0x000f620000000800 */
[----:B-1----:R-:W-:-:S07]  /*e980*/  FADD.FTZ R8, R42, R21 ;  /* 0x000000152a087221 */ /* 0x002fce0000010000 */
[----:B------:R-:W1:Y:S01]  /*e990*/  MUFU.EX2 R47, R47 ;  /* 0x0000002f002f7308 */ /* 0x000e620000000800 */
[----:B----4-:R-:W-:Y:S01]  /*e9a0*/  FADD.FTZ R30, R61, R30 ;  /* 0x0000001e3d1e7221 */ /* 0x010fe20000010000 */
[----:B------:R-:W-:-:S06]  /*e9b0*/  FADD.FTZ R5, R43, R8 ;  /* 0x000000082b057221 */ /* 0x000fcc0000010000 */
[----:B------:R-:W4:Y:S08]  /*e9c0*/  MUFU.EX2 R45, R45 ;  /* 0x0000002d002d7308 */ /* 0x000f300000000800 */
[----:B------:R-:W4:Y:S01]  /*e9d0*/  MUFU.EX2 R50, R50 ;  /* 0x0000003200327308 */ /* 0x000f220000000800 */
[----:B0-----:R-:W-:Y:S01]  /*e9e0*/  FADD.FTZ R7, R41, R30 ;  /* 0x0000001e29077221 */ /* 0x001fe20000010000 */
[----:B--2---:R-:W-:-:S06]  /*e9f0*/  FADD.FTZ R8, R46, R5 ;  /* 0x000000052e087221 */ /* 0x004fcc0000010000 */
[----:B------:R-:W0:Y:S08]  /*ea00*/  MUFU.EX2 R52, R52 ;  /* 0x0000003400347308 */ /* 0x000e300000000800 */
[----:B------:R-:W2:Y:S01]  /*ea10*/  MUFU.EX2 R51, R51 ;  /* 0x0000003300337308 */ /* 0x000ea20000000800 */
[----:B-----5:R-:W-:Y:S01]  /*ea20*/  FADD.FTZ R10, R48, R7 ;  /* 0x00000007300a7221 */ /* 0x020fe20000010000 */
[----:B-1----:R-:W-:-:S06]  /*ea30*/  FADD.FTZ R9, R47, R8 ;  /* 0x000000082f097221 */ /* 0x002fcc0000010000 */
[----:B------:R-:W1:Y:S08]  /*ea40*/  MUFU.EX2 R53, R53 ;  /* 0x0000003500357308 */ /* 0x000e700000000800 */
[----:B------:R-:W5:Y:S01]  /*ea50*/  MUFU.EX2 R54, R54 ;  /* 0x0000003600367308 */ /* 0x000f620000000800 */
        /* <DEDUP_REMOVED lines=8> */
[----:B-1----:R-:W-:Y:S01]  /*eae0*/  FADD.FTZ R11, R53, R10 ;  /* 0x0000000a350b7221 */ /* 0x002fe20000010000 */
[----:B-----5:R-:W-:-:S06]  /*eaf0*/  FADD.FTZ R8, R54, R9 ;  /* 0x0000000936087221 */ /* 0x020fcc0000010000 */
[----:B------:R-:W1:Y:S08]  /*eb00*/  MUFU.EX2 R64, R64 ;  /* 0x0000004000407308 */ /* 0x000e700000000800 */
[----:B------:R-:W5:Y:S01]  /*eb10*/  MUFU.EX2 R75, R75 ;  /* 0x0000004b004b7308 */ /* 0x000f620000000800 */
[----:B----4-:R-:W-:Y:S01]  /*eb20*/  FADD.FTZ R10, R56, R11 ;  /* 0x0000000b380a7221 */ /* 0x010fe20000010000 */
[----:B------:R-:W-:-:S06]  /*eb30*/  FADD.FTZ R9, R55, R8 ;  /* 0x0000000837097221 */ /* 0x000fcc0000010000 */
[----:B------:R-:W4:Y:S01]  /*eb40*/  MUFU.EX2 R78, R78 ;  /* 0x0000004e004e7308 */ /* 0x000f220000000800 */
[----:B------:R-:W-:-:S07]  /*eb50*/  F2FP.F16.F32.PACK_AB R26, R25, R20 ;  /* 0x00000014191a723e */ /* 0x000fce00000000ff */
[----:B------:R-:W4:Y:S01]  /*eb60*/  MUFU.EX2 R79, R79 ;  /* 0x0000004f004f7308 */ /* 0x000f220000000800 */
[----:B------:R2:W-:Y:S01]  /*eb70*/  STSM.16.M88.4 [R145], R12 ;  /* 0x0000000c91007844 */ /* 0x0005e20000000200 */
[----:B------:R-:W-:-:S06]  /*eb80*/  F2FP.F16.F32.PACK_AB R25, R35, R34 ;  /* 0x000000222319723e */ /* 0x000fcc00000000ff */
[----:B------:R-:W-:Y:S01]  /*eb90*/  MUFU.EX2 R28, R28 ;  /* 0x0000001c001c7308 */ /* 0x000fe20000000800 */
[----:B------:R-:W-:Y:S01]  /*eba0*/  F2FP.F16.F32.PACK_AB R27, R39, R38 ;  /* 0x00000026271b723e */ /* 0x000fe200000000ff */
[----:B0-----:R-:W-:-:S06]  /*ebb0*/  FADD.FTZ R11, R57, R10 ;  /* 0x0000000a390b7221 */ /* 0x001fcc0000010000 */
[----:B------:R-:W0:Y:S01]  /*ebc0*/  MUFU.EX2 R29, R29 ;  /* 0x0000001d001d7308 */ /* 0x000e220000000800 */
[----:B--2---:R-:W-:-:S07]  /*ebd0*/  FADD.FTZ R12, R74, R9 ;  /* 0x000000094a0c7221 */ /* 0x004fce0000010000 */
[----:B------:R-:W-:Y:S08]  /*ebe0*/  MUFU.EX2 R33, R33 ;  /* 0x0000002100217308 */ /* 0x000ff00000000800 */
[----:B------:R-:W2:Y:S08]  /*ebf0*/  MUFU.EX2 R44, R44 ;  /* 0x0000002c002c7308 */ /* 0x000eb00000000800 */
[----:B------:R-:W-:Y:S08]  /*ec00*/  MUFU.EX2 R82, R82 ;  /* 0x0000005200527308 */ /* 0x000ff00000000800 */
[----:B------:R-:W3:Y:S08]  /*ec10*/  MUFU.EX2 R83, R83 ;  /* 0x0000005300537308 */ /* 0x000ef00000000800 */
[----:B------:R-:W-:Y:S08]  /*ec20*/  MUFU.EX2 R86, R86 ;  /* 0x0000005600567308 */ /* 0x000ff00000000800 */
[----:B------:R-:W3:Y:S01]  /*ec30*/  MUFU.EX2 R87, R87 ;  /* 0x0000005700577308 */ /* 0x000ee20000000800 */
[----:B------:R-:W-:Y:S01]  /*ec40*/  F2FP.F16.F32.PACK_AB R4, R49, R32 ;  /* 0x000000203104723e */ /* 0x000fe200000000ff */
[----:B-1----:R-:W-:Y:S01]  /*ec50*/  FADD.FTZ R21, R64, R11 ;  /* 0x0000000b40157221 */ /* 0x002fe20000010000 */
[----:B------:R-:W-:-:S02]  /*ec60*/  F2FP.F16.F32.PACK_AB R6, R61, R60 ;  /* 0x0000003c3d06723e */ /* 0x000fc400000000ff */
[----:B------:R-:W-:Y:S02]  /*ec70*/  F2FP.F16.F32.PACK_AB R5, R43, R42 ;  /* 0x0000002a2b05723e */ /* 0x000fe400000000ff */
[----:B------:R-:W-:Y:S01]  /*ec80*/  F2FP.F16.F32.PACK_AB R7, R47, R46 ;  /* 0x0000002e2f07723e */ /* 0x000fe200000000ff */
[----:B------:R1:W-:Y:S01]  /*ec90*/  STSM.16.M88.4 [R144], R24 ;  /* 0x0000001890007844 */ /* 0x0003e20000000200 */
[C---:B-----5:R-:W-:Y:S01]  /*eca0*/  FADD.FTZ R11, R75.reuse, R12 ;  /* 0x0000000c4b0b7221 */ /* 0x060fe20000010000 */
[----:B------:R-:W-:Y:S02]  /*ecb0*/  F2FP.F16.F32.PACK_AB R8, R56, R53 ;  /* 0x000000353808723e */ /* 0x000fe400000000ff */
[----:B------:R5:W-:Y:S01]  /*ecc0*/  STSM.16.M88.4 [R143+0x27800], R4 ;  /* 0x027800048f007844 */ /* 0x000be20000000200 */
[----:B----4-:R-:W-:Y:S01]  /*ecd0*/  FADD.FTZ R20, R78, R11 ;  /* 0x0000000b4e147221 */ /* 0x010fe20000010000 */
[----:B------:R-:W-:Y:S02]  /*ece0*/  F2FP.F16.F32.PACK_AB R10, R64, R57 ;  /* 0x00000039400a723e */ /* 0x000fe400000000ff */
[----:B------:R-:W-:-:S02]  /*ecf0*/  F2FP.F16.F32.PACK_AB R9, R75, R74 ;  /* 0x0000004a4b09723e */ /* 0x000fc400000000ff */
[----:B------:R-:W-:Y:S01]  /*ed00*/  F2FP.F16.F32.PACK_AB R11, R79, R78 ;  /* 0x0000004e4f0b723e */ /* 0x000fe200000000ff */
[----:B-1----:R-:W1:Y:S01]  /*ed10*/  @P5 LDC R24, c[0x0][0x44c] ;  /* 0x00011300ff185b82 */ /* 0x002e620000000800 */
[----:B0-----:R-:W-:Y:S02]  /*ed20*/  F2FP.F16.F32.PACK_AB R12, R29, R28 ;  /* 0x0000001c1d0c723e */ /* 0x001fe400000000ff */
[----:B-----5:R-:W-:Y:S02]  /*ed30*/  F2FP.F16.F32.PACK_AB R4, R48, R41 ;  /* 0x000000293004723e */ /* 0x020fe400000000ff */
[----:B------:R-:W-:Y:S02]  /*ed40*/  F2FP.F16.F32.PACK_AB R6, R52, R45 ;  /* 0x0000002d3406723e */ /* 0x000fe400000000ff */
[----:B------:R-:W-:Y:S01]  /*ed50*/  F2FP.F16.F32.PACK_AB R5, R51, R50 ;  /* 0x000000323305723e */ /* 0x000fe200000000ff */
[----:B------:R-:W0:Y:S01]  /*ed60*/  @P5 LDC R25, c[0x0][0x450] ;  /* 0x00011400ff195b82 */ /* 0x000e220000000800 */
[----:B------:R-:W-:-:S02]  /*ed70*/  F2FP.F16.F32.PACK_AB R7, R55, R54 ;  /* 0x000000363707723e */ /* 0x000fc400000000ff */
[----:B--2---:R-:W-:Y:S02]  /*ed80*/  F2FP.F16.F32.PACK_AB R14, R44, R33 ;  /* 0x000000212c0e723e */ /* 0x004fe400000000ff */
[----:B---3--:R-:W-:Y:S02]  /*ed90*/  F2FP.F16.F32.PACK_AB R13, R83, R82 ;  /* 0x00000052530d723e */ /* 0x008fe400000000ff */
[----:B------:R-:W-:Y:S01]  /*eda0*/  F2FP.F16.F32.PACK_AB R15, R87, R86 ;  /* 0x00000056570f723e */ /* 0x000fe200000000ff */
[----:B------:R2:W-:Y:S04]  /*edb0*/  STSM.16.M88.4 [R36], R4 ;  /* 0x0000000424007844 */ /* 0x0005e80000000200 */
[----:B------:R3:W-:Y:S04]  /*edc0*/  STSM.16.M88.4 [R145+0x6000], R8 ;  /* 0x0060000891007844 */ /* 0x0007e80000000200 */
[----:B------:R3:W-:Y:S01]  /*edd0*/  STSM.16.M88.4 [R144+0x6000], R12 ;  /* 0x0060000c90007844 */ /* 0x0007e20000000200 */
[----:B------:R4:W-:Y:S06]  /*ede0*/  MEMBAR.ALL.CTA ;  /* 0x0000000000007992 */ /* 0x0009ec0000008000 */
[----:B----4-:R-:W4:Y:S01]  /*edf0*/  FENCE.VIEW.ASYNC.S ;  /* 0x00000000000073c6 */ /* 0x010f220000000000 */
[----:B------:R-:W-:Y:S01]  /*ee00*/  FADD.FTZ R79, R79, R20 ;  /* 0x000000144f4f7221 */ /* 0x000fe20000010000 */
[----:B------:R-:W-:Y:S01]  /*ee10*/  PLOP3.LUT P1, PT, PT, PT, UP0, 0x40, 0x0 ;  /* 0x000000000000781c */ /* 0x000fe20003f2e808 */
[----:B-1----:R-:W-:-:S04]  /*ee20*/  @P5 IMAD.HI.U32 R24, R89, R24, RZ ;  /* 0x0000001859185227 */ /* 0x002fc800078e00ff */
[----:B------:R-:W-:Y:S01]  /*ee30*/  FADD.FTZ R28, R28, R21 ;  /* 0x000000151c1c7221 */ /* 0x000fe20000010000 */
[----:B------:R-:W-:Y:S01]  /*ee40*/  FADD.FTZ R82, R82, R79 ;  /* 0x0000004f52527221 */ /* 0x000fe20000010000 */
[----:B------:R-:W-:Y:S01]  /*ee50*/  IMAD.MOV.U32 R20, RZ, RZ, R89 ;  /* 0x000000ffff147224 */ /* 0x000fe200078e0059 */
[----:B0-----:R-:W-:Y:S01]  /*ee60*/  @P5 SHF.R.U32.HI R20, RZ, R25, R24 ;  /* 0x00000019ff145219 */ /* 0x001fe20000011618 */
[----:B------:R-:W-:Y:S01]  /*ee70*/  FADD.FTZ R28, R29, R28 ;  /* 0x0000001c1d1c7221 */ /* 0x000fe20000010000 */
[----:B------:R-:W-:-:S03]  /*ee80*/  FADD.FTZ R83, R83, R82 ;  /* 0x0000005253537221 */ /* 0x000fc60000010000 */
[----:B------:R-:W-:Y:S01]  /*ee90*/  FADD.FTZ R33, R33, R28 ;  /* 0x0000001c21217221 */ /* 0x000fe20000010000 */
[----:B------:R-:W-:Y:S01]  /*eea0*/  FADD.FTZ R86, R86, R83 ;  /* 0x0000005356567221 */ /* 0x000fe20000010000 */
[----:B------:R-:W-:Y:S02]  /*eeb0*/  IMAD.IADD R103, R103, 0x1, R20 ;  /* 0x0000000167677824 */ /* 0x000fe400078e0214 */
[----:B------:R-:W-:Y:S01]  /*eec0*/  FADD.FTZ R139, R44, R33 ;  /* 0x000000212c8b7221 */ /* 0x000fe20000010000 */
[----:B--2---:R-:W-:Y:S01]  /*eed0*/  FADD.FTZ R5, R87, R86 ;  /* 0x0000005657057221 */ /* 0x004fe20000010000 */
[----:B------:R-:W-:Y:S02]  /*eee0*/  VIADD R4, R88, 0xfffffffe ;  /* 0xfffffffe58047836 */ /* 0x000fe40000000000 */
[----:B------:R-:W-:Y:S01]  /*eef0*/  VIADD R6, R103, UR6 ;  /* 0x0000000667067c36 */ /* 0x000fe20008000000 */
[----:B----4-:R-:W-:Y:S01]  /*ef00*/  NOP ;  /* 0x0000000000007918 */ /* 0x010fe20000000000 */
[----:B---3--:R-:W-:Y:S05]  /*ef10*/  @P1 BRA `(.L_x_1494) ;  /* 0x0000000000541947 */ /* 0x008fea0003800000 */
[C---:B------:R-:W-:Y:S01]  /*ef20*/  ISETP.GT.AND P1, PT, R103.reuse, RZ, PT ;  /* 0x000000ff6700720c */ /* 0x040fe20003f24270 */
[----:B------:R-:W-:Y:S01]  /*ef30*/  BSSY B0, `(.L_x_1495) ;  /* 0x0000010000007945 */ /* 0x000fe20003800000 */
[----:B------:R-:W-:-:S11]  /*ef40*/  VIADD R7, R103, 0xffffffff ;  /* 0xffffffff67077836 */ /* 0x000fd60000000000 */
[----:B------:R-:W-:Y:S05]  /*ef50*/  @P1 BRA `(.L_x_1496) ;  /* 0x0000000000201947 */ /* 0x000fea0003800000 */
[----:B------:R-:W-:Y:S01]  /*ef60*/  UISETP.NE.AND UP1, UPT, UR7, 0x1, UPT ;  /* 0x000000010700788c */ /* 0x000fe2000bf25270 */
[----:B------:R-:W-:-:S05]  /*ef70*/  IMAD.MOV R7, RZ, RZ, -R103 ;  /* 0x000000ffff077224 */ /* 0x000fca00078e0a67 */
[----:B------:R-:W-:-:S05]  /*ef80*/  PLOP3.LUT P1, PT, PT, PT, UP1, 0x80, 0x0 ;  /* 0x000000000000781c */ /* 0x000fca0003f2f018 */
[----:B------:R-:W-:-:S08]  /*ef90*/  @UP1 ULDC.64 UR4, c[0x0][0x9e8] ;  /* 0x00027a0000041ab9 */ /* 0x000fd00000000a00 */
[----:B------:R-:W-:-:S05]  /*efa0*/  @P1 IMAD.HI.U32 R8, R7, UR4, RZ ;  /* 0x0000000407081c27 */ /* 0x000fca000f8e00ff */
[----:B------:R-:W-:-:S04]  /*efb0*/  @P1 SHF.R.U32.HI R7, RZ, UR5, R8 ;  /* 0x00000005ff071c19 */ /* 0x000fc80008011608 */
[----:B------:R-:W-:Y:S01]  /*efc0*/  LOP3.LUT R7, RZ, R7, RZ, 0x33, !PT ;  /* 0x00000007ff077212 */ /* 0x000fe200078e33ff */
[----:B------:R-:W-:Y:S06]  /*efd0*/  BRA `(.L_x_1497) ;  /* 0x0000000000147947 */ /* 0x000fec0003800000 */
.L_x_1496:
[----:B------:R-:W-:-:S06]  /*efe0*/  UISETP.NE.AND UP1, UPT, UR7, 0x1, UPT ;  /* 0x000000010700788c */ /* 0x000fcc000bf25270 */
[----:B------:R-:W-:-:S05]  /*eff0*/  PLOP3.LUT P1, PT, PT, PT, UP1, 0x80, 0x0 ;  /* 0x000000000000781c */ /* 0x000fca0003f2f018 */
[----:B------:R-:W-:-:S08]  /*f000*/  @UP1 ULDC.64 UR4, c[0x0][0x9e8] ;  /* 0x00027a0000041ab9 */ /* 0x000fd00000000a00 */
[----:B------:R-:W-:-:S05]  /*f010*/  @P1 IMAD.HI.U32 R8, R7, UR4, RZ ;  /* 0x0000000407081c27 */ /* 0x000fca000f8e00ff */
[----:B------:R-:W-:-:S07]  /*f020*/  @P1 SHF.R.U32.HI R7, RZ, UR5, R8 ;  /* 0x00000005ff071c19 */ /* 0x000fce0008011608 */
.L_x_1497:
[----:B------:R-:W-:Y:S05]  /*f030*/  BSYNC B0 ;  /* 0x0000000000007941 */ /* 0x000fea0003800000 */
.L_x_1495:
[----:B------:R-:W-:-:S04]  /*f040*/  IMAD.U32 R8, RZ, RZ, UR7 ;  /* 0x00000007ff087e24 */ /* 0x000fc8000f8e00ff */
[----:B------:R-:W-:-:S05]  /*f050*/  IMAD R7, R7, R8, UR7 ;  /* 0x0000000707077e24 */ /* 0x000fca000f8e0208 */
[----:B------:R-:W-:-:S07]  /*f060*/  VIMNMX R6, R6, R7, PT ;  /* 0x0000000706067248 */ /* 0x000fce0003fe0100 */
.L_x_1494:
[----:B------:R-:W2:Y:S01]  /*f070*/  LDL R8, [R1+0x68] ;  /* 0x0000680001087983 */ /* 0x000ea20000100800 */
[----:B------:R-:W-:Y:S01]  /*f080*/  SHF.R.S32.HI R7, RZ, 0x1f, R6 ;  /* 0x0000001fff077819 */ /* 0x000fe20000011406 */
[----:B------:R-:W-:Y:S01]  /*f090*/  ULDC UR41, c[0x0][0x9e4] ;  /* 0x0002790000297ab9 */ /* 0x000fe20000000800 */
[----:B------:R-:W-:Y:S01]  /*f0a0*/  ULDC UR5, c[0x0][0x9e4] ;  /* 0x0002790000057ab9 */ /* 0x000fe20000000800 */
[----:B------:R-:W-:Y:S01]  /*f0b0*/  ULDC UR42, c[0x0][0x9dc] ;  /* 0x00027700002a7ab9 */ /* 0x000fe20000000800 */
[----:B------:R-:W-:Y:S01]  /*f0c0*/  LEA.HI R7, R7, R6, RZ, 0x7 ;  /* 0x0000000607077211 */ /* 0x000fe200078f38ff */
[----:B------:R-:W-:Y:S01]  /*f0d0*/  ULDC UR48, c[0x0][0x9dc] ;  /* 0x0002770000307ab9 */ /* 0x000fe20000000800 */
[----:B------:R-:W-:Y:S01]  /*f0e0*/  ULDC UR4, c[0x0][0x988] ;  /* 0x0002620000047ab9 */ /* 0x000fe20000000800 */
[----:B------:R-:W-:Y:S01]  /*f0f0*/  ULDC UR7, c[0x0][0x988] ;  /* 0x0002620000077ab9 */ /* 0x000fe20000000800 */
[----:B------:R-:W-:Y:S01]  /*f100*/  SHF.R.S32.HI R7, RZ, 0x7, R7 ;  /* 0x00000007ff077819 */ /* 0x000fe20000011407 */
[----:B------:R-:W-:Y:S01]  /*f110*/  ULDC UR6, c[0x0][0x988] ;  /* 0x0002620000067ab9 */ /* 0x000fe20000000800 */
[----:B------:R-:W-:Y:S01]  /*f120*/  ULDC UR49, c[0x0][0x9e0] ;  /* 0x0002780000317ab9 */ /* 0x000fe20000000800 */
[----:B------:R-:W-:Y:S01]  /*f130*/  ULDC UR43, c[0x0][0x9e0] ;  /* 0x00027800002b7ab9 */ /* 0x000fe20000000800 */
        /* <DEDUP_REMOVED lines=24> */
[----:B--2---:R-:W-:-:S04]  /*f2c0*/  VIMNMX R8, R8, R7, !PT ;  /* 0x0000000708087248 */ /* 0x004fc80007fe0100 */
[----:B------:R-:W-:Y:S01]  /*f2d0*/  ISETP.GE.AND P1, PT, R4, R8, PT ;  /* 0x000000080400720c */ /* 0x000fe20003f26270 */
[----:B------:R0:W-:-:S12]  /*f2e0*/  STL [R1+0x8], R8 ;  /* 0x0000080801007387 */ /* 0x0001d80000100800 */
[----:B0-----:R-:W-:Y:S05]  /*f2f0*/  @!P1 BRA `(.L_x_1498) ;  /* 0x0000003400749947 */ /* 0x001fea0003800000 */
[----:B------:R-:W-:-:S07]  /*f300*/  IMAD.MOV.U32 R135, RZ, RZ, RZ ;  /* 0x000000ffff877224 */ /* 0x000fce00078e00ff */
.L_x_1518:
[----:B------:R-:W2:Y:S01]  /*f310*/  LDL R7, [R1+0xc] ;  /* 0x00000c0001077983 */ /* 0x000ea20000100800 */
[----:B------:R-:W-:Y:S01]  /*f320*/  VIADD R6, R18, 0x1 ;  /* 0x0000000112067836 */ /* 0x000fe20000000000 */
[----:B------:R-:W-:Y:S05]  /*f330*/  YIELD ;  /* 0x0000000000007946 */ /* 0x000fea0003800000 */
[----:B------:R-:W-:-:S04]  /*f340*/  ISETP.NE.AND P2, PT, R6, 0x2, PT ;  /* 0x000000020600780c */ /* 0x000fc80003f45270 */
[----:B------:R-:W-:Y:S02]  /*f350*/  SEL R8, RZ, 0x1, P2 ;  /* 0x00000001ff087807 */ /* 0x000fe40001000000 */
[----:B------:R-:W-:Y:S02]  /*f360*/  SEL R6, R6, RZ, P2 ;  /* 0x000000ff06067207 */ /* 0x000fe40001000000 */
[----:B--2---:R-:W-:Y:S02]  /*f370*/  ISETP.NE.AND P1, PT, R7, RZ, PT ;  /* 0x000000ff0700720c */ /* 0x004fe40003f25270 */
[----:B------:R-:W-:-:S11]  /*f380*/  LOP3.LUT R7, R23, R8, RZ, 0x3c, !PT ;  /* 0x0000000817077212 */ /* 0x000fd600078e3cff */
[----:B------:R-:W-:Y:S05]  /*f390*/  @P1 BRA `(.L_x_1499) ;  /* 0x0000000000301947 */ /* 0x000fea0003800000 */
[----:B------:R-:W-:Y:S05]  /*f3a0*/  @!P0 BRA `(.L_x_1500) ;  /* 0x0000000000048947 */ /* 0x000fea0003800000 */
[----:B------:R-:W-:Y:S01]  /*f3b0*/  BPT.TRAP 0x1 ;  /* 0x000000040000795c */ /* 0x000fe20000300000 */
.L_x_1500:
[----:B------:R-:W-:Y:S01]  /*f3c0*/  IMAD R9, R6, 0x8, R2 ;  /* 0x0000000806097824 */ /* 0x000fe200078e0202 */
[----:B------:R-:W-:-:S04]  /*f3d0*/  SHF.L.U32 R8, R7, 0x1f, RZ ;  /* 0x0000001f07087819 */ /* 0x000fc800000006ff */
[----:B------:R0:W1:Y:S01]  /*f3e0*/  SYNCS.PHASECHK.TRANS64.TRYWAIT P2, [R9+URZ+0x2d830], R8 ;  /* 0x02d83008090075a7 */ /* 0x000062000804017f */
[----:B------:R-:W-:Y:S05]  /*f3f0*/  @!P0 BRA `(.L_x_1501) ;  /* 0x0000000000048947 */ /* 0x000fea0003800000 */
[----:B------:R-:W-:Y:S01]  /*f400*/  BPT.TRAP 0x1 ;  /* 0x000000040000795c */ /* 0x000fe20000300000 */
.L_x_1501:
[----:B------:R-:W-:Y:S04]  /*f410*/  BSSY B0, `(.L_x_1499) ;  /* 0x0000004000007945 */ /* 0x000fe80003800000 */
[----:B-1----:R-:W-:Y:S05]  /*f420*/  @P2 BRA `(.L_x_1502) ;  /* 0x0000000000082947 */ /* 0x002fea0003800000 */
[----:B------:R-:W1:Y:S02]  /*f430*/  SYNCS.PHASECHK.TRANS64.TRYWAIT P2, [R9+URZ+0x2d830], R8 ;  /* 0x02d83008090075a7 */ /* 0x000e64000804017f */
[----:B-1----:R-:W-:Y:S05]  /*f440*/  @!P2 BRA `(.L_x_1503) ;  /* 0x0000013800a0a947 */ /* 0x002fea0003800000 */
.L_x_1502:
[----:B------:R-:W-:Y:S05]  /*f450*/  BSYNC B0 ;  /* 0x0000000000007941 */ /* 0x000fea0003800000 */
.L_x_1499:
[----:B01----:R-:W2:Y:S01]  /*f460*/  LDL R8, [R1+0x10] ;  /* 0x0000100001087983 */ /* 0x003ea20000100800 */
[----:B------:R-:W0:Y:S01]  /*f470*/  S2R R10, SR_TID.X ;  /* 0x00000000000a7919 */ /* 0x000e220000002100 */
[----:B------:R-:W-:Y:S05]  /*f480*/  WARPSYNC.ALL ;  /* 0x0000000000007948 */ /* 0x000fea0003800000 */
[----:B------:R-:W-:Y:S01]  /*f490*/  IMAD.MOV.U32 R9, RZ, RZ, -0x7fffffe0 ;  /* 0x80000020ff097424 */ /* 0x000fe200078e00ff */
[----:B0-----:R-:W-:-:S05]  /*f4a0*/  SHF.R.U32.HI R10, RZ, 0x7, R10 ;  /* 0x00000007ff0a7819 */ /* 0x001fca000001160a */
[----:B------:R-:W-:-:S05]  /*f4b0*/  VIADD R20, R10, 0x8 ;  /* 0x000000080a147836 */ /* 0x000fca0000000000 */
[----:B------:R0:W-:Y:S01]  /*f4c0*/  BAR.SYNC.DEFER_BLOCKING R20, 0x100 ;  /* 0x000400140000751d */ /* 0x0001e20000010000 */
[----:B------:R-:W-:Y:S02]  /*f4d0*/  R2UR UR11, R9 ;  /* 0x00000000090b72ca */ /* 0x000fe400000e0000 */
[----:B------:R-:W-:Y:S02]  /*f4e0*/  R2UR UR8, R146 ;  /* 0x00000000920872ca */ /* 0x000fe400000e0000 */
[----:B------:R-:W-:Y:S01]  /*f4f0*/  R2UR UR9, R147 ;  /* 0x00000000930972ca */ /* 0x000fe200000e0000 */
[----:B------:R-:W-:Y:S01]  /*f500*/  WARPGROUP.ARRIVE ;  /* 0x00000000000079c5 */ /* 0x000fe20000000000 */
[----:B------:R-:W-:Y:S01]  /*f510*/  IMAD.MOV.U32 R13, RZ, RZ, -0x7fffffe0 ;  /* 0x80000020ff0d7424 */ /* 0x000fe200078e00ff */
[----:B------:R-:W-:Y:S02]  /*f520*/  R2UR UR12, R156 ;  /* 0x000000009c0c72ca */ /* 0x000fe400000e0000 */
[----:B------:R-:W-:-:S02]  /*f530*/  R2UR UR13, R157 ;  /* 0x000000009d0d72ca */ /* 0x000fc400000e0000 */
[----:B------:R-:W-:Y:S01]  /*f540*/  R2UR UR15, R13 ;  /* 0x000000000d0f72ca */ /* 0x000fe200000e0000 */
[----:B--2---:R-:W-:-:S05]  /*f550*/  IMAD R8, R6, 0x600, R8 ;  /* 0x0000060006087824 */ /* 0x004fca00078e0208 */
[----:B------:R-:W-:-:S13]  /*f560*/  R2UR UR10, R8 ;  /* 0x00000000080a72ca */ /* 0x000fda00000e0000 */
[----:B------:R-:W-:Y:S01]  /*f570*/  HGMMA.64x128x16.F32 R24, gdesc[UR8], RZ, !UPT, gsb0 ;  /* 0x01e00000081879f0 */ /* 0x000fe2000c0008ff */
[----:B------:R-:W-:-:S05]  /*f580*/  VIADD R12, R8, 0x2 ;  /* 0x00000002080c7836 */ /* 0x000fca0000000000 */
[----:B------:R-:W-:Y:S01]  /*f590*/  R2UR UR14, R12 ;  /* 0x000000000c0e72ca */ /* 0x000fe200000e0000 */
[----:B------:R-:W-:Y:S02]  /*f5a0*/  VIADD R10, R8, 0x200 ;  /* 0x00000200080a7836 */ /* 0x000fe40000000000 */
[----:B------:R-:W-:Y:S01]  /*f5b0*/  IMAD.MOV.U32 R11, RZ, RZ, -0x7fffffe0 ;  /* 0x80000020ff0b7424 */ /* 0x000fe200078e00ff */
[----:B------:R-:W-:Y:S02]  /*f5c0*/  R2UR UR16, R154 ;  /* 0x000000009a1072ca */ /* 0x000fe400000e0000 */
[----:B------:R-:W-:Y:S02]  /*f5d0*/  R2UR UR18, R10 ;  /* 0x000000000a1272ca */ /* 0x000fe400000e0000 */
[----:B------:R-:W-:Y:S02]  /*f5e0*/  R2UR UR19, R11 ;  /* 0x000000000b1372ca */ /* 0x000fe400000e0000 */
[----:B------:R-:W-:Y:S01]  /*f5f0*/  R2UR UR17, R155 ;  /* 0x000000009b1172ca */ /* 0x000fe200000e0000 */
[----:B------:R-:W-:-:S02]  /*f600*/  WARPGROUP.DEPBAR.LE gsb0, 0x0 ;  /* 0x00008000000079c5 */ /* 0x000fc40000010000 */
[----:B------:R-:W-:-:S06]  /*f610*/  WARPGROUP.ARRIVE ;  /* 0x00000000000079c5 */ /* 0x000fcc0000000000 */
[----:B------:R-:W-:Y:S01]  /*f620*/  HGMMA.64x128x16.F32 R24, gdesc[UR12], R24, gsb0 ;  /* 0x01e000000c1879f0 */ /* 0x000fe20008000818 */
[----:B------:R-:W-:Y:S01]  /*f630*/  VIADD R12, R8, 0x202 ;  /* 0x00000202080c7836 */ /* 0x000fe20000000000 */
[----:B------:R-:W-:Y:S02]  /*f640*/  R2UR UR23, R13 ;  /* 0x000000000d1772ca */ /* 0x000fe400000e0000 */
[----:B------:R-:W-:Y:S02]  /*f650*/  R2UR UR20, R152 ;  /* 0x00000000981472ca */ /* 0x000fe400000e0000 */
[----:B------:R-:W-:Y:S02]  /*f660*/  R2UR UR22, R12 ;  /* 0x000000000c1672ca */ /* 0x000fe400000e0000 */
[----:B------:R-:W-:Y:S01]  /*f670*/  R2UR UR21, R153 ;  /* 0x00000000991572ca */ /* 0x000fe200000e0000 */
[----:B------:R-:W-:Y:S02]  /*f680*/  WARPGROUP.DEPBAR.LE gsb0, 0x0 ;  /* 0x00008000000079c5 */ /* 0x000fe40000010000 */
[----:B------:R-:W-:-:S06]  /*f690*/  WARPGROUP.ARRIVE ;  /* 0x00000000000079c5 */ /* 0x000fcc0000000000 */
[----:B------:R-:W-:Y:S01]  /*f6a0*/  HGMMA.64x128x16.F32 R24, gdesc[UR16], R24, gsb0 ;  /* 0x01e00000101879f0 */ /* 0x000fe20008000818 */
        /* <DEDUP_REMOVED lines=24> */
.L_x_1505:
[----:B------:R-:W-:Y:S01]  /*f830*/  SHF.L.U32 R8, R23, 0x1f, RZ ;  /* 0x0000001f17087819 */ /* 0x000fe200000006ff */
[----:B------:R-:W-:-:S04]  /*f840*/  IMAD R9, R18, 0x8, R2 ;  /* 0x0000000812097824 */ /* 0x000fc800078e0202 */
[----:B------:R0:W1:Y:S01]  /*f850*/  SYNCS.PHASECHK.TRANS64.TRYWAIT P1, [R9+URZ+0x2d850], R8 ;  /* 0x02d85008090075a7 */ /* 0x000062000802017f */
[----:B------:R-:W-:Y:S05]  /*f860*/  @!P0 BRA `(.L_x_1506) ;  /* 0x0000000000048947 */ /* 0x000fea0003800000 */
[----:B------:R-:W-:Y:S01]  /*f870*/  BPT.TRAP 0x1 ;  /* 0x000000040000795c */ /* 0x000fe20000300000 */
.L_x_1506:
[----:B-1----:R-:W-:Y:S05]  /*f880*/  @P1 BRA `(.L_x_1504) ;  /* 0x0000000000081947 */ /* 0x002fea0003800000 */
[----:B------:R-:W1:Y:S02]  /*f890*/  SYNCS.PHASECHK.TRANS64.TRYWAIT P1, [R9+URZ+0x2d850], R8 ;  /* 0x02d85008090075a7 */ /* 0x000e64000802017f */
[----:B-1----:R-:W-:Y:S05]  /*f8a0*/  @!P1 BRA `(.L_x_1507) ;  /* 0x00000134009c9947 */ /* 0x002fea0003800000 */
.L_x_1504:
[----:B------:R-:W2:Y:S01]  /*f8b0*/  LDL R12, [R1+0x2c] ;  /* 0x00002c00010c7983 */ /* 0x000ea20000100800 */
[----:B01----:R-:W-:Y:S01]  /*f8c0*/  VIADD R8, R2, 0x400 ;  /* 0x0000040002087836 */ /* 0x003fe20000000000 */
[----:B------:R-:W-:Y:S05]  /*f8d0*/  WARPSYNC.ALL ;  /* 0x0000000000007948 */ /* 0x000fea0003800000 */
[----:B------:R-:W-:Y:S01]  /*f8e0*/  SHF.R.U32.HI R8, RZ, 0x4, R8 ;  /* 0x00000004ff087819 */ /* 0x000fe20000011608 */
[----:B------:R-:W-:Y:S01]  /*f8f0*/  IMAD.MOV.U32 R9, RZ, RZ, -0x7fffffe0 ;  /* 0x80000020ff097424 */ /* 0x000fe200078e00ff */
[----:B------:R-:W-:Y:S01]  /*f900*/  WARPGROUP.ARRIVE ;  /* 0x00000000000079c5 */ /* 0x000fe20000000000 */
[----:B------:R-:W-:Y:S01]  /*f910*/  UMOV UR9, 0x40000040 ;  /* 0x4000004000097882 */ /* 0x000fe20000000000 */
[----:B------:R-:W-:Y:S01]  /*f920*/  LOP3.LUT R8, R8, 0x3fff, RZ, 0xc0, !PT ;  /* 0x00003fff08087812 */ /* 0x000fe200078ec0ff */
[----:B------:R-:W-:Y:S01]  /*f930*/  IMAD.MOV.U32 R11, RZ, RZ, -0x7fffffe0 ;  /* 0x80000020ff0b7424 */ /* 0x000fe200078e00ff */
[----:B------:R-:W-:Y:S01]  /*f940*/  R2UR UR11, R9 ;  /* 0x00000000090b72ca */ /* 0x000fe200000e0000 */
[----:B------:R-:W-:Y:S01]  /*f950*/  UMOV UR13, 0x40000040 ;  /* 0x40000040000d7882 */ /* 0x000fe20000000000 */
[----:B------:R-:W-:Y:S01]  /*f960*/  LOP3.LUT R8, R8, 0x2000000, RZ, 0xfc, !PT ;  /* 0x0200000008087812 */ /* 0x000fe200078efcff */
[----:B------:R-:W-:Y:S01]  /*f970*/  UMOV UR17, 0x40000040 ;  /* 0x4000004000117882 */ /* 0x000fe20000000000 */
[C---:B------:R-:W-:Y:S01]  /*f980*/  R2UR UR15, R11.reuse ;  /* 0x000000000b0f72ca */ /* 0x040fe200000e0000 */
[----:B------:R-:W-:Y:S01]  /*f990*/  UMOV UR21, 0x40000040 ;  /* 0x4000004000157882 */ /* 0x000fe20000000000 */
[C---:B------:R-:W-:Y:S01]  /*f9a0*/  R2UR UR19, R11.reuse ;  /* 0x000000000b1372ca */ /* 0x040fe200000e0000 */
[----:B------:R-:W-:Y:S01]  /*f9b0*/  IMAD R8, R18, 0x600, R8 ;  /* 0x0000060012087824 */ /* 0x000fe200078e0208 */
[C---:B------:R-:W-:Y:S01]  /*f9c0*/  R2UR UR23, R11.reuse ;  /* 0x000000000b1772ca */ /* 0x040fe200000e0000 */
[----:B------:R-:W-:Y:S01]  /*f9d0*/  UMOV UR25, 0x40000040 ;  /* 0x4000004000197882 */ /* 0x000fe20000000000 */
[C---:B------:R-:W-:Y:S01]  /*f9e0*/  R2UR UR27, R11.reuse ;  /* 0x000000000b1b72ca */ /* 0x040fe200000e0000 */
[C---:B------:R-:W-:Y:S01]  /*f9f0*/  VIADD R10, R8.reuse, 0x40 ;  /* 0x00000040080a7836 */ /* 0x040fe20000000000 */
[----:B------:R-:W-:Y:S01]  /*fa00*/  R2UR UR10, R8 ;  /* 0x00000000080a72ca */ /* 0x000fe200000e0000 */
[----:B------:R-:W-:Y:S01]  /*fa10*/  UMOV UR29, 0x40000040 ;  /* 0x40000040001d7882 */ /* 0x000fe20000000000 */
[C---:B------:R-:W-:Y:S01]  /*fa20*/  R2UR UR31, R11.reuse ;  /* 0x000000000b1f72ca */ /* 0x040fe200000e0000 */
[----:B------:R-:W-:Y:S01]  /*fa30*/  UMOV UR33, 0x40000040 ;  /* 0x4000004000217882 */ /* 0x000fe20000000000 */
[----:B------:R-:W-:Y:S01]  /*fa40*/  R2UR UR14, R10 ;  /* 0x000000000a0e72ca */ /* 0x000fe200000e0000 */
[----:B------:R-:W-:Y:S01]  /*fa50*/  VIADD R10, R8, 0x80 ;  /* 0x00000080080a7836 */ /* 0x000fe20000000000 */
[----:B------:R-:W-:Y:S01]  /*fa60*/  R2UR UR35, R11 ;  /* 0x000000000b2372ca */ /* 0x000fe200000e0000 */
[----:B------:R-:W-:Y:S01]  /*fa70*/  UMOV UR45, 0x40000040 ;  /* 0x40000040002d7882 */ /* 0x000fe20000000000 */
[----:B------:R-:W-:Y:S01]  /*fa80*/  R2UR UR47, R9 ;  /* 0x00000000092f72ca */ /* 0x000fe200000e0000 */
[----:B------:R-:W0:Y:S01]  /*fa90*/  S2R R13, SR_TID.X ;  /* 0x00000000000d7919 */ /* 0x000e220000002100 */
[----:B------:R-:W-:Y:S01]  /*faa0*/  R2UR UR18, R10 ;  /* 0x000000000a1272ca */ /* 0x000fe200000e0000 */
[----:B------:R-:W-:-:S05]  /*fab0*/  VIADD R10, R8, 0xc0 ;  /* 0x000000c0080a7836 */ /* 0x000fca0000000000 */
[----:B------:R-:W-:Y:S01]  /*fac0*/  R2UR UR22, R10 ;  /* 0x000000000a1672ca */ /* 0x000fe200000e0000 */
[----:B------:R-:W-:-:S05]  /*fad0*/  VIADD R10, R8, 0x100 ;  /* 0x00000100080a7836 */ /* 0x000fca0000000000 */
[----:B------:R-:W-:Y:S01]  /*fae0*/  R2UR UR26, R10 ;  /* 0x000000000a1a72ca */ /* 0x000fe200000e0000 */
[----:B------:R-:W-:-:S05]  /*faf0*/  VIADD R10, R8, 0x140 ;  /* 0x00000140080a7836 */ /* 0x000fca0000000000 */
[----:B------:R-:W-:Y:S01]  /*fb00*/  R2UR UR30, R10 ;  /* 0x000000000a1e72ca */ /* 0x000fe200000e0000 */
[C---:B------:R-:W-:Y:S02]  /*fb10*/  VIADD R10, R8.reuse, 0x180 ;  /* 0x00000180080a7836 */ /* 0x040fe40000000000 */
[----:B------:R-:W-:-:S03]  /*fb20*/  VIADD R8, R8, 0x1c0 ;  /* 0x000001c008087836 */ /* 0x000fc60000000000 */
[----:B------:R-:W-:Y:S02]  /*fb30*/  R2UR UR34, R10 ;  /* 0x000000000a2272ca */ /* 0x000fe400000e0000 */
[----:B------:R-:W-:Y:S02]  /*fb40*/  R2UR UR46, R8 ;  /* 0x00000000082e72ca */ /* 0x000fe400000e0000 */
[----:B0-----:R-:W-:Y:S01]  /*fb50*/  ISETP.GE.U32.AND P1, PT, R13, 0x180, PT ;  /* 0x000001800d00780c */ /* 0x001fe20003f26070 */
[----:B--2---:R-:W-:Y:S01]  /*fb60*/  IMAD R8, R12, 0x2000, R2 ;  /* 0x000020000c087824 */ /* 0x004fe200078e0202 */
[----:B------:R-:W-:-:S04]  /*fb70*/  SHF.R.U32.HI R12, RZ, 0x7, R13 ;  /* 0x00000007ff0c7819 */ /* 0x000fc8000001160d */
[----:B------:R-:W-:Y:S01]  /*fb80*/  R2UR UR8, R8 ;  /* 0x00000000080872ca */ /* 0x000fe200000e0000 */
[----:B------:R-:W-:-:S05]  /*fb90*/  VIADD R8, R12, 0x9 ;  /* 0x000000090c087836 */ /* 0x000fca0000000000 */
[----:B------:R-:W-:-:S07]  /*fba0*/  SEL R8, R8, 0x9, !P1 ;  /* 0x0000000908087807 */ /* 0x000fce0004800000 */
[----:B------:R-:W-:-:S04]  /*fbb0*/  UIADD3 UR8, UR8, 0x21800, URZ ;  /* 0x0002180008087890 */ /* 0x000fc8000fffe03f */
[----:B------:R-:W-:-:S04]  /*fbc0*/  USHF.R.U32.HI UR8, URZ, 0x4, UR8 ;  /* 0x000000043f087899 */ /* 0x000fc80008011608 */
[----:B------:R-:W-:-:S04]  /*fbd0*/  ULOP3.LUT UR8, UR8, 0x3fff, URZ, 0xc0, !UPT ;  /* 0x00003fff08087892 */ /* 0x000fc8000f8ec03f */
[----:B------:R-:W-:-:S04]  /*fbe0*/  ULOP3.LUT UR8, UR8, 0x10000, URZ, 0xfc, !UPT ;  /* 0x0001000008087892 */ /* 0x000fc8000f8efc3f */
[----:B------:R-:W-:Y:S02]  /*fbf0*/  UIADD3 UR12, UR8, 0x2, URZ ;  /* 0x00000002080c7890 */ /* 0x000fe4000fffe03f */
[----:B------:R-:W-:Y:S02]  /*fc00*/  UIADD3 UR16, UR8, 0x4, URZ ;  /* 0x0000000408107890 */ /* 0x000fe4000fffe03f */
[----:B------:R-:W-:Y:S02]  /*fc10*/  UIADD3 UR20, UR8, 0x6, URZ ;  /* 0x0000000608147890 */ /* 0x000fe4000fffe03f */
[----:B------:R-:W-:Y:S01]  /*fc20*/  HGMMA.64x96x16.F32 R88, gdesc[UR8].tnspB, R88, gsb0 ;  /* 0x41600000085879f0 */ /* 0x000fe20008000858 */
[----:B------:R-:W-:Y:S02]  /*fc30*/  UIADD3 UR24, UR8, 0x600, URZ ;  /* 0x0000060008187890 */ /* 0x000fe4000fffe03f */
[----:B------:R-:W-:Y:S02]  /*fc40*/  UIADD3 UR28, UR8, 0x602, URZ ;  /* 0x00000602081c7890 */ /* 0x000fe4000fffe03f */
[----:B------:R-:W-:-:S02]  /*fc50*/  UIADD3 UR32, UR8, 0x604, URZ ;  /* 0x0000060408207890 */ /* 0x000fc4000fffe03f */
[----:B------:R-:W-:Y:S01]  /*fc60*/  UIADD3 UR44, UR8, 0x606, URZ ;  /* 0x00000606082c7890 */ /* 0x000fe2000fffe03f */
        /* <DEDUP_REMOVED lines=25> */
.L_x_1508:
[----:B------:R-:W2:Y:S01]  /*fe00*/  LDL R11, [R1+0x28] ;  /* 0x00002800010b7983 */ /* 0x000ea20000100800 */
[----:B0-----:R-:W0:Y:S03]  /*fe10*/  LDC R8, c[0x0][0x448] ;  /* 0x00011200ff087b82 */ /* 0x001e260000000800 */
[----:B------:R-:W2:Y:S01]  /*fe20*/  LDL R10, [R1+0x64] ;  /* 0x00006400010a7983 */ /* 0x000ea20000100800 */
[----:B0-----:R-:W-:-:S13]  /*fe30*/  ISETP.NE.AND P1, PT, R8, 0x1, PT ;  /* 0x000000010800780c */ /* 0x001fda0003f25270 */
[----:B------:R-:W0:Y:S08]  /*fe40*/  @P1 LDC R9, c[0x0][0x44c] ;  /* 0x00011300ff091b82 */ /* 0x000e300000000800 */
[----:B------:R-:W1:Y:S01]  /*fe50*/  @P1 LDC R8, c[0x0][0x450] ;  /* 0x00011400ff081b82 */ /* 0x000e620000000800 */
[----:B------:R-:W-:Y:S02]  /*fe60*/  UMOV UR50, UR42 ;  /* 0x0000002a00327c82 */ /* 0x000fe40008000000 */
[----:B------:R-:W-:Y:S01]  /*fe70*/  ULOP3.LUT UR8, URZ, UR50, URZ, 0x33, !UPT ;  /* 0x000000323f087292 */ /* 0x000fe2000f8e333f */
[----:B--2---:R-:W-:-:S04]  /*fe80*/  IMAD.IADD R13, R10, 0x1, R11 ;  /* 0x000000010a0d7824 */ /* 0x004fc800078e020b */
[----:B0-----:R-:W-:-:S05]  /*fe90*/  @P1 IMAD.HI.U32 R9, R13, R9, RZ ;  /* 0x000000090d091227 */ /* 0x001fca00078e00ff */
[----:B-1----:R-:W-:Y:S01]  /*fea0*/  @P1 SHF.R.U32.HI R13, RZ, R8, R9 ;  /* 0x00000008ff0d1219 */ /* 0x002fe20000011609 */
[----:B------:R-:W-:Y:S02]  /*feb0*/  IMAD R8, R6, 0x8, R2 ;  /* 0x0000000806087824 */ /* 0x000fe400078e0202 */
[----:B------:R-:W-:Y:S02]  /*fec0*/  IMAD.U32 R9, RZ, RZ, UR38 ;  /* 0x00000026ff097e24 */ /* 0x000fe4000f8e00ff */
[----:B------:R-:W-:-:S05]  /*fed0*/  VIADD R8, R8, 0x2d840 ;  /* 0x0002d84008087836 */ /* 0x000fca0000000000 */
[----:B------:R-:W-:Y:S01]  /*fee0*/  PRMT R8, R9, 0x654, R8 ;  /* 0x0000065409087816 */ /* 0x000fe20000000008 */
[----:B------:R-:W0:Y:S03]  /*fef0*/  SHFL.IDX PT, R20, R13, RZ, 0x1c1f ;  /* 0x001c1fff0d147589 */ /* 0x000e2600000e0000 */
[----:B------:R1:W-:Y:S02]  /*ff00*/  SYNCS.ARRIVE.TRANS64.RED.A1T0 RZ, [R8+URZ], RZ ;  /* 0x000000ff08ff79a7 */ /* 0x0003e4000810043f */
[----:B-1----:R-:W-:-:S05]  /*ff10*/  IMAD.SHL.U32 R8, R4, 0x80, RZ ;  /* 0x0000008004087824 */ /* 0x002fca00078e00ff */
[----:B------:R-:W-:Y:S02]  /*ff20*/  IADD3 R9, -R8, 0x1, RZ ;  /* 0x0000000108097810 */ /* 0x000fe40007ffe1ff */
[----:B------:R-:W-:-:S03]  /*ff30*/  PLOP3.LUT P1, PT, PT, PT, UP0, 0x40, 0x0 ;  /* 0x000000000000781c */ /* 0x000fc60003f2e808 */
[----:B------:R-:W-:-:S05]  /*ff40*/  IMAD R9, R142, -0x2, R9 ;  /* 0xfffffffe8e097824 */ /* 0x000fca00078e0209 */
[----:B------:R-:W-:-:S05]  /*ff50*/  IADD3 R11, -R140, R9, R141 ;  /* 0x000000098c0b7210 */ /* 0x000fca0007ffe18d */
[C---:B------:R-:W-:Y:S02]  /*ff60*/  VIADD R12, R11.reuse, UR49 ;  /* 0x000000310b0c7c36 */ /* 0x040fe40008000000 */
[----:B------:R-:W-:Y:S02]  /*ff70*/  VIADD R11, R11, UR8 ;  /* 0x000000080b0b7c36 */ /* 0x000fe40008000000 */
[C---:B0-----:R-:W-:Y:S02]  /*ff80*/  IMAD.IADD R10, R20.reuse, 0x1, R12 ;  /* 0x00000001140a7824 */ /* 0x041fe400078e020c */
[----:B------:R-:W-:Y:S01]  /*ff90*/  IMAD.IADD R9, R20, 0x1, R11 ;  /* 0x0000000114097824 */ /* 0x000fe200078e020b */
[----:B------:R-:W-:Y:S06]  /*ffa0*/  @P1 BRA `(.L_x_1509) ;  /* 0x0000000000581947 */ /* 0x000fec0003800000 */
[----:B------:R-:W-:Y:S01]  /*ffb0*/  IADD3 R20, -R140, R141, R20 ;  /* 0x0000008d8c147210 */ /* 0x000fe20007ffe114 */
[----:B------:R-:W-:Y:S03]  /*ffc0*/  BSSY B0, `(.L_x_1510) ;  /* 0x0000010000007945 */ /* 0x000fe60003800000 */
        /* <DEDUP_REMOVED lines=10> */
.L_x_1511:
[----:B------:R-:W-:-:S05]  /*10070*/  IMAD.U32 R21, RZ, RZ, UR41 ;  /* 0x00000029ff157e24 */ /* 0x000fca000f8e00ff */
[----:B------:R-:W-:-:S13]  /*10080*/  ISETP.NE.AND P1, PT, R21, 0x1, PT ;  /* 0x000000011500780c */ /* 0x000fda0003f25270 */
[----:B------:R-:W0:Y:S02]  /*10090*/  @P1 LDC.64 R14, c[0x0][0x9e8] ;  /* 0x00027a00ff0e1b82 */ /* 0x000e240000000a00 */
[----:B0-----:R-:W-:-:S05]  /*100a0*/  @P1 IMAD.HI.U32 R14, R20, R14, RZ ;  /* 0x0000000e140e1227 */ /* 0x001fca00078e00ff */
[----:B------:R-:W-:-:S07]  /*100b0*/  @P1 SHF.R.U32.HI R20, RZ, R15, R14 ;  /* 0x0000000fff141219 */ /* 0x000fce000001160e */
.L_x_1512:
[----:B------:R-:W-:Y:S05]  /*100c0*/  BSYNC B0 ;  /* 0x0000000000007941 */ /* 0x000fea0003800000 */
.L_x_1510:
[----:B------:R-:W-:-:S04]  /*100d0*/  IMAD R20, R20, R21, -R8 ;  /* 0x0000001514147224 */ /* 0x000fc800078e0a08 */
[----:B------:R-:W-:-:S05]  /*100e0*/  IMAD R20, R142, -0x2, R20 ;  /* 0xfffffffe8e147824 */ /* 0x000fca00078e0214 */
[----:B------:R-:W-:Y:S02]  /*100f0*/  VIMNMX R9, R9, R20, !PT ;  /* 0x0000001409097248 */ /* 0x000fe40007fe0100 */
[----:B------:R-:W-:-:S07]  /*10100*/  VIADDMNMX R10, R20, R21, R10, PT ;  /* 0x00000015140a7246 */ /* 0x000fce000380010a */
.L_x_1509:
[----:B------:R-:W-:Y:S01]  /*10110*/  ISETP.GT.AND P1, PT, R4, -0x1, PT ;  /* 0xffffffff0400780c */ /* 0x000fe20003f24270 */
[----:B------:R-:W0:Y:S03]  /*10120*/  SHFL.IDX PT, R13, R13, 0x1, 0x1c1f ;  /* 0x003c1f000d0d7f89 */ /* 0x000e2600000e0000 */
        /* <DEDUP_REMOVED lines=11> */
[----:B0-----:R-:W-:Y:S01]  /*101e0*/  IMAD.IADD R12, R12, 0x1, R13 ;  /* 0x000000010c0c7824 */ /* 0x001fe200078e020d */
[C---:B------:R-:W-:Y:S02]  /*101f0*/  ISETP.GT.AND P3, PT, R9.reuse, 0x9, P1 ;  /* 0x000000090900780c */ /* 0x040fe40000f64270 */
[----:B------:R-:W-:Y:S02]  /*10200*/  ISETP.GT.AND P2, PT, R9, 0x10, P1 ;  /* 0x000000100900780c */ /* 0x000fe40000f44270 */
[----:B------:R-:W-:Y:S02]  /*10210*/  FSEL R33, R33, -INF , !P4 ;  /* 0xff80000021217808 */ /* 0x000fe40006000000 */
[----:B------:R-:W-:Y:S02]  /*10220*/  ISETP.GT.AND P4, PT, R9, 0x20, P1 ;  /* 0x000000200900780c */ /* 0x000fe40000f84270 */
[----:B------:R-:W-:-:S02]  /*10230*/  ISETP.LT.OR P3, PT, R10, 0xa, P3 ;  /* 0x0000000a0a00780c */ /* 0x000fc40001f61670 */
[C---:B------:R-:W-:Y:S02]  /*10240*/  ISETP.LT.OR P2, PT, R10.reuse, 0x11, P2 ;  /* 0x000000110a00780c */ /* 0x040fe40001741670 */
[----:B------:R-:W-:Y:S02]  /*10250*/  ISETP.LT.OR P4, PT, R10, 0x21, P4 ;  /* 0x000000210a00780c */ /* 0x000fe40002781670 */
[----:B------:R-:W-:Y:S02]  /*10260*/  FSEL R29, R29, -INF , !P3 ;  /* 0xff8000001d1d7808 */ /* 0x000fe40005800000 */
[----:B------:R-:W-:Y:S02]  /*10270*/  FSEL R32, R32, -INF , !P2 ;  /* 0xff80000020207808 */ /* 0x000fe40005000000 */
[C---:B------:R-:W-:Y:S02]  /*10280*/  ISETP.GT.AND P3, PT, R9.reuse, 0x18, P1 ;  /* 0x000000180900780c */ /* 0x040fe40000f64270 */
[----:B------:R-:W-:-:S02]  /*10290*/  ISETP.GT.AND P2, PT, R9, 0x19, P1 ;  /* 0x000000190900780c */ /* 0x000fc40000f44270 */
[----:B------:R-:W-:Y:S02]  /*102a0*/  FSEL R40, R40, -INF , !P4 ;  /* 0xff80000028287808 */ /* 0x000fe40006000000 */
[----:B------:R-:W-:Y:S02]  /*102b0*/  ISETP.GT.AND P4, PT, R9, 0x29, P1 ;  /* 0x000000290900780c */ /* 0x000fe40000f84270 */
[C---:B------:R-:W-:Y:S02]  /*102c0*/  ISETP.LT.OR P3, PT, R10.reuse, 0x19, P3 ;  /* 0x000000190a00780c */ /* 0x040fe40001f61670 */
[C---:B------:R-:W-:Y:S02]  /*102d0*/  ISETP.LT.OR P2, PT, R10.reuse, 0x1a, P2 ;  /* 0x0000001a0a00780c */ /* 0x040fe40001741670 */
[----:B------:R-:W-:Y:S02]  /*102e0*/  ISETP.LT.OR P4, PT, R10, 0x2a, P4 ;  /* 0x0000002a0a00780c */ /* 0x000fe40002781670 */
[----:B------:R-:W-:-:S02]  /*102f0*/  FSEL R36, R36, -INF , !P3 ;  /* 0xff80000024247808 */ /* 0x000fc40005800000 */
[----:B------:R-:W-:Y:S02]  /*10300*/  FSEL R37, R37, -INF , !P2 ;  /* 0xff80000025257808 */ /* 0x000fe40005000000 */
        /* <DEDUP_REMOVED lines=57> */
[----:B------:R-:W-:Y:S02]  /*106a0*/  PLOP3.LUT P4, PT, PT, PT, UP0, 0x40, 0x0 ;  /* 0x000000000000781c */ /* 0x000fe40003f8e808 */
[----:B------:R-:W-:-:S02]  /*106b0*/  ISETP.LT.OR P3, PT, R10, 0x6a, P3 ;  /* 0x0000006a0a00780c */ /* 0x000fc40001f61670 */
[----:B------:R-:W-:Y:S02]  /*106c0*/  ISETP.LT.OR P2, PT, R10, 0x71, P2 ;  /* 0x000000710a00780c */ /* 0x000fe40001741670 */
[----:B------:R-:W-:Y:S02]  /*106d0*/  FSEL R77, R77, -INF , !P3 ;  /* 0xff8000004d4d7808 */ /* 0x000fe40005800000 */
[----:B------:R-:W-:Y:S02]  /*106e0*/  FSEL R80, R80, -INF , !P2 ;  /* 0xff80000050507808 */ /* 0x000fe40005000000 */
[C---:B------:R-:W-:Y:S02]  /*106f0*/  ISETP.GT.AND P3, PT, R9.reuse, 0x78, P1 ;  /* 0x000000780900780c */ /* 0x040fe40000f64270 */
[----:B------:R-:W-:Y:S01]  /*10700*/  ISETP.GT.AND P2, PT, R9, 0x79, P1 ;  /* 0x000000790900780c */ /* 0x000fe20000f44270 */
[----:B------:R-:W-:Y:S01]  /*10710*/  IMAD.IADD R9, R11, 0x1, R13 ;  /* 0x000000010b097824 */ /* 0x000fe200078e020d */
[----:B------:R-:W-:-:S02]  /*10720*/  ISETP.LT.OR P3, PT, R10, 0x79, P3 ;  /* 0x000000790a00780c */ /* 0x000fc40001f61670 */
[----:B------:R-:W-:Y:S02]  /*10730*/  ISETP.LT.OR P2, PT, R10, 0x7a, P2 ;  /* 0x0000007a0a00780c */ /* 0x000fe40001741670 */
[----:B------:R-:W-:Y:S02]  /*10740*/  FSEL R84, R84, -INF , !P3 ;  /* 0xff80000054547808 */ /* 0x000fe40005800000 */
[----:B------:R-:W-:Y:S01]  /*10750*/  FSEL R85, R85, -INF , !P2 ;  /* 0xff80000055557808 */ /* 0x000fe20005000000 */
[----:B------:R-:W-:Y:S08]  /*10760*/  @P4 BRA `(.L_x_1513) ;  /* 0x0000000000584947 */ /* 0x000ff00003800000 */
        /* <DEDUP_REMOVED lines=12> */
.L_x_1515:
[----:B------:R-:W-:-:S05]  /*10830*/  IMAD.U32 R14, RZ, RZ, UR41 ;  /* 0x00000029ff0e7e24 */ /* 0x000fca000f8e00ff */
[----:B------:R-:W-:-:S13]  /*10840*/  ISETP.NE.AND P2, PT, R14, 0x1, PT ;  /* 0x000000010e00780c */ /* 0x000fda0003f45270 */
[----:B------:R-:W0:Y:S02]  /*10850*/  @P2 LDC.64 R10, c[0x0][0x9e8] ;  /* 0x00027a00ff0a2b82 */ /* 0x000e240000000a00 */
[----:B0-----:R-:W-:-:S05]  /*10860*/  @P2 IMAD.HI.U32 R10, R13, R10, RZ ;  /* 0x0000000a0d0a2227 */ /* 0x001fca00078e00ff */
[----:B------:R-:W-:-:S07]  /*10870*/  @P2 SHF.R.U32.HI R13, RZ, R11, R10 ;  /* 0x0000000bff0d2219 */ /* 0x000fce000001160a */
.L_x_1516:
[----:B------:R-:W-:Y:S05]  /*10880*/  BSYNC B0 ;  /* 0x0000000000007941 */ /* 0x000fea0003800000 */
.L_x_1514:
[----:B------:R-:W-:-:S04]  /*10890*/  IMAD R8, R13, R14, -R8 ;  /* 0x0000000e0d087224 */ /* 0x000fc800078e0a08 */
[----:B------:R-:W-:-:S05]  /*108a0*/  IMAD R8, R142, -0x2, R8 ;  /* 0xfffffffe8e087824 */ /* 0x000fca00078e0208 */
[----:B------:R-:W-:Y:S02]  /*108b0*/  VIMNMX R9, R9, R8, !PT ;  /* 0x0000000809097248 */ /* 0x000fe40007fe0100 */
[----:B------:R-:W-:-:S07]  /*108c0*/  VIADDMNMX R12, R8, R14, R12, PT ;  /* 0x0000000e080c7246 */ /* 0x000fce000380010c */
.L_x_1513:
[----:B------:R-:W-:Y:S01]  /*108d0*/  FMNMX.FTZ R8, R24, R3, !PT ;  /* 0x0000000318087209 */ /* 0x000fe20007810000 */
[----:B------:R-:W-:Y:S01]  /*108e0*/  UMOV UR51, UR7 ;  /* 0x0000000700337c82 */ /* 0x000fe20008000000 */
[C---:B------:R-:W-:Y:S02]  /*108f0*/  ISETP.GT.AND P4, PT, R9.reuse, 0x1, P1 ;  /* 0x000000010900780c */ /* 0x040fe40000f84270 */
[C---:B------:R-:W-:Y:S02]  /*10900*/  ISETP.GT.AND P2, PT, R9.reuse, 0x8, P1 ;  /* 0x000000080900780c */ /* 0x040fe40000f44270 */
[----:B------:R-:W-:Y:S02]  /*10910*/  ISETP.GT.AND P3, PT, R9, 0x9, P1 ;  /* 0x000000090900780c */ /* 0x000fe40000f64270 */
[----:B------:R-:W-:Y:S02]  /*10920*/  FMNMX.FTZ R8, R25, R8, !PT ;  /* 0x0000000819087209 */ /* 0x000fe40007810000 */
[----:B------:R-:W-:-:S02]  /*10930*/  ISETP.LT.OR P4, PT, R12, 0x2, P4 ;  /* 0x000000020c00780c */ /* 0x000fc40002781670 */
[C---:B------:R-:W-:Y:S02]  /*10940*/  ISETP.LT.OR P2, PT, R12.reuse, 0x9, P2 ;  /* 0x000000090c00780c */ /* 0x040fe40001741670 */
[----:B------:R-:W-:Y:S02]  /*10950*/  ISETP.LT.OR P3, PT, R12, 0xa, P3 ;  /* 0x0000000a0c00780c */ /* 0x000fe40001f61670 */
[----:B------:R-:W-:Y:S02]  /*10960*/  FMNMX.FTZ R8, R28, R8, !PT ;  /* 0x000000081c087209 */ /* 0x000fe40007810000 */
[----:B------:R-:W-:Y:S02]  /*10970*/  FSEL R27, R27, -INF , !P4 ;  /* 0xff8000001b1b7808 */ /* 0x000fe40006000000 */
[----:B------:R-:W-:Y:S02]  /*10980*/  FSEL R30, R30, -INF , !P2 ;  /* 0xff8000001e1e7808 */ /* 0x000fe40005000000 */
[----:B------:R-:W-:-:S02]  /*10990*/  FSEL R31, R31, -INF , !P3 ;  /* 0xff8000001f1f7808 */ /* 0x000fc40005800000 */
[----:B------:R-:W-:Y:S02]  /*109a0*/  FMNMX.FTZ R8, R29, R8, !PT ;  /* 0x000000081d087209 */ /* 0x000fe40007810000 */
        /* <DEDUP_REMOVED lines=11> */
[C---:B------:R-:W-:Y:S02]  /*10a60*/  ISETP.GT.AND P4, PT, R9.reuse, 0x19, P1 ;  /* 0x000000190900780c */ /* 0x040fe40000f84270 */
[C---:B------:R-:W-:Y:S02]  /*10a70*/  ISETP.GT.AND P2, PT, R9.reuse, 0x20, P1 ;  /* 0x000000200900780c */ /* 0x040fe40000f44270 */
[----:B------:R-:W-:Y:S02]  /*10a80*/  ISETP.GT.AND P3, PT, R9, 0x21, P1 ;  /* 0x000000210900780c */ /* 0x000fe40000f64270 */
[----:B------:R-:W-:Y:S02]  /*10a90*/  FMNMX.FTZ R8, R36, R8, !PT ;  /* 0x0000000824087209 */ /* 0x000fe40007810000 */
[C---:B------:R-:W-:Y:S02]  /*10aa0*/  ISETP.LT.OR P4, PT, R12.reuse, 0x1a, P4 ;  /* 0x0000001a0c00780c */ /* 0x040fe40002781670 */
[----:B------:R-:W-:-:S02]  /*10ab0*/  ISETP.LT.OR P2, PT, R12, 0x21, P2 ;  /* 0x000000210c00780c */ /* 0x000fc40001741670 */
[----:B------:R-:W-:Y:S02]  /*10ac0*/  ISETP.LT.OR P3, PT, R12, 0x22, P3 ;  /* 0x000000220c00780c */ /* 0x000fe40001f61670 */
[----:B------:R-:W-:Y:S02]  /*10ad0*/  FMNMX.FTZ R8, R37, R8, !PT ;  /* 0x0000000825087209 */ /* 0x000fe40007810000 */
[----:B------:R-:W-:Y:S02]  /*10ae0*/  FSEL R39, R39, -INF , !P4 ;  /* 0xff80000027277808 */ /* 0x000fe40006000000 */
[----:B------:R-:W-:Y:S02]  /*10af0*/  FSEL R42, R42, -INF , !P2 ;  /* 0xff8000002a2a7808 */ /* 0x000fe40005000000 */
[----:B------:R-:W-:Y:S02]  /*10b00*/  FSEL R43, R43, -INF , !P3 ;  /* 0xff8000002b2b7808 */ /* 0x000fe40005800000 */
[----:B------:R-:W-:-:S02]  /*10b10*/  ISETP.GT.AND P4, PT, R9, 0x28, P1 ;  /* 0x000000280900780c */ /* 0x000fc40000f84270 */
[C---:B------:R-:W-:Y:S02]  /*10b20*/  ISETP.GT.AND P2, PT, R9.reuse, 0x29, P1 ;  /* 0x000000290900780c */ /* 0x040fe40000f44270 */
[----:B------:R-:W-:Y:S02]  /*10b30*/  ISETP.GT.AND P3, PT, R9, 0x30, P1 ;  /* 0x000000300900780c */ /* 0x000fe40000f64270 */
[----:B------:R-:W-:Y:S02]  /*10b40*/  FMNMX.FTZ R8, R40, R8, !PT ;  /* 0x0000000828087209 */ /* 0x000fe40007810000 */
[C---:B------:R-:W-:Y:S02]  /*10b50*/  ISETP.LT.OR P4, PT, R12.reuse, 0x29, P4 ;  /* 0x000000290c00780c */ /* 0x040fe40002781670 */
[C---:B------:R-:W-:Y:S02]  /*10b60*/  ISETP.LT.OR P2, PT, R12.reuse, 0x2a, P2 ;  /* 0x0000002a0c00780c */ /* 0x040fe40001741670 */
[----:B------:R-:W-:-:S02]  /*10b70*/  ISETP.LT.OR P3, PT, R12, 0x31, P3 ;  /* 0x000000310c00780c */ /* 0x000fc40001f61670 */
[----:B------:R-:W-:Y:S02]  /*10b80*/  FMNMX.FTZ R8, R41, R8, !PT ;  /* 0x0000000829087209 */ /* 0x000fe40007810000 */
[----:B------:R-:W-:Y:S02]  /*10b90*/  FSEL R46, R46, -INF , !P4 ;  /* 0xff8000002e2e7808 */ /* 0x000fe40006000000 */
[----:B------:R-:W-:Y:S02]  /*10ba0*/  FSEL R47, R47, -INF , !P2 ;  /* 0xff8000002f2f7808 */ /* 0x000fe40005000000 */
[----:B------:R-:W-:Y:S02]  /*10bb0*/  FSEL R50, R50, -INF , !P3 ;  /* 0xff80000032327808 */ /* 0x000fe40005800000 */
[C---:B------:R-:W-:Y:S02]  /*10bc0*/  ISETP.GT.AND P4, PT, R9.reuse, 0x31, P1 ;  /* 0x000000310900780c */ /* 0x040fe40000f84270 */
[----:B------:R-:W-:-:S02]  /*10bd0*/  ISETP.GT.AND P2, PT, R9, 0x38, P1 ;  /* 0x000000380900780c */ /* 0x000fc40000f44270 */
[----:B------:R-:W-:Y:S02]  /*10be0*/  ISETP.GT.AND P3, PT, R9, 0x39, P1 ;  /* 0x000000390900780c */ /* 0x000fe40000f64270 */
[----:B------:R-:W-:Y:S02]  /*10bf0*/  FMNMX.FTZ R8, R44, R8, !PT ;  /* 0x000000082c087209 */ /* 0x000fe40007810000 */
[C---:B------:R-:W-:Y:S02]  /*10c00*/  ISETP.LT.OR P4, PT, R12.reuse, 0x32, P4 ;  /* 0x000000320c00780c */ /* 0x040fe40002781670 */
[C---:B------:R-:W-:Y:S02]  /*10c10*/  ISETP.LT.OR P2, PT, R12.reuse, 0x39, P2 ;  /* 0x000000390c00780c */ /* 0x040fe40001741670 */
[----:B------:R-:W-:Y:S02]  /*10c20*/  ISETP.LT.OR P3, PT, R12, 0x3a, P3 ;  /* 0x0000003a0c00780c */ /* 0x000fe40001f61670 */
[----:B------:R-:W-:-:S02]  /*10c30*/  FMNMX.FTZ R8, R45, R8, !PT ;  /* 0x000000082d087209 */ /* 0x000fc40007810000 */
[----:B------:R-:W-:Y:S02]  /*10c40*/  FSEL R51, R51, -INF , !P4 ;  /* 0xff80000033337808 */ /* 0x000fe40006000000 */
[----:B------:R-:W-:Y:S02]  /*10c50*/  FSEL R54, R54, -INF , !P2 ;  /* 0xff80000036367808 */ /* 0x000fe40005000000 */
[----:B------:R-:W-:Y:S02]  /*10c60*/  FSEL R55, R55, -INF , !P3 ;  /* 0xff80000037377808 */ /* 0x000fe40005800000 */
[----:B------:R-:W-:Y:S02]  /*10c70*/  FMNMX.FTZ R8, R48, R8, !PT ;  /* 0x0000000830087209 */ /* 0x000fe40007810000 */
[----:B------:R-:W-:Y:S02]  /*10c80*/  LOP3.LUT R22, R22, 0xdfffffff, RZ, 0xc0, !PT ;  /* 0xdfffffff16167812 */ /* 0x000fe400078ec0ff */
[----:B------:R-:W-:-:S02]  /*10c90*/  ISETP.GT.AND P4, PT, R9, 0x40, P1 ;  /* 0x000000400900780c */ /* 0x000fc40000f84270 */
[C---:B------:R-:W-:Y:S02]  /*10ca0*/  ISETP.GT.AND P2, PT, R9.reuse, 0x41, P1 ;  /* 0x000000410900780c */ /* 0x040fe40000f44270 */
[----:B------:R-:W-:Y:S02]  /*10cb0*/  ISETP.GT.AND P3, PT, R9, 0x48, P1 ;  /* 0x000000480900780c */ /* 0x000fe40000f64270 */
[----:B------:R-:W-:Y:S02]  /*10cc0*/  FMNMX.FTZ R8, R49, R8, !PT ;  /* 0x0000000831087209 */ /* 0x000fe40007810000 */
[----:B------:R-:W-:Y:S02]  /*10cd0*/  @P0 LOP3.LUT R22, R22, 0x20000000, RZ, 0xfc, !PT ;  /* 0x2000000016160812 */ /* 0x000fe400078efcff */
[C---:B------:R-:W-:Y:S02]  /*10ce0*/  ISETP.LT.OR P4, PT, R12.reuse, 0x41, P4 ;  /* 0x000000410c00780c */ /* 0x040fe40002781670 */
[----:B------:R-:W-:-:S02]  /*10cf0*/  ISETP.LT.OR P2, PT, R12, 0x42, P2 ;  /* 0x000000420c00780c */ /* 0x000fc40001741670 */
[----:B------:R-:W-:Y:S02]  /*10d00*/  ISETP.LT.OR P3, PT, R12, 0x49, P3 ;  /* 0x000000490c00780c */ /* 0x000fe40001f61670 */
[----:B------:R-:W-:Y:S02]  /*10d10*/  ISETP.GT.AND P0, PT, R9, 0x61, P1 ;  /* 0x000000610900780c */ /* 0x000fe40000f04270 */
        /* <DEDUP_REMOVED lines=11> */
[----:B------:R-:W-:Y:S02]  /*10dd0*/  LOP3.LUT R22, R22, 0x7fffffff, RZ, 0xc0, !PT ;  /* 0x7fffffff16167812 */ /* 0x000fe400078ec0ff */
[----:B------:R-:W-:Y:S02]  /*10de0*/  FMNMX.FTZ R8, R56, R8, !PT ;  /* 0x0000000838087209 */ /* 0x000fe40007810000 */
[----:B------:R-:W-:Y:S02]  /*10df0*/  FSEL R63, R63, -INF , !P4 ;  /* 0xff8000003f3f7808 */ /* 0x000fe40006000000 */
[----:B------:R-:W-:Y:S02]  /*10e00*/  FSEL R66, R66, -INF , !P2 ;  /* 0xff80000042427808 */ /* 0x000fe40005000000 */
[----:B------:R-:W-:-:S02]  /*10e10*/  FSEL R67, R67, -INF , !P3 ;  /* 0xff80000043437808 */ /* 0x000fc40005800000 */
[C---:B------:R-:W-:Y:S02]  /*10e20*/  ISETP.GT.AND P4, PT, R9.reuse, 0x58, P1 ;  /* 0x000000580900780c */ /* 0x040fe40000f84270 */
[C---:B------:R-:W-:Y:S02]  /*10e30*/  ISETP.GT.AND P2, PT, R9.reuse, 0x59, P1 ;  /* 0x000000590900780c */ /* 0x040fe40000f44270 */
[C---:B------:R-:W-:Y:S02]  /*10e40*/  ISETP.GT.AND P3, PT, R9.reuse, 0x60, P1 ;  /* 0x000000600900780c */ /* 0x040fe40000f64270 */
[----:B------:R-:W-:Y:S02]  /*10e50*/  @P0 LOP3.LUT R22, R22, 0x80000000, RZ, 0xfc, !PT ;  /* 0x8000000016160812 */ /* 0x000fe400078efcff */
[----:B------:R-:W-:Y:S02]  /*10e60*/  ISETP.GT.AND P0, PT, R9, RZ, P1 ;  /* 0x000000ff0900720c */ /* 0x000fe40000f04270 */
[----:B------:R-:W-:-:S02]  /*10e70*/  FMNMX.FTZ R8, R57, R8, !PT ;  /* 0x0000000839087209 */ /* 0x000fc40007810000 */
[C---:B------:R-:W-:Y:S02]  /*10e80*/  ISETP.LT.OR P4, PT, R12.reuse, 0x59, P4 ;  /* 0x000000590c00780c */ /* 0x040fe40002781670 */
[C---:B------:R-:W-:Y:S02]  /*10e90*/  ISETP.LT.OR P2, PT, R12.reuse, 0x5a, P2 ;  /* 0x0000005a0c00780c */ /* 0x040fe40001741670 */
[----:B------:R-:W-:Y:S02]  /*10ea0*/  ISETP.LT.OR P3, PT, R12, 0x61, P3 ;  /* 0x000000610c00780c */ /* 0x000fe40001f61670 */
[----:B------:R-:W-:Y:S02]  /*10eb0*/  FMNMX.FTZ R8, R60, R8, !PT ;  /* 0x000000083c087209 */ /* 0x000fe40007810000 */
[----:B------:R-:W-:Y:S02]  /*10ec0*/  FSEL R70, R70, -INF , !P4 ;  /* 0xff80000046467808 */ /* 0x000fe40006000000 */
[----:B------:R-:W-:-:S02]  /*10ed0*/  FSEL R71, R71, -INF , !P2 ;  /* 0xff80000047477808 */ /* 0x000fc40005000000 */
[----:B------:R-:W-:Y:S02]  /*10ee0*/  FSEL R74, R74, -INF , !P3 ;  /* 0xff8000004a4a7808 */ /* 0x000fe40005800000 */
[C---:B------:R-:W-:Y:S02]  /*10ef0*/  ISETP.GT.AND P2, PT, R9.reuse, 0x68, P1 ;  /* 0x000000680900780c */ /* 0x040fe40000f44270 */
[C---:B------:R-:W-:Y:S02]  /*10f00*/  ISETP.GT.AND P3, PT, R9.reuse, 0x69, P1 ;  /* 0x000000690900780c */ /* 0x040fe40000f64270 */
[C---:B------:R-:W-:Y:S02]  /*10f10*/  ISETP.GT.AND P4, PT, R9.reuse, 0x70, P1 ;  /* 0x000000700900780c */ /* 0x040fe40000f84270 */
[C---:B------:R-:W-:Y:S02]  /*10f20*/  ISETP.GT.AND P5, PT, R9.reuse, 0x71, P1 ;  /* 0x000000710900780c */ /* 0x040fe40000fa4270 */
[----:B------:R-:W-:-:S02]  /*10f30*/  ISETP.GT.AND P6, PT, R9, 0x78, P1 ;  /* 0x000000780900780c */ /* 0x000fc40000fc4270 */
[----:B------:R-:W-:Y:S02]  /*10f40*/  FMNMX.FTZ R8, R61, R8, !PT ;  /* 0x000000083d087209 */ /* 0x000fe40007810000 */
[----:B------:R-:W-:Y:S02]  /*10f50*/  LOP3.LUT R22, R22, 0xfffffff7, RZ, 0xc0, !PT ;  /* 0xfffffff716167812 */ /* 0x000fe400078ec0ff */
[----:B------:R-:W-:Y:S02]  /*10f60*/  ISETP.GT.AND P1, PT, R9, 0x79, P1 ;  /* 0x000000790900780c */ /* 0x000fe40000f24270 */
[----:B------:R-:W-:Y:S02]  /*10f70*/  FMNMX.FTZ R8, R64, R8, !PT ;  /* 0x0000000840087209 */ /* 0x000fe40007810000 */
[----:B------:R-:W-:Y:S02]  /*10f80*/  @P0 LOP3.LUT R22, R22, 0x8, RZ, 0xfc, !PT ;  /* 0x0000000816160812 */ /* 0x000fe400078efcff */
[----:B------:R-:W-:-:S02]  /*10f90*/  FMNMX.FTZ R8, R65, R8, !PT ;  /* 0x0000000841087209 */ /* 0x000fc40007810000 */
[C---:B------:R-:W-:Y:S02]  /*10fa0*/  LOP3.LUT P0, RZ, R22.reuse, 0x80000000, RZ, 0xc0, !PT ;  /* 0x8000000016ff7812 */ /* 0x040fe4000780c0ff */
[----:B------:R-:W-:Y:S02]  /*10fb0*/  LOP3.LUT R22, R22, 0xfffffffd, RZ, 0xc0, !PT ;  /* 0xfffffffd16167812 */ /* 0x000fe400078ec0ff */
[----:B------:R-:W-:Y:S02]  /*10fc0*/  FMNMX.FTZ R8, R68, R8, !PT ;  /* 0x0000000844087209 */ /* 0x000fe40007810000 */
[----:B------:R-:W-:Y:S02]  /*10fd0*/  @P1 LOP3.LUT R22, R22, 0x2, RZ, 0xfc, !PT ;  /* 0x0000000216161812 */ /* 0x000fe400078efcff */
[----:B------:R-:W-:Y:S02]  /*10fe0*/  FMNMX.FTZ R8, R69, R8, !PT ;  /* 0x0000000845087209 */ /* 0x000fe40007810000 */
[----:B------:R-:W-:-:S02]  /*10ff0*/  LOP3.LUT P1, RZ, R22, 0x8, RZ, 0xc0, !PT ;  /* 0x0000000816ff7812 */ /* 0x000fc4000782c0ff */
[----:B------:R-:W-:Y:S02]  /*11000*/  FMNMX.FTZ R8, R72, R8, !PT ;  /* 0x0000000848087209 */ /* 0x000fe40007810000 */
[----:B------:R-:W-:Y:S02]  /*11010*/  ISETP.LT.OR P1, PT, R12, 0x1, P1 ;  /* 0x000000010c00780c */ /* 0x000fe40000f21670 */
[----:B------:R-:W-:Y:S02]  /*11020*/  FMNMX.FTZ R8, R73, R8, !PT ;  /* 0x0000000849087209 */ /* 0x000fe40007810000 */
[----:B------:R-:W-:Y:S02]  /*11030*/  FSEL R26, R26, -INF , !P1 ;  /* 0xff8000001a1a7808 */ /* 0x000fe40004800000 */
        /* <DEDUP_REMOVED lines=12> */
[----:B------:R-:W-:Y:S01]  /*11100*/  ISETP.LT.OR P0, PT, R12, 0x62, P0 ;  /* 0x000000620c00780c */ /* 0x000fe20000701670 */
[----:B------:R-:W0:Y:S01]  /*11110*/  SHFL.BFLY PT, R9, R8, 0x2, 0x1f ;  /* 0x0c401f0008097f89 */ /* 0x000e2200000e0000 */
[----:B------:R-:W-:-:S02]  /*11120*/  FMNMX.FTZ R10, R38, R10, !PT ;  /* 0x0000000a260a7209 */ /* 0x000fc40007810000 */
[----:B------:R-:W-:Y:S02]  /*11130*/  LOP3.LUT R22, R22, 0xffffffef, RZ, 0xc0, !PT ;  /* 0xffffffef16167812 */ /* 0x000fe400078ec0ff */
[----:B------:R-:W-:Y:S02]  /*11140*/  FMNMX.FTZ R10, R39, R10, !PT ;  /* 0x0000000a270a7209 */ /* 0x000fe40007810000 */
[----:B------:R-:W-:Y:S02]  /*11150*/  ISETP.LT.OR P4, PT, R12, 0x71, P4 ;  /* 0x000000710c00780c */ /* 0x000fe40002781670 */
[----:B------:R-:W-:Y:S02]  /*11160*/  FMNMX.FTZ R10, R42, R10, !PT ;  /* 0x0000000a2a0a7209 */ /* 0x000fe40007810000 */
[----:B------:R-:W-:Y:S02]  /*11170*/  ISETP.LT.OR P5, PT, R12, 0x72, P5 ;  /* 0x000000720c00780c */ /* 0x000fe40002fa1670 */
[----:B------:R-:W-:-:S02]  /*11180*/  FMNMX.FTZ R10, R43, R10, !PT ;  /* 0x0000000a2b0a7209 */ /* 0x000fc40007810000 */
[----:B------:R-:W-:Y:S02]  /*11190*/  @P0 LOP3.LUT R22, R22, 0x10, RZ, 0xfc, !PT ;  /* 0x0000001016160812 */ /* 0x000fe400078efcff */
[----:B------:R-:W-:Y:S02]  /*111a0*/  FMNMX.FTZ R10, R46, R10, !PT ;  /* 0x0000000a2e0a7209 */ /* 0x000fe40007810000 */
[----:B------:R-:W-:Y:S02]  /*111b0*/  ISETP.LT.OR P0, PT, R12, 0x69, P2 ;  /* 0x000000690c00780c */ /* 0x000fe40001701670 */
[----:B------:R-:W-:Y:S02]  /*111c0*/  FMNMX.FTZ R10, R47, R10, !PT ;  /* 0x0000000a2f0a7209 */ /* 0x000fe40007810000 */
[----:B------:R-:W-:Y:S02]  /*111d0*/  LOP3.LUT P2, RZ, R22, 0x2, RZ, 0xc0, !PT ;  /* 0x0000000216ff7812 */ /* 0x000fe4000784c0ff */
[----:B0-----:R-:W-:-:S02]  /*111e0*/  FMNMX.FTZ R8, R8, R9, !PT ;  /* 0x0000000908087209 */ /* 0x001fc40007810000 */
[----:B------:R-:W-:Y:S02]  /*111f0*/  FMNMX.FTZ R10, R50, R10, !PT ;  /* 0x0000000a320a7209 */ /* 0x000fe40007810000 */
[----:B------:R-:W-:Y:S01]  /*11200*/  LOP3.LUT R22, R22, 0xfffffffb, RZ, 0xc0, !PT ;  /* 0xfffffffb16167812 */ /* 0x000fe200078ec0ff */
[----:B------:R-:W0:Y:S01]  /*11210*/  SHFL.BFLY PT, R9, R8, 0x1, 0x1f ;  /* 0x0c201f0008097f89 */ /* 0x000e2200000e0000 */
[----:B------:R-:W-:Y:S02]  /*11220*/  FMNMX.FTZ R10, R51, R10, !PT ;  /* 0x0000000a330a7209 */ /* 0x000fe40007810000 */
[----:B------:R-:W-:Y:S02]  /*11230*/  @P0 LOP3.LUT R22, R22, 0x4, RZ, 0xfc, !PT ;  /* 0x0000000416160812 */ /* 0x000fe400078efcff */
[----:B------:R-:W-:Y:S02]  /*11240*/  FMNMX.FTZ R10, R54, R10, !PT ;  /* 0x0000000a360a7209 */ /* 0x000fe40007810000 */
[----:B------:R-:W-:-:S02]  /*11250*/  ISETP.LT.OR P0, PT, R12, 0x6a, P3 ;  /* 0x0000006a0c00780c */ /* 0x000fc40001f01670 */
[----:B------:R-:W-:Y:S02]  /*11260*/  FMNMX.FTZ R10, R55, R10, !PT ;  /* 0x0000000a370a7209 */ /* 0x000fe40007810000 */
[----:B------:R-:W-:Y:S02]  /*11270*/  LOP3.LUT R22, R22, 0xbfffffff, RZ, 0xc0, !PT ;  /* 0xbfffffff16167812 */ /* 0x000fe400078ec0ff */
[----:B------:R-:W-:Y:S02]  /*11280*/  FMNMX.FTZ R10, R58, R10, !PT ;  /* 0x0000000a3a0a7209 */ /* 0x000fe40007810000 */
[----:B------:R-:W-:Y:S02]  /*11290*/  FSEL R82, R82, -INF , !P4 ;  /* 0xff80000052527808 */ /* 0x000fe40006000000 */
[----:B------:R-:W-:Y:S02]  /*112a0*/  FMNMX.FTZ R10, R59, R10, !PT ;  /* 0x0000000a3b0a7209 */ /* 0x000fe40007810000 */
[----:B------:R-:W-:-:S02]  /*112b0*/  ISETP.LT.OR P6, PT, R12, 0x79, P6 ;  /* 0x000000790c00780c */ /* 0x000fc400037c1670 */
[----:B------:R-:W-:Y:S02]  /*112c0*/  FMNMX.FTZ R10, R62, R10, !PT ;  /* 0x0000000a3e0a7209 */ /* 0x000fe40007810000 */
[----:B------:R-:W-:Y:S02]  /*112d0*/  @P0 LOP3.LUT R22, R22, 0x40000000, RZ, 0xfc, !PT ;  /* 0x4000000016160812 */ /* 0x000fe400078efcff */
[----:B0-----:R-:W-:Y:S02]  /*112e0*/  FMNMX.FTZ R8, R8, R9, !PT ;  /* 0x0000000908087209 */ /* 0x001fe40007810000 */
[----:B------:R-:W-:Y:S02]  /*112f0*/  FMNMX.FTZ R10, R63, R10, !PT ;  /* 0x0000000a3f0a7209 */ /* 0x000fe40007810000 */
[----:B------:R-:W-:Y:S02]  /*11300*/  FSETP.NEU.FTZ.AND P3, PT, R8, -INF , PT ;  /* 0xff8000000800780b */ /* 0x000fe40003f7d000 */
[----:B------:R-:W-:-:S02]  /*11310*/  FMNMX.FTZ R10, R66, R10, !PT ;  /* 0x0000000a420a7209 */ /* 0x000fc40007810000 */
[----:B------:R-:W-:Y:S02]  /*11320*/  FSEL R9, R8, RZ, P3 ;  /* 0x000000ff08097208 */ /* 0x000fe40001800000 */
[----:B------:R-:W-:Y:S02]  /*11330*/  FMNMX.FTZ R10, R67, R10, !PT ;  /* 0x0000000a430a7209 */ /* 0x000fe40007810000 */
[----:B------:R-:W-:Y:S01]  /*11340*/  LOP3.LUT P0, RZ, R22, 0x10, RZ, 0xc0, !PT ;  /* 0x0000001016ff7812 */ /* 0x000fe2000780c0ff */
[----:B------:R-:W-:Y:S01]  /*11350*/  FADD.FTZ R3, -R9, R3 ;  /* 0x0000000309037221 */ /* 0x000fe20000010100 */
[----:B------:R-:W-:Y:S01]  /*11360*/  FMNMX.FTZ R10, R70, R10, !PT ;  /* 0x0000000a460a7209 */ /* 0x000fe20007810000 */
[----:B------:R-:W-:Y:S01]  /*11370*/  FMUL.FTZ R9, R8, UR51 ;  /* 0x0000003308097c20 */ /* 0x000fe20008410000 */
[----:B------:R-:W-:Y:S02]  /*11380*/  FSEL R75, R75, -INF , !P0 ;  /* 0xff8000004b4b7808 */ /* 0x000fe40004000000 */
[----:B------:R-:W-:-:S02]  /*11390*/  FMNMX.FTZ R10, R71, R10, !PT ;  /* 0x0000000a470a7209 */ /* 0x000fc40007810000 */
[----:B------:R-:W-:Y:S02]  /*113a0*/  FSEL R9, R9, RZ, P3 ;  /* 0x000000ff09097208 */ /* 0x000fe40001800000 */
[----:B------:R-:W-:Y:S02]  /*113b0*/  LOP3.LUT P3, RZ, R22, 0x4, RZ, 0xc0, !PT ;  /* 0x0000000416ff7812 */ /* 0x000fe4000786c0ff */
[----:B------:R-:W-:Y:S01]  /*113c0*/  FMNMX.FTZ R10, R74, R10, !PT ;  /* 0x0000000a4a0a7209 */ /* 0x000fe20007810000 */
[--C-:B------:R-:W-:Y:S01]  /*113d0*/  FFMA.FTZ R24, R24, UR51, -R9.reuse ;  /* 0x0000003318187c23 */ /* 0x100fe20008010809 */
[----:B------:R-:W-:Y:S01]  /*113e0*/  LOP3.LUT P0, RZ, R22, 0x40000000, RZ, 0xc0, !PT ;  /* 0x4000000016ff7812 */ /* 0x000fe2000780c0ff */
[--C-:B------:R-:W-:Y:S01]  /*113f0*/  FFMA.FTZ R25, R25, UR51, -R9.reuse ;  /* 0x0000003319197c23 */ /* 0x100fe20008010809 */
[----:B------:R-:W-:Y:S01]  /*11400*/  FSEL R78, R78, -INF , !P3 ;  /* 0xff8000004e4e7808 */ /* 0x000fe20005800000 */
[--C-:B------:R-:W-:Y:S01]  /*11410*/  FFMA.FTZ R28, R28, UR51, -R9.reuse ;  /* 0x000000331c1c7c23 */ /* 0x100fe20008010809 */
[----:B------:R-:W-:Y:S01]  /*11420*/  FMNMX.FTZ R10, R75, R10, !PT ;  /* 0x0000000a4b0a7209 */ /* 0x000fe20007810000 */
[----:B------:R-:W-:Y:S01]  /*11430*/  MUFU.EX2 R24, R24 ;  /* 0x0000001800187308 */ /* 0x000fe20000000800 */
[----:B------:R-:W-:Y:S01]  /*11440*/  FSEL R79, R79, -INF , !P0 ;  /* 0xff8000004f4f7808 */ /* 0x000fe20004000000 */
[--C-:B------:R-:W-:Y:S01]  /*11450*/  FFMA.FTZ R29, R29, UR51, -R9.reuse ;  /* 0x000000331d1d7c23 */ /* 0x100fe20008010809 */
[----:B------:R-:W-:Y:S01]  /*11460*/  FMNMX.FTZ R10, R78, R10, !PT ;  /* 0x0000000a4e0a7209 */ /* 0x000fe20007810000 */
[--C-:B------:R-:W-:Y:S01]  /*11470*/  FFMA.FTZ R32, R32, UR51, -R9.reuse ;  /* 0x0000003320207c23 */ /* 0x100fe20008010809 */
[----:B------:R-:W-:Y:S01]  /*11480*/  FSEL R83, R83, -INF , !P5 ;  /* 0xff80000053537808 */ /* 0x000fe20006800000 */
[--C-:B------:R-:W-:Y:S01]  /*11490*/  FFMA.FTZ R33, R33, UR51, -R9.reuse ;  /* 0x0000003321217c23 */ /* 0x100fe20008010809 */
[----:B------:R-:W-:Y:S01]  /*114a0*/  FMNMX.FTZ R10, R79, R10, !PT ;  /* 0x0000000a4f0a7209 */ /* 0x000fe20007810000 */
[----:B------:R-:W-:Y:S01]  /*114b0*/  MUFU.EX2 R25, R25 ;  /* 0x0000001900197308 */ /* 0x000fe20000000800 */
[----:B------:R-:W-:Y:S01]  /*114c0*/  ISETP.LT.OR P2, PT, R12, 0x7a, P2 ;  /* 0x0000007a0c00780c */ /* 0x000fe20001741670 */
[----:B------:R-:W-:Y:S01]  /*114d0*/  FMUL.FTZ R12, R3, UR51 ;  /* 0x00000033030c7c20 */ /* 0x000fe20008410000 */
[----:B------:R-:W-:Y:S01]  /*114e0*/  FMNMX.FTZ R10, R82, R10, !PT ;  /* 0x0000000a520a7209 */ /* 0x000fe20007810000 */
        /* <DEDUP_REMOVED lines=9> */
[--C-:B------:R-:W-:Y:S01]  /*11580*/  FFMA.FTZ R44, R44, UR51, -R9.reuse ;  /* 0x000000332c2c7c23 */ /* 0x100fe20008010809 */
[--C-:B------:R-:W-:Y:S01]  /*11590*/  FFMA.FTZ R45, R45, UR51, -R9.reuse ;  /* 0x000000332d2d7c23 */ /* 0x100fe20008010809 */
[----:B------:R-:W-:Y:S01]  /*115a0*/  FMNMX.FTZ R10, R87, R10, !PT ;  /* 0x0000000a570a7209 */ /* 0x000fe20007810000 */
[----:B------:R-:W-:Y:S01]  /*115b0*/  MUFU.EX2 R29, R29 ;  /* 0x0000001d001d7308 */ /* 0x000fe20000000800 */
[--C-:B------:R-:W-:Y:S01]  /*115c0*/  FFMA.FTZ R48, R48, UR51, -R9.reuse ;  /* 0x0000003330307c23 */ /* 0x100fe20008010809 */
[--C-:B------:R-:W-:Y:S01]  /*115d0*/  FFMA.FTZ R49, R49, UR51, -R9.reuse ;  /* 0x0000003331317c23 */ /* 0x100fe20008010809 */
[--C-:B------:R-:W-:Y:S01]  /*115e0*/  FFMA.FTZ R52, R52, UR51, -R9.reuse ;  /* 0x0000003334347c23 */ /* 0x100fe20008010809 */
[----:B------:R-:W0:Y:S01]  /*115f0*/  SHFL.BFLY PT, R11, R10, 0x2, 0x1f ;  /* 0x0c401f000a0b7f89 */ /* 0x000e2200000e0000 */
        /* <DEDUP_REMOVED lines=18> */
[----:B------:R-:W-:Y:S01]  /*11720*/  FFMA.FTZ R9, R85, UR51, -R9 ;  /* 0x0000003355097c23 */ /* 0x000fe20008010809 */
[----:B------:R-:W-:Y:S01]  /*11730*/  MUFU.EX2 R36, R36 ;  /* 0x0000002400247308 */ /* 0x000fe20000000800 */
[----:B------:R-:W-:-:S02]  /*11740*/  LOP3.LUT P0, RZ, R22, 0x20000000, RZ, 0xc0, !PT ;  /* 0x2000000016ff7812 */ /* 0x000fc4000780c0ff */
[----:B0-----:R-:W-:-:S05]  /*11750*/  FMNMX.FTZ R10, R10, R11, !PT ;  /* 0x0000000b0a0a7209 */ /* 0x001fca0007810000 */
[----:B------:R-:W-:Y:S01]  /*11760*/  MUFU.EX2 R37, R37 ;  /* 0x0000002500257308 */ /* 0x000fe20000000800 */
[----:B------:R-:W0:Y:S07]  /*11770*/  SHFL.BFLY PT, R11, R10, 0x1, 0x1f ;  /* 0x0c201f000a0b7f89 */ /* 0x000e2e00000e0000 */
[----:B------:R-:W-:Y:S08]  /*11780*/  MUFU.EX2 R40, R40 ;  /* 0x0000002800287308 */ /* 0x000ff00000000800 */
[----:B------:R-:W-:Y:S08]  /*11790*/  MUFU.EX2 R41, R41 ;  /* 0x0000002900297308 */ /* 0x000ff00000000800 */
[----:B------:R-:W-:Y:S01]  /*117a0*/  MUFU.EX2 R44, R44 ;  /* 0x0000002c002c7308 */ /* 0x000fe20000000800 */
[----:B0-----:R-:W-:-:S04]  /*117b0*/  FMNMX.FTZ R10, R10, R11, !PT ;  /* 0x0000000b0a0a7209 */ /* 0x001fc80007810000 */
[----:B------:R-:W-:-:S03]  /*117c0*/  FSETP.NEU.FTZ.AND P1, PT, R10, -INF , PT ;  /* 0xff8000000a00780b */ /* 0x000fc60003f3d000 */
[----:B------:R-:W-:Y:S01]  /*117d0*/  MUFU.EX2 R45, R45 ;  /* 0x0000002d002d7308 */ /* 0x000fe20000000800 */
[----:B------:R-:W-:-:S05]  /*117e0*/  FSEL R11, R10, RZ, P1 ;  /* 0x000000ff0a0b7208 */ /* 0x000fca0000800000 */
[----:B------:R-:W-:Y:S01]  /*117f0*/  FADD.FTZ R11, -R11, R0 ;  /* 0x000000000b0b7221 */ /* 0x000fe20000010100 */
[----:B------:R-:W-:Y:S01]  /*11800*/  FMUL.FTZ R0, R10, UR51 ;  /* 0x000000330a007c20 */ /* 0x000fe20008410000 */
[----:B------:R-:W-:Y:S04]  /*11810*/  MUFU.EX2 R48, R48 ;  /* 0x0000003000307308 */ /* 0x000fe80000000800 */
[----:B------:R-:W-:-:S04]  /*11820*/  FSEL R3, R0, RZ, P1 ;  /* 0x000000ff00037208 */ /* 0x000fc80000800000 */
        /* <DEDUP_REMOVED lines=34> */
[----:B------:R-:W-:Y:S01]  /*11a50*/  MUFU.EX2 R26, R26 ;  /* 0x0000001a001a7308 */ /* 0x000fe20000000800 */
[----:B0-----:R-:W-:-:S04]  /*11a60*/  FFMA.FTZ R139, R0, R139, R24 ;  /* 0x0000008b008b7223 */ /* 0x001fc80000010018 */
[----:B------:R-:W-:-:S03]  /*11a70*/  FADD.FTZ R139, R25, R139 ;  /* 0x0000008b198b7221 */ /* 0x000fc60000010000 */
[----:B------:R-:W0:Y:S08]  /*11a80*/  MUFU.EX2 R3, R3 ;  /* 0x0000000300037308 */ /* 0x000e300000000800 */
[----:B------:R-:W1:Y:S08]  /*11a90*/  MUFU.EX2 R14, R27 ;  /* 0x0000001b000e7308 */ /* 0x000e700000000800 */
[----:B------:R-:W2:Y:S01]  /*11aa0*/  MUFU.EX2 R27, R30 ;  /* 0x0000001e001b7308 */ /* 0x000ea20000000800 */
[----:B0-----:R-:W-:-:S07]  /*11ab0*/  FFMA.FTZ R5, R3, R5, R26 ;  /* 0x0000000503057223 */ /* 0x001fce000001001a */
        /* <DEDUP_REMOVED lines=22> */
[----:B------:R-:W-:-:S06]  /*11c20*/  FADD.FTZ R5, R48, R5 ;  /* 0x0000000530057221 */ /* 0x000fcc0000010000 */
        /* <DEDUP_REMOVED lines=88> */
.L_x_1517:
[----:B------:R-:W2:Y:S04]  /*121b0*/  LDL R38, [R1+0x38] ;  /* 0x0000380001267983 */ /* 0x000ea80000100800 */
[----:B------:R-:W3:Y:S01]  /*121c0*/  LDL R30, [R1+0x3c] ;  /* 0x00003c00011e7983 */ /* 0x000ee20000100800 */
[----:B------:R-:W-:Y:S01]  /*121d0*/  F2FP.F16.F32.PACK_AB R80, R81, R80 ;  /* 0x000000505150723e */ /* 0x000fe200000000ff */
[----:B------:R-:W-:Y:S01]  /*121e0*/  IMAD R18, R18, 0x8, R2 ;  /* 0x0000000812127824 */ /* 0x000fe200078e0202 */
[----:B------:R-:W-:Y:S01]  /*121f0*/  F2FP.F16.F32.PACK_AB R81, R83, R82 ;  /* 0x000000525351723e */ /* 0x000fe200000000ff */
[----:B------:R-:W-:Y:S01]  /*12200*/  IMAD.U32 R23, RZ, RZ, UR38 ;  /* 0x00000026ff177e24 */ /* 0x000fe2000f8e00ff */
[----:B------:R-:W-:Y:S01]  /*12210*/  F2FP.F16.F32.PACK_AB R82, R9, R84 ;  /* 0x000000540952723e */ /* 0x000fe200000000ff */
[----:B------:R-:W-:Y:S01]  /*12220*/  VIADD R18, R18, 0x2d860 ;  /* 0x0002d86012127836 */ /* 0x000fe20000000000 */
[----:B------:R-:W4:Y:S01]  /*12230*/  LDL R9, [R1+0x8] ;  /* 0x0000080001097983 */ /* 0x000f220000100800 */
[----:B------:R-:W-:-:S02]  /*12240*/  F2FP.F16.F32.PACK_AB R24, R25, R24 ;  /* 0x000000181918723e */ /* 0x000fc400000000ff */
[----:B------:R-:W-:Y:S02]  /*12250*/  F2FP.F16.F32.PACK_AB R25, R14, R26 ;  /* 0x0000001a0e19723e */ /* 0x000fe400000000ff */
[----:B------:R-:W-:Y:S02]  /*12260*/  F2FP.F16.F32.PACK_AB R32, R33, R32 ;  /* 0x000000202120723e */ /* 0x000fe400000000ff */
[----:B------:R-:W-:Y:S02]  /*12270*/  PRMT R18, R23, 0x654, R18 ;  /* 0x0000065417127816 */ /* 0x000fe40000000012 */
[----:B------:R-:W-:Y:S02]  /*12280*/  F2FP.F16.F32.PACK_AB R26, R29, R28 ;  /* 0x0000001c1d1a723e */ /* 0x000fe400000000ff */
[----:B------:R-:W-:Y:S01]  /*12290*/  F2FP.F16.F32.PACK_AB R27, R31, R27 ;  /* 0x0000001b1f1b723e */ /* 0x000fe200000000ff */
[----:B------:R0:W-:Y:S01]  /*122a0*/  SYNCS.ARRIVE.TRANS64.RED.A1T0 RZ, [R18+URZ], RZ ;  /* 0x000000ff12ff79a7 */ /* 0x0001e2000810043f */
[----:B------:R-:W-:-:S02]  /*122b0*/  F2FP.F16.F32.PACK_AB R33, R13, R34 ;  /* 0x000000220d21723e */ /* 0x000fc400000000ff */
[----:B------:R-:W-:Y:S01]  /*122c0*/  F2FP.F16.F32.PACK_AB R40, R41, R40 ;  /* 0x000000282928723e */ /* 0x000fe200000000ff */
[----:B------:R1:W-:Y:S01]  /*122d0*/  STSM.16.M88.4 [R143+0x21800], R24 ;  /* 0x021800188f007844 */ /* 0x0003e20000000200 */
        /* <DEDUP_REMOVED lines=21> */
[----:B------:R-:W-:Y:S01]  /*12430*/  F2FP.F16.F32.PACK_AB R83, R87, R86 ;  /* 0x000000565753723e */ /* 0x000fe200000000ff */
        /* <DEDUP_REMOVED lines=49> */
[----:B------:R-:W-:Y:S02]  /*12750*/  IMAD.MOV.U32 R3, RZ, RZ, R8 ;  /* 0x000000ffff037224 */ /* 0x000fe400078e0008 */
[----:B------:R-:W-:Y:S02]  /*12760*/  IMAD.MOV.U32 R23, RZ, RZ, R7 ;  /* 0x000000ffff177224 */ /* 0x000fe400078e0007 */
[----:B0-----:R-:W-:Y:S01]  /*12770*/  IMAD.MOV.U32 R18, RZ, RZ, R6 ;  /* 0x000000ffff127224 */ /* 0x001fe200078e0006 */
[----:B--2---:R1:W-:Y:S04]  /*12780*/  STSM.16.M88.4 [R38], R32 ;  /* 0x0000002026007844 */ /* 0x0043e80000000200 */
[----:B------:R1:W-:Y:S04]  /*12790*/  STSM.16.M88.4 [R145], R40 ;  /* 0x0000002891007844 */ /* 0x0003e80000000200 */
[----:B------:R1:W-:Y:S04]  /*127a0*/  STSM.16.M88.4 [R144], R48 ;  /* 0x0000003090007844 */ /* 0x0003e80000000200 */
[----:B------:R1:W-:Y:S04]  /*127b0*/  STSM.16.M88.4 [R143+0x27800], R56 ;  /* 0x027800388f007844 */ /* 0x0003e80000000200 */
[----:B---3--:R1:W-:Y:S04]  /*127c0*/  STSM.16.M88.4 [R30], R64 ;  /* 0x000000401e007844 */ /* 0x0083e80000000200 */
[----:B------:R1:W-:Y:S04]  /*127d0*/  STSM.16.M88.4 [R145+0x6000], R72 ;  /* 0x0060004891007844 */ /* 0x0003e80000000200 */
[----:B------:R1:W-:Y:S01]  /*127e0*/  STSM.16.M88.4 [R144+0x6000], R80 ;  /* 0x0060005090007844 */ /* 0x0003e20000000200 */
[----:B------:R-:W-:Y:S01]  /*127f0*/  @!PT LDS RZ, [RZ] ;  /* 0x00000000fffff984 */ /* 0x000fe20000000800 */
[----:B------:R-:W-:Y:S01]  /*12800*/  @!PT LDS RZ, [RZ] ;  /* 0x00000000fffff984 */ /* 0x000fe20000000800 */
[----:B------:R-:W-:Y:S01]  /*12810*/  @!PT LDS RZ, [RZ] ;  /* 0x00000000fffff984 */ /* 0x000fe20000000800 */
[----:B------:R-:W-:Y:S01]  /*12820*/  @!PT LDS RZ, [RZ] ;  /* 0x00000000fffff984 */ /* 0x000fe20000000800 */
[----:B------:R0:W-:Y:S06]  /*12830*/  MEMBAR.ALL.CTA ;  /* 0x0000000000007992 */ /* 0x0001ec0000008000 */
[----:B0-----:R-:W0:Y:S01]  /*12840*/  FENCE.VIEW.ASYNC.S ;  /* 0x00000000000073c6 */ /* 0x001e220000000000 */
[C---:B----4-:R-:W-:Y:S01]  /*12850*/  ISETP.GT.AND P1, PT, R4.reuse, R9, PT ;  /* 0x000000090400720c */ /* 0x050fe20003f24270 */
[----:B------:R-:W-:Y:S01]  /*12860*/  VIADD R4, R4, 0xffffffff ;  /* 0xffffffff04047836 */ /* 0x000fe20000000000 */
[----:B0-----:R-:W-:-:S11]  /*12870*/  NOP ;  /* 0x0000000000007918 */ /* 0x001fd60000000000 */
[----:B-1----:R-:W-:Y:S05]  /*12880*/  @P1 BRA `(.L_x_1518) ;  /* 0xffffffc800a01947 */ /* 0x002fea000383ffff */
[----:B------:R-:W-:Y:S02]  /*12890*/  IMAD.MOV.U32 R0, RZ, RZ, R10 ;  /* 0x000000ffff007224 */ /* 0x000fe400078e000a */
[----:B------:R-:W-:Y:S02]  /*128a0*/  IMAD.MOV.U32 R3, RZ, RZ, R8 ;  /* 0x000000ffff037224 */ /* 0x000fe400078e0008 */
[----:B------:R-:W-:Y:S02]  /*128b0*/  IMAD.MOV.U32 R18, RZ, RZ, R6 ;  /* 0x000000ffff127224 */ /* 0x000fe400078e0006 */
[----:B------:R-:W-:-:S07]  /*128c0*/  IMAD.MOV.U32 R23, RZ, RZ, R7 ;  /* 0x000000ffff177224 */ /* 0x000fce00078e0007 */
.L_x_1498:
[----:B------:R-:W2:Y:S01]  /*128d0*/  LDL R6, [R1+0x28] ;  /* 0x0000280001067983 */ /* 0x000ea20000100800 */
[----:B------:R-:W0:Y:S01]  /*128e0*/  LDC R7, c[0x0][0x448] ;  /* 0x00011200ff077b82 */ /* 0x000e220000000800 */
[----:B------:R-:W-:Y:S02]  /*128f0*/  LOP3.LUT R22, R22, 0xfffffffb, RZ, 0xc0, !PT ;  /* 0xfffffffb16167812 */ /* 0x000fe400078ec0ff */
[----:B------:R-:W-:-:S05]  /*12900*/  IADD3 R9, R141, 0x1, -R140 ;  /* 0x000000018d097810 */ /* 0x000fca0007ffe88c */
[----:B------:R-:W1:Y:S01]  /*12910*/  LDC R10, c[0x0][0x9e4] ;  /* 0x00027900ff0a7b82 */ /* 0x000e620000000800 */
[----:B0-----:R-:W-:-:S13]  /*12920*/  ISETP.NE.AND P1, PT, R7, 0x1, PT ;  /* 0x000000010700780c */ /* 0x001fda0003f25270 */
[----:B------:R-:W0:Y:S01]  /*12930*/  @P1 LDC R7, c[0x0][0x44c] ;  /* 0x00011300ff071b82 */ /* 0x000e220000000800 */
[----:B------:R-:W-:-:S04]  /*12940*/  @P1 LOP3.LUT R22, R22, 0x4, RZ, 0xfc, !PT ;  /* 0x0000000416161812 */ /* 0x000fc800078efcff */
[----:B------:R-:W-:-:S03]  /*12950*/  LOP3.LUT R22, R22, 0xfffffff7, RZ, 0xc0, !PT ;  /* 0xfffffff716167812 */ /* 0x000fc600078ec0ff */
[----:B------:R-:W3:Y:S01]  /*12960*/  @P1 LDC R8, c[0x0][0x450] ;  /* 0x00011400ff081b82 */ /* 0x000ee20000000800 */
[----:B--2---:R-:W-:-:S04]  /*12970*/  VIADD R6, R6, 0xbf ;  /* 0x000000bf06067836 */ /* 0x004fc80000000000 */
[----:B0-----:R-:W-:-:S05]  /*12980*/  @P1 IMAD.HI.U32 R7, R6, R7, RZ ;  /* 0x0000000706071227 */ /* 0x001fca00078e00ff */
[----:B---3--:R-:W-:Y:S02]  /*12990*/  @P1 SHF.R.U32.HI R6, RZ, R8, R7 ;  /* 0x00000008ff061219 */ /* 0x008fe40000011607 */
[----:B-1----:R-:W-:-:S03]  /*129a0*/  ISETP.GE.AND P1, PT, R10, 0x1, PT ;  /* 0x000000010a00780c */ /* 0x002fc60003f26270 */
[----:B------:R-:W-:-:S04]  /*129b0*/  IMAD.IADD R6, R9, 0x1, R6 ;  /* 0x0000000109067824 */ /* 0x000fc800078e0206 */
[----:B------:R-:W-:-:S06]  /*129c0*/  VIADD R8, R6, -UR50 ;  /* 0x8000003206087c36 */ /* 0x000fcc0008000000 */
[----:B------:R-:W-:Y:S01]  /*129d0*/  @P1 LOP3.LUT R22, R22, 0x8, RZ, 0xfc, !PT ;  /* 0x0000000816161812 */ /* 0x000fe200078efcff */
[----:B------:R-:W-:Y:S06]  /*129e0*/  @!P1 BRA `(.L_x_1519) ;  /* 0x0000000000489947 */ /* 0x000fec0003800000 */
[----:B------:R-:W-:Y:S01]  /*129f0*/  IMAD.MOV.U32 R9, RZ, RZ, R6 ;  /* 0x000000ffff097224 */ /* 0x000fe200078e0006 */
[----:B------:R-:W-:Y:S04]  /*12a00*/  BSSY B0, `(.L_x_1520) ;  /* 0x000000e000007945 */ /* 0x000fe80003800000 */
[----:B------:R-:W-:-:S13]  /*12a10*/  ISETP.GT.AND P1, PT, R9, -0x1, PT ;  /* 0xffffffff0900780c */ /* 0x000fda0003f24270 */
        /* <DEDUP_REMOVED lines=8> */
.L_x_1521:
[----:B------:R-:W-:-:S13]  /*12aa0*/  ISETP.NE.AND P1, PT, R10, 0x1, PT ;  /* 0x000000010a00780c */ /* 0x000fda0003f25270 */
[----:B------:R-:W0:Y:S02]  /*12ab0*/  @P1 LDC.64 R6, c[0x0][0x9e8] ;  /* 0x00027a00ff061b82 */ /* 0x000e240000000a00 */
[----:B0-----:R-:W-:-:S05]  /*12ac0*/  @P1 IMAD.HI.U32 R6, R9, R6, RZ ;  /* 0x0000000609061227 */ /* 0x001fca00078e00ff */
[----:B------:R-:W-:-:S07]  /*12ad0*/  @P1 SHF.R.U32.HI R9, RZ, R7, R6 ;  /* 0x00000007ff091219 */ /* 0x000fce0000011606 */
.L_x_1522:
[----:B------:R-:W-:Y:S05]  /*12ae0*/  BSYNC B0 ;  /* 0x0000000000007941 */ /* 0x000fea0003800000 */
.L_x_1520:
[----:B------:R-:W-:-:S05]  /*12af0*/  IMAD R9, R9, R10, RZ ;  /* 0x0000000a09097224 */ /* 0x000fca00078e02ff */
[----:B------:R-:W-:-:S07]  /*12b00*/  VIMNMX R8, R8, R9, !PT ;  /* 0x0000000908087248 */ /* 0x000fce0007fe0100 */
.L_x_1519:
[----:B------:R-:W2:Y:S01]  /*12b10*/  LDL R6, [R1+0x68] ;  /* 0x0000680001067983 */ /* 0x000ea20000100800 */
[----:B------:R-:W-:-:S05]  /*12b20*/  VIADD R8, R8, 0x7f ;  /* 0x0000007f08087836 */ /* 0x000fca0000000000 */
[----:B------:R-:W-:-:S04]  /*12b30*/  SHF.R.S32.HI R7, RZ, 0x1f, R8 ;  /* 0x0000001fff077819 */ /* 0x000fc80000011408 */
[----:B------:R-:W-:-:S04]  /*12b40*/  LEA.HI R7, R7, R8, RZ, 0x7 ;  /* 0x0000000807077211 */ /* 0x000fc800078f38ff */
[----:B------:R-:W-:-:S04]  /*12b50*/  SHF.R.S32.HI R7, RZ, 0x7, R7 ;  /* 0x00000007ff077819 */ /* 0x000fc80000011407 */
[----:B--2---:R-:W-:-:S04]  /*12b60*/  VIMNMX R6, R6, R7, !PT ;  /* 0x0000000706067248 */ /* 0x004fc80007fe0100 */
[----:B------:R-:W-:Y:S01]  /*12b70*/  ISETP.GE.AND P1, PT, R4, R6, PT ;  /* 0x000000060400720c */ /* 0x000fe20003f26270 */
[----:B------:R0:W-:-:S12]  /*12b80*/  STL [R1+0x8], R6 ;  /* 0x0000080601007387 */ /* 0x0001d80000100800 */
[----:B0-----:R-:W-:Y:S05]  /*12b90*/  @!P1 BRA `(.L_x_1523) ;  /* 0x0000002400209947 */ /* 0x001fea0003800000 */
[----:B------:R-:W-:Y:S02]  /*12ba0*/  IMAD.MOV.U32 R8, RZ, RZ, R0 ;  /* 0x000000ffff087224 */ /* 0x000fe400078e0000 */
[----:B------:R-:W-:Y:S02]  /*12bb0*/  IMAD.MOV.U32 R9, RZ, RZ, R3 ;  /* 0x000000ffff097224 */ /* 0x000fe400078e0003 */
[----:B------:R-:W-:Y:S02]  /*12bc0*/  IMAD.MOV.U32 R7, RZ, RZ, R23 ;  /* 0x000000ffff077224 */ /* 0x000fe400078e0017 */
[----:B------:R-:W-:-:S07]  /*12bd0*/  IMAD.MOV.U32 R6, RZ, RZ, R18 ;  /* 0x000000ffff067224 */ /* 0x000fce00078e0012 */
.L_x_1535:
[----:B------:R-:W2:Y:S01]  /*12be0*/  LDL R3, [R1+0xc] ;  /* 0x00000c0001037983 */ /* 0x000ea20000100800 */
[----:B------:R-:W-:Y:S01]  /*12bf0*/  ISETP.NE.AND P1, PT, R6, 0x1, PT ;  /* 0x000000010600780c */ /* 0x000fe20003f25270 */
[----:B------:R-:W-:Y:S05]  /*12c00*/  YIELD ;  /* 0x0000000000007946 */ /* 0x000fea0003800000 */
[----:B------:R-:W-:-:S04]  /*12c10*/  SEL R0, RZ, 0x1, P1 ;  /* 0x00000001ff007807 */ /* 0x000fc80000800000 */
[----:B------:R-:W-:Y:S02]  /*12c20*/  LOP3.LUT R23, R7, R0, RZ, 0x3c, !PT ;  /* 0x0000000007177212 */ /* 0x000fe400078e3cff */
[----:B--2---:R-:W-:-:S13]  /*12c30*/  ISETP.NE.AND P1, PT, R3, RZ, PT ;  /* 0x000000ff0300720c */ /* 0x004fda0003f25270 */
[----:B------:R-:W-:Y:S05]  /*12c40*/  @P1 BRA `(.L_x_1524) ;  /* 0x00000000003c1947 */ /* 0x000fea0003800000 */
[----:B------:R-:W-:Y:S05]  /*12c50*/  @!P0 BRA `(.L_x_1525) ;  /* 0x0000000000048947 */ /* 0x000fea0003800000 */
[----:B------:R-:W-:Y:S01]  /*12c60*/  BPT.TRAP 0x1 ;  /* 0x000000040000795c */ /* 0x000fe20000300000 */
.L_x_1525:
        /* <DEDUP_REMOVED lines=8> */
.L_x_1526:
[----:B------:R-:W-:Y:S04]  /*12cf0*/  BSSY B0, `(.L_x_1524) ;  /* 0x0000004000007945 */ /* 0x000fe80003800000 */
[----:B-1----:R-:W-:Y:S05]  /*12d00*/  @P2 BRA `(.L_x_1527) ;  /* 0x0000000000082947 */ /* 0x002fea0003800000 */
[----:B------:R-:W1:Y:S02]  /*12d10*/  SYNCS.PHASECHK.TRANS64.TRYWAIT P2, [R3+URZ+0x2d830], R0 ;  /* 0x02d83000030075a7 */ /* 0x000e64000804017f */
[----:B-1----:R-:W-:Y:S05]  /*12d20*/  @!P2 BRA `(.L_x_1528) ;  /* 0x000001000090a947 */ /* 0x002fea0003800000 */
.L_x_1527:
[----:B------:R-:W-:Y:S05]  /*12d30*/  BSYNC B0 ;  /* 0x0000000000007941 */ /* 0x000fea0003800000 */
.L_x_1524:
[----:B01----:R-:W2:Y:S01]  /*12d40*/  LDL R3, [R1+0x10] ;  /* 0x0000100001037983 */ /* 0x003ea20000100800 */
[----:B------:R-:W0:Y:S01]  /*12d50*/  S2R R0, SR_TID.X ;  /* 0x0000000000007919 */ /* 0x000e220000002100 */
[----:B------:R-:W-:Y:S01]  /*12d60*/  VIADD R18, R6, 0x1 ;  /* 0x0000000106127836 */ /* 0x000fe20000000000 */
[----:B------:R-:W-:Y:S05]  /*12d70*/  WARPSYNC.ALL ;  /* 0x0000000000007948 */ /* 0x000fea0003800000 */
[----:B------:R-:W-:-:S04]  /*12d80*/  ISETP.NE.AND P2, PT, R18, 0x2, PT ;  /* 0x000000021200780c */ /* 0x000fc80003f45270 */
[----:B------:R-:W-:Y:S02]  /*12d90*/  SEL R18, R18, RZ, P2 ;  /* 0x000000ff12127207 */ /* 0x000fe40001000000 */
[----:B0-----:R-:W-:-:S05]  /*12da0*/  SHF.R.U32.HI R0, RZ, 0x7, R0 ;  /* 0x00000007ff007819 */ /* 0x001fca0000011600 */
[----:B------:R-:W-:-:S05]  /*12db0*/  VIADD R0, R0, 0x8 ;  /* 0x0000000800007836 */ /* 0x000fca0000000000 */
[----:B------:R0:W-:Y:S01]  /*12dc0*/  BAR.SYNC.DEFER_BLOCKING R0, 0x100 ;  /* 0x000400000000751d */ /* 0x0001e20000010000 */
[----:B------:R-:W-:Y:S01]  /*12dd0*/  IMAD.MOV.U32 R11, RZ, RZ, -0x7fffffe0 ;  /* 0x80000020ff0b7424 */ /* 0x000fe200078e00ff */
        /* <DEDUP_REMOVED lines=54> */
.L_x_1530:
[----:B------:R-:W-:Y:S01]  /*13140*/  SHF.L.U32 R0, R7, 0x1f, RZ ;  /* 0x0000001f07007819 */ /* 0x000fe200000006ff */
[----:B------:R-:W-:-:S04]  /*13150*/  IMAD R3, R6, 0x8, R2 ;  /* 0x0000000806037824 */ /* 0x000fc800078e0202 */
[----:B------:R0:W1:Y:S01]  /*13160*/  SYNCS.PHASECHK.TRANS64.TRYWAIT P1, [R3+URZ+0x2d850], R0 ;  /* 0x02d85000030075a7 */ /* 0x000062000802017f */
[----:B------:R-:W-:Y:S05]  /*13170*/  @!P0 BRA `(.L_x_1531) ;  /* 0x0000000000048947 */ /* 0x000fea0003800000 */
[----:B------:R-:W-:Y:S01]  /*13180*/  BPT.TRAP 0x1 ;  /* 0x000000040000795c */ /* 0x000fe20000300000 */
.L_x_1531:
[----:B-1----:R-:W-:Y:S05]  /*13190*/  @P1 BRA `(.L_x_1529) ;  /* 0x0000000000081947 */ /* 0x002fea0003800000 */
[----:B------:R-:W1:Y:S02]  /*131a0*/  SYNCS.PHASECHK.TRANS64.TRYWAIT P1, [R3+URZ+0x2d850], R0 ;  /* 0x02d85000030075a7 */ /* 0x000e64000802017f */
[----:B-1----:R-:W-:Y:S05]  /*131b0*/  @!P1 BRA `(.L_x_1532) ;  /* 0x000000fc00809947 */ /* 0x002fea0003800000 */
.L_x_1529:
[----:B------:R-:W2:Y:S01]  /*131c0*/  LDL R7, [R1+0x54] ;  /* 0x0000540001077983 */ /* 0x000ea20000100800 */
[----:B01----:R-:W-:Y:S01]  /*131d0*/  VIADD R0, R2, 0x400 ;  /* 0x0000040002007836 */ /* 0x003fe20000000000 */
[----:B------:R-:W-:Y:S05]  /*131e0*/  WARPSYNC.ALL ;  /* 0x0000000000007948 */ /* 0x000fea0003800000 */
[----:B------:R-:W-:Y:S01]  /*131f0*/  SHF.R.U32.HI R0, RZ, 0x4, R0 ;  /* 0x00000004ff007819 */ /* 0x000fe20000011600 */
[----:B------:R-:W-:Y:S01]  /*13200*/  IMAD.MOV.U32 R11, RZ, RZ, -0x7fffffe0 ;  /* 0x80000020ff0b7424 */ /* 0x000fe200078e00ff */
[----:B------:R-:W-:Y:S01]  /*13210*/  WARPGROUP.ARRIVE ;  /* 0x00000000000079c5 */ /* 0x000fe20000000000 */
[----:B------:R-:W-:Y:S01]  /*13220*/  IMAD.MOV.U32 R13, RZ, RZ, -0x7fffffe0 ;  /* 0x80000020ff0d7424 */ /* 0x000fe200078e00ff */
[----:B------:R-:W-:-:S02]  /*13230*/  LOP3.LUT R0, R0, 0x3fff, RZ, 0xc0, !PT ;  /* 0x00003fff00007812 */ /* 0x000fc400078ec0ff */
[C---:B------:R-:W-:Y:S02]  /*13240*/  R2UR UR11, R11.reuse ;  /* 0x000000000b0b72ca */ /* 0x040fe400000e0000 */
[----:B------:R-:W-:Y:S02]  /*13250*/  LOP3.LUT R0, R0, 0x2000000, RZ, 0xfc, !PT ;  /* 0x0200000000007812 */ /* 0x000fe400078efcff */
[----:B------:R-:W-:Y:S01]  /*13260*/  R2UR UR47, R11 ;  /* 0x000000000b2f72ca */ /* 0x000fe200000e0000 */
[----:B------:R-:W-:Y:S01]  /*13270*/  IMAD.MOV.U32 R11, RZ, RZ, 0x40000040 ;  /* 0x40000040ff0b7424 */ /* 0x000fe200078e00ff */
[C---:B------:R-:W-:Y:S01]  /*13280*/  R2UR UR15, R13.reuse ;  /* 0x000000000d0f72ca */ /* 0x040fe200000e0000 */
[----:B------:R-:W-:Y:S01]  /*13290*/  IMAD R10, R6, 0x600, R0 ;  /* 0x00000600060a7824 */ /* 0x000fe200078e0200 */
[----:B------:R-:W-:Y:S02]  /*132a0*/  R2UR UR19, R13 ;  /* 0x000000000d1372ca */ /* 0x000fe400000e0000 */
[----:B------:R-:W-:Y:S01]  /*132b0*/  R2UR UR9, R11 ;  /* 0x000000000b0972ca */ /* 0x000fe200000e0000 */
[C---:B------:R-:W-:Y:S01]  /*132c0*/  VIADD R12, R10.reuse, 0x40 ;  /* 0x000000400a0c7836 */ /* 0x040fe20000000000 */
[----:B------:R-:W-:Y:S01]  /*132d0*/  R2UR UR10, R10 ;  /* 0x000000000a0a72ca */ /* 0x000fe200000e0000 */
[----:B------:R-:W-:Y:S01]  /*132e0*/  IMAD.MOV.U32 R11, RZ, RZ, 0x40000040 ;  /* 0x40000040ff0b7424 */ /* 0x000fe200078e00ff */
[----:B------:R-:W-:-:S02]  /*132f0*/  R2UR UR23, R13 ;  /* 0x000000000d1772ca */ /* 0x000fc400000e0000 */
[----:B------:R-:W-:Y:S01]  /*13300*/  R2UR UR14, R12 ;  /* 0x000000000c0e72ca */ /* 0x000fe200000e0000 */
[----:B------:R-:W-:Y:S01]  /*13310*/  VIADD R12, R10, 0x80 ;  /* 0x000000800a0c7836 */ /* 0x000fe20000000000 */
[C---:B------:R-:W-:Y:S02]  /*13320*/  R2UR UR27, R13.reuse ;  /* 0x000000000d1b72ca */ /* 0x040fe400000e0000 */
[C---:B------:R-:W-:Y:S02]  /*13330*/  R2UR UR31, R13.reuse ;  /* 0x000000000d1f72ca */ /* 0x040fe400000e0000 */
[----:B------:R-:W-:Y:S01]  /*13340*/  R2UR UR18, R12 ;  /* 0x000000000c1272ca */ /* 0x000fe200000e0000 */
[----:B------:R-:W-:Y:S01]  /*13350*/  VIADD R12, R10, 0xc0 ;  /* 0x000000c00a0c7836 */ /* 0x000fe20000000000 */
[----:B------:R-:W-:Y:S01]  /*13360*/  R2UR UR35, R13 ;  /* 0x000000000d2372ca */ /* 0x000fe200000e0000 */
[----:B------:R-:W-:Y:S01]  /*13370*/  IMAD.MOV.U32 R13, RZ, RZ, 0x40000040 ;  /* 0x40000040ff0d7424 */ /* 0x000fe200078e00ff */
[----:B------:R-:W-:-:S02]  /*13380*/  R2UR UR45, R11 ;  /* 0x000000000b2d72ca */ /* 0x000fc400000e0000 */
        /* <DEDUP_REMOVED lines=8> */
[----:B------:R-:W-:Y:S01]  /*13410*/  R2UR UR30, R12 ;  /* 0x000000000c1e72ca */ /* 0x000fe200000e0000 */
[C---:B------:R-:W-:Y:S01]  /*13420*/  VIADD R12, R10.reuse, 0x180 ;  /* 0x000001800a0c7836 */ /* 0x040fe20000000000 */
[----:B------:R-:W-:Y:S01]  /*13430*/  R2UR UR21, R13 ;  /* 0x000000000d1572ca */ /* 0x000fe200000e0000 */
[----:B------:R-:W-:Y:S02]  /*13440*/  VIADD R10, R10, 0x1c0 ;  /* 0x000001c00a0a7836 */ /* 0x000fe40000000000 */
[----:B------:R-:W-:Y:S01]  /*13450*/  IMAD.MOV.U32 R13, RZ, RZ, 0x40000040 ;  /* 0x40000040ff0d7424 */ /* 0x000fe200078e00ff */
[----:B------:R-:W-:Y:S02]  /*13460*/  R2UR UR34, R12 ;  /* 0x000000000c2272ca */ /* 0x000fe400000e0000 */
[----:B------:R-:W-:Y:S02]  /*13470*/  R2UR UR46, R10 ;  /* 0x000000000a2e72ca */ /* 0x000fe400000e0000 */
        /* <DEDUP_REMOVED lines=9> */
[----:B------:R-:W-:Y:S01]  /*13510*/  R2UR UR12, R12 ;  /* 0x000000000c0c72ca */ /* 0x000fe200000e0000 */
[----:B------:R-:W-:-:S05]  /*13520*/  VIADD R12, R10, 0x4 ;  /* 0x000000040a0c7836 */ /* 0x000fca0000000000 */
        /* <DEDUP_REMOVED lines=10> */
[----:B------:R-:W-:Y:S01]  /*135d0*/  ISETP.GE.U32.AND P1, PT, R7, 0x180, PT ;  /* 0x000001800700780c */ /* 0x000fe20003f26070 */
[----:B------:R-:W-:Y:S02]  /*135e0*/  VIADD R10, R10, 0x606 ;  /* 0x000006060a0a7836 */ /* 0x000fe40000000000 */
[----:B------:R-:W-:Y:S01]  /*135f0*/  VIADD R0, R0, 0x9 ;  /* 0x0000000900007836 */ /* 0x000fe20000000000 */
        /* <DEDUP_REMOVED lines=28> */
.L_x_1533:
[----:B0-----:R-:W-:Y:S01]  /*137c0*/  IMAD R0, R18, 0x8, R2 ;  /* 0x0000000812007824 */ /* 0x001fe200078e0202 */
[----:B------:R-:W-:Y:S01]  /*137d0*/  UMOV UR51, UR6 ;  /* 0x0000000600337c82 */ /* 0x000fe20008000000 */
[----:B------:R-:W-:Y:S02]  /*137e0*/  IMAD.U32 R3, RZ, RZ, UR38 ;  /* 0x00000026ff037e24 */ /* 0x000fe4000f8e00ff */
        /* <DEDUP_REMOVED lines=122> */
[----:B------:R-:W-:Y:S01]  /*13f90*/  FFMA.FTZ R59, R59, UR51, -R10 ;  /* 0x000000333b3b7c23 */ /* 0x000fe2000801080a */
[--C-:B------:R-:W-:Y:S01]  /*13fa0*/  FFMA.FTZ R60, R60, UR51, -R7.reuse ;  /* 0x000000333c3c7c23 */ /* 0x100fe20008010807 */
        /* <DEDUP_REMOVED lines=153> */
.L_x_1534:
[----:B------:R-:W2:Y:S01]  /*14940*/  LDL R46, [R1+0x38] ;  /* 0x00003800012e7983 */ /* 0x000ea20000100800 */
[----:B------:R-:W-:-:S03]  /*14950*/  IMAD R6, R6, 0x8, R2 ;  /* 0x0000000806067824 */ /* 0x000fc600078e0202 */
[----:B------:R-:W3:Y:S01]  /*14960*/  LDL R38, [R1+0x3c] ;  /* 0x00003c0001267983 */ /* 0x000ee20000100800 */
[----:B------:R-:W-:Y:S01]  /*14970*/  VIADD R6, R6, 0x2d860 ;  /* 0x0002d86006067836 */ /* 0x000fe20000000000 */
[----:B------:R-:W-:Y:S01]  /*14980*/  F2FP.F16.F32.PACK_AB R24, R25, R24 ;  /* 0x000000181918723e */ /* 0x000fe200000000ff */
[----:B------:R-:W-:Y:S01]  /*14990*/  IMAD.U32 R30, RZ, RZ, UR38 ;  /* 0x00000026ff1e7e24 */ /* 0x000fe2000f8e00ff */
[----:B------:R-:W-:Y:S02]  /*149a0*/  F2FP.F16.F32.PACK_AB R25, R21, R26 ;  /* 0x0000001a1519723e */ /* 0x000fe400000000ff */
[----:B------:R-:W-:Y:S02]  /*149b0*/  F2FP.F16.F32.PACK_AB R32, R33, R32 ;  /* 0x000000202120723e */ /* 0x000fe400000000ff */
[----:B------:R-:W-:Y:S02]  /*149c0*/  PRMT R6, R30, 0x654, R6 ;  /* 0x000006541e067816 */ /* 0x000fe40000000006 */
[----:B------:R-:W-:-:S02]  /*149d0*/  F2FP.F16.F32.PACK_AB R26, R29, R28 ;  /* 0x0000001c1d1a723e */ /* 0x000fc400000000ff */
[----:B------:R0:W-:Y:S01]  /*149e0*/  SYNCS.ARRIVE.TRANS64.RED.A1T0 RZ, [R6+URZ], RZ ;  /* 0x000000ff06ff79a7 */ /* 0x0001e2000810043f */
[----:B------:R-:W-:Y:S02]  /*149f0*/  F2FP.F16.F32.PACK_AB R27, R31, R27 ;  /* 0x0000001b1f1b723e */ /* 0x000fe400000000ff */
[----:B------:R-:W-:Y:S02]  /*14a00*/  F2FP.F16.F32.PACK_AB R33, R20, R34 ;  /* 0x000000221421723e */ /* 0x000fe400000000ff */
[----:B------:R-:W-:Y:S01]  /*14a10*/  F2FP.F16.F32.PACK_AB R40, R41, R40 ;  /* 0x000000282928723e */ /* 0x000fe200000000ff */
[----:B------:R1:W-:Y:S01]  /*14a20*/  STSM.16.M88.4 [R143+0x21800], R24 ;  /* 0x021800188f007844 */ /* 0x0003e20000000200 */
[----:B------:R-:W-:Y:S02]  /*14a30*/  F2FP.F16.F32.PACK_AB R34, R37, R36 ;  /* 0x000000242522723e */ /* 0x000fe400000000ff */
[----:B------:R-:W-:Y:S01]  /*14a40*/  F2FP.F16.F32.PACK_AB R35, R39, R35 ;  /* 0x000000232723723e */ /* 0x000fe200000000ff */
[----:B0-----:R-:W4:Y:S01]  /*14a50*/  LDL R6, [R1+0x8] ;  /* 0x0000080001067983 */ /* 0x001f220000100800 */
        /* <DEDUP_REMOVED lines=73> */
[----:B------:R-:W-:Y:S01]  /*14ef0*/  IMAD.MOV.U32 R7, RZ, RZ, R23 ;  /* 0x000000ffff077224 */ /* 0x000fe200078e0017 */
        /* <DEDUP_REMOVED lines=14> */
[----:B------:R-:W-:-:S02]  /*14fe0*/  VIADD R4, R4, 0xffffffff ;  /* 0xffffffff04047836 */ /* 0x000fc40000000000 */
[----:B------:R-:W-:Y:S01]  /*14ff0*/  IMAD.MOV.U32 R6, RZ, RZ, R18 ;  /* 0x000000ffff067224 */ /* 0x000fe200078e0012 */
[----:B0-----:R-:W-:-:S09]  /*15000*/  NOP ;  /* 0x0000000000007918 */ /* 0x001fd20000000000 */
[----:B-1----:R-:W-:Y:S05]  /*15010*/  @P1 BRA `(.L_x_1535) ;  /* 0xffffffd800f01947 */ /* 0x002fea000383ffff */
.L_x_1523:
[----:B------:R-:W2:Y:S02]  /*15020*/  LDL R6, [R1+0x68] ;  /* 0x0000680001067983 */ /* 0x000ea40000100800 */
[----:B--2---:R-:W-:-:S13]  /*15030*/  ISETP.GE.AND P1, PT, R4, R6, PT ;  /* 0x000000060400720c */ /* 0x004fda0003f26270 */
[----:B------:R-:W-:Y:S05]  /*15040*/  @!P1 BRA `(.L_x_1536) ;  /* 0x00000034006c9947 */ /* 0x000fea0003800000 */
[----:B------:R-:W-:Y:S02]  /*15050*/  IMAD.MOV.U32 R6, RZ, RZ, R0 ;  /* 0x000000ffff067224 */ /* 0x000fe400078e0000 */
[----:B------:R-:W-:Y:S02]  /*15060*/  IMAD.MOV.U32 R7, RZ, RZ, R3 ;  /* 0x000000ffff077224 */ /* 0x000fe400078e0003 */
[----:B------:R-:W-:Y:S02]  /*15070*/  IMAD.MOV.U32 R9, RZ, RZ, R23 ;  /* 0x000000ffff097224 */ /* 0x000fe400078e0017 */
[----:B------:R-:W-:-:S07]  /*15080*/  IMAD.MOV.U32 R8, RZ, RZ, R18 ;  /* 0x000000ffff087224 */ /* 0x000fce00078e0012 */
.L_x_1556:
        /* <DEDUP_REMOVED lines=9> */
.L_x_1538:
        /* <DEDUP_REMOVED lines=8> */
.L_x_1539:
[----:B------:R-:W-:Y:S04]  /*151a0*/  BSSY B0, `(.L_x_1537) ;  /* 0x0000004000007945 */ /* 0x000fe80003800000 */
[----:B-1----:R-:W-:Y:S05]  /*151b0*/  @P2 BRA `(.L_x_1540) ;  /* 0x0000000000082947 */ /* 0x002fea0003800000 */
[----:B------:R-:W1:Y:S02]  /*151c0*/  SYNCS.PHASECHK.TRANS64.TRYWAIT P2, [R3+URZ+0x2d830], R0 ;  /* 0x02d83000030075a7 */ /* 0x000e64000804017f */
[----:B-1----:R-:W-:Y:S05]  /*151d0*/  @!P2 BRA `(.L_x_1541) ;  /* 0x000000dc008ca947 */ /* 0x002fea0003800000 */
.L_x_1540:
[----:B------:R-:W-:Y:S05]  /*151e0*/  BSYNC B0 ;  /* 0x0000000000007941 */ /* 0x000fea0003800000 */
.L_x_1537:
        /* <DEDUP_REMOVED lines=64> */
.L_x_1543:
[----:B------:R-:W-:Y:S01]  /*155f0*/  SHF.L.U32 R0, R9, 0x1f, RZ ;  /* 0x0000001f09007819 */ /* 0x000fe200000006ff */
[----:B------:R-:W-:-:S04]  /*15600*/  IMAD R3, R8, 0x8, R2 ;  /* 0x0000000808037824 */ /* 0x000fc800078e0202 */
[----:B------:R0:W1:Y:S01]  /*15610*/  SYNCS.PHASECHK.TRANS64.TRYWAIT P1, [R3+URZ+0x2d850], R0 ;  /* 0x02d85000030075a7 */ /* 0x000062000802017f */
[----:B------:R-:W-:Y:S05]  /*15620*/  @!P0 BRA `(.L_x_1544) ;  /* 0x0000000000048947 */ /* 0x000fea0003800000 */
[----:B------:R-:W-:Y:S01]  /*15630*/  BPT.TRAP 0x1 ;  /* 0x000000040000795c */ /* 0x000fe20000300000 */
.L_x_1544:
[----:B-1----:R-:W-:Y:S05]  /*15640*/  @P1 BRA `(.L_x_1542) ;  /* 0x0000000000081947 */ /* 0x002fea0003800000 */
[----:B------:R-:W1:Y:S02]  /*15650*/  SYNCS.PHASECHK.TRANS64.TRYWAIT P1, [R3+URZ+0x2d850], R0 ;  /* 0x02d85000030075a7 */ /* 0x000e64000802017f */
[----:B-1----:R-:W-:Y:S05]  /*15660*/  @!P1 BRA `(.L_x_1545) ;  /* 0x000000d8007c9947 */ /* 0x002fea0003800000 */
.L_x_1542:
        /* <DEDUP_REMOVED lines=96> */
.L_x_1546:
[----:B------:R-:W2:Y:S01]  /*15c70*/  LDL R10, [R1+0x28] ;  /* 0x00002800010a7983 */ /* 0x000ea20000100800 */
[----:B0-----:R-:W0:Y:S03]  /*15c80*/  LDC R0, c[0x0][0x448] ;  /* 0x00011200ff007b82 */ /* 0x001e260000000800 */
[----:B------:R-:W2:Y:S01]  /*15c90*/  LDL R9, [R1+0x64] ;  /* 0x0000640001097983 */ /* 0x000ea20000100800 */
[----:B0-----:R-:W-:-:S13]  /*15ca0*/  ISETP.NE.AND P1, PT, R0, 0x1, PT ;  /* 0x000000010000780c */ /* 0x001fda0003f25270 */
[----:B------:R-:W0:Y:S08]  /*15cb0*/  @P1 LDC R3, c[0x0][0x44c] ;  /* 0x00011300ff031b82 */ /* 0x000e300000000800 */
[----:B------:R-:W1:Y:S01]  /*15cc0*/  @P1 LDC R0, c[0x0][0x450] ;  /* 0x00011400ff001b82 */ /* 0x000e620000000800 */
[----:B------:R-:W-:Y:S01]  /*15cd0*/  ULOP3.LUT UR8, URZ, UR48, URZ, 0x33, !UPT ;  /* 0x000000303f087292 */ /* 0x000fe2000f8e333f */
[----:B--2---:R-:W-:-:S06]  /*15ce0*/  IMAD.IADD R12, R9, 0x1, R10 ;  /* 0x00000001090c7824 */ /* 0x004fcc00078e020a */
[----:B------:R-:W2:Y:S01]  /*15cf0*/  LDC R9, c[0x0][0x9e4] ;  /* 0x00027900ff097b82 */ /* 0x000ea20000000800 */
        /* <DEDUP_REMOVED lines=10> */
[----:B--2---:R-:W-:-:S03]  /*15da0*/  ISETP.GE.AND P3, PT, R9, 0x1, PT ;  /* 0x000000010900780c */ /* 0x004fc60003f66270 */
[----:B------:R-:W-:-:S05]  /*15db0*/  IMAD R3, R142, -0x2, R3 ;  /* 0xfffffffe8e037824 */ /* 0x000fca00078e0203 */
[----:B------:R-:W-:-:S05]  /*15dc0*/  IADD3 R10, -R140, R3, R141 ;  /* 0x000000038c0a7210 */ /* 0x000fca0007ffe18d */
[C---:B------:R-:W-:Y:S02]  /*15dd0*/  VIADD R11, R10.reuse, UR43 ;  /* 0x0000002b0a0b7c36 */ /* 0x040fe40008000000 */
[----:B------:R-:W-:Y:S02]  /*15de0*/  VIADD R10, R10, UR8 ;  /* 0x000000080a0a7c36 */ /* 0x000fe40008000000 */
[C---:B0-----:R-:W-:Y:S02]  /*15df0*/  IMAD.IADD R9, R13.reuse, 0x1, R11 ;  /* 0x000000010d097824 */ /* 0x041fe400078e020b */
[----:B------:R-:W-:Y:S01]  /*15e00*/  IMAD.IADD R3, R13, 0x1, R10 ;  /* 0x000000010d037824 */ /* 0x000fe200078e020a */
[----:B------:R-:W-:Y:S06]  /*15e10*/  @!P3 BRA `(.L_x_1547) ;  /* 0x000000000058b947 */ /* 0x000fec0003800000 */
        /* <DEDUP_REMOVED lines=12> */
.L_x_1549:
[----:B------:R-:W-:-:S05]  /*15ee0*/  IMAD.U32 R20, RZ, RZ, UR5 ;  /* 0x00000005ff147e24 */ /* 0x000fca000f8e00ff */
[----:B------:R-:W-:-:S13]  /*15ef0*/  ISETP.NE.AND P1, PT, R20, 0x1, PT ;  /* 0x000000011400780c */ /* 0x000fda0003f25270 */
[----:B------:R-:W0:Y:S02]  /*15f00*/  @P1 LDC.64 R14, c[0x0][0x9e8] ;  /* 0x00027a00ff0e1b82 */ /* 0x000e240000000a00 */
[----:B0-----:R-:W-:-:S05]  /*15f10*/  @P1 IMAD.HI.U32 R14, R13, R14, RZ ;  /* 0x0000000e0d0e1227 */ /* 0x001fca00078e00ff */
[----:B------:R-:W-:-:S07]  /*15f20*/  @P1 SHF.R.U32.HI R13, RZ, R15, R14 ;  /* 0x0000000fff0d1219 */ /* 0x000fce000001160e */
.L_x_1550:
[----:B------:R-:W-:Y:S05]  /*15f30*/  BSYNC B0 ;  /* 0x0000000000007941 */ /* 0x000fea0003800000 */
.L_x_1548:
[----:B------:R-:W-:-:S04]  /*15f40*/  IMAD R13, R13, R20, -R0 ;  /* 0x000000140d0d7224 */ /* 0x000fc800078e0a00 */
[----:B------:R-:W-:-:S05]  /*15f50*/  IMAD R13, R142, -0x2, R13 ;  /* 0xfffffffe8e0d7824 */ /* 0x000fca00078e020d */
[----:B------:R-:W-:Y:S02]  /*15f60*/  VIMNMX R3, R3, R13, !PT ;  /* 0x0000000d03037248 */ /* 0x000fe40007fe0100 */
[----:B------:R-:W-:-:S07]  /*15f70*/  VIADDMNMX R9, R13, R20, R9, PT ;  /* 0x000000140d097246 */ /* 0x000fce0003800109 */
.L_x_1547:
[----:B------:R-:W-:Y:S01]  /*15f80*/  ISETP.GT.AND P5, PT, R4, -0x1, PT ;  /* 0xffffffff0400780c */ /* 0x000fe20003fa4270 */
[----:B------:R-:W0:Y:S03]  /*15f90*/  SHFL.IDX PT, R12, R12, 0x1, 0x1c1f ;  /* 0x003c1f000c0c7f89 */ /* 0x000e2600000e0000 */
[C---:B------:R-:W-:Y:S02]  /*15fa0*/  ISETP.GT.AND P2, PT, R3.reuse, RZ, P5 ;  /* 0x000000ff0300720c */ /* 0x040fe40002f44270 */
[----:B------:R-:W-:Y:S02]  /*15fb0*/  ISETP.GT.AND P1, PT, R3, 0x1, P5 ;  /* 0x000000010300780c */ /* 0x000fe40002f24270 */
[C---:B------:R-:W-:Y:S02]  /*15fc0*/  ISETP.LT.OR P2, PT, R9.reuse, 0x1, P2 ;  /* 0x000000010900780c */ /* 0x040fe40001741670 */
[----:B------:R-:W-:-:S02]  /*15fd0*/  ISETP.LT.OR P1, PT, R9, 0x2, P1 ;  /* 0x000000020900780c */ /* 0x000fc40000f21670 */
[----:B------:R-:W-:Y:S02]  /*15fe0*/  FSEL R24, R24, -INF , !P2 ;  /* 0xff80000018187808 */ /* 0x000fe40005000000 */
[----:B------:R-:W-:Y:S02]  /*15ff0*/  FSEL R25, R25, -INF , !P1 ;  /* 0xff80000019197808 */ /* 0x000fe40004800000 */
[C---:B------:R-:W-:Y:S02]  /*16000*/  ISETP.GT.AND P2, PT, R3.reuse, 0x8, P5 ;  /* 0x000000080300780c */ /* 0x040fe40002f44270 */
        /* <DEDUP_REMOVED lines=84> */
[----:B------:R-:W-:Y:S01]  /*16550*/  ISETP.GT.AND P1, PT, R3, 0x79, P5 ;  /* 0x000000790300780c */ /* 0x000fe20002f24270 */
[--C-:B0-----:R-:W-:Y:S01]  /*16560*/  IMAD.IADD R3, R11, 0x1, R12.reuse ;  /* 0x000000010b037824 */ /* 0x101fe200078e020c */
[C---:B------:R-:W-:Y:S02]  /*16570*/  ISETP.LT.OR P2, PT, R9.reuse, 0x79, P2 ;  /* 0x000000790900780c */ /* 0x040fe40001741670 */
[----:B------:R-:W-:Y:S01]  /*16580*/  ISETP.LT.OR P1, PT, R9, 0x7a, P1 ;  /* 0x0000007a0900780c */ /* 0x000fe20000f21670 */
[----:B------:R-:W-:Y:S01]  /*16590*/  IMAD.IADD R9, R10, 0x1, R12 ;  /* 0x000000010a097824 */ /* 0x000fe200078e020c */
[----:B------:R-:W-:-:S02]  /*165a0*/  FSEL R84, R84, -INF , !P2 ;  /* 0xff80000054547808 */ /* 0x000fc40005000000 */
[----:B------:R-:W-:Y:S01]  /*165b0*/  FSEL R85, R85, -INF , !P1 ;  /* 0xff80000055557808 */ /* 0x000fe20004800000 */
[----:B------:R-:W-:Y:S08]  /*165c0*/  @!P3 BRA `(.L_x_1551) ;  /* 0x000000000058b947 */ /* 0x000ff00003800000 */
        /* <DEDUP_REMOVED lines=12> */
.L_x_1553:
[----:B------:R-:W-:-:S05]  /*16690*/  IMAD.U32 R13, RZ, RZ, UR5 ;  /* 0x00000005ff0d7e24 */ /* 0x000fca000f8e00ff */
[----:B------:R-:W-:-:S13]  /*166a0*/  ISETP.NE.AND P1, PT, R13, 0x1, PT ;  /* 0x000000010d00780c */ /* 0x000fda0003f25270 */
[----:B------:R-:W0:Y:S02]  /*166b0*/  @P1 LDC.64 R10, c[0x0][0x9e8] ;  /* 0x00027a00ff0a1b82 */ /* 0x000e240000000a00 */
[----:B0-----:R-:W-:-:S05]  /*166c0*/  @P1 IMAD.HI.U32 R10, R12, R10, RZ ;  /* 0x0000000a0c0a1227 */ /* 0x001fca00078e00ff */
[----:B------:R-:W-:-:S07]  /*166d0*/  @P1 SHF.R.U32.HI R12, RZ, R11, R10 ;  /* 0x0000000bff0c1219 */ /* 0x000fce000001160a */
.L_x_1554:
[----:B------:R-:W-:Y:S05]  /*166e0*/  BSYNC B0 ;  /* 0x0000000000007941 */ /* 0x000fea0003800000 */
.L_x_1552:
[----:B------:R-:W-:-:S04]  /*166f0*/  IMAD R0, R12, R13, -R0 ;  /* 0x0000000d0c007224 */ /* 0x000fc800078e0a00 */
[----:B------:R-:W-:-:S05]  /*16700*/  IMAD R0, R142, -0x2, R0 ;  /* 0xfffffffe8e007824 */ /* 0x000fca00078e0200 */
[----:B------:R-:W-:Y:S02]  /*16710*/  VIMNMX R9, R9, R0, !PT ;  /* 0x0000000009097248 */ /* 0x000fe40007fe0100 */
[----:B------:R-:W-:-:S07]  /*16720*/  VIADDMNMX R3, R0, R13, R3, PT ;  /* 0x0000000d00037246 */ /* 0x000fce0003800103 */
.L_x_1551:
[----:B------:R-:W-:Y:S01]  /*16730*/  FMNMX.FTZ R0, R24, R7, !PT ;  /* 0x0000000718007209 */ /* 0x000fe20007810000 */
[----:B------:R-:W-:Y:S01]  /*16740*/  UMOV UR51, UR4 ;  /* 0x0000000400337c82 */ /* 0x000fe20008000000 */
[----:B------:R-:W-:Y:S02]  /*16750*/  ISETP.GT.AND P1, PT, R9, 0x1, P5 ;  /* 0x000000010900780c */ /* 0x000fe40002f24270 */
[----:B------:R-:W-:Y:S02]  /*16760*/  FMNMX.FTZ R0, R25, R0, !PT ;  /* 0x0000000019007209 */ /* 0x000fe40007810000 */
[----:B------:R-:W-:Y:S02]  /*16770*/  ISETP.LT.OR P1, PT, R3, 0x2, P1 ;  /* 0x000000020300780c */ /* 0x000fe40000f21670 */
[----:B------:R-:W-:Y:S02]  /*16780*/  FMNMX.FTZ R0, R28, R0, !PT ;  /* 0x000000001c007209 */ /* 0x000fe40007810000 */
[----:B------:R-:W-:-:S02]  /*16790*/  FSEL R27, R27, -INF , !P1 ;  /* 0xff8000001b1b7808 */ /* 0x000fc40004800000 */
[----:B------:R-:W-:Y:S02]  /*167a0*/  FMNMX.FTZ R0, R29, R0, !PT ;  /* 0x000000001d007209 */ /* 0x000fe40007810000 */
[C---:B------:R-:W-:Y:S02]  /*167b0*/  ISETP.GT.AND P2, PT, R9.reuse, 0x8, P5 ;  /* 0x000000080900780c */ /* 0x040fe40002f44270 */
[----:B------:R-:W-:Y:S02]  /*167c0*/  ISETP.GT.AND P1, PT, R9, 0x9, P5 ;  /* 0x000000090900780c */ /* 0x000fe40002f24270 */
[----:B------:R-:W-:Y:S02]  /*167d0*/  FMNMX.FTZ R0, R32, R0, !PT ;  /* 0x0000000020007209 */ /* 0x000fe40007810000 */
[C---:B------:R-:W-:Y:S02]  /*167e0*/  ISETP.LT.OR P2, PT, R3.reuse, 0x9, P2 ;  /* 0x000000090300780c */ /* 0x040fe40001741670 */
[----:B------:R-:W-:-:S02]  /*167f0*/  ISETP.LT.OR P1, PT, R3, 0xa, P1 ;  /* 0x0000000a0300780c */ /* 0x000fc40000f21670 */
[----:B------:R-:W-:Y:S02]  /*16800*/  FMNMX.FTZ R0, R33, R0, !PT ;  /* 0x0000000021007209 */ /* 0x000fe40007810000 */
[----:B------:R-:W-:Y:S02]  /*16810*/  FSEL R30, R30, -INF , !P2 ;  /* 0xff8000001e1e7808 */ /* 0x000fe40005000000 */
[----:B------:R-:W-:Y:S02]  /*16820*/  FSEL R31, R31, -INF , !P1 ;  /* 0xff8000001f1f7808 */ /* 0x000fe40004800000 */
[C---:B------:R-:W-:Y:S02]  /*16830*/  ISETP.GT.AND P2, PT, R9.reuse, 0x10, P5 ;  /* 0x000000100900780c */ /* 0x040fe40002f44270 */
[----:B------:R-:W-:Y:S02]  /*16840*/  ISETP.GT.AND P1, PT, R9, 0x11, P5 ;  /* 0x000000110900780c */ /* 0x000fe40002f24270 */
[----:B------:R-:W-:-:S02]  /*16850*/  FMNMX.FTZ R0, R36, R0, !PT ;  /* 0x0000000024007209 */ /* 0x000fc40007810000 */
[C---:B------:R-:W-:Y:S02]  /*16860*/  ISETP.LT.OR P2, PT, R3.reuse, 0x11, P2 ;  /* 0x000000110300780c */ /* 0x040fe40001741670 */
[----:B------:R-:W-:Y:S02]  /*16870*/  ISETP.LT.OR P1, PT, R3, 0x12, P1 ;  /* 0x000000120300780c */ /* 0x000fe40000f21670 */
[----:B------:R-:W-:Y:S02]  /*16880*/  FMNMX.FTZ R0, R37, R0, !PT ;  /* 0x0000000025007209 */ /* 0x000fe40007810000 */
[----:B------:R-:W-:Y:S02]  /*16890*/  FSEL R34, R34, -INF , !P2 ;  /* 0xff80000022227808 */ /* 0x000fe40005000000 */
[----:B------:R-:W-:Y:S02]  /*168a0*/  FSEL R35, R35, -INF , !P1 ;  /* 0xff80000023237808 */ /* 0x000fe40004800000 */
[----:B------:R-:W-:-:S02]  /*168b0*/  FMNMX.FTZ R0, R40, R0, !PT ;  /* 0x0000000028007209 */ /* 0x000fc40007810000 */
[C---:B------:R-:W-:Y:S02]  /*168c0*/  ISETP.GT.AND P2, PT, R9.reuse, 0x18, P5 ;  /* 0x000000180900780c */ /* 0x040fe40002f44270 */
[----:B------:R-:W-:Y:S02]  /*168d0*/  ISETP.GT.AND P1, PT, R9, 0x19, P5 ;  /* 0x000000190900780c */ /* 0x000fe40002f24270 */
[----:B------:R-:W-:Y:S02]  /*168e0*/  FMNMX.FTZ R0, R41, R0, !PT ;  /* 0x0000000029007209 */ /* 0x000fe40007810000 */
[C---:B------:R-:W-:Y:S02]  /*168f0*/  ISETP.LT.OR P2, PT, R3.reuse, 0x19, P2 ;  /* 0x000000190300780c */ /* 0x040fe40001741670 */
[----:B------:R-:W-:Y:S02]  /*16900*/  ISETP.LT.OR P1, PT, R3, 0x1a, P1 ;  /* 0x0000001a0300780c */ /* 0x000fe40000f21670 */
[----:B------:R-:W-:-:S02]  /*16910*/  FMNMX.FTZ R0, R44, R0, !PT ;  /* 0x000000002c007209 */ /* 0x000fc40007810000 */
[----:B------:R-:W-:Y:S02]  /*16920*/  FSEL R38, R38, -INF , !P2 ;  /* 0xff80000026267808 */ /* 0x000fe40005000000 */
[----:B------:R-:W-:Y:S02]  /*16930*/  FSEL R39, R39, -INF , !P1 ;  /* 0xff80000027277808 */ /* 0x000fe40004800000 */
[C---:B------:R-:W-:Y:S02]  /*16940*/  ISETP.GT.AND P2, PT, R9.reuse, 0x20, P5 ;  /* 0x000000200900780c */ /* 0x040fe40002f44270 */
[----:B------:R-:W-:Y:S02]  /*16950*/  ISETP.GT.AND P1, PT, R9, 0x21, P5 ;  /* 0x000000210900780c */ /* 0x000fe40002f24270 */
[----:B------:R-:W-:Y:S02]  /*16960*/  FMNMX.FTZ R0, R45, R0, !PT ;  /* 0x000000002d007209 */ /* 0x000fe40007810000 */
[----:B------:R-:W-:-:S02]  /*16970*/  ISETP.LT.OR P2, PT, R3, 0x21, P2 ;  /* 0x000000210300780c */ /* 0x000fc40001741670 */
[----:B------:R-:W-:Y:S02]  /*16980*/  ISETP.LT.OR P1, PT, R3, 0x22, P1 ;  /* 0x000000220300780c */ /* 0x000fe40000f21670 */
[----:B------:R-:W-:Y:S02]  /*16990*/  FMNMX.FTZ R0, R48, R0, !PT ;  /* 0x0000000030007209 */ /* 0x000fe40007810000 */
[----:B------:R-:W-:Y:S02]  /*169a0*/  FSEL R42, R42, -INF , !P2 ;  /* 0xff8000002a2a7808 */ /* 0x000fe40005000000 */
[----:B------:R-:W-:Y:S02]  /*169b0*/  FSEL R43, R43, -INF , !P1 ;  /* 0xff8000002b2b7808 */ /* 0x000fe40004800000 */
[C---:B------:R-:W-:Y:S02]  /*169c0*/  ISETP.GT.AND P2, PT, R9.reuse, 0x28, P5 ;  /* 0x000000280900780c */ /* 0x040fe40002f44270 */
[----:B------:R-:W-:-:S02]  /*169d0*/  ISETP.GT.AND P1, PT, R9, 0x29, P5 ;  /* 0x000000290900780c */ /* 0x000fc40002f24270 */
[----:B------:R-:W-:Y:S02]  /*169e0*/  FMNMX.FTZ R0, R49, R0, !PT ;  /* 0x0000000031007209 */ /* 0x000fe40007810000 */
[C---:B------:R-:W-:Y:S02]  /*169f0*/  ISETP.LT.OR P2, PT, R3.reuse, 0x29, P2 ;  /* 0x000000290300780c */ /* 0x040fe40001741670 */
[----:B------:R-:W-:Y:S02]  /*16a00*/  ISETP.LT.OR P1, PT, R3, 0x2a, P1 ;  /* 0x0000002a0300780c */ /* 0x000fe40000f21670 */
[----:B------:R-:W-:Y:S02]  /*16a10*/  FMNMX.FTZ R0, R52, R0, !PT ;  /* 0x0000000034007209 */ /* 0x000fe40007810000 */
[----:B------:R-:W-:Y:S02]  /*16a20*/  FSEL R46, R46, -INF , !P2 ;  /* 0xff8000002e2e7808 */ /* 0x000fe40005000000 */
[----:B------:R-:W-:-:S02]  /*16a30*/  FSEL R47, R47, -INF , !P1 ;  /* 0xff8000002f2f7808 */ /* 0x000fc40004800000 */
        /* <DEDUP_REMOVED lines=8> */
[----:B------:R-:W-:Y:S02]  /*16ac0*/  FMNMX.FTZ R0, R57, R0, !PT ;  /* 0x0000000039007209 */ /* 0x000fe40007810000 */
        /* <DEDUP_REMOVED lines=8> */
[----:B------:R-:W-:-:S02]  /*16b50*/  ISETP.GT.AND P2, PT, R9, 0x40, P5 ;  /* 0x000000400900780c */ /* 0x000fc40002f44270 */
[----:B------:R-:W-:Y:S02]  /*16b60*/  ISETP.GT.AND P1, PT, R9, 0x41, P5 ;  /* 0x000000410900780c */ /* 0x000fe40002f24270 */
[----:B------:R-:W-:Y:S02]  /*16b70*/  FMNMX.FTZ R0, R64, R0, !PT ;  /* 0x0000000040007209 */ /* 0x000fe40007810000 */
[C---:B------:R-:W-:Y:S02]  /*16b80*/  ISETP.LT.OR P2, PT, R3.reuse, 0x41, P2 ;  /* 0x000000410300780c */ /* 0x040fe40001741670 */
[----:B------:R-:W-:Y:S02]  /*16b90*/  ISETP.LT.OR P1, PT, R3, 0x42, P1 ;  /* 0x000000420300780c */ /* 0x000fe40000f21670 */
[----:B------:R-:W-:Y:S02]  /*16ba0*/  FMNMX.FTZ R0, R65, R0, !PT ;  /* 0x0000000041007209 */ /* 0x000fe40007810000 */
[----:B------:R-:W-:-:S02]  /*16bb0*/  FSEL R58, R58, -INF , !P2 ;  /* 0xff8000003a3a7808 */ /* 0x000fc40005000000 */
[----:B------:R-:W-:Y:S02]  /*16bc0*/  FSEL R59, R59, -INF , !P1 ;  /* 0xff8000003b3b7808 */ /* 0x000fe40004800000 */
        /* <DEDUP_REMOVED lines=22> */
[----:B------:R-:W-:-:S02]  /*16d30*/  ISETP.GT.AND P4, PT, R9, 0x68, P5 ;  /* 0x000000680900780c */ /* 0x000fc40002f84270 */
[----:B------:R-:W-:Y:S02]  /*16d40*/  FMNMX.FTZ R0, R80, R0, !PT ;  /* 0x0000000050007209 */ /* 0x000fe40007810000 */
[----:B------:R-:W-:Y:S02]  /*16d50*/  FSEL R70, R70, -INF , !P2 ;  /* 0xff80000046467808 */ /* 0x000fe40005000000 */
[----:B------:R-:W-:Y:S02]  /*16d60*/  FSEL R71, R71, -INF , !P1 ;  /* 0xff80000047477808 */ /* 0x000fe40004800000 */
[C---:B------:R-:W-:Y:S02]  /*16d70*/  ISETP.GT.AND P2, PT, R9.reuse, 0x60, P5 ;  /* 0x000000600900780c */ /* 0x040fe40002f44270 */
[----:B------:R-:W-:Y:S02]  /*16d80*/  ISETP.GT.AND P1, PT, R9, 0x61, P5 ;  /* 0x000000610900780c */ /* 0x000fe40002f24270 */
[----:B------:R-:W-:-:S02]  /*16d90*/  ISETP.LT.OR P4, PT, R3, 0x69, P4 ;  /* 0x000000690300780c */ /* 0x000fc40002781670 */
[----:B------:R-:W-:Y:S02]  /*16da0*/  LOP3.LUT R22, R22, 0xdfffffff, RZ, 0xc0, !PT ;  /* 0xdfffffff16167812 */ /* 0x000fe400078ec0ff */
[----:B------:R-:W-:Y:S02]  /*16db0*/  FMNMX.FTZ R0, R81, R0, !PT ;  /* 0x0000000051007209 */ /* 0x000fe40007810000 */
[C---:B------:R-:W-:Y:S02]  /*16dc0*/  ISETP.LT.OR P2, PT, R3.reuse, 0x61, P2 ;  /* 0x000000610300780c */ /* 0x040fe40001741670 */
[----:B------:R-:W-:Y:S02]  /*16dd0*/  ISETP.LT.OR P1, PT, R3, 0x62, P1 ;  /* 0x000000620300780c */ /* 0x000fe40000f21670 */
[----:B------:R-:W-:Y:S02]  /*16de0*/  @P0 LOP3.LUT R22, R22, 0x20000000, RZ, 0xfc, !PT ;  /* 0x2000000016160812 */ /* 0x000fe400078efcff */
[----:B------:R-:W-:-:S02]  /*16df0*/  FMNMX.FTZ R0, R84, R0, !PT ;  /* 0x0000000054007209 */ /* 0x000fc40007810000 */
[----:B------:R-:W-:Y:S02]  /*16e00*/  FSEL R74, R74, -INF , !P2 ;  /* 0xff8000004a4a7808 */ /* 0x000fe40005000000 */
[----:B------:R-:W-:Y:S02]  /*16e10*/  FSEL R75, R75, -INF , !P1 ;  /* 0xff8000004b4b7808 */ /* 0x000fe40004800000 */
[C---:B------:R-:W-:Y:S02]  /*16e20*/  ISETP.GT.AND P6, PT, R9.reuse, 0x69, P5 ;  /* 0x000000690900780c */ /* 0x040fe40002fc4270 */
[C---:B------:R-:W-:Y:S02]  /*16e30*/  ISETP.GT.AND P3, PT, R9.reuse, 0x70, P5 ;  /* 0x000000700900780c */ /* 0x040fe40002f64270 */
[C---:B------:R-:W-:Y:S02]  /*16e40*/  ISETP.GT.AND P2, PT, R9.reuse, 0x71, P5 ;  /* 0x000000710900780c */ /* 0x040fe40002f44270 */
[----:B------:R-:W-:-:S02]  /*16e50*/  ISETP.GT.AND P1, PT, R9, 0x78, P5 ;  /* 0x000000780900780c */ /* 0x000fc40002f24270 */
[C---:B------:R-:W-:Y:S02]  /*16e60*/  ISETP.GT.AND P0, PT, R9.reuse, RZ, P5 ;  /* 0x000000ff0900720c */ /* 0x040fe40002f04270 */
[----:B------:R-:W-:Y:S02]  /*16e70*/  LOP3.LUT R22, R22, 0xfffffffd, RZ, 0xc0, !PT ;  /* 0xfffffffd16167812 */ /* 0x000fe400078ec0ff */
[----:B------:R-:W-:Y:S02]  /*16e80*/  ISETP.GT.AND P5, PT, R9, 0x79, P5 ;  /* 0x000000790900780c */ /* 0x000fe40002fa4270 */
[----:B------:R-:W-:Y:S02]  /*16e90*/  FMNMX.FTZ R0, R85, R0, !PT ;  /* 0x0000000055007209 */ /* 0x000fe40007810000 */
[----:B------:R-:W-:Y:S02]  /*16ea0*/  @P4 LOP3.LUT R22, R22, 0x2, RZ, 0xfc, !PT ;  /* 0x0000000216164812 */ /* 0x000fe400078efcff */
[----:B------:R-:W-:-:S02]  /*16eb0*/  ISETP.LT.OR P4, PT, R3, 0x6a, P6 ;  /* 0x0000006a0300780c */ /* 0x000fc40003781670 */
[C---:B------:R-:W-:Y:S02]  /*16ec0*/  ISETP.LT.OR P3, PT, R3.reuse, 0x71, P3 ;  /* 0x000000710300780c */ /* 0x040fe40001f61670 */
[C---:B------:R-:W-:Y:S02]  /*16ed0*/  ISETP.LT.OR P2, PT, R3.reuse, 0x72, P2 ;  /* 0x000000720300780c */ /* 0x040fe40001741670 */
[C---:B------:R-:W-:Y:S02]  /*16ee0*/  ISETP.LT.OR P1, PT, R3.reuse, 0x79, P1 ;  /* 0x000000790300780c */ /* 0x040fe40000f21670 */
[C---:B------:R-:W-:Y:S02]  /*16ef0*/  ISETP.LT.OR P0, PT, R3.reuse, 0x1, P0 ;  /* 0x000000010300780c */ /* 0x040fe40000701670 */
[----:B------:R-:W-:Y:S02]  /*16f00*/  ISETP.LT.OR P5, PT, R3, 0x7a, P5 ;  /* 0x0000007a0300780c */ /* 0x000fe40002fa1670 */
[----:B------:R-:W0:Y:S01]  /*16f10*/  SHFL.BFLY PT, R3, R0, 0x2, 0x1f ;  /* 0x0c401f0000037f89 */ /* 0x000e2200000e0000 */
[----:B------:R-:W-:-:S02]  /*16f20*/  FSEL R26, R26, -INF , !P0 ;  /* 0xff8000001a1a7808 */ /* 0x000fc40004000000 */
[----:B------:R-:W-:Y:S02]  /*16f30*/  FSEL R79, R79, -INF , !P4 ;  /* 0xff8000004f4f7808 */ /* 0x000fe40006000000 */
[----:B------:R-:W-:Y:S02]  /*16f40*/  FSEL R82, R82, -INF , !P3 ;  /* 0xff80000052527808 */ /* 0x000fe40005800000 */
[----:B------:R-:W-:Y:S02]  /*16f50*/  FSEL R83, R83, -INF , !P2 ;  /* 0xff80000053537808 */ /* 0x000fe40005000000 */
[----:B------:R-:W-:Y:S02]  /*16f60*/  FSEL R86, R86, -INF , !P1 ;  /* 0xff80000056567808 */ /* 0x000fe40004800000 */
[----:B------:R-:W-:Y:S02]  /*16f70*/  FSEL R87, R87, -INF , !P5 ;  /* 0xff80000057577808 */ /* 0x000fe40006800000 */
[----:B------:R-:W-:-:S02]  /*16f80*/  LOP3.LUT P0, RZ, R22, 0x20000000, RZ, 0xc0, !PT ;  /* 0x2000000016ff7812 */ /* 0x000fc4000780c0ff */
[----:B0-----:R-:W-:-:S05]  /*16f90*/  FMNMX.FTZ R3, R0, R3, !PT ;  /* 0x0000000300037209 */ /* 0x001fca0007810000 */
[----:B------:R-:W0:Y:S02]  /*16fa0*/  SHFL.BFLY PT, R0, R3, 0x1, 0x1f ;  /* 0x0c201f0003007f89 */ /* 0x000e2400000e0000 */
[----:B0-----:R-:W-:-:S04]  /*16fb0*/  FMNMX.FTZ R3, R3, R0, !PT ;  /* 0x0000000003037209 */ /* 0x001fc80007810000 */
[----:B------:R-:W-:-:S04]  /*16fc0*/  FSETP.NEU.FTZ.AND P6, PT, R3, -INF , PT ;  /* 0xff8000000300780b */ /* 0x000fc80003fdd000 */
[----:B------:R-:W-:-:S05]  /*16fd0*/  FSEL R0, R3, RZ, P6 ;  /* 0x000000ff03007208 */ /* 0x000fca0003000000 */
[----:B------:R-:W-:Y:S01]  /*16fe0*/  FADD.FTZ R7, -R0, R7 ;  /* 0x0000000700077221 */ /* 0x000fe20000010100 */
[----:B------:R-:W-:-:S03]  /*16ff0*/  FMUL.FTZ R0, R3, UR51 ;  /* 0x0000003303007c20 */ /* 0x000fc60008410000 */
[----:B------:R-:W-:Y:S02]  /*17000*/  FMUL.FTZ R10, R7, UR51 ;  /* 0x00000033070a7c20 */ /* 0x000fe40008410000 */
[----:B------:R-:W-:Y:S02]  /*17010*/  FSEL R0, R0, RZ, P6 ;  /* 0x000000ff00007208 */ /* 0x000fe40003000000 */
[----:B------:R-:W-:-:S03]  /*17020*/  LOP3.LUT P6, RZ, R22, 0x2, RZ, 0xc0, !PT ;  /* 0x0000000216ff7812 */ /* 0x000fc600078cc0ff */
        /* <DEDUP_REMOVED lines=32> */
[----:B------:R-:W-:Y:S01]  /*17230*/  FMNMX.FTZ R0, R26, R6, !PT ;  /* 0x000000061a007209 */ /* 0x000fe20007810000 */
[----:B------:R-:W-:Y:S01]  /*17240*/  MUFU.EX2 R24, R24 ;  /* 0x0000001800187308 */ /* 0x000fe20000000800 */
[----:B------:R-:W-:-:S02]  /*17250*/  FSEL R78, R78, -INF , !P6 ;  /* 0xff8000004e4e7808 */ /* 0x000fc40007000000 */
[----:B------:R-:W-:-:S04]  /*17260*/  FMNMX.FTZ R0, R27, R0, !PT ;  /* 0x000000001b007209 */ /* 0x000fc80007810000 */
[----:B------:R-:W-:Y:S01]  /*17270*/  FMNMX.FTZ R0, R30, R0, !PT ;  /* 0x000000001e007209 */ /* 0x000fe20007810000 */
[----:B------:R-:W-:Y:S03]  /*17280*/  MUFU.EX2 R25, R25 ;  /* 0x0000001900197308 */ /* 0x000fe60000000800 */
        /* <DEDUP_REMOVED lines=42> */
[----:B------:R-:W-:-:S05]  /*17530*/  FMNMX.FTZ R0, R87, R0, !PT ;  /* 0x0000000057007209 */ /* 0x000fca0007810000 */
[----:B------:R-:W0:Y:S01]  /*17540*/  SHFL.BFLY PT, R9, R0, 0x2, 0x1f ;  /* 0x0c401f0000097f89 */ /* 0x000e2200000e0000 */
[----:B------:R-:W-:Y:S08]  /*17550*/  MUFU.EX2 R56, R56 ;  /* 0x0000003800387308 */ /* 0x000ff00000000800 */
[----:B------:R-:W-:Y:S08]  /*17560*/  MUFU.EX2 R57, R57 ;  /* 0x0000003900397308 */ /* 0x000ff00000000800 */
        /* <DEDUP_REMOVED lines=155> */
.L_x_1555:
        /* <DEDUP_REMOVED lines=110> */
.L_x_1536:
[----:B------:R-:W-:Y:S05]  /*18600*/  WARPSYNC.ALL ;  /* 0x0000000000007948 */ /* 0x000fea0003800000 */
[----:B------:R-:W-:Y:S06]  /*18610*/  BAR.ARV 0x8, 0x200 ;  /* 0x0208000000007b1d */ /* 0x000fec0000002000 */
[----:B------:R-:W-:Y:S05]  /*18620*/  @!P0 BRA `(.L_x_1557) ;  /* 0x0000000000048947 */ /* 0x000fea0003800000 */
[----:B------:R-:W-:Y:S01]  /*18630*/  BPT.TRAP 0x1 ;  /* 0x000000040000795c */ /* 0x000fe20000300000 */
.L_x_1557:
[----:B------:R-:W-:Y:S01]  /*18640*/  IMAD R11, R18, 0x8, R2 ;  /* 0x00000008120b7824 */ /* 0x000fe200078e0202 */
[----:B------:R-:W-:-:S04]  /*18650*/  SHF.L.U32 R4, R23, 0x1f, RZ ;  /* 0x0000001f17047819 */ /* 0x000fc800000006ff */
[----:B------:R0:W1:Y:S01]  /*18660*/  SYNCS.PHASECHK.TRANS64.TRYWAIT P1, [R11+URZ+0x2d850], R4 ;  /* 0x02d850040b0075a7 */ /* 0x000062000802017f */
[----:B------:R-:W-:Y:S05]  /*18670*/  @!P0 BRA `(.L_x_1558) ;  /* 0x0000000000048947 */ /* 0x000fea0003800000 */
[----:B------:R-:W-:Y:S01]  /*18680*/  BPT.TRAP 0x1 ;  /* 0x000000040000795c */ /* 0x000fe20000300000 */
.L_x_1558:
[----:B------:R-:W2:Y:S01]  /*18690*/  LDL.LU R6, [R1+0x54] ;  /* 0x0000540001067983 */ /* 0x000ea20000300800 */
[----:B------:R-:W-:Y:S02]  /*186a0*/  VIADD R2, R2, 0x400 ;  /* 0x0000040002027836 */ /* 0x000fe40000000000 */
[----:B------:R-:W-:-:S03]  /*186b0*/  IMAD.MOV.U32 R7, RZ, RZ, 0x40000040 ;  /* 0x40000040ff077424 */ /* 0x000fc600078e00ff */
[----:B------:R-:W-:-:S04]  /*186c0*/  SHF.R.U32.HI R2, RZ, 0x4, R2 ;  /* 0x00000004ff027819 */ /* 0x000fc80000011602 */
[----:B------:R-:W-:-:S04]  /*186d0*/  LOP3.LUT R2, R2, 0x3fff, RZ, 0xc0, !PT ;  /* 0x00003fff02027812 */ /* 0x000fc800078ec0ff */
[----:B------:R-:W-:Y:S02]  /*186e0*/  LOP3.LUT R9, R2, 0x2000000, RZ, 0xfc, !PT ;  /* 0x0200000002097812 */ /* 0x000fe400078efcff */
[----:B--2---:R-:W-:Y:S01]  /*186f0*/  LOP3.LUT R6, R6, 0x10000, RZ, 0xfc, !PT ;  /* 0x0001000006067812 */ /* 0x004fe200078efcff */
[----:B-1----:R-:W-:Y:S06]  /*18700*/  @P1 BRA `(.L_x_1559) ;  /* 0x0000000000081947 */ /* 0x002fec0003800000 */
[----:B------:R-:W1:Y:S02]  /*18710*/  SYNCS.PHASECHK.TRANS64.TRYWAIT P1, [R11+URZ+0x2d850], R4 ;  /* 0x02d850040b0075a7 */ /* 0x000e64000802017f */
[----:B-1----:R-:W-:Y:S05]  /*18720*/  @!P1 BRA `(.L_x_1560) ;  /* 0x000000a800609947 */ /* 0x002fea0003800000 */
.L_x_1559:
[----:B------:R-:W-:Y:S01]  /*18730*/  IMAD R8, R18, 0x600, R9 ;  /* 0x0000060012087824 */ /* 0x000fe200078e0209 */
[----:B------:R-:W-:Y:S05]  /*18740*/  WARPSYNC.ALL ;  /* 0x0000000000007948 */ /* 0x000fea0003800000 */
[----:B------:R-:W-:Y:S01]  /*18750*/  IMAD.MOV.U32 R9, RZ, RZ, -0x7fffffe0 ;  /* 0x80000020ff097424 */ /* 0x000fe200078e00ff */
[C---:B------:R-:W-:Y:S01]  /*18760*/  R2UR UR4, R6.reuse ;  /* 0x00000000060472ca */ /* 0x040fe200000e0000 */
[----:B------:R-:W-:Y:S01]  /*18770*/  WARPGROUP.ARRIVE ;  /* 0x00000000000079c5 */ /* 0x000fe20000000000 */
[----:B------:R-:W-:Y:S01]  /*18780*/  R2UR UR5, R7 ;  /* 0x00000000070572ca */ /* 0x000fe200000e0000 */
[----:B------:R-:W-:Y:S01]  /*18790*/  VIADD R14, R6, 0x2 ;  /* 0x00000002060e7836 */ /* 0x000fe20000000000 */
[C---:B------:R-:W-:Y:S01]  /*187a0*/  R2UR UR6, R8.reuse ;  /* 0x00000000080672ca */ /* 0x040fe200000e0000 */
[----:B------:R-:W-:Y:S01]  /*187b0*/  VIADD R12, R8, 0x40 ;  /* 0x00000040080c7836 */ /* 0x000fe20000000000 */
[----:B------:R-:W-:Y:S01]  /*187c0*/  R2UR UR7, R9 ;  /* 0x00000000090772ca */ /* 0x000fe200000e0000 */
[----:B------:R-:W-:Y:S01]  /*187d0*/  IMAD.MOV.U32 R15, RZ, RZ, 0x40000040 ;  /* 0x40000040ff0f7424 */ /* 0x000fe200078e00ff */
[----:B------:R-:W0:Y:S01]  /*187e0*/  SHFL.BFLY PT, R2, R139, 0x2, 0x1f ;  /* 0x0c401f008b027f89 */ /* 0x000e2200000e0000 */
[----:B------:R-:W-:-:S02]  /*187f0*/  IMAD.MOV.U32 R13, RZ, RZ, -0x7fffffe0 ;  /* 0x80000020ff0d7424 */ /* 0x000fc400078e00ff */
[----:B------:R-:W-:Y:S02]  /*18800*/  IMAD.MOV.U32 R7, RZ, RZ, 0x40000040 ;  /* 0x40000040ff077424 */ /* 0x000fe400078e00ff */
[----:B------:R-:W-:Y:S02]  /*18810*/  IMAD.MOV.U32 R9, RZ, RZ, -0x7fffffe0 ;  /* 0x80000020ff097424 */ /* 0x000fe400078e00ff */
[----:B------:R-:W-:Y:S02]  /*18820*/  IMAD.MOV.U32 R20, RZ, RZ, -0x800000 ;  /* 0xff800000ff147424 */ /* 0x000fe400078e00ff */
[----:B------:R-:W-:Y:S02]  /*18830*/  IMAD.MOV.U32 R21, RZ, RZ, -0x800000 ;  /* 0xff800000ff157424 */ /* 0x000fe400078e00ff */
        /* <DEDUP_REMOVED lines=8> */
[----:B------:R-:W-:-:S02]  /*188c0*/  IMAD.MOV.U32 R13, RZ, RZ, -0x7fffffe0 ;  /* 0x80000020ff0d7424 */ /* 0x000fc400078e00ff */
[----:B01----:R-:W-:Y:S01]  /*188d0*/  FADD.FTZ R4, R2, R139 ;  /* 0x0000008b02047221 */ /* 0x003fe20000010000 */
[----:B------:R-:W-:Y:S01]  /*188e0*/  IMAD.MOV.U32 R2, RZ, RZ, RZ ;  /* 0x000000ffff027224 */ /* 0x000fe200078e00ff */
[----:B------:R-:W-:Y:S02]  /*188f0*/  WARPGROUP.DEPBAR.LE gsb0, 0x0 ;  /* 0x00008000000079c5 */ /* 0x000fe40000010000 */
[----:B------:R-:W-:-:S06]  /*18900*/  WARPGROUP.ARRIVE ;  /* 0x00000000000079c5 */ /* 0x000fcc0000000000 */
        /* <DEDUP_REMOVED lines=41> */
[----:B------:R-:W-:Y:S02]  /*18ba0*/  IMAD.MOV.U32 R13, RZ, RZ, -0x7fffffe0 ;  /* 0x80000020ff0d7424 */ /* 0x000fe400078e00ff */
[----:B------:R-:W-:-:S02]  /*18bb0*/  VIADD R6, R6, 0x606 ;  /* 0x0000060606067836 */ /* 0x000fc40000000000 */
[----:B------:R-:W-:Y:S01]  /*18bc0*/  VIADD R8, R8, 0x1c0 ;  /* 0x000001c008087836 */ /* 0x000fe20000000000 */
[----:B------:R-:W-:Y:S02]  /*18bd0*/  WARPGROUP.DEPBAR.LE gsb0, 0x0 ;  /* 0x00008000000079c5 */ /* 0x000fe40000010000 */
[----:B------:R-:W-:-:S06]  /*18be0*/  WARPGROUP.ARRIVE ;  /* 0x00000000000079c5 */ /* 0x000fcc0000000000 */
[----:B------:R-:W-:Y:S01]  /*18bf0*/  HGMMA.64x96x16.F32 R88, gdesc[UR4].tnspB, R88, gsb0 ;  /* 0x41600000045879f0 */ /* 0x000fe20008000858 */
[----:B------:R-:W-:Y:S02]  /*18c00*/  R2UR UR4, R14 ;  /* 0x000000000e0472ca */ /* 0x000fe400000e0000 */
[----:B------:R-:W-:Y:S02]  /*18c10*/  R2UR UR5, R15 ;  /* 0x000000000f0572ca */ /* 0x000fe400000e0000 */
[----:B------:R-:W-:Y:S02]  /*18c20*/  R2UR UR6, R12 ;  /* 0x000000000c0672ca */ /* 0x000fe400000e0000 */
[----:B------:R-:W-:Y:S01]  /*18c30*/  R2UR UR7, R13 ;  /* 0x000000000d0772ca */ /* 0x000fe200000e0000 */
[----:B------:R-:W-:Y:S02]  /*18c40*/  WARPGROUP.DEPBAR.LE gsb0, 0x0 ;  /* 0x00008000000079c5 */ /* 0x000fe40000010000 */
[----:B------:R-:W-:-:S10]  /*18c50*/  WARPGROUP.ARRIVE ;  /* 0x00000000000079c5 */ /* 0x000fd40000000000 */
[----:B------:R-:W-:Y:S01]  /*18c60*/  HGMMA.64x96x16.F32 R88, gdesc[UR4].tnspB, R88, gsb0 ;  /* 0x41600000045879f0 */ /* 0x000fe20008000858 */
[----:B------:R-:W-:Y:S02]  /*18c70*/  R2UR UR4, R6 ;  /* 0x00000000060472ca */ /* 0x000fe400000e0000 */
[----:B------:R-:W-:Y:S01]  /*18c80*/  R2UR UR5, R7 ;  /* 0x00000000070572ca */ /* 0x000fe200000e0000 */
[----:B------:R-:W0:Y:S01]  /*18c90*/  SHFL.BFLY PT, R6, R5, 0x2, 0x1f ;  /* 0x0c401f0005067f89 */ /* 0x000e2200000e0000 */
[----:B------:R-:W-:Y:S02]  /*18ca0*/  R2UR UR6, R8 ;  /* 0x00000000080672ca */ /* 0x000fe400000e0000 */
[----:B------:R-:W-:Y:S01]  /*18cb0*/  R2UR UR7, R9 ;  /* 0x00000000090772ca */ /* 0x000fe200000e0000 */
[----:B------:R-:W1:Y:S01]  /*18cc0*/  SHFL.BFLY PT, R7, R4, 0x1, 0x1f ;  /* 0x0c201f0004077f89 */ /* 0x000e6200000e0000 */
[----:B0-----:R-:W-:Y:S01]  /*18cd0*/  FADD.FTZ R6, R6, R5 ;  /* 0x0000000506067221 */ /* 0x001fe20000010000 */
[----:B------:R-:W-:-:S02]  /*18ce0*/  IMAD.MOV.U32 R5, RZ, RZ, RZ ;  /* 0x000000ffff057224 */ /* 0x000fc400078e00ff */
[----:B-1----:R-:W-:Y:S02]  /*18cf0*/  FADD.FTZ R10, R4, R7 ;  /* 0x00000007040a7221 */ /* 0x002fe40000010000 */
[----:B------:R-:W0:Y:S01]  /*18d00*/  SHFL.BFLY PT, R9, R6, 0x1, 0x1f ;  /* 0x0c201f0006097f89 */ /* 0x000e2200000e0000 */
[----:B------:R-:W-:Y:S02]  /*18d10*/  IMAD.U32 R4, RZ, RZ, UR51 ;  /* 0x00000033ff047e24 */ /* 0x000fe4000f8e00ff */
[----:B------:R-:W-:-:S13]  /*18d20*/  FSETP.NE.FTZ.AND P1, PT, R10, RZ, PT ;  /* 0x000000ff0a00720b */ /* 0x000fda0003f35000 */
[----:B------:R-:W1:Y:S01]  /*18d30*/  @P1 MUFU.LG2 R7, R10 ;  /* 0x0000000a00071308 */ /* 0x000e620000000c00 */
[----:B------:R-:W-:Y:S01]  /*18d40*/  @P1 FMUL.FTZ R4, R4, 0.69314718246459960938 ;  /* 0x3f31721804041820 */ /* 0x000fe20000410000 */
[----:B0-----:R-:W-:-:S06]  /*18d50*/  FADD.FTZ R12, R6, R9 ;  /* 0x00000009060c7221 */ /* 0x001fcc0000010000 */
[----:B------:R-:W-:Y:S01]  /*18d60*/  @P1 MUFU.RCP R5, R10 ;  /* 0x0000000a00051308 */ /* 0x000fe20000001000 */
[----:B------:R-:W-:Y:S01]  /*18d70*/  IMAD.U32 R6, RZ, RZ, UR51 ;  /* 0x00000033ff067e24 */ /* 0x000fe2000f8e00ff */
[----:B------:R-:W-:Y:S01]  /*18d80*/  FSETP.NE.FTZ.AND P2, PT, R12, RZ, PT ;  /* 0x000000ff0c00720b */ /* 0x000fe20003f55000 */
[----:B-1----:R-:W-:-:S04]  /*18d90*/  @P1 FMUL.FTZ R7, R7, 0.69314718246459960938 ;  /* 0x3f31721807071820 */ /* 0x002fc80000410000 */
[----:B------:R-:W-:-:S08]  /*18da0*/  @P1 FFMA.FTZ R20, R4, R3, R7 ;  /* 0x0000000304141223 */ /* 0x000fd00000010007 */
        /* <DEDUP_REMOVED lines=11> */
.L_x_1561:
        /* <DEDUP_REMOVED lines=59> */
.L_x_1444:
[----:B------:R-:W0:Y:S01]  /*19210*/  S2R R2, SR_TID.X ;  /* 0x0000000000027919 */ /* 0x000e220000002100 */
[----:B------:R-:W-:Y:S05]  /*19220*/  WARPSYNC.ALL ;  /* 0x0000000000007948 */ /* 0x000fea0003800000 */
[----:B0-----:R-:W-:-:S05]  /*19230*/  VIADD R54, R2, 0xffffff80 ;  /* 0xffffff8002367836 */ /* 0x001fca0000000000 */
[----:B------:R-:W-:-:S04]  /*19240*/  SHF.R.S32.HI R4, RZ, 0x1f, R54 ;  /* 0x0000001fff047819 */ /* 0x000fc80000011436 */
[----:B------:R-:W-:-:S04]  /*19250*/  LEA.HI R36, R4, R54, RZ, 0x2 ;  /* 0x0000003604247211 */ /* 0x000fc800078f10ff */
[----:B------:R-:W-:-:S05]  /*19260*/  LOP3.LUT R3, R36, 0xfffffffc, RZ, 0xc0, !PT ;  /* 0xfffffffc24037812 */ /* 0x000fca00078ec0ff */
[----:B------:R-:W-:-:S04]  /*19270*/  IMAD.IADD R3, R54, 0x1, -R3 ;  /* 0x0000000136037824 */ /* 0x000fc800078e0a03 */
[----:B-1----:R-:W-:-:S04]  /*19280*/  IMAD.SHL.U32 R40, R3, 0x8, RZ ;  /* 0x0000000803287824 */ /* 0x002fc800078e00ff */
[----:B--2---:R-:W-:Y:S01]  /*19290*/  VIADD R41, R40, 0x40 ;  /* 0x0000004028297836 */ /* 0x004fe20000000000 */
[----:B------:R-:W0:Y:S08]  /*192a0*/  S2UR UR38, SR_CgaCtaId ;  /* 0x00000000002679c3 */ /* 0x000e300000008800 */
[----:B------:R-:W-:Y:S06]  /*192b0*/  BAR.SYNC.DEFER_BLOCKING 0x5, 0x200 ;  /* 0x0148000000007b1d */ /* 0x000fec0000010000 */
[----:B------:R-:W-:Y:S01]  /*192c0*/  UMOV UR4, 0x400 ;  /* 0x0000040000047882 */ /* 0x000fe20000000000 */
[----:B------:R-:W-:Y:S01]  /*192d0*/  BSSY B0, `(.L_x_1562) ;  /* 0x00001c6000007945 */ /* 0x000fe20003800000 */
[----:B0-----:R-:W-:-:S06]  /*192e0*/  ULEA UR4, UR38, UR4, 0x18 ;  /* 0x0000000426047291 */ /* 0x001fcc000f8ec03f */
[----:B------:R-:W-:-:S05]  /*192f0*/  IMAD.U32 R2, RZ, RZ, UR4 ;  /* 0x00000004ff027e24 */ /* 0x000fca000f8e00ff */
[----:B------:R0:W1:Y:S01]  /*19300*/  LDS.128 R32, [R2+0x2d8d0] ;  /* 0x02d8d00002207984 */ /* 0x0000620000000c00 */
[----:B------:R-:W-:Y:S06]  /*19310*/  BAR.ARV 0x4, 0x200 ;  /* 0x0108000000007b1d */ /* 0x000fec0000002000 */
[----:B------:R-:W-:Y:S05]  /*19320*/  @P0 BRA `(.L_x_1563) ;  /* 0x0000001000840947 */ /* 0x000fea0003800000 */
[----:B------:R-:W2:Y:S01]  /*19330*/  LDL R46, [R1+0x74] ;  /* 0x00007400012e7983 */ /* 0x000ea20000100800 */
[----:B------:R-:W3:Y:S01]  /*19340*/  S2R R5, SR_SWINHI ;  /* 0x0000000000057919 */ /* 0x000ee20000002f00 */
[-C--:B------:R-:W-:Y:S02]  /*19350*/  LEA.HI R8, R4, R54.reuse, RZ, 0x4 ;  /* 0x0000003604087211 */ /* 0x080fe400078f20ff */
[----:B------:R-:W4:Y:S02]  /*19360*/  LDL R55, [R1+0x70] ;  /* 0x0000700001377983 */ /* 0x000f240000100800 */
[----:B------:R-:W-:Y:S01]  /*19370*/  SHF.R.S32.HI R9, RZ, 0x4, R8 ;  /* 0x00000004ff097819 */ /* 0x000fe20000011408 */
[----:B------:R-:W-:Y:S05]  /*19380*/  WARPSYNC.ALL ;  /* 0x0000000000007948 */ /* 0x000fea0003800000 */
[----:B------:R-:W-:Y:S01]  /*19390*/  LEA.HI R10, R8, R9, RZ, 0x1 ;  /* 0x00000009080a7211 */ /* 0x000fe200078f08ff */
[----:B------:R-:W-:Y:S01]  /*193a0*/  ULDC.64 UR4, c[0x0][0xc00] ;  /* 0x0003000000047ab9 */ /* 0x000fe20000000a00 */
[----:B------:R-:W-:-:S02]  /*193b0*/  LEA.HI R4, R4, R54, RZ, 0x5 ;  /* 0x0000003604047211 */ /* 0x000fc400078f28ff */
[----:B------:R-:W-:Y:S02]  /*193c0*/  LOP3.LUT R8, R8, 0xfffffff0, RZ, 0xc0, !PT ;  /* 0xfffffff008087812 */ /* 0x000fe400078ec0ff */
[----:B------:R-:W-:Y:S02]  /*193d0*/  LOP3.LUT R10, R10, 0x1ffffffe, RZ, 0xc0, !PT ;  /* 0x1ffffffe0a0a7812 */ /* 0x000fe400078ec0ff */
[----:B------:R-:W-:Y:S01]  /*193e0*/  SHF.R.S32.HI R11, RZ, 0x5, R4 ;  /* 0x00000005ff0b7819 */ /* 0x000fe20000011404 */
[----:B------:R-:W-:Y:S01]  /*193f0*/  IMAD.IADD R8, R54, 0x1, -R8 ;  /* 0x0000000136087824 */ /* 0x000fe200078e0a08 */
[----:B------:R-:W-:Y:S01]  /*19400*/  F2FP.F16.F32.PACK_AB R6, R93, R6 ;  /* 0x000000065d06723e */ /* 0x000fe200000000ff */
[----:B------:R-:W-:Y:S01]  /*19410*/  IMAD.IADD R10, R9, 0x1, -R10 ;  /* 0x00000001090a7824 */ /* 0x000fe200078e0a0a */
[----:B------:R-:W-:Y:S01]  /*19420*/  F2FP.F16.F32.PACK_AB R7, R42, R7 ;  /* 0x000000072a07723e */ /* 0x000fe200000000ff */
[----:B------:R-:W-:Y:S01]  /*19430*/  IMAD R11, R11, 0x10, R8 ;  /* 0x000000100b0b7824 */ /* 0x000fe200078e0208 */
[----:B------:R-:W-:Y:S01]  /*19440*/  F2FP.F16.F32.PACK_AB R26, R109, R26 ;  /* 0x0000001a6d1a723e */ /* 0x000fe200000000ff */
[----:B------:R-:W-:Y:S01]  /*19450*/  IMAD.SHL.U32 R10, R10, 0x8, RZ ;  /* 0x000000080a0a7824 */ /* 0x000fe200078e00ff */
[----:B------:R-:W-:-:S02]  /*19460*/  F2FP.F16.F32.PACK_AB R27, R38, R27 ;  /* 0x0000001b261b723e */ /* 0x000fc400000000ff */
[----:B------:R-:W-:Y:S02]  /*19470*/  MOV R28, R2 ;  /* 0x00000002001c7202 */ /* 0x000fe40000000f00 */
[----:B---3--:R-:W-:Y:S01]  /*19480*/  MOV R29, R5 ;  /* 0x00000005001d7202 */ /* 0x008fe20000000f00 */
[----:B------:R-:W-:-:S04]  /*19490*/  IMAD.U32 R5, R11, 0x20, R10 ;  /* 0x000000200b057824 */ /* 0x000fc800078e000a */
[----:B------:R-:W-:-:S03]  /*194a0*/  IMAD.WIDE R4, R5, 0x2, R28 ;  /* 0x0000000205047825 */ /* 0x000fc600078e021c */
[C---:B------:R-:W-:Y:S01]  /*194b0*/  LOP3.LUT R9, R4.reuse, 0x180, RZ, 0xc0, !PT ;  /* 0x0000018004097812 */ /* 0x040fe200078ec0ff */
[----:B------:R-:W-:Y:S01]  /*194c0*/  BAR.SYNC.DEFER_BLOCKING 0x1, 0x180 ;  /* 0x0046000000007b1d */ /* 0x000fe20000010000 */
[C---:B------:R-:W-:Y:S02]  /*194d0*/  IADD3 R37, P4, R4.reuse, 0x20, RZ ;  /* 0x0000002004257810 */ /* 0x040fe40007f9e0ff */
[C---:B------:R-:W-:Y:S02]  /*194e0*/  IADD3 R47, P0, R4.reuse, 0x6020, RZ ;  /* 0x00006020042f7810 */ /* 0x040fe40007f1e0ff */
[----:B------:R-:W-:Y:S01]  /*194f0*/  SHF.R.U64 R9, R9, 0x3, RZ ;  /* 0x0000000309097819 */ /* 0x000fe200000012ff */
[----:B------:R-:W-:Y:S01]  /*19500*/  IMAD.X R11, RZ, RZ, R5, P4 ;  /* 0x000000ffff0b7224 */ /* 0x000fe200020e0605 */
[----:B------:R-:W-:Y:S02]  /*19510*/  LOP3.LUT R8, R37, 0x180, RZ, 0xc0, !PT ;  /* 0x0000018025087812 */ /* 0x000fe400078ec0ff */
[----:B------:R-:W-:-:S02]  /*19520*/  IADD3 R39, P3, R4, 0x3000, RZ ;  /* 0x0000300004277810 */ /* 0x000fc40007f7e0ff */
[C---:B------:R-:W-:Y:S02]  /*19530*/  IADD3 R43, P2, R4.reuse, 0x3020, RZ ;  /* 0x00003020042b7810 */ /* 0x040fe40007f5e0ff */
[----:B------:R-:W-:Y:S01]  /*19540*/  IADD3 R45, P1, R4, 0x6000, RZ ;  /* 0x00006000042d7810 */ /* 0x000fe20007f3e0ff */
[--C-:B------:R-:W-:Y:S01]  /*19550*/  IMAD.X R13, RZ, RZ, R5.reuse, P3 ;  /* 0x000000ffff0d7224 */ /* 0x100fe200018e0605 */
[----:B------:R-:W-:Y:S01]  /*19560*/  LOP3.LUT R4, R9, R4, RZ, 0x3c, !PT ;  /* 0x0000000409047212 */ /* 0x000fe200078e3cff */
[--C-:B------:R-:W-:Y:S01]  /*19570*/  IMAD.X R9, RZ, RZ, R5.reuse, P0 ;  /* 0x000000ffff097224 */ /* 0x100fe200000e0605 */
[----:B------:R-:W-:Y:S01]  /*19580*/  SHF.R.U64 R8, R8, 0x3, RZ ;  /* 0x0000000308087819 */ /* 0x000fe200000012ff */
[--C-:B------:R-:W-:Y:S01]  /*19590*/  IMAD.X R15, RZ, RZ, R5.reuse, P2 ;  /* 0x000000ffff0f7224 */ /* 0x100fe200010e0605 */
[----:B------:R-:W-:Y:S01]  /*195a0*/  ISETP.NE.U32.AND P0, PT, RZ, UR4, PT ;  /* 0x00000004ff007c0c */ /* 0x000fe2000bf05070 */
[----:B------:R-:W-:Y:S01]  /*195b0*/  IMAD.X R25, RZ, RZ, R5, P1 ;  /* 0x000000ffff197224 */ /* 0x000fe200008e0605 */
[----:B------:R-:W-:-:S02]  /*195c0*/  LOP3.LUT R10, R8, R37, RZ, 0x3c, !PT ;  /* 0x00000025080a7212 */ /* 0x000fc400078e3cff */
[----:B------:R-:W-:Y:S02]  /*195d0*/  LOP3.LUT R8, R39, 0x180, RZ, 0xc0, !PT ;  /* 0x0000018027087812 */ /* 0x000fe400078ec0ff */
[----:B------:R-:W-:Y:S02]  /*195e0*/  LOP3.LUT R14, R43, 0x180, RZ, 0xc0, !PT ;  /* 0x000001802b0e7812 */ /* 0x000fe400078ec0ff */
[----:B------:R-:W-:Y:S01]  /*195f0*/  ISETP.NE.AND.EX P0, PT, RZ, UR5, PT, P0 ;  /* 0x00000005ff007c0c */ /* 0x000fe2000bf05300 */
[----:B------:R-:W-:Y:S01]  /*19600*/  ULDC.64 UR4, c[0x0][0xc08] ;  /* 0x0003020000047ab9 */ /* 0x000fe20000000a00 */
[----:B------:R-:W-:Y:S02]  /*19610*/  LOP3.LUT R24, R45, 0x180, RZ, 0xc0, !PT ;  /* 0x000001802d187812 */ /* 0x000fe400078ec0ff */
[----:B-1----:R-:W-:Y:S02]  /*19620*/  LOP3.LUT R32, R47, 0x180, RZ, 0xc0, !PT ;  /* 0x000001802f207812 */ /* 0x002fe400078ec0ff */
[----:B------:R-:W-:-:S02]  /*19630*/  ISETP.NE.U32.AND P2, PT, RZ, UR4, PT ;  /* 0x00000004ff007c0c */ /* 0x000fc4000bf45070 */
[----:B------:R-:W-:Y:S02]  /*19640*/  SHF.R.U64 R8, R8, 0x3, RZ ;  /* 0x0000000308087819 */ /* 0x000fe400000012ff */
[----:B------:R-:W-:Y:S02]  /*19650*/  SHF.R.U64 R14, R14, 0x3, RZ ;  /* 0x000000030e0e7819 */ /* 0x000fe400000012ff */
[----:B------:R-:W-:Y:S02]  /*19660*/  SHF.R.U64 R24, R24, 0x3, RZ ;  /* 0x0000000318187819 */ /* 0x000fe400000012ff */
[----:B------:R-:W-:Y:S02]  /*19670*/  SHF.R.U64 R32, R32, 0x3, RZ ;  /* 0x0000000320207819 */ /* 0x000fe400000012ff */
[----:B------:R-:W-:Y:S02]  /*19680*/  ISETP.NE.AND.EX P2, PT, RZ, UR5, PT, P2 ;  /* 0x00000005ff007c0c */ /* 0x000fe4000bf45320 */
[----:B------:R-:W-:-:S02]  /*19690*/  LOP3.LUT R12, R8, R39, RZ, 0x3c, !PT ;  /* 0x00000027080c7212 */ /* 0x000fc400078e3cff */
[----:B------:R-:W-:Y:S02]  /*196a0*/  LOP3.LUT R14, R14, R43, RZ, 0x3c, !PT ;  /* 0x0000002b0e0e7212 */ /* 0x000fe400078e3cff */
[----:B------:R-:W-:Y:S02]  /*196b0*/  LOP3.LUT R24, R24, R45, RZ, 0x3c, !PT ;  /* 0x0000002d18187212 */ /* 0x000fe400078e3cff */
[----:B------:R-:W-:Y:S02]  /*196c0*/  LOP3.LUT R8, R32, R47, RZ, 0x3c, !PT ;  /* 0x0000002f20087212 */ /* 0x000fe400078e3cff */
[----:B------:R-:W-:Y:S02]  /*196d0*/  MOV R32, R4 ;  /* 0x0000000400207202 */ /* 0x000fe40000000f00 */
[----:B------:R-:W-:Y:S02]  /*196e0*/  F2FP.F16.F32.PACK_AB R4, R89, R0 ;  /* 0x000000005904723e */ /* 0x000fe400000000ff */
[----:B------:R-:W-:-:S02]  /*196f0*/  F2FP.F16.F32.PACK_AB R5, R91, R90 ;  /* 0x0000005a5b05723e */ /* 0x000fc400000000ff */
[----:B------:R-:W-:Y:S02]  /*19700*/  MOV R0, R12 ;  /* 0x0000000c00007202 */ /* 0x000fe40000000f00 */
[----:B------:R-:W-:Y:S01]  /*19710*/  MOV R39, R14 ;  /* 0x0000000e00277202 */ /* 0x000fe20000000f00 */
[----:B------:R1:W-:Y:S01]  /*19720*/  STSM.16.M88.4 [R32], R4 ;  /* 0x0000000420007844 */ /* 0x0003e20000000200 */
[----:B------:R-:W-:Y:S02]  /*19730*/  MOV R42, R10 ;  /* 0x0000000a002a7202 */ /* 0x000fe40000000f00 */
[----:B------:R-:W-:Y:S02]  /*19740*/  MOV R37, R24 ;  /* 0x0000001800257202 */ /* 0x000fe40000000f00 */
[----:B------:R-:W-:Y:S02]  /*19750*/  F2FP.F16.F32.PACK_AB R12, R97, R96 ;  /* 0x00000060610c723e */ /* 0x000fe400000000ff */
[----:B------:R-:W-:-:S02]  /*19760*/  F2FP.F16.F32.PACK_AB R13, R99, R30 ;  /* 0x0000001e630d723e */ /* 0x000fc400000000ff */
[----:B------:R-:W-:Y:S02]  /*19770*/  F2FP.F16.F32.PACK_AB R14, R101, R100 ;  /* 0x00000064650e723e */ /* 0x000fe400000000ff */
[----:B------:R-:W-:Y:S02]  /*19780*/  F2FP.F16.F32.PACK_AB R15, R31, R102 ;  /* 0x000000661f0f723e */ /* 0x000fe400000000ff */
[----:B------:R-:W-:Y:S01]  /*19790*/  F2FP.F16.F32.PACK_AB R24, R105, R104 ;  /* 0x000000686918723e */ /* 0x000fe200000000ff */
[----:B------:R-:W2:Y:S01]  /*197a0*/  LDC.64 R30, c[0x0][0xc00] ;  /* 0x00030000ff1e7b82 */ /* 0x000ea20000000a00 */
[----:B------:R-:W-:Y:S01]  /*197b0*/  F2FP.F16.F32.PACK_AB R25, R107, R106 ;  /* 0x0000006a6b19723e */ /* 0x000fe200000000ff */
[----:B------:R3:W-:Y:S01]  /*197c0*/  STSM.16.M88.4 [R42], R12 ;  /* 0x0000000c2a007844 */ /* 0x0007e20000000200 */
[----:B-1----:R-:W-:Y:S02]  /*197d0*/  MOV R32, R8 ;  /* 0x0000000800207202 */ /* 0x002fe40000000f00 */
[----:B------:R-:W-:Y:S01]  /*197e0*/  F2FP.F16.F32.PACK_AB R4, R113, R112 ;  /* 0x000000707104723e */ /* 0x000fe200000000ff */
[----:B------:R1:W-:Y:S01]  /*197f0*/  STSM.16.M88.4 [R0], R24 ;  /* 0x0000001800007844 */ /* 0x0003e20000000200 */
[----:B------:R-:W-:-:S02]  /*19800*/  F2FP.F16.F32.PACK_AB R5, R115, R114 ;  /* 0x000000727305723e */ /* 0x000fc400000000ff */
[----:B------:R-:W-:Y:S02]  /*19810*/  F2FP.F16.F32.PACK_AB R6, R117, R116 ;  /* 0x000000747506723e */ /* 0x000fe400000000ff */
[----:B------:R-:W-:Y:S02]  /*19820*/  F2FP.F16.F32.PACK_AB R7, R119, R118 ;  /* 0x000000767707723e */ /* 0x000fe400000000ff */
[----:B------:R-:W-:Y:S02]  /*19830*/  F2FP.F16.F32.PACK_AB R8, R121, R120 ;  /* 0x000000787908723e */ /* 0x000fe400000000ff */
[----:B------:R-:W-:Y:S01]  /*19840*/  F2FP.F16.F32.PACK_AB R9, R123, R122 ;  /* 0x0000007a7b09723e */ /* 0x000fe200000000ff */
[----:B------:R0:W-:Y:S01]  /*19850*/  STSM.16.M88.4 [R39], R4 ;  /* 0x0000000427007844 */ /* 0x0001e20000000200 */
[----:B------:R-:W-:Y:S01]  /*19860*/  F2FP.F16.F32.PACK_AB R10, R125, R124 ;  /* 0x0000007c7d0a723e */ /* 0x000fe200000000ff */
[----:B------:R-:W-:Y:S01]  /*19870*/  ULDC UR4, c[0x0][0xa88] ;  /* 0x0002a20000047ab9 */ /* 0x000fe20000000800 */
[----:B------:R-:W-:Y:S01]  /*19880*/  F2FP.F16.F32.PACK_AB R11, R127, R126 ;  /* 0x0000007e7f0b723e */ /* 0x000fe200000000ff */
[----:B---3--:R-:W-:Y:S01]  /*19890*/  IMAD.MOV.U32 R42, RZ, RZ, RZ ;  /* 0x000000ffff2a7224 */ /* 0x008fe200078e00ff */
[----:B------:R-:W-:Y:S01]  /*198a0*/  F2FP.F16.F32.PACK_AB R12, R129, R128 ;  /* 0x00000080810c723e */ /* 0x000fe200000000ff */
[----:B-1----:R-:W0:Y:S01]  /*198b0*/  @P2 LDC.64 R24, c[0x0][0xc08] ;  /* 0x00030200ff182b82 */ /* 0x002e220000000a00 */
[----:B------:R-:W-:Y:S01]  /*198c0*/  F2FP.F16.F32.PACK_AB R13, R131, R130 ;  /* 0x00000082830d723e */ /* 0x000fe200000000ff */
[----:B------:R1:W-:Y:S01]  /*198d0*/  STSM.16.M88.4 [R37], R8 ;  /* 0x0000000825007844 */ /* 0x0003e20000000200 */
[----:B------:R-:W-:-:S02]  /*198e0*/  F2FP.F16.F32.PACK_AB R14, R133, R132 ;  /* 0x00000084850e723e */ /* 0x000fc400000000ff */
[----:B------:R-:W-:-:S03]  /*198f0*/  F2FP.F16.F32.PACK_AB R15, R135, R134 ;  /* 0x00000086870f723e */ /* 0x000fc600000000ff */
[----:B------:R-:W3:Y:S02]  /*19900*/  LDC R0, c[0x0][0xbe8] ;  /* 0x0002fa00ff007b82 */ /* 0x000ee40000000800 */
[----:B------:R0:W-:Y:S01]  /*19910*/  STSM.16.M88.4 [R32], R12 ;  /* 0x0000000c20007844 */ /* 0x0001e20000000200 */
[----:B------:R-:W-:Y:S02]  /*19920*/  IMAD.U32 R47, RZ, RZ, UR4 ;  /* 0x00000004ff2f7e24 */ /* 0x000fe4000f8e00ff */
[----:B--2---:R-:W-:-:S03]  /*19930*/  IMAD.WIDE R30, R46, 0x4, R30 ;  /* 0x000000042e1e7825 */ /* 0x004fc600078e021e */
[----:B------:R-:W-:Y:S01]  /*19940*/  BAR.SYNC.DEFER_BLOCKING 0x1, 0x180 ;  /* 0x0046000000007b1d */ /* 0x000fe20000010000 */
[----:B0-----:R-:W-:-:S05]  /*19950*/  @P2 IMAD.WIDE R4, R46, 0x4, R24 ;  /* 0x000000042e042825 */ /* 0x001fca00078e0218 */
[----:B------:R0:W5:Y:S01]  /*19960*/  @P0 LDG.E R42, desc[UR52][R30.64] ;  /* 0x000000341e2a0981 */ /* 0x000162000c1e1900 */
[----:B---3--:R-:W-:Y:S02]  /*19970*/  ISETP.NE.AND P1, PT, R0, 0x1, PT ;  /* 0x000000010000780c */ /* 0x008fe40003f25270 */
[----:B----4-:R-:W-:Y:S01]  /*19980*/  SHF.R.S32.HI R44, RZ, 0x1f, R55 ;  /* 0x0000001fff2c7819 */ /* 0x010fe20000011437 */
[----:B------:R0:W5:Y:S10]  /*19990*/  @P2 LDG.E R47, desc[UR52][R4.64] ;  /* 0x00000034042f2981 */ /* 0x000174000c1e1900 */
[----:B------:R-:W2:Y:S08]  /*199a0*/  @P1 LDC R6, c[0x0][0xbec] ;  /* 0x0002fb00ff061b82 */ /* 0x000eb00000000800 */
[----:B-1----:R-:W1:Y:S01]  /*199b0*/  @P1 LDC R9, c[0x0][0xbf0] ;  /* 0x0002fc00ff091b82 */ /* 0x002e620000000800 */
[----:B0-----:R-:W-:Y:S05]  /*199c0*/  @P2 BRA `(.L_x_1564) ;  /* 0x0000000000102947 */ /* 0x001fea0003800000 */
[----:B------:R-:W-:Y:S05]  /*199d0*/  @!P0 BRA `(.L_x_1564) ;  /* 0x00000000000c8947 */ /* 0x000fea0003800000 */
[----:B------:R-:W3:Y:S04]  /*199e0*/  LDG.E R4, desc[UR52][R30.64] ;  /* 0x000000341e047981 */ /* 0x000ee8000c1e1900 */
[----:B-----5:R-:W3:Y:S02]  /*199f0*/  LDG.E R47, desc[UR52][R30.64+0x4] ;  /* 0x000004341e2f7981 */ /* 0x020ee4000c1e1900 */
[----:B---3--:R-:W-:-:S07]  /*19a00*/  IMAD.IADD R47, R47, 0x1, -R4 ;  /* 0x000000012f2f7824 */ /* 0x008fce00078e0a04 */
.L_x_1564:
[----:B------:R-:W3:Y:S01]  /*19a10*/  LDL R5, [R1+0x64] ;  /* 0x0000640001057983 */ /* 0x000ee20000100800 */
[----:B------:R-:W-:Y:S01]  /*19a20*/  ULDC.64 UR4, c[0x0][0xb90] ;  /* 0x0002e40000047ab9 */ /* 0x000fe20000000a00 */
[----:B------:R-:W0:Y:S01]  /*19a30*/  S2R R10, SR_TID.X ;  /* 0x00000000000a7919 */ /* 0x000e220000002100 */
[----:B-----5:R-:W-:Y:S02]  /*19a40*/  SHF.R.S32.HI R43, RZ, 0x1f, R42 ;  /* 0x0000001fff2b7819 */ /* 0x020fe4000001142a */
[----:B------:R-:W-:Y:S01]  /*19a50*/  SHF.R.S32.HI R32, RZ, 0x2, R36 ;  /* 0x00000002ff207819 */ /* 0x000fe20000011424 */
[----:B------:R-:W3:Y:S01]  /*19a60*/  LDL.LU R52, [R1+0x28] ;  /* 0x0000280001347983 */ /* 0x000ee20000300800 */
[----:B------:R-:W-:Y:S01]  /*19a70*/  IMAD R4, R44, UR4, RZ ;  /* 0x000000042c047c24 */ /* 0x000fe2000f8e02ff */
[----:B------:R-:W-:Y:S01]  /*19a80*/  SHF.R.S32.HI R45, RZ, 0x1f, R46 ;  /* 0x0000001fff2d7819 */ /* 0x000fe2000001142e */
[----:B------:R-:W-:Y:S01]  /*19a90*/  IMAD R47, R47, R0, RZ ;  /* 0x000000002f2f7224 */ /* 0x000fe200078e02ff */
[----:B------:R-:W4:Y:S01]  /*19aa0*/  LDL R14, [R1+0x78] ;  /* 0x00007800010e7983 */ /* 0x000f220000100800 */
[----:B------:R-:W-:Y:S01]  /*19ab0*/  IMAD R11, R55, UR5, R4 ;  /* 0x00000005370b7c24 */ /* 0x000fe2000f8e0204 */
[----:B------:R-:W-:Y:S01]  /*19ac0*/  SEL R45, R45, RZ, !P0 ;  /* 0x000000ff2d2d7207 */ /* 0x000fe20004000000 */
[----:B------:R-:W4:Y:S01]  /*19ad0*/  @P1 LDC R53, c[0x0][0xbec] ;  /* 0x0002fb00ff351b82 */ /* 0x000f220000000800 */
[----:B------:R-:W-:Y:S01]  /*19ae0*/  SEL R46, R46, RZ, !P0 ;  /* 0x000000ff2e2e7207 */ /* 0x000fe20004000000 */
[----:B0-----:R-:W-:-:S05]  /*19af0*/  VIADD R10, R10, 0xffffff80 ;  /* 0xffffff800a0a7836 */ /* 0x001fca0000000000 */
[----:B------:R-:W-:-:S04]  /*19b00*/  SHF.R.S32.HI R26, RZ, 0x1f, R10 ;  /* 0x0000001fff1a7819 */ /* 0x000fc8000001140a */
[----:B------:R-:W-:-:S04]  /*19b10*/  LEA.HI R26, R26, R10, RZ, 0x7 ;  /* 0x0000000a1a1a7211 */ /* 0x000fc800078f38ff */
[----:B------:R-:W-:-:S05]  /*19b20*/  LOP3.LUT R26, R26, 0xffffff80, RZ, 0xc0, !PT ;  /* 0xffffff801a1a7812 */ /* 0x000fca00078ec0ff */
[----:B------:R-:W-:Y:S02]  /*19b30*/  IMAD.IADD R26, R10, 0x1, -R26 ;  /* 0x000000010a1a7824 */ /* 0x000fe400078e0a1a */
[----:B------:R-:W-:Y:S01]  /*19b40*/  IMAD R3, R3, 0x60, R32 ;  /* 0x0000006003037824 */ /* 0x000fe200078e0220 */
[----:B------:R-:W-:Y:S01]  /*19b50*/  BSSY B1, `(.L_x_1565) ;  /* 0x000008b000017945 */ /* 0x000fe20003800000 */
[----:B---3--:R-:W-:Y:S02]  /*19b60*/  IMAD.IADD R15, R5, 0x1, R52 ;  /* 0x00000001050f7824 */ /* 0x008fe400078e0234 */
[----:B------:R-:W-:Y:S01]  /*19b70*/  IMAD.WIDE.U32 R4, R55, UR4, R42 ;  /* 0x0000000437047c25 */ /* 0x000fe2000f8e002a */
[----:B------:R-:W-:-:S03]  /*19b80*/  ULDC.64 UR4, c[0x0][0xb98] ;  /* 0x0002e60000047ab9 */ /* 0x000fc60000000a00 */
[----:B--2---:R-:W-:-:S04]  /*19b90*/  @P1 IMAD.HI.U32 R6, R15, R6, RZ ;  /* 0x000000060f061227 */ /* 0x004fc800078e00ff */
[----:B------:R-:W-:Y:S01]  /*19ba0*/  IMAD.MOV.U32 R7, RZ, RZ, R15 ;  /* 0x000000ffff077224 */ /* 0x000fe200078e000f */
[----:B-1----:R-:W-:Y:S01]  /*19bb0*/  @P1 SHF.R.U32.HI R7, RZ, R9, R6 ;  /* 0x00000009ff071219 */ /* 0x002fe20000011606 */
[----:B------:R-:W-:Y:S02]  /*19bc0*/  IMAD R9, R32, 0x20, R40 ;  /* 0x0000002020097824 */ /* 0x000fe400078e0228 */
[----:B------:R-:W-:Y:S02]  /*19bd0*/  IMAD.IADD R5, R5, 0x1, R11 ;  /* 0x0000000105057824 */ /* 0x000fe400078e020b */
[----:B------:R-:W-:Y:S02]  /*19be0*/  IMAD.MOV R13, RZ, RZ, -R7 ;  /* 0x000000ffff0d7224 */ /* 0x000fe400078e0a07 */
        /* <DEDUP_REMOVED lines=17> */
[----:B------:R-:W-:Y:S01]  /*19d00*/  SHFL.IDX PT, R48, R6, RZ, 0x1c1f ;  /* 0x001c1fff06307589 */ /* 0x000fe200000e0000 */
[----:B------:R-:W-:Y:S01]  /*19d10*/  IADD3 R7, P2, R28, 0x1800, RZ ;  /* 0x000018001c077810 */ /* 0x000fe20007f5e0ff */
[----:B----4-:R-:W-:Y:S01]  /*19d20*/  IMAD.IADD R4, R14, 0x1, R52 ;  /* 0x000000010e047824 */ /* 0x010fe200078e0234 */
[----:B------:R-:W-:Y:S01]  /*19d30*/  IADD3 R13, P3, R28, 0x3000, RZ ;  /* 0x000030001c0d7810 */ /* 0x000fe20007f7e0ff */
[----:B------:R-:W0:Y:S01]  /*19d40*/  SHFL.IDX PT, R49, R10, RZ, 0x1c1f ;  /* 0x001c1fff0a317589 */ /* 0x000e2200000e0000 */
[----:B------:R-:W-:Y:S01]  /*19d50*/  LOP3.LUT P0, RZ, R26, 0x3, RZ, 0xc0, !PT ;  /* 0x000000031aff7812 */ /* 0x000fe2000780c0ff */
[----:B------:R-:W-:Y:S01]  /*19d60*/  IMAD.X R9, RZ, RZ, R29, P2 ;  /* 0x000000ffff097224 */ /* 0x000fe200010e061d */
[----:B------:R-:W-:Y:S01]  /*19d70*/  ULDC.64 UR4, c[0x0][0xaa0] ;  /* 0x0002a80000047ab9 */ /* 0x000fe20000000a00 */
[----:B------:R-:W-:Y:S01]  /*19d80*/  SHFL.IDX PT, R50, R6, 0x1, 0x1c1f ;  /* 0x003c1f0006327f89 */ /* 0x000fe200000e0000 */
[----:B------:R-:W-:-:S03]  /*19d90*/  ISETP.GE.OR P2, PT, R4, R47, P0 ;  /* 0x0000002f0400720c */ /* 0x000fc60000746670 */
[----:B------:R-:W1:Y:S01]  /*19da0*/  SHFL.IDX PT, R51, R10, 0x1, 0x1c1f ;  /* 0x003c1f000a337f89 */ /* 0x000e6200000e0000 */
[----:B------:R-:W-:-:S05]  /*19db0*/  VIADD R4, R4, 0x8 ;  /* 0x0000000804047836 */ /* 0x000fca0000000000 */
[----:B------:R-:W-:Y:S01]  /*19dc0*/  ISETP.GE.OR P0, PT, R4, R47, P0 ;  /* 0x0000002f0400720c */ /* 0x000fe20000706670 */
[----:B------:R-:W-:-:S03]  /*19dd0*/  IMAD R43, R43, UR4, RZ ;  /* 0x000000042b2b7c24 */ /* 0x000fc6000f8e02ff */
[----:B0-----:R0:W-:Y:S01]  /*19de0*/  @!P2 ST.E desc[UR52][R48.64], R20 ;  /* 0x000000143000a985 */ /* 0x0011e2000c101934 */
[----:B------:R-:W-:Y:S01]  /*19df0*/  LOP3.LUT R12, R13, 0x180, RZ, 0xc0, !PT ;  /* 0x000001800d0c7812 */ /* 0x000fe200078ec0ff */
[----:B------:R-:W-:Y:S01]  /*19e00*/  IMAD R43, R42, UR5, R43 ;  /* 0x000000052a2b7c24 */ /* 0x000fe2000f8e022b */
[----:B------:R-:W-:Y:S01]  /*19e10*/  LOP3.LUT R8, R7, 0x180, RZ, 0xc0, !PT ;  /* 0x0000018007087812 */ /* 0x000fe200078ec0ff */
[----:B0-----:R-:W0:Y:S05]  /*19e20*/  @P1 LDC R49, c[0x0][0xbf0] ;  /* 0x0002fc00ff311b82 */ /* 0x001e2a0000000800 */
[----:B-1----:R1:W-:Y:S01]  /*19e30*/  @!P0 ST.E desc[UR52][R50.64], R21 ;  /* 0x0000001532008985 */ /* 0x0023e2000c101934 */
[----:B------:R-:W-:-:S02]  /*19e40*/  SHF.R.U64 R12, R12, 0x3, RZ ;  /* 0x000000030c0c7819 */ /* 0x000fc400000012ff */
[----:B------:R-:W-:Y:S01]  /*19e50*/  SHF.R.U64 R8, R8, 0x3, RZ ;  /* 0x0000000308087819 */ /* 0x000fe200000012ff */
[----:B------:R-:W-:Y:S01]  /*19e60*/  IMAD.IADD R48, R52, 0x1, R3 ;  /* 0x0000000134307824 */ /* 0x000fe200078e0203 */
[----:B------:R-:W-:Y:S01]  /*19e70*/  LOP3.LUT R12, R12, R13, RZ, 0x3c, !PT ;  /* 0x0000000d0c0c7212 */ /* 0x000fe200078e3cff */
[----:B-1----:R-:W-:Y:S01]  /*19e80*/  IMAD.WIDE.U32 R20, R42, UR4, RZ ;  /* 0x000000042a147c25 */ /* 0x002fe2000f8e00ff */
[----:B------:R-:W-:-:S03]  /*19e90*/  ULDC.64 UR4, c[0x0][0xae8] ;  /* 0x0002ba0000047ab9 */ /* 0x000fc60000000a00 */
[----:B------:R-:W-:Y:S02]  /*19ea0*/  IMAD.IADD R21, R21, 0x1, R43 ;  /* 0x0000000115157824 */ /* 0x000fe400078e022b */
[----:B------:R-:W-:Y:S01]  /*19eb0*/  IMAD R44, R44, UR4, RZ ;  /* 0x000000042c2c7c24 */ /* 0x000fe2000f8e02ff */
[----:B------:R-:W-:Y:S01]  /*19ec0*/  IADD3 R25, P5, R28, 0x4800, RZ ;  /* 0x000048001c197810 */ /* 0x000fe20007fbe0ff */
[----:B------:R-:W-:Y:S01]  /*19ed0*/  IMAD.X R13, RZ, RZ, R29, P3 ;  /* 0x000000ffff0d7224 */ /* 0x000fe200018e061d */
[----:B------:R-:W-:Y:S01]  /*19ee0*/  LOP3.LUT R8, R8, R7, RZ, 0x3c, !PT ;  /* 0x0000000708087212 */ /* 0x000fe200078e3cff */
[C---:B------:R-:W-:Y:S01]  /*19ef0*/  IMAD R3, R55.reuse, UR5, R44 ;  /* 0x0000000537037c24 */ /* 0x040fe2000f8e022c */
[C---:B------:R-:W-:Y:S01]  /*19f00*/  IADD3 R31, P4, R28.reuse, 0x6000, RZ ;  /* 0x000060001c1f7810 */ /* 0x040fe20007f9e0ff */
[----:B------:R-:W-:Y:S01]  /*19f10*/  IMAD.WIDE.U32 R20, R55, UR4, R20 ;  /* 0x0000000437147c25 */ /* 0x000fe2000f8e0014 */
[----:B------:R-:W-:Y:S01]  /*19f20*/  IADD3 R7, P3, R28, 0x7800, RZ ;  /* 0x000078001c077810 */ /* 0x000fe20007f7e0ff */
[----:B------:R-:W-:-:S02]  /*19f30*/  ULDC.64 UR4, c[0x0][0xaf0] ;  /* 0x0002bc0000047ab9 */ /* 0x000fc40000000a00 */
[----:B------:R-:W-:Y:S01]  /*19f40*/  @P1 IMAD.HI.U32 R42, R48, R53, RZ ;  /* 0x00000035302a1227 */ /* 0x000fe200078e00ff */
[----:B------:R-:W-:Y:S01]  /*19f50*/  LOP3.LUT R24, R25, 0x180, RZ, 0xc0, !PT ;  /* 0x0000018019187812 */ /* 0x000fe200078ec0ff */
[----:B------:R-:W5:Y:S01]  /*19f60*/  LD.E.128 R8, desc[UR52][R8.64] ;  /* 0x0000003408087980 */ /* 0x000f62000c101d00 */
[----:B------:R-:W-:Y:S01]  /*19f70*/  LOP3.LUT R30, R31, 0x180, RZ, 0xc0, !PT ;  /* 0x000001801f1e7812 */ /* 0x000fe200078ec0ff */
[----:B------:R-:W-:Y:S01]  /*19f80*/  IMAD.IADD R21, R21, 0x1, R3 ;  /* 0x0000000115157824 */ /* 0x000fe200078e0203 */
[----:B------:R-:W-:Y:S01]  /*19f90*/  LOP3.LUT R5, R28, 0x180, RZ, 0xc0, !PT ;  /* 0x000001801c057812 */ /* 0x000fe200078ec0ff */
[----:B------:R-:W-:Y:S01]  /*19fa0*/  IMAD.MOV.U32 R3, RZ, RZ, R48 ;  /* 0x000000ffff037224 */ /* 0x000fe200078e0030 */
[----:B------:R-:W-:Y:S01]  /*19fb0*/  LOP3.LUT R6, R7, 0x180, RZ, 0xc0, !PT ;  /* 0x0000018007067812 */ /* 0x000fe200078ec0ff */
[----:B------:R-:W5:Y:S01]  /*19fc0*/  LD.E.128 R12, desc[UR52][R12.64] ;  /* 0x000000340c0c7980 */ /* 0x000f62000c101d00 */
[----:B0-----:R-:W-:Y:S02]  /*19fd0*/  @P1 SHF.R.U32.HI R3, RZ, R49, R42 ;  /* 0x00000031ff031219 */ /* 0x001fe4000001162a */
[----:B------:R-:W-:-:S02]  /*19fe0*/  SHF.R.U64 R24, R24, 0x3, RZ ;  /* 0x0000000318187819 */ /* 0x000fc400000012ff */
[----:B------:R-:W-:Y:S02]  /*19ff0*/  SHF.R.U64 R30, R30, 0x3, RZ ;  /* 0x000000031e1e7819 */ /* 0x000fe400000012ff */
[----:B------:R-:W-:Y:S01]  /*1a000*/  SHF.R.U64 R5, R5, 0x3, RZ ;  /* 0x0000000305057819 */ /* 0x000fe200000012ff */
[----:B------:R-:W-:Y:S01]  /*1a010*/  IMAD R45, R45, UR4, RZ ;  /* 0x000000042d2d7c24 */ /* 0x000fe2000f8e02ff */
[----:B------:R-:W-:Y:S01]  /*1a020*/  SHF.R.U64 R6, R6, 0x3, RZ ;  /* 0x0000000306067819 */ /* 0x000fe200000012ff */
[----:B------:R-:W-:Y:S01]  /*1a030*/  IMAD.MOV R43, RZ, RZ, -R3 ;  /* 0x000000ffff2b7224 */ /* 0x000fe200078e0a03 */
[----:B------:R-:W-:Y:S01]  /*1a040*/  LOP3.LUT R24, R24, R25, RZ, 0x3c, !PT ;  /* 0x0000001918187212 */ /* 0x000fe200078e3cff */
[--C-:B------:R-:W-:Y:S01]  /*1a050*/  IMAD.X R25, RZ, RZ, R29.reuse, P5 ;  /* 0x000000ffff197224 */ /* 0x100fe200028e061d */
[----:B------:R-:W-:Y:S01]  /*1a060*/  LOP3.LUT R30, R30, R31, RZ, 0x3c, !PT ;  /* 0x0000001f1e1e7212 */ /* 0x000fe200078e3cff */
[--C-:B------:R-:W-:Y:S01]  /*1a070*/  IMAD.X R31, RZ, RZ, R29.reuse, P4 ;  /* 0x000000ffff1f7224 */ /* 0x100fe200020e061d */
[----:B------:R-:W-:Y:S01]  /*1a080*/  LOP3.LUT R4, R5, R28, RZ, 0x3c, !PT ;  /* 0x0000001c05047212 */ /* 0x000fe200078e3cff */
[--C-:B------:R-:W-:Y:S01]  /*1a090*/  IMAD.X R37, RZ, RZ, R29.reuse, P3 ;  /* 0x000000ffff257224 */ /* 0x100fe200018e061d */
[----:B------:R-:W-:Y:S01]  /*1a0a0*/  LOP3.LUT R36, R6, R7, RZ, 0x3c, !PT ;  /* 0x0000000706247212 */ /* 0x000fe200078e3cff */
[----:B------:R-:W-:Y:S01]  /*1a0b0*/  IMAD.MOV.U32 R5, RZ, RZ, R29 ;  /* 0x000000ffff057224 */ /* 0x000fe200078e001d */
[----:B------:R-:W-:Y:S01]  /*1a0c0*/  SHF.R.S32.HI R42, RZ, 0x1f, R3 ;  /* 0x0000001fff2a7819 */ /* 0x000fe20000011403 */
[C---:B------:R-:W-:Y:S01]  /*1a0d0*/  IMAD R45, R46.reuse, UR5, R45 ;  /* 0x000000052e2d7c24 */ /* 0x040fe2000f8e022d */
[----:B------:R-:W5:Y:S01]  /*1a0e0*/  LD.E.128 R24, desc[UR52][R24.64] ;  /* 0x0000003418187980 */ /* 0x000f62000c101d00 */
[----:B------:R-:W-:Y:S01]  /*1a0f0*/  IMAD.WIDE.U32 R20, R46, UR4, R20 ;  /* 0x000000042e147c25 */ /* 0x000fe2000f8e0014 */
[----:B------:R-:W-:-:S02]  /*1a100*/  ULDC.64 UR4, c[0x0][0xae0] ;  /* 0x0002b80000047ab9 */ /* 0x000fc40000000a00 */
[----:B------:R-:W5:Y:S01]  /*1a110*/  LD.E.128 R4, desc[UR52][R4.64] ;  /* 0x0000003404047980 */ /* 0x000f62000c101d00 */
[----:B------:R-:W-:Y:S02]  /*1a120*/  IMAD R43, R0, R43, R48 ;  /* 0x0000002b002b7224 */ /* 0x000fe400078e0230 */
[----:B------:R-:W-:Y:S01]  /*1a130*/  IMAD.IADD R21, R21, 0x1, R45 ;  /* 0x0000000115157824 */ /* 0x000fe200078e022d */
[----:B------:R-:W5:Y:S01]  /*1a140*/  LD.E.128 R28, desc[UR52][R30.64] ;  /* 0x000000341e1c7980 */ /* 0x000f62000c101d00 */
[----:B------:R-:W-:Y:S01]  /*1a150*/  IMAD R42, R42, UR4, RZ ;  /* 0x000000042a2a7c24 */ /* 0x000fe2000f8e02ff */
[----:B------:R-:W-:Y:S02]  /*1a160*/  SHF.R.S32.HI R0, RZ, 0x1f, R43 ;  /* 0x0000001fff007819 */ /* 0x000fe4000001142b */
[----:B------:R-:W5:Y:S01]  /*1a170*/  LD.E.128 R36, desc[UR52][R36.64] ;  /* 0x0000003424247980 */ /* 0x000f62000c101d00 */
[C---:B------:R-:W-:Y:S01]  /*1a180*/  IMAD R45, R3.reuse, UR5, R42 ;  /* 0x00000005032d7c24 */ /* 0x040fe2000f8e022a */
[----:B------:R-:W-:Y:S01]  /*1a190*/  @!PT LDS RZ, [RZ] ;  /* 0x00000000fffff984 */ /* 0x000fe20000000800 */
[----:B------:R-:W-:Y:S01]  /*1a1a0*/  @!PT LDS RZ, [RZ] ;  /* 0x00000000fffff984 */ /* 0x000fe20000000800 */
[----:B------:R-:W-:Y:S01]  /*1a1b0*/  @!PT LDS RZ, [RZ] ;  /* 0x00000000fffff984 */ /* 0x000fe20000000800 */
[----:B------:R-:W-:Y:S01]  /*1a1c0*/  @!PT LDS RZ, [RZ] ;  /* 0x00000000fffff984 */ /* 0x000fe20000000800 */
[----:B------:R0:W-:Y:S06]  /*1a1d0*/  MEMBAR.ALL.CTA ;  /* 0x0000000000007992 */ /* 0x0001ec0000008000 */
[----:B0-----:R-:W0:Y:S01]  /*1a1e0*/  FENCE.VIEW.ASYNC.S ;  /* 0x00000000000073c6 */ /* 0x001e220000000000 */
[----:B------:R-:W-:Y:S01]  /*1a1f0*/  IMAD.WIDE.U32 R20, R3, UR4, R20 ;  /* 0x0000000403147c25 */ /* 0x000fe2000f8e0014 */
[----:B------:R-:W-:-:S03]  /*1a200*/  ULDC.64 UR4, c[0x0][0xad8] ;  /* 0x0002b60000047ab9 */ /* 0x000fc60000000a00 */
[----:B------:R-:W-:Y:S02]  /*1a210*/  IMAD.IADD R21, R21, 0x1, R45 ;  /* 0x0000000115157824 */ /* 0x000fe400078e022d */
[----:B------:R-:W-:Y:S02]  /*1a220*/  IMAD R0, R0, UR4, RZ ;  /* 0x0000000400007c24 */ /* 0x000fe4000f8e02ff */
[----:B------:R-:W-:Y:S02]  /*1a230*/  IMAD.IADD R46, R32, 0x1, R52 ;  /* 0x00000001202e7824 */ /* 0x000fe400078e0234 */
[C---:B------:R-:W-:Y:S02]  /*1a240*/  IMAD R3, R43.reuse, UR5, R0 ;  /* 0x000000052b037c24 */ /* 0x040fe4000f8e0200 */
[----:B------:R-:W-:Y:S01]  /*1a250*/  IMAD.WIDE.U32 R20, R43, UR4, R20 ;  /* 0x000000042b147c25 */ /* 0x000fe2000f8e0014 */
[----:B------:R-:W-:Y:S01]  /*1a260*/  ISETP.GE.AND P0, PT, R46, R47, PT ;  /* 0x0000002f2e00720c */ /* 0x000fe20003f06270 */
[----:B------:R-:W-:-:S02]  /*1a270*/  ULDC.64 UR4, c[0x0][0xa80] ;  /* 0x0002a00000047ab9 */ /* 0x000fc40000000a00 */
[----:B------:R-:W-:Y:S01]  /*1a280*/  IMAD.IADD R3, R21, 0x1, R3 ;  /* 0x0000000115037824 */ /* 0x000fe200078e0203 */
[----:B------:R-:W-:Y:S01]  /*1a290*/  LEA R32, P1, R20, UR4, 0x1 ;  /* 0x0000000414207c11 */ /* 0x000fe2000f8208ff */
[----:B------:R-:W-:-:S03]  /*1a2a0*/  VIADD R0, R2, 0x2d820 ;  /* 0x0002d82002007836 */ /* 0x000fc60000000000 */
[----:B------:R-:W-:Y:S02]  /*1a2b0*/  LEA.HI.X R3, R20, UR5, R3, 0x1, P1 ;  /* 0x0000000514037c11 */ /* 0x000fe400088f0c03 */
[----:B------:R-:W-:Y:S01]  /*1a2c0*/  PRMT R0, RZ, 0x654, R0 ;  /* 0x00000654ff007816 */ /* 0x000fe20000000000 */
[----:B------:R-:W-:Y:S01]  /*1a2d0*/  VIADD R51, R40, 0x20 ;  /* 0x0000002028337836 */ /* 0x000fe20000000000 */
[----:B0-----:R0:W1:Y:S02]  /*1a2e0*/  SHFL.IDX PT, R42, R32, RZ, 0x1c1f ;  /* 0x001c1fff202a7589 */ /* 0x00106400000e0000 */
        /* <DEDUP_REMOVED lines=17> */
.L_x_1566:
[----:B------:R-:W-:Y:S05]  /*1a400*/  BSYNC B1 ;  /* 0x0000000000017941 */ /* 0x000fea0003800000 */
.L_x_1565:
[----:B0-----:R-:W-:Y:S01]  /*1a410*/  VIADD R0, R46, 0x60 ;  /* 0x000000602e007836 */ /* 0x001fe20000000000 */
[----:B---3-5:R0:W3:Y:S04]  /*1a420*/  SHFL.IDX PT, R7, R3, 0x1, 0x1c1f ;  /* 0x003c1f0003077f89 */ /* 0x0280e800000e0000 */
        /* <DEDUP_REMOVED lines=17> */
.L_x_1563:
[----:B------:R-:W2:Y:S01]  /*1a540*/  LDL R10, [R1+0x74] ;  /* 0x00007400010a7983 */ /* 0x000ea20000100800 */
[----:B------:R-:W-:Y:S01]  /*1a550*/  ULDC.64 UR4, c[0x0][0xc00] ;  /* 0x0003000000047ab9 */ /* 0x000fe20000000a00 */
[----:B------:R-:W2:Y:S01]  /*1a560*/  LDC.64 R4, c[0x0][0xc00] ;  /* 0x00030000ff047b82 */ /* 0x000ea20000000a00 */
[----:B------:R-:W-:Y:S01]  /*1a570*/  ISETP.NE.U32.AND P0, PT, RZ, UR4, PT ;  /* 0x00000004ff007c0c */ /* 0x000fe2000bf05070 */
[----:B------:R-:W-:-:S03]  /*1a580*/  IMAD.MOV.U32 R0, RZ, RZ, RZ ;  /* 0x000000ffff007224 */ /* 0x000fc600078e00ff */
[----:B------:R-:W-:Y:S01]  /*1a590*/  ISETP.NE.AND.EX P0, PT, RZ, UR5, PT, P0 ;  /* 0x00000005ff007c0c */ /* 0x000fe2000bf05300 */
[----:B------:R-:W-:Y:S02]  /*1a5a0*/  ULDC.64 UR4, c[0x0][0xc08] ;  /* 0x0003020000047ab9 */ /* 0x000fe40000000a00 */
[----:B------:R-:W-:Y:S01]  /*1a5b0*/  ISETP.NE.U32.AND P1, PT, RZ, UR4, PT ;  /* 0x00000004ff007c0c */ /* 0x000fe2000bf25070 */
[----:B------:R-:W3:Y:S03]  /*1a5c0*/  LDC R27, c[0x0][0xbe8] ;  /* 0x0002fa00ff1b7b82 */ /* 0x000ee60000000800 */
[----:B------:R-:W-:-:S13]  /*1a5d0*/  ISETP.NE.AND.EX P1, PT, RZ, UR5, PT, P1 ;  /* 0x00000005ff007c0c */ /* 0x000fda000bf25310 */
[----:B------:R-:W4:Y:S01]  /*1a5e0*/  @P1 LDC.64 R6, c[0x0][0xc08] ;  /* 0x00030200ff061b82 */ /* 0x000f220000000a00 */
[----:B------:R-:W-:Y:S02]  /*1a5f0*/  ULDC UR4, c[0x0][0xa88] ;  /* 0x0002a20000047ab9 */ /* 0x000fe40000000800 */
[----:B------:R-:W-:Y:S02]  /*1a600*/  IMAD.U32 R8, RZ, RZ, UR4 ;  /* 0x00000004ff087e24 */ /* 0x000fe4000f8e00ff */
[----:B--2---:R-:W-:-:S04]  /*1a610*/  IMAD.WIDE R4, R10, 0x4, R4 ;  /* 0x000000040a047825 */ /* 0x004fc800078e0204 */
[----:B----4-:R-:W-:Y:S01]  /*1a620*/  @P1 IMAD.WIDE R6, R10, 0x4, R6 ;  /* 0x000000040a061825 */ /* 0x010fe200078e0206 */
[----:B------:R2:W5:Y:S04]  /*1a630*/  @P0 LDG.E R0, desc[UR52][R4.64] ;  /* 0x0000003404000981 */ /* 0x000568000c1e1900 */
[----:B------:R2:W5:Y:S01]  /*1a640*/  @P1 LDG.E R8, desc[UR52][R6.64] ;  /* 0x0000003406081981 */ /* 0x000562000c1e1900 */
[----:B---3--:R-:W-:Y:S02]  /*1a650*/  ISETP.NE.AND P2, PT, R27, 0x1, PT ;  /* 0x000000011b00780c */ /* 0x008fe40003f45270 */
[----:B------:R-:W-:Y:S02]  /*1a660*/  ISETP.GE.AND P3, PT, R54, 0xc0, PT ;  /* 0x000000c03600780c */ /* 0x000fe40003f66270 */
[----:B------:R-:W-:-:S09]  /*1a670*/  SHF.R.S32.HI R9, RZ, 0x1f, R10 ;  /* 0x0000001fff097819 */ /* 0x000fd2000001140a */
[----:B------:R-:W3:Y:S08]  /*1a680*/  @P2 LDC R20, c[0x0][0xbec] ;  /* 0x0002fb00ff142b82 */ /* 0x000ef00000000800 */
[----:B------:R-:W4:Y:S01]  /*1a690*/  @P2 LDC R29, c[0x0][0xbf0] ;  /* 0x0002fc00ff1d2b82 */ /* 0x000f220000000800 */
[----:B--2---:R-:W-:Y:S05]  /*1a6a0*/  @P1 BRA `(.L_x_1568) ;  /* 0x0000000000101947 */ /* 0x004fea0003800000 */
[----:B------:R-:W-:Y:S05]  /*1a6b0*/  @!P0 BRA `(.L_x_1568) ;  /* 0x00000000000c8947 */ /* 0x000fea0003800000 */
[----:B------:R-:W2:Y:S04]  /*1a6c0*/  LDG.E R7, desc[UR52][R4.64] ;  /* 0x0000003404077981 */ /* 0x000ea8000c1e1900 */
[----:B-----5:R-:W2:Y:S02]  /*1a6d0*/  LDG.E R8, desc[UR52][R4.64+0x4] ;  /* 0x0000043404087981 */ /* 0x020ea4000c1e1900 */
[----:B--2---:R-:W-:-:S07]  /*1a6e0*/  IMAD.IADD R8, R8, 0x1, -R7 ;  /* 0x0000000108087824 */ /* 0x004fce00078e0a07 */
.L_x_1568:
[----:B------:R-:W2:Y:S04]  /*1a6f0*/  LDL R26, [R1+0x70] ;  /* 0x00007000011a7983 */ /* 0x000ea80000100800 */
[----:B------:R0:W5:Y:S01]  /*1a700*/  LDL R24, [R1+0x28] ;  /* 0x0000280001187983 */ /* 0x0001620000100800 */
[----:B------:R-:W-:Y:S01]  /*1a710*/  BSSY B1, `(.L_x_1569) ;  /* 0x000002d000017945 */ /* 0x000fe20003800000 */
[----:B------:R-:W-:Y:S02]  /*1a720*/  SEL R15, R10, RZ, !P0 ;  /* 0x000000ff0a0f7207 */ /* 0x000fe40004000000 */
[----:B------:R-:W-:Y:S02]  /*1a730*/  SEL R14, R9, RZ, !P0 ;  /* 0x000000ff090e7207 */ /* 0x000fe40004000000 */
[----:B-----5:R-:W-:-:S02]  /*1a740*/  SHF.R.S32.HI R13, RZ, 0x1f, R0 ;  /* 0x0000001fff0d7819 */ /* 0x020fc40000011400 */
[----:B--2---:R-:W-:Y:S01]  /*1a750*/  SHF.R.S32.HI R12, RZ, 0x1f, R26 ;  /* 0x0000001fff0c7819 */ /* 0x004fe2000001141a */
[----:B0-----:R-:W-:Y:S06]  /*1a760*/  @P3 BRA `(.L_x_1570) ;  /* 0x00000000009c3947 */ /* 0x001fec0003800000 */
[----:B------:R-:W0:Y:S01]  /*1a770*/  S2R R5, SR_TID.X ;  /* 0x0000000000057919 */ /* 0x000e220000002100 */
[----:B------:R-:W2:Y:S02]  /*1a780*/  LDC R11, c[0x0][0xbe8] ;  /* 0x0002fa00ff0b7b82 */ /* 0x000ea40000000800 */
[----:B--2---:R-:W-:Y:S01]  /*1a790*/  IMAD R4, R8, R11, RZ ;  /* 0x0000000b08047224 */ /* 0x004fe200078e02ff */
[----:B0-----:R-:W-:-:S04]  /*1a7a0*/  IADD3 R10, R24, -0x80, R5 ;  /* 0xffffff80180a7810 */ /* 0x001fc80007ffe005 */
        /* <DEDUP_REMOVED lines=35> */
.L_x_1570:
[----:B------:R-:W-:Y:S05]  /*1a9e0*/  BSYNC B1 ;  /* 0x0000000000017941 */ /* 0x000fea0003800000 */
.L_x_1569:
[----:B------:R-:W-:Y:S01]  /*1a9f0*/  ULDC.64 UR4, c[0x0][0xaa0] ;  /* 0x0002a80000047ab9 */ /* 0x000fe20000000a00 */
[----:B------:R-:W-:Y:S01]  /*1aa00*/  SHF.R.S32.HI R36, RZ, 0x2, R36 ;  /* 0x00000002ff247819 */ /* 0x000fe20000011424 */
[----:B0-----:R-:W-:Y:S01]  /*1aa10*/  IMAD R5, R13, UR4, RZ ;  /* 0x000000040d057c24 */ /* 0x001fe2000f8e02ff */
[----:B------:R-:W-:-:S03]  /*1aa20*/  SHF.R.S32.HI R10, RZ, 0x1f, R41 ;  /* 0x0000001fff0a7819 */ /* 0x000fc60000011429 */
[C---:B------:R-:W-:Y:S02]  /*1aa30*/  IMAD R7, R0.reuse, UR5, R5 ;  /* 0x0000000500077c24 */ /* 0x040fe4000f8e0205 */
[----:B------:R-:W-:Y:S02]  /*1aa40*/  IMAD R3, R3, 0x60, R36 ;  /* 0x0000006003037824 */ /* 0x000fe400078e0224 */
[----:B------:R-:W-:Y:S01]  /*1aa50*/  IMAD.WIDE.U32 R4, R0, UR4, RZ ;  /* 0x0000000400047c25 */ /* 0x000fe2000f8e00ff */
[----:B------:R-:W-:-:S03]  /*1aa60*/  ULDC.64 UR4, c[0x0][0xae8] ;  /* 0x0002ba0000047ab9 */ /* 0x000fc60000000a00 */
[----:B------:R-:W-:Y:S02]  /*1aa70*/  IMAD.IADD R9, R24, 0x1, R3 ;  /* 0x0000000118097824 */ /* 0x000fe400078e0203 */
[----:B------:R-:W-:Y:S02]  /*1aa80*/  IMAD.IADD R5, R5, 0x1, R7 ;  /* 0x0000000105057824 */ /* 0x000fe400078e0207 */
[----:B------:R-:W-:Y:S02]  /*1aa90*/  IMAD R6, R12, UR4, RZ ;  /* 0x000000040c067c24 */ /* 0x000fe4000f8e02ff */
[----:B---3--:R-:W-:-:S04]  /*1aaa0*/  @P2 IMAD.HI.U32 R0, R9, R20, RZ ;  /* 0x0000001409002227 */ /* 0x008fc800078e00ff */
[C---:B------:R-:W-:Y:S02]  /*1aab0*/  IMAD R7, R26.reuse, UR5, R6 ;  /* 0x000000051a077c24 */ /* 0x040fe4000f8e0206 */
[----:B------:R-:W-:Y:S01]  /*1aac0*/  IMAD.WIDE.U32 R4, R26, UR4, R4 ;  /* 0x000000041a047c25 */ /* 0x000fe2000f8e0004 */
[----:B------:R-:W-:-:S03]  /*1aad0*/  ULDC.64 UR4, c[0x0][0xaf0] ;  /* 0x0002bc0000047ab9 */ /* 0x000fc60000000a00 */
[----:B------:R-:W-:Y:S01]  /*1aae0*/  IMAD.MOV.U32 R3, RZ, RZ, R9 ;  /* 0x000000ffff037224 */ /* 0x000fe200078e0009 */
[----:B----4-:R-:W-:Y:S01]  /*1aaf0*/  @P2 SHF.R.U32.HI R3, RZ, R29, R0 ;  /* 0x0000001dff032219 */ /* 0x010fe20000011600 */
        /* <DEDUP_REMOVED lines=14> */
[----:B------:R-:W-:Y:S02]  /*1abe0*/  IMAD.IADD R5, R5, 0x1, R9 ;  /* 0x0000000105057824 */ /* 0x000fe400078e0209 */
[----:B------:R-:W-:Y:S02]  /*1abf0*/  IMAD R0, R0, UR4, RZ ;  /* 0x0000000400007c24 */ /* 0x000fe4000f8e02ff */
[----:B------:R-:W-:-:S04]  /*1ac00*/  IMAD.WIDE.U32 R4, R7, UR4, R4 ;  /* 0x0000000407047c25 */ /* 0x000fc8000f8e0004 */
[----:B------:R-:W-:Y:S01]  /*1ac10*/  IMAD R3, R7, UR5, R0 ;  /* 0x0000000507037c24 */ /* 0x000fe2000f8e0200 */
[----:B------:R-:W-:Y:S01]  /*1ac20*/  ULDC.64 UR4, c[0x0][0xa80] ;  /* 0x0002a00000047ab9 */ /* 0x000fe20000000a00 */
[----:B------:R-:W-:Y:S01]  /*1ac30*/  VIADD R7, R40, 0x20 ;  /* 0x0000002028077836 */ /* 0x000fe20000000000 */
[C---:B------:R-:W-:Y:S01]  /*1ac40*/  LEA R0, P0, R4.reuse, UR4, 0x1 ;  /* 0x0000000404007c11 */ /* 0x040fe2000f8008ff */
[----:B------:R-:W-:Y:S01]  /*1ac50*/  IMAD.IADD R3, R5, 0x1, R3 ;  /* 0x0000000105037824 */ /* 0x000fe200078e0203 */
[----:B------:R-:W-:Y:S02]  /*1ac60*/  UMOV UR4, 0xffffffff ;  /* 0xffffffff00047882 */ /* 0x000fe40000000000 */
[----:B------:R-:W-:Y:S02]  /*1ac70*/  SHF.R.S32.HI R20, RZ, 0x1f, R7 ;  /* 0x0000001fff147819 */ /* 0x000fe40000011407 */
[----:B------:R-:W-:Y:S01]  /*1ac80*/  LEA.HI.X R4, R4, UR5, R3, 0x1, P0 ;  /* 0x0000000504047c11 */ /* 0x000fe200080f0c03 */
[----:B------:R-:W-:Y:S06]  /*1ac90*/  BRA.DIV UR4, `(.L_x_1571) ;  /* 0x0000008604187947 */ /* 0x000fec000b800000 */
[----:B------:R0:W2:Y:S04]  /*1aca0*/  SHFL.IDX PT, R3, R4, RZ, 0x1c1f ;  /* 0x001c1fff04037589 */ /* 0x0000a800000e0000 */
[----:B------:R0:W3:Y:S02]  /*1acb0*/  SHFL.IDX PT, R14, R0, RZ, 0x1c1f ;  /* 0x001c1fff000e7589 */ /* 0x0000e400000e0000 */
.L_x_1749:
[----:B------:R-:W-:Y:S01]  /*1acc0*/  IMAD R27, R8, R27, RZ ;  /* 0x0000001b081b7224 */ /* 0x000fe200078e02ff */
[----:B------:R-:W-:Y:S01]  /*1acd0*/  BSSY B1, `(.L_x_1572) ;  /* 0x0000011000017945 */ /* 0x000fe20003800000 */
[----:B------:R-:W-:-:S05]  /*1ace0*/  IMAD.IADD R6, R36, 0x1, R24 ;  /* 0x0000000124067824 */ /* 0x000fca00078e0218 */
[----:B------:R-:W-:-:S13]  /*1acf0*/  ISETP.GE.AND P0, PT, R6, R27, PT ;  /* 0x0000001b0600720c */ /* 0x000fda0003f06270 */
[----:B------:R-:W-:Y:S05]  /*1ad00*/  @P0 BRA `(.L_x_1573) ;  /* 0x0000000000340947 */ /* 0x000fea0003800000 */
[----:B------:R-:W-:Y:S02]  /*1ad10*/  ULDC UR4, c[0x0][0xac8] ;  /* 0x0002b20000047ab9 */ /* 0x000fe40000000800 */
[----:B------:R-:W-:Y:S02]  /*1ad20*/  ISETP.GE.AND P2, PT, R40, UR4, PT ;  /* 0x0000000428007c0c */ /* 0x000fe4000bf46270 */
[----:B------:R-:W-:Y:S02]  /*1ad30*/  ISETP.GE.AND P3, PT, R7, UR4, PT ;  /* 0x0000000407007c0c */ /* 0x000fe4000bf66270 */
[----:B------:R-:W-:-:S09]  /*1ad40*/  ISETP.GE.AND P4, PT, R41, UR4, PT ;  /* 0x0000000429007c0c */ /* 0x000fd2000bf86270 */
[----:B--2---:R-:W-:Y:S02]  /*1ad50*/  @!P2 IMAD.MOV.U32 R15, RZ, RZ, R3 ;  /* 0x000000ffff0fa224 */ /* 0x004fe400078e0003 */
[-C--:B---3--:R-:W-:Y:S02]  /*1ad60*/  @!P3 LEA R12, P0, R7, R14.reuse, 0x1 ;  /* 0x0000000e070cb211 */ /* 0x088fe400078008ff */
[----:B------:R-:W-:Y:S01]  /*1ad70*/  @!P4 LEA R24, P1, R41, R14, 0x1 ;  /* 0x0000000e2918c211 */ /* 0x000fe200078208ff */
[----:B------:R-:W-:Y:S01]  /*1ad80*/  @!P2 IMAD.WIDE R8, R40, 0x2, R14 ;  /* 0x000000022808a825 */ /* 0x000fe200078e020e */
[-C--:B------:R-:W-:Y:S02]  /*1ad90*/  @!P3 LEA.HI.X R13, R7, R3.reuse, R20, 0x1, P0 ;  /* 0x00000003070db211 */ /* 0x080fe400000f0c14 */
[----:B------:R-:W-:Y:S02]  /*1ada0*/  @!P4 LEA.HI.X R25, R41, R3, R10, 0x1, P1 ;  /* 0x000000032919c211 */ /* 0x000fe400008f0c0a */
[----:B------:R4:W-:Y:S04]  /*1adb0*/  @!P2 ST.E.128 desc[UR52][R8.64], RZ ;  /* 0x000000ff0800a985 */ /* 0x0009e8000c101d34 */
[----:B------:R4:W-:Y:S04]  /*1adc0*/  @!P3 ST.E.128 desc[UR52][R12.64], RZ ;  /* 0x000000ff0c00b985 */ /* 0x0009e8000c101d34 */
[----:B------:R4:W-:Y:S02]  /*1add0*/  @!P4 ST.E.128 desc[UR52][R24.64], RZ ;  /* 0x000000ff1800c985 */ /* 0x0009e4000c101d34 */
.L_x_1573:
[----:B------:R-:W-:Y:S05]  /*1ade0*/  BSYNC B1 ;  /* 0x0000000000017941 */ /* 0x000fea0003800000 */
.L_x_1572:
[----:B------:R-:W-:-:S03]  /*1adf0*/  UMOV UR4, 0xffffffff ;  /* 0xffffffff00047882 */ /* 0x000fc60000000000 */
[----:B------:R-:W-:Y:S05]  /*1ae00*/  BRA.DIV UR4, `(.L_x_1574) ;  /* 0x0000008204f07947 */ /* 0x000fea000b800000 */
[----:B--2---:R2:W0:Y:S04]  /*1ae10*/  SHFL.IDX PT, R3, R4, 0x1, 0x1c1f ;  /* 0x003c1f0004037f89 */ /* 0x00442800000e0000 */
[----:B---3--:R2:W3:Y:S02]  /*1ae20*/  SHFL.IDX PT, R14, R0, 0x1, 0x1c1f ;  /* 0x003c1f00000e7f89 */ /* 0x0084e400000e0000 */
.L_x_1753:
[----:B0-2---:R-:W-:-:S05]  /*1ae30*/  VIADD R0, R6, 0x60 ;  /* 0x0000006006007836 */ /* 0x005fca0000000000 */
[----:B------:R-:W-:-:S13]  /*1ae40*/  ISETP.GE.AND P0, PT, R0, R27, PT ;  /* 0x0000001b0000720c */ /* 0x000fda0003f06270 */
[----:B------:R-:W-:Y:S05]  /*1ae50*/  @P0 BRA `(.L_x_1567) ;  /* 0x0000000000340947 */ /* 0x000fea0003800000 */
[----:B------:R-:W-:Y:S02]  /*1ae60*/  ULDC UR4, c[0x0][0xac8] ;  /* 0x0002b20000047ab9 */ /* 0x000fe40000000800 */
[----:B------:R-:W-:Y:S02]  /*1ae70*/  ISETP.GE.AND P2, PT, R40, UR4, PT ;  /* 0x0000000428007c0c */ /* 0x000fe4000bf46270 */
[----:B------:R-:W-:Y:S02]  /*1ae80*/  ISETP.GE.AND P3, PT, R7, UR4, PT ;  /* 0x0000000407007c0c */ /* 0x000fe4000bf66270 */
[----:B------:R-:W-:-:S09]  /*1ae90*/  ISETP.GE.AND P4, PT, R41, UR4, PT ;  /* 0x0000000429007c0c */ /* 0x000fd2000bf86270 */
[----:B------:R-:W-:Y:S02]  /*1aea0*/  @!P2 IMAD.MOV.U32 R15, RZ, RZ, R3 ;  /* 0x000000ffff0fa224 */ /* 0x000fe400078e0003 */
[-C--:B---3--:R-:W-:Y:S02]  /*1aeb0*/  @!P3 LEA R6, P0, R7, R14.reuse, 0x1 ;  /* 0x0000000e0706b211 */ /* 0x088fe400078008ff */
[----:B----4-:R-:W-:Y:S01]  /*1aec0*/  @!P4 LEA R8, P1, R41, R14, 0x1 ;  /* 0x0000000e2908c211 */ /* 0x010fe200078208ff */
[----:B------:R-:W-:Y:S01]  /*1aed0*/  @!P2 IMAD.WIDE R4, R40, 0x2, R14 ;  /* 0x000000022804a825 */ /* 0x000fe200078e020e */
[-C--:B------:R-:W-:Y:S02]  /*1aee0*/  @!P3 LEA.HI.X R7, R7, R3.reuse, R20, 0x1, P0 ;  /* 0x000000030707b211 */ /* 0x080fe400000f0c14 */
[----:B------:R-:W-:Y:S02]  /*1aef0*/  @!P4 LEA.HI.X R9, R41, R3, R10, 0x1, P1 ;  /* 0x000000032909c211 */ /* 0x000fe400008f0c0a */
[----:B------:R0:W-:Y:S04]  /*1af00*/  @!P2 ST.E.128 desc[UR52][R4.64], RZ ;  /* 0x000000ff0400a985 */ /* 0x0001e8000c101d34 */
[----:B------:R0:W-:Y:S04]  /*1af10*/  @!P3 ST.E.128 desc[UR52][R6.64], RZ ;  /* 0x000000ff0600b985 */ /* 0x0001e8000c101d34 */
[----:B------:R0:W-:Y:S02]  /*1af20*/  @!P4 ST.E.128 desc[UR52][R8.64], RZ ;  /* 0x000000ff0800c985 */ /* 0x0001e4000c101d34 */
.L_x_1567:
[----:B------:R-:W-:Y:S05]  /*1af30*/  BSYNC B0 ;  /* 0x0000000000007941 */ /* 0x000fea0003800000 */
.L_x_1562:
[----:B------:R-:W-:Y:S02]  /*1af40*/  ULDC UR4, c[0x0][0xc3c] ;  /* 0x00030f0000047ab9 */ /* 0x000fe40000000800 */
[----:B-1----:R-:W-:-:S13]  /*1af50*/  ISETP.GE.AND P0, PT, R35, UR4, PT ;  /* 0x0000000423007c0c */ /* 0x002fda000bf06270 */
[----:B------:R-:W-:Y:S05]  /*1af60*/  @!P0 BRA `(.L_x_1575) ;  /* 0xfffffe6000e48947 */ /* 0x000fea000383ffff */
[----:B------:R-:W-:Y:S05]  /*1af70*/  BRA `(.L_x_1359) ;  /* 0x0000007400447947 */ /* 0x000fea0003800000 */
.L_x_1357:
        /* <DEDUP_REMOVED lines=16> */
.L_x_1576:
        /* <DEDUP_REMOVED lines=38> */
[----:B------:R-:W-:Y:S01]  /*1b2e0*/  IMAD.MOV.U32 R4, RZ, RZ, R3 ;  /* 0x000000ffff047224 */ /* 0x000fe200078e0003 */
[----:B------:R-:W-:Y:S01]  /*1b2f0*/  UMOV UR4, URZ ;  /* 0x0000003f00047c82 */ /* 0x000fe20008000000 */
[----:B------:R-:W-:Y:S01]  /*1b300*/  ULDC UR7, c[0x0][0xc3c] ;  /* 0x00030f0000077ab9 */ /* 0x000fe20000000800 */
[----:B------:R-:W-:-:S05]  /*1b310*/  ULDC UR5, c[0x0][0xc38] ;  /* 0x00030e0000057ab9 */ /* 0x000fca0000000800 */
.L_x_1582:
        /* <DEDUP_REMOVED lines=12> */
.L_x_1581:
[----:B------:R-:W-:Y:S05]  /*1b3e0*/  BSYNC B0 ;  /* 0x0000000000007941 */ /* 0x000fea0003800000 */
.L_x_1580:
        /* <DEDUP_REMOVED lines=21> */
.L_x_1578:
        /* <DEDUP_REMOVED lines=16> */
[----:B------:R-:W0:Y:S02]  /*1b640*/  F2I.FTZ.U32.TRUNC.NTZ R3, R11 ;  /* 0x0000000b00037305 */ /* 0x000e24000021f000 */
[----:B0-----:R-:W-:Y:S01]  /*1b650*/  IMAD.MOV R11, RZ, RZ, -R3 ;  /* 0x000000ffff0b7224 */ /* 0x001fe200078e0a03 */
[----:B------:R-:W-:Y:S06]  /*1b660*/  @!P0 BRA `(.L_x_1583) ;  /* 0x0000000000088947 */ /* 0x000fec0003800000 */
[----:B------:R-:W-:-:S05]  /*1b670*/  VIADD R9, R15, 0xffffffff ;  /* 0xffffffff0f097836 */ /* 0x000fca0000000000 */
[----:B------:R0:W1:Y:S02]  /*1b680*/  SHFL.IDX PT, R16, R6, R9, 0x1f ;  /* 0x00001f0906107589 */ /* 0x00006400000e0000 */
.L_x_1583:
[----:B-1----:R-:W-:Y:S01]  /*1b690*/  IMAD R16, R16, UR5, R13 ;  /* 0x0000000510107c24 */ /* 0x002fe2000f8e020d */
[----:B------:R-:W-:Y:S01]  /*1b6a0*/  IABS R10, R4 ;  /* 0x00000004000a7213 */ /* 0x000fe20000000000 */
[----:B------:R-:W-:Y:S02]  /*1b6b0*/  IMAD R11, R11, R8, RZ ;  /* 0x000000080b0b7224 */ /* 0x000fe400078e02ff */
[----:B------:R-:W-:Y:S01]  /*1b6c0*/  IMAD.MOV.U32 R2, RZ, RZ, RZ ;  /* 0x000000ffff027224 */ /* 0x000fe200078e00ff */
[----:B0-----:R-:W-:Y:S01]  /*1b6d0*/  IADD3 R9, -R16, UR6, RZ ;  /* 0x0000000610097c10 */ /* 0x001fe2000fffe1ff */
[----:B------:R-:W-:Y:S02]  /*1b6e0*/  IMAD.MOV R10, RZ, RZ, -R10 ;  /* 0x000000ffff0a7224 */ /* 0x000fe400078e0a0a */
[----:B------:R-:W-:Y:S01]  /*1b6f0*/  IMAD.HI.U32 R2, R3, R11, R2 ;  /* 0x0000000b03027227 */ /* 0x000fe200078e0002 */
[----:B------:R-:W-:-:S05]  /*1b700*/  IABS R6, R9 ;  /* 0x0000000900067213 */ /* 0x000fca0000000000 */
        /* <DEDUP_REMOVED lines=27> */
[----:B------:R-:W-:Y:S01]  /*1b8c0*/  IMAD R9, R11, R8, RZ ;  /* 0x000000080b097224 */ /* 0x000fe200078e02ff */
[----:B------:R-:W-:-:S03]  /*1b8d0*/  IABS R11, R4 ;  /* 0x00000004000b7213 */ /* 0x000fc60000000000 */
[----:B------:R-:W-:-:S04]  /*1b8e0*/  IMAD.HI.U32 R2, R3, R9, R2 ;  /* 0x0000000903027227 */ /* 0x000fc800078e0002 */
[----:B------:R-:W-:Y:S02]  /*1b8f0*/  IMAD.MOV.U32 R9, RZ, RZ, R11 ;  /* 0x000000ffff097224 */ /* 0x000fe400078e000b */
        /* <DEDUP_REMOVED lines=19> */
.L_x_1579:
[----:B------:R-:W-:Y:S02]  /*1ba30*/  IMAD.MOV.U32 R17, RZ, RZ, RZ ;  /* 0x000000ffff117224 */ /* 0x000fe400078e00ff */
[----:B------:R-:W-:Y:S02]  /*1ba40*/  IMAD.U32 R16, RZ, RZ, UR6 ;  /* 0x00000006ff107e24 */ /* 0x000fe4000f8e00ff */
[----:B------:R-:W-:-:S07]  /*1ba50*/  IMAD.MOV.U32 R18, RZ, RZ, RZ ;  /* 0x000000ffff127224 */ /* 0x000fce00078e00ff */
.L_x_1584:
[----:B------:R-:W-:-:S13]  /*1ba60*/  ISETP.NE.AND P0, PT, R5, RZ, PT ;  /* 0x000000ff0500720c */ /* 0x000fda0003f05270 */
[----:B------:R-:W0:Y:S01]  /*1ba70*/  @!P0 S2R R3, SR_CgaCtaId ;  /* 0x0000000000038919 */ /* 0x000e220000008800 */
[----:B------:R-:W-:-:S04]  /*1ba80*/  @!P0 MOV R0, 0x400 ;  /* 0x0000040000008802 */ /* 0x000fc80000000f00 */
[----:B0-----:R-:W-:-:S05]  /*1ba90*/  @!P0 LEA R0, R3, R0, 0x18 ;  /* 0x0000000003008211 */ /* 0x001fca00078ec0ff */
[----:B------:R1:W-:Y:S01]  /*1baa0*/  @!P0 STS.128 [R0+0x2d8d0], R16 ;  /* 0x02d8d01000008388 */ /* 0x0003e20000000c00 */
[----:B------:R-:W-:Y:S06]  /*1bab0*/  BAR.ARV 0x5, 0x200 ;  /* 0x0148000000007b1d */ /* 0x000fec0000002000 */
.L_x_1577:
[----:B-1----:R-:W-:Y:S01]  /*1bac0*/  IMAD.MOV.U32 R0, RZ, RZ, 0x1 ;  /* 0x00000001ff007424 */ /* 0x002fe200078e00ff */
[----:B------:R-:W-:Y:S01]  /*1bad0*/  ULDC UR4, c[0x0][0xc3c] ;  /* 0x00030f0000047ab9 */ /* 0x000fe20000000800 */
[----:B------:R-:W-:Y:S01]  /*1bae0*/  IMAD.MOV.U32 R25, RZ, RZ, RZ ;  /* 0x000000ffff197224 */ /* 0x000fe200078e00ff */
[----:B0-----:R-:W-:Y:S02]  /*1baf0*/  ISETP.GE.AND P0, PT, R19, UR4, PT ;  /* 0x0000000413007c0c */ /* 0x001fe4000bf06270 */
[----:B------:R0:W-:Y:S04]  /*1bb00*/  STL [R1], R0 ;  /* 0x0000000001007387 */ /* 0x0001e80000100800 */
[----:B------:R0:W-:Y:S07]  /*1bb10*/  STL [R1+0x4c], RZ ;  /* 0x00004cff01007387 */ /* 0x0001ee0000100800 */
[----:B------:R-:W-:Y:S05]  /*1bb20*/  @P0 BRA `(.L_x_1585) ;  /* 0x0000006400740947 */ /* 0x000fea0003800000 */
[----:B------:R-:W1:Y:S01]  /*1bb30*/  S2R R7, SR_TID.X ;  /* 0x0000000000077919 */ /* 0x000e620000002100 */
[----:B------:R-:W2:Y:S01]  /*1bb40*/  S2UR UR5, SR_CgaCtaId ;  /* 0x00000000000579c3 */ /* 0x000ea20000008800 */
[----:B------:R-:W-:Y:S01]  /*1bb50*/  UMOV UR4, 0x400 ;  /* 0x0000040000047882 */ /* 0x000fe20000000000 */
[----:B------:R-:W-:Y:S01]  /*1bb60*/  BSSY B8, `(.L_x_1585) ;  /* 0x0000659000087945 */ /* 0x000fe20003800000 */
[----:B------:R-:W-:Y:S01]  /*1bb70*/  IMAD.MOV.U32 R27, RZ, RZ, RZ ;  /* 0x000000ffff1b7224 */ /* 0x000fe200078e00ff */
[----:B------:R-:W-:Y:S01]  /*1bb80*/  ULDC.64 UR40, c[0x0][0x198] ;  /* 0x0000660000287ab9 */ /* 0x000fe20000000a00 */
[----:B------:R-:W-:Y:S01]  /*1bb90*/  IMAD.MOV.U32 R25, RZ, RZ, RZ ;  /* 0x000000ffff197224 */ /* 0x000fe200078e00ff */
[----:B------:R-:W-:Y:S01]  /*1bba0*/  ULOP3.LUT UR38, UR36, 0x2, URZ, 0xfc, !UPT ;  /* 0x0000000224267892 */ /* 0x000fe2000f8efc3f */
[----:B------:R-:W-:Y:S01]  /*1bbb0*/  ULDC UR37, c[0x0][0xc] ;  /* 0x0000030000257ab9 */ /* 0x000fe20000000800 */
[----:B--2---:R-:W-:-:S06]  /*1bbc0*/  ULEA UR4, UR5, UR4, 0x18 ;  /* 0x0000000405047291 */ /* 0x004fcc000f8ec03f */
[----:B------:R-:W-:Y:S01]  /*1bbd0*/  IMAD.U32 R23, RZ, RZ, UR4 ;  /* 0x00000004ff177e24 */ /* 0x000fe2000f8e00ff */
[C---:B-1----:R-:W-:Y:S01]  /*1bbe0*/  LOP3.LUT R6, R7.reuse, 0x7f, RZ, 0xc0, !PT ;  /* 0x0000007f07067812 */ /* 0x042fe200078ec0ff */
[----:B0-----:R-:W-:-:S04]  /*1bbf0*/  IMAD.SHL.U32 R0, R7, 0x8, RZ ;  /* 0x0000000807007824 */ /* 0x001fc800078e00ff */
        /* <DEDUP_REMOVED lines=9> */
[----:B------:R-:W-:Y:S01]  /*1bc90*/  SHF.R.U32.HI R3, RZ, 0x2, R6 ;  /* 0x00000002ff037819 */ /* 0x000fe20000011606 */
[----:B------:R-:W-:-:S02]  /*1bca0*/  IMAD.MOV.U32 R6, RZ, RZ, 0x1 ;  /* 0x00000001ff067424 */ /* 0x000fc400078e00ff */
[----:B------:R-:W-:Y:S01]  /*1bcb0*/  STL [R1+0x14], R5 ;  /* 0x0000140501007387 */ /* 0x000fe20000100800 */
[----:B------:R-:W-:-:S03]  /*1bcc0*/  LOP3.LUT R2, R2, 0x60, RZ, 0xc0, !PT ;  /* 0x0000006002027812 */ /* 0x000fc600078ec0ff */
[----:B------:R-:W-:Y:S04]  /*1bcd0*/  STL [R1+0x4c], RZ ;  /* 0x00004cff01007387 */ /* 0x000fe80000100800 */
[----:B------:R0:W-:Y:S04]  /*1bce0*/  STL [R1+0x4], R4 ;  /* 0x0000040401007387 */ /* 0x0001e80000100800 */
[----:B------:R1:W-:Y:S01]  /*1bcf0*/  STL [R1], R6 ;  /* 0x0000000601007387 */ /* 0x0003e20000100800 */
[----:B0-----:R-:W-:Y:S02]  /*1bd00*/  LOP3.LUT R4, R3, R2, RZ, 0xfc, !PT ;  /* 0x0000000203047212 */ /* 0x001fe400078efcff */
[----:B------:R-:W-:-:S02]  /*1bd10*/  LOP3.LUT R3, R0, 0x20, RZ, 0xfc, !PT ;  /* 0x0000002000037812 */ /* 0x000fc400078efcff */
[----:B------:R-:W-:Y:S01]  /*1bd20*/  LOP3.LUT R2, R0, 0x40, RZ, 0xfc, !PT ;  /* 0x0000004000027812 */ /* 0x000fe200078efcff */
[----:B------:R-:W-:-:S05]  /*1bd30*/  IMAD R0, R5, 0x2, R23 ;  /* 0x0000000205007824 */ /* 0x000fca00078e0217 */
[----:B------:R1:W-:Y:S02]  /*1bd40*/  STL [R1+0x34], R0 ;  /* 0x0000340001007387 */ /* 0x0003e40000100800 */
.L_x_1702:
[----:B------:R-:W-:Y:S05]  /*1bd50*/  YIELD ;  /* 0x0000000000007946 */ /* 0x000fea0003800000 */
[----:B------:R-:W-:Y:S01]  /*1bd60*/  ULDC.64 UR4, c[0x0][0xa28] ;  /* 0x00028a0000047ab9 */ /* 0x000fe20000000a00 */
[----:B------:R-:W-:Y:S02]  /*1bd70*/  CS2R R8, SRZ ;  /* 0x0000000000087805 */ /* 0x000fe4000001ff00 */
[----:B------:R-:W-:Y:S01]  /*1bd80*/  ISETP.NE.U32.AND P0, PT, RZ, UR4, PT ;  /* 0x00000004ff007c0c */ /* 0x000fe2000bf05070 */
[----:B0-----:R-:W0:Y:S01]  /*1bd90*/  LDC.64 R4, c[0x0][0xa00] ;  /* 0x00028000ff047b82 */ /* 0x001e220000000a00 */
[----:B------:R-:W-:-:S02]  /*1bda0*/  ULDC.64 UR6, c[0x0][0xa10] ;  /* 0x0002840000067ab9 */ /* 0x000fc40000000a00 */
[----:B------:R-:W-:Y:S01]  /*1bdb0*/  ISETP.NE.AND.EX P0, PT, RZ, UR5, PT, P0 ;  /* 0x00000005ff007c0c */ /* 0x000fe2000bf05300 */
[----:B------:R-:W-:-:S12]  /*1bdc0*/  ULDC.64 UR4, c[0x0][0xa18] ;  /* 0x0002860000047ab9 */ /* 0x000fd80000000a00 */
[----:B--2---:R-:W2:Y:S02]  /*1bdd0*/  @P0 LDC.64 R2, c[0x0][0xa28] ;  /* 0x00028a00ff020b82 */ /* 0x004ea40000000a00 */
[----:B--2---:R-:W-:-:S05]  /*1bde0*/  @P0 IMAD.WIDE R2, R19, 0x4, R2 ;  /* 0x0000000413020825 */ /* 0x004fca00078e0202 */
[----:B---3--:R2:W3:Y:S01]  /*1bdf0*/  @P0 LDG.E R9, desc[UR52][R2.64] ;  /* 0x0000003402090981 */ /* 0x0084e2000c1e1900 */
[----:B------:R-:W-:Y:S01]  /*1be00*/  ISETP.NE.U32.AND P0, PT, RZ, UR4, PT ;  /* 0x00000004ff007c0c */ /* 0x000fe2000bf05070 */
[----:B0-----:R-:W-:Y:S01]  /*1be10*/  IMAD.WIDE R4, R19, 0x4, R4 ;  /* 0x0000000413047825 */ /* 0x001fe200078e0204 */
[----:B------:R-:W-:Y:S02]  /*1be20*/  ISETP.NE.U32.AND P1, PT, RZ, UR6, PT ;  /* 0x00000006ff007c0c */ /* 0x000fe4000bf25070 */
[----:B------:R-:W-:Y:S01]  /*1be30*/  ISETP.NE.AND.EX P2, PT, RZ, UR5, PT, P0 ;  /* 0x00000005ff007c0c */ /* 0x000fe2000bf45300 */
[----:B------:R-:W-:Y:S01]  /*1be40*/  ULDC.64 UR4, c[0x0][0xa00] ;  /* 0x0002800000047ab9 */ /* 0x000fe20000000a00 */
[----:B------:R-:W-:Y:S01]  /*1be50*/  ISETP.NE.AND.EX P1, PT, RZ, UR7, PT, P1 ;  /* 0x00000007ff007c0c */ /* 0x000fe2000bf25310 */
[----:B-1----:R-:W-:Y:S01]  /*1be60*/  IMAD.MOV.U32 R0, RZ, RZ, RZ ;  /* 0x000000ffff007224 */ /* 0x002fe200078e00ff */
[----:B------:R-:W-:Y:S01]  /*1be70*/  ISETP.NE.U32.AND P0, PT, RZ, UR4, PT ;  /* 0x00000004ff007c0c */ /* 0x000fe2000bf05070 */
[----:B--2---:R-:W0:Y:S03]  /*1be80*/  LDC.64 R2, c[0x0][0xa10] ;  /* 0x00028400ff027b82 */ /* 0x004e260000000a00 */
[----:B------:R-:W-:-:S05]  /*1be90*/  ISETP.NE.AND.EX P0, PT, RZ, UR5, PT, P0 ;  /* 0x00000005ff007c0c */ /* 0x000fca000bf05300 */
[----:B------:R-:W1:Y:S08]  /*1bea0*/  @P2 LDC.64 R6, c[0x0][0xa18] ;  /* 0x00028600ff062b82 */ /* 0x000e700000000a00 */
[----:B------:R-:W2:Y:S01]  /*1beb0*/  @P0 LDG.E R8, desc[UR52][R4.64] ;  /* 0x0000003404080981 */ /* 0x000ea2000c1e1900 */
[----:B0-----:R-:W-:-:S05]  /*1bec0*/  IMAD.WIDE R2, R19, 0x4, R2 ;  /* 0x0000000413027825 */ /* 0x001fca00078e0202 */
[----:B-----5:R-:W5:Y:S01]  /*1bed0*/  @P1 LDG.E R0, desc[UR52][R2.64] ;  /* 0x0000003402001981 */ /* 0x020f62000c1e1900 */
[----:B------:R-:W-:Y:S02]  /*1bee0*/  ULDC UR4, c[0x0][0x288] ;  /* 0x0000a20000047ab9 */ /* 0x000fe40000000800 */
[----:B------:R-:W-:Y:S01]  /*1bef0*/  IMAD.U32 R29, RZ, RZ, UR4 ;  /* 0x00000004ff1d7e24 */ /* 0x000fe2000f8e00ff */
[----:B------:R-:W-:Y:S02]  /*1bf00*/  ULDC.64 UR4, c[0x0][0x418] ;  /* 0x0001060000047ab9 */ /* 0x000fe40000000a00 */
[----:B------:R-:W-:-:S03]  /*1bf10*/  UISETP.NE.U32.AND UP0, UPT, UR4, URZ, UPT ;  /* 0x0000003f0400728c */ /* 0x000fc6000bf05070 */
[----:B------:R-:W-:Y:S01]  /*1bf20*/  ULDC UR4, c[0x0][0x424] ;  /* 0x0001090000047ab9 */ /* 0x000fe20000000800 */
[----:B------:R-:W-:Y:S01]  /*1bf30*/  UISETP.NE.AND.EX UP0, UPT, UR5, URZ, UPT, UP0 ;  /* 0x0000003f0500728c */ /* 0x000fe2000bf05300 */
[----:B-1----:R-:W-:Y:S02]  /*1bf40*/  @P2 IMAD.WIDE R6, R19, 0x4, R6 ;  /* 0x0000000413062825 */ /* 0x002fe400078e0206 */
[----:B------:R-:W-:Y:S01]  /*1bf50*/  ULDC UR5, c[0x0][0x2f0] ;  /* 0x0000bc0000057ab9 */ /* 0x000fe20000000800 */
[----:B------:R-:W-:Y:S02]  /*1bf60*/  USEL UR4, UR4, 0x1, UP0 ;  /* 0x0000000104047887 */ /* 0x000fe40008000000 */
[----:B------:R0:W5:Y:S02]  /*1bf70*/  @P2 LDG.E R29, desc[UR52][R6.64] ;  /* 0x00000034061d2981 */ /* 0x000164000c1e1900 */
[----:B------:R-:W-:-:S03]  /*1bf80*/  UIMAD UR4, UR4, UR5, URZ ;  /* 0x00000005040472a4 */ /* 0x000fc6000f8e023f */
[----:B------:R-:W-:Y:S02]  /*1bf90*/  ULDC UR5, c[0x0][0x348] ;  /* 0x0000d20000057ab9 */ /* 0x000fe40000000800 */
[----:B0-----:R-:W-:Y:S02]  /*1bfa0*/  IMAD.U32 R7, RZ, RZ, UR5 ;  /* 0x00000005ff077e24 */ /* 0x001fe4000f8e00ff */
[----:B------:R-:W-:Y:S01]  /*1bfb0*/  IMAD.U32 R6, RZ, RZ, UR4 ;  /* 0x00000004ff067e24 */ /* 0x000fe2000f8e00ff */
[----:B---3--:R0:W-:Y:S04]  /*1bfc0*/  STL [R1+0x2c], R9 ;  /* 0x00002c0901007387 */ /* 0x0081e80000100800 */
[----:B--2---:R0:W-:Y:S01]  /*1bfd0*/  STL [R1+0x8], R8 ;  /* 0x0000080801007387 */ /* 0x0041e20000100800 */
[----:B------:R-:W-:Y:S05]  /*1bfe0*/  @P2 BRA `(.L_x_1586) ;  /* 0x0000000000102947 */ /* 0x000fea0003800000 */
[----:B------:R-:W-:Y:S05]  /*1bff0*/  @!P0 BRA `(.L_x_1586) ;  /* 0x00000000000c8947 */ /* 0x000fea0003800000 */
[----:B-----5:R-:W2:Y:S04]  /*1c000*/  LDG.E R29, desc[UR52][R4.64] ;  /* 0x00000034041d7981 */ /* 0x020ea8000c1e1900 */
[----:B------:R-:W2:Y:S02]  /*1c010*/  LDG.E R4, desc[UR52][R4.64+0x4] ;  /* 0x0000043404047981 */ /* 0x000ea4000c1e1900 */
[----:B--2---:R-:W-:-:S07]  /*1c020*/  IMAD.IADD R29, R4, 0x1, -R29 ;  /* 0x00000001041d7824 */ /* 0x004fce00078e0a1d */
.L_x_1586:
        /* <DEDUP_REMOVED lines=8> */
.L_x_1587:
[----:B------:R-:W-:Y:S02]  /*1c0b0*/  ULDC.64 UR4, c[0x0][0xa08] ;  /* 0x0002820000047ab9 */ /* 0x000fe40000000a00 */
[----:B------:R-:W-:-:S04]  /*1c0c0*/  ISETP.NE.U32.AND P0, PT, RZ, UR4, PT ;  /* 0x00000004ff007c0c */ /* 0x000fc8000bf05070 */
[----:B------:R-:W-:-:S13]  /*1c0d0*/  ISETP.NE.AND.EX P0, PT, RZ, UR5, PT, P0 ;  /* 0x00000005ff007c0c */ /* 0x000fda000bf05300 */
[----:B------:R-:W-:Y:S05]  /*1c0e0*/  @!P0 BRA `(.L_x_1588) ;  /* 0x0000000000148947 */ /* 0x000fea0003800000 */
[----:B------:R-:W1:Y:S02]  /*1c0f0*/  LDC.64 R4, c[0x0][0xa08] ;  /* 0x00028200ff047b82 */ /* 0x000e640000000a00 */
[----:B-1----:R-:W-:-:S05]  /*1c100*/  IMAD.WIDE R4, R19, 0x4, R4 ;  /* 0x0000000413047825 */ /* 0x002fca00078e0204 */
[----:B------:R-:W2:Y:S04]  /*1c110*/  LDG.E R6, desc[UR52][R4.64] ;  /* 0x0000003404067981 */ /* 0x000ea8000c1e1900 */
[----:B------:R-:W2:Y:S02]  /*1c120*/  LDG.E R4, desc[UR52][R4.64+0x4] ;  /* 0x0000043404047981 */ /* 0x000ea4000c1e1900 */
[----:B--2---:R-:W-:-:S07]  /*1c130*/  IMAD.IADD R6, R4, 0x1, -R6 ;  /* 0x0000000104067824 */ /* 0x004fce00078e0a06 */
.L_x_1588:
[----:B-1----:R-:W2:Y:S04]  /*1c140*/  @P1 LDG.E R4, desc[UR52][R2.64] ;  /* 0x0000003402041981 */ /* 0x002ea8000c1e1900 */
[----:B------:R1:W2:Y:S01]  /*1c150*/  @P1 LDG.E R5, desc[UR52][R2.64+0x4] ;  /* 0x0000043402051981 */ /* 0x0002a2000c1e1900 */
[----:B------:R-:W-:Y:S02]  /*1c160*/  IMAD R28, R17, 0xc0, RZ ;  /* 0x000000c0111c7824 */ /* 0x000fe400078e02ff */
[----:B-----5:R-:W-:Y:S02]  /*1c170*/  IMAD.IADD R6, R6, 0x1, -R9 ;  /* 0x0000000106067824 */ /* 0x020fe400078e0a09 */
[----:B0-----:R-:W-:Y:S01]  /*1c180*/  VIADD R8, R28, 0xbf ;  /* 0x000000bf1c087836 */ /* 0x001fe20000000000 */
[----:B-1----:R-:W0:Y:S02]  /*1c190*/  LDC R2, c[0x0][0x448] ;  /* 0x00011200ff027b82 */ /* 0x002e240000000800 */
[----:B0-----:R-:W-:-:S13]  /*1c1a0*/  ISETP.NE.AND P2, PT, R2, 0x1, PT ;  /* 0x000000010200780c */ /* 0x001fda0003f45270 */
[----:B------:R-:W0:Y:S08]  /*1c1b0*/  @P2 LDC R3, c[0x0][0x44c] ;  /* 0x00011300ff032b82 */ /* 0x000e300000000800 */
[----:B------:R-:W1:Y:S01]  /*1c1c0*/  @P2 LDC R2, c[0x0][0x450] ;  /* 0x00011400ff022b82 */ /* 0x000e620000000800 */
[----:B0-----:R-:W-:-:S05]  /*1c1d0*/  @P2 IMAD.HI.U32 R3, R8, R3, RZ ;  /* 0x0000000308032227 */ /* 0x001fca00078e00ff */
[----:B-1----:R-:W-:Y:S01]  /*1c1e0*/  @P2 SHF.R.U32.HI R8, RZ, R2, R3 ;  /* 0x00000002ff082219 */ /* 0x002fe20000011603 */
[----:B--2---:R-:W-:-:S04]  /*1c1f0*/  @P1 IMAD.IADD R7, R5, 0x1, -R4 ;  /* 0x0000000105071824 */ /* 0x004fc800078e0a04 */
[----:B------:R-:W-:-:S04]  /*1c200*/  IMAD.IADD R10, R6, 0x1, R7 ;  /* 0x00000001060a7824 */ /* 0x000fc800078e0207 */
[C---:B------:R-:W-:Y:S01]  /*1c210*/  VIADD R21, R10.reuse, 0x7f ;  /* 0x0000007f0a157836 */ /* 0x040fe20000000000 */
[----:B------:R0:W-:Y:S01]  /*1c220*/  STL [R1+0x24], R10 ;  /* 0x0000240a01007387 */ /* 0x0001e20000100800 */
[----:B------:R-:W-:-:S03]  /*1c230*/  IADD3 R17, R10, 0x1, -R29 ;  /* 0x000000010a117810 */ /* 0x000fc60007ffe81d */
[----:B------:R-:W-:Y:S02]  /*1c240*/  SHF.R.S32.HI R2, RZ, 0x1f, R21 ;  /* 0x0000001fff027819 */ /* 0x000fe40000011415 */
[----:B------:R-:W-:Y:S02]  /*1c250*/  IMAD.IADD R8, R17, 0x1, R8 ;  /* 0x0000000111087824 */ /* 0x000fe400078e0208 */
[----:B------:R-:W-:Y:S02]  /*1c260*/  LEA.HI R21, R2, R21, RZ, 0x7 ;  /* 0x0000001502157211 */ /* 0x000fe400078f38ff */
[----:B------:R-:W1:Y:S02]  /*1c270*/  LDC.64 R2, c[0x0][0x9e0] ;  /* 0x00027800ff027b82 */ /* 0x000e640000000a00 */
[----:B------:R-:W-:Y:S02]  /*1c280*/  SHF.R.S32.HI R21, RZ, 0x7, R21 ;  /* 0x00000007ff157819 */ /* 0x000fe40000011415 */
[----:B-1----:R-:W-:Y:S01]  /*1c290*/  ISETP.GE.AND P3, PT, R3, 0x1, PT ;  /* 0x000000010300780c */ /* 0x002fe20003f66270 */
[----:B------:R-:W-:-:S12]  /*1c2a0*/  IMAD.IADD R2, R8, 0x1, R2 ;  /* 0x0000000108027824 */ /* 0x000fd800078e0202 */
[----:B0-----:R-:W-:Y:S05]  /*1c2b0*/  @!P3 BRA `(.L_x_1589) ;  /* 0x000000000048b947 */ /* 0x001fea0003800000 */
        /* <DEDUP_REMOVED lines=11> */
.L_x_1591:
[----:B------:R-:W-:-:S13]  /*1c370*/  ISETP.NE.AND P0, PT, R3, 0x1, PT ;  /* 0x000000010300780c */ /* 0x000fda0003f05270 */
[----:B------:R-:W0:Y:S02]  /*1c380*/  @P0 LDC.64 R4, c[0x0][0x9e8] ;  /* 0x00027a00ff040b82 */ /* 0x000e240000000a00 */
[----:B0-----:R-:W-:-:S05]  /*1c390*/  @P0 IMAD.HI.U32 R4, R9, R4, RZ ;  /* 0x0000000409040227 */ /* 0x001fca00078e00ff */
[----:B------:R-:W-:-:S07]  /*1c3a0*/  @P0 SHF.R.U32.HI R9, RZ, R5, R4 ;  /* 0x00000005ff090219 */ /* 0x000fce0000011604 */
.L_x_1592:
[----:B------:R-:W-:Y:S05]  /*1c3b0*/  BSYNC B0 ;  /* 0x0000000000007941 */ /* 0x000fea0003800000 */
.L_x_1590:
[----:B------:R-:W-:-:S05]  /*1c3c0*/  IMAD R9, R9, R3, R3 ;  /* 0x0000000309097224 */ /* 0x000fca00078e0203 */
[----:B------:R-:W-:-:S07]  /*1c3d0*/  VIMNMX R2, R2, R9, PT ;  /* 0x0000000902027248 */ /* 0x000fce0003fe0100 */
.L_x_1589:
        /* <DEDUP_REMOVED lines=20> */
.L_x_1595:
[----:B------:R-:W-:-:S13]  /*1c520*/  ISETP.NE.AND P0, PT, R3, 0x1, PT ;  /* 0x000000010300780c */ /* 0x000fda0003f05270 */
[----:B------:R-:W0:Y:S02]  /*1c530*/  @P0 LDC.64 R4, c[0x0][0x9e8] ;  /* 0x00027a00ff040b82 */ /* 0x000e240000000a00 */
[----:B0-----:R-:W-:-:S05]  /*1c540*/  @P0 IMAD.HI.U32 R4, R9, R4, RZ ;  /* 0x0000000409040227 */ /* 0x001fca00078e00ff */
[----:B------:R-:W-:-:S07]  /*1c550*/  @P0 SHF.R.U32.HI R9, RZ, R5, R4 ;  /* 0x00000005ff090219 */ /* 0x000fce0000011604 */
.L_x_1596:
[----:B------:R-:W-:Y:S05]  /*1c560*/  BSYNC B0 ;  /* 0x0000000000007941 */ /* 0x000fea0003800000 */
.L_x_1594:
[----:B------:R-:W-:-:S05]  /*1c570*/  IMAD R3, R9, R3, RZ ;  /* 0x0000000309037224 */ /* 0x000fca00078e02ff */
[----:B------:R-:W-:-:S07]  /*1c580*/  VIMNMX R8, R8, R3, !PT ;  /* 0x0000000308087248 */ /* 0x000fce0007fe0100 */
.L_x_1593:
[----:B------:R-:W-:Y:S01]  /*1c590*/  VIADD R2, R2, 0x7f ;  /* 0x0000007f02027836 */ /* 0x000fe20000000000 */
[----:B------:R-:W-:Y:S04]  /*1c5a0*/  BSSY B0, `(.L_x_1597) ;  /* 0x000015d000007945 */ /* 0x000fe80003800000 */
[----:B------:R-:W-:-:S04]  /*1c5b0*/  SHF.R.S32.HI R3, RZ, 0x1f, R2 ;  /* 0x0000001fff037819 */ /* 0x000fc80000011402 */
[----:B------:R-:W-:Y:S02]  /*1c5c0*/  LEA.HI R3, R3, R2, RZ, 0x7 ;  /* 0x0000000203037211 */ /* 0x000fe400078f38ff */
[----:B------:R-:W-:Y:S02]  /*1c5d0*/  SHF.R.S32.HI R2, RZ, 0x1f, R8 ;  /* 0x0000001fff027819 */ /* 0x000fe40000011408 */
[----:B------:R-:W-:Y:S02]  /*1c5e0*/  SHF.R.S32.HI R3, RZ, 0x7, R3 ;  /* 0x00000007ff037819 */ /* 0x000fe40000011403 */
[----:B------:R-:W-:Y:S02]  /*1c5f0*/  LEA.HI R2, R2, R8, RZ, 0x7 ;  /* 0x0000000802027211 */ /* 0x000fe400078f38ff */
[----:B------:R-:W-:Y:S02]  /*1c600*/  VIMNMX R3, R21, R3, PT ;  /* 0x0000000315037248 */ /* 0x000fe40003fe0100 */
[----:B------:R-:W-:-:S03]  /*1c610*/  SHF.R.S32.HI R2, RZ, 0x7, R2 ;  /* 0x00000007ff027819 */ /* 0x000fc60000011402 */
[----:B------:R-:W-:Y:S01]  /*1c620*/  IMAD R3, R3, 0x80, -R6 ;  /* 0x0000008003037824 */ /* 0x000fe200078e0a06 */
[----:B------:R-:W-:-:S04]  /*1c630*/  VIMNMX R2, RZ, R2, !PT ;  /* 0x00000002ff027248 */ /* 0x000fc80007fe0100 */
[----:B------:R-:W-:Y:S01]  /*1c640*/  VIMNMX R3, R3, R7, PT ;  /* 0x0000000703037248 */ /* 0x000fe20003fe0100 */
[----:B------:R-:W-:-:S05]  /*1c650*/  IMAD R2, R2, 0x80, -R6 ;  /* 0x0000008002027824 */ /* 0x000fca00078e0a06 */
[----:B------:R-:W-:-:S04]  /*1c660*/  VIMNMX R4, RZ, R2, !PT ;  /* 0x00000002ff047248 */ /* 0x000fc80007fe0100 */
[----:B------:R-:W-:Y:S02]  /*1c670*/  ISETP.GT.AND P0, PT, R3, R4, PT ;  /* 0x000000040300720c */ /* 0x000fe40003f04270 */
[----:B------:R-:W-:-:S11]  /*1c680*/  SHF.R.U32.HI R4, RZ, 0x7, R4 ;  /* 0x00000007ff047819 */ /* 0x000fd60000011604 */
[----:B------:R-:W-:-:S05]  /*1c690*/  @P0 VIADD R2, R3, 0x7f ;  /* 0x0000007f03020836 */ /* 0x000fca0000000000 */
[----:B------:R-:W-:-:S04]  /*1c6a0*/  @P0 SHF.R.S32.HI R3, RZ, 0x1f, R2 ;  /* 0x0000001fff030819 */ /* 0x000fc80000011402 */
[----:B------:R-:W-:Y:S01]  /*1c6b0*/  @P0 LEA.HI R2, R3, R2, RZ, 0x7 ;  /* 0x0000000203020211 */ /* 0x000fe200078f38ff */
[----:B------:R-:W-:-:S03]  /*1c6c0*/  IMAD.MOV.U32 R3, RZ, RZ, R4 ;  /* 0x000000ffff037224 */ /* 0x000fc600078e0004 */
        /* <DEDUP_REMOVED lines=11> */
.L_x_1756:
[----:B-1----:R-:W-:Y:S02]  /*1c780*/  ISETP.NE.AND P0, PT, R14, RZ, PT ;  /* 0x000000ff0e00720c */ /* 0x002fe40003f05270 */
[----:B------:R-:W-:-:S11]  /*1c790*/  PLOP3.LUT P6, PT, PT, PT, PT, 0x8, 0x0 ;  /* 0x000000000000781c */ /* 0x000fd60003fce170 */
[----:B------:R-:W-:Y:S05]  /*1c7a0*/  @P0 BRA `(.L_x_1600) ;  /* 0x00000000000c0947 */ /* 0x000fea0003800000 */
[----:B------:R-:W-:-:S03]  /*1c7b0*/  UMOV UR4, 0xffffffff ;  /* 0xffffffff00047882 */ /* 0x000fc60000000000 */
[----:B------:R-:W-:Y:S05]  /*1c7c0*/  BRA.DIV UR4, `(.L_x_1601) ;  /* 0x0000006a04fc7947 */ /* 0x000fea000b800000 */
[----:B------:R-:W-:-:S13]  /*1c7d0*/  ELECT P6, URZ, PT ;  /* 0x00000000003f782f */ /* 0x000fda00038c0000 */
.L_x_1600:
        /* <DEDUP_REMOVED lines=9> */
.L_x_1759:
[----:B------:R-:W-:Y:S05]  /*1c870*/  BSYNC B1 ;  /* 0x0000000000017941 */ /* 0x000fea0003800000 */
.L_x_1602:
        /* <DEDUP_REMOVED lines=11> */
.L_x_1760:
[----:B------:R-:W-:Y:S05]  /*1c930*/  BSYNC B2 ;  /* 0x0000000000027941 */ /* 0x000fea0003800000 */
.L_x_1606:
        /* <DEDUP_REMOVED lines=9> */
.L_x_1609:
[----:B------:R-:W-:Y:S05]  /*1c9d0*/  BSYNC B2 ;  /* 0x0000000000027941 */ /* 0x000fea0003800000 */
.L_x_1608:
[----:B------:R-:W-:Y:S01]  /*1c9e0*/  IMAD.MOV.U32 R14, RZ, RZ, RZ ;  /* 0x000000ffff0e7224 */ /* 0x000fe200078e00ff */
[----:B------:R-:W-:Y:S01]  /*1c9f0*/  UIADD3 UR4, UP0, UR40, 0x570, URZ ;  /* 0x0000057028047890 */ /* 0x000fe2000ff1e03f */
[----:B------:R-:W-:Y:S01]  /*1ca00*/  IMAD R6, R3, 0x80, R0 ;  /* 0x0000008003067824 */ /* 0x000fe200078e0200 */
[----:B------:R-:W-:Y:S01]  /*1ca10*/  PLOP3.LUT P0, PT, PT, PT, PT, 0x80, 0x0 ;  /* 0x000000000000781c */ /* 0x000fe20003f0f070 */
[----:B------:R-:W-:Y:S01]  /*1ca20*/  IMAD R7, R27, 0x6000, R23 ;  /* 0x000060001b077824 */ /* 0x000fe200078e0217 */
[----:B------:R-:W-:Y:S01]  /*1ca30*/  R2UR UR10, R14 ;  /* 0x000000000e0a72ca */ /* 0x000fe200000e0000 */
[----:B------:R-:W-:Y:S01]  /*1ca40*/  VIADD R6, R6, 0xffffff80 ;  /* 0xffffff8006067836 */ /* 0x000fe20000000000 */
[----:B------:R-:W-:Y:S01]  /*1ca50*/  UIADD3.X UR5, URZ, UR41, URZ, UP0, !UPT ;  /* 0x000000293f057290 */ /* 0x000fe200087fe43f */
[----:B0-----:R-:W-:Y:S01]  /*1ca60*/  VIADD R5, R9, 0x2d890 ;  /* 0x0002d89009057836 */ /* 0x001fe20000000000 */
[----:B------:R-:W-:Y:S01]  /*1ca70*/  UMOV UR6, 0x0 ;  /* 0x0000000000067882 */ /* 0x000fe20000000000 */
[----:B------:R-:W-:Y:S01]  /*1ca80*/  VIADD R10, R7, 0x15400 ;  /* 0x00015400070a7836 */ /* 0x000fe20000000000 */
[----:B------:R-:W-:-:S09]  /*1ca90*/  UMOV UR7, 0x12f00000 ;  /* 0x12f0000000077882 */ /* 0x000fd20000000000 */
.L_x_1610:
        /* <DEDUP_REMOVED lines=16> */
.L_x_1611:
        /* <DEDUP_REMOVED lines=16> */
.L_x_1612:
        /* <DEDUP_REMOVED lines=13> */
.L_x_1761:
[----:B------:R-:W-:Y:S05]  /*1cd70*/  BSYNC B2 ;  /* 0x0000000000027941 */ /* 0x000fea0003800000 */
.L_x_1613:
[----:B------:R-:W-:Y:S01]  /*1cd80*/  BSSY B2, `(.L_x_1615) ;  /* 0x000000b000027945 */ /* 0x000fe20003800000 */
[----:B------:R-:W-:Y:S02]  /*1cd90*/  IMAD.MOV.U32 R10, RZ, RZ, 0x0 ;  /* 0x00000000ff0a7424 */ /* 0x000fe400078e00ff */
[----:B------:R-:W-:Y:S01]  /*1cda0*/  IMAD.MOV.U32 R11, RZ, RZ, 0x12f00000 ;  /* 0x12f00000ff0b7424 */ /* 0x000fe200078e00ff */
[----:B------:R-:W-:Y:S06]  /*1cdb0*/  @P1 BRA `(.L_x_1616) ;  /* 0x00000000001c1947 */ /* 0x000fec0003800000 */
[----:B------:R-:W2:Y:S02]  /*1cdc0*/  S2R R5, SR_TID.X ;  /* 0x0000000000057919 */ /* 0x000ea40000002100 */
[----:B--2---:R-:W-:Y:S01]  /*1cdd0*/  LOP3.LUT R15, R5, 0x1f, RZ, 0xc0, !PT ;  /* 0x0000001f050f7812 */ /* 0x004fe200078ec0ff */
[----:B------:R-:W-:-:S03]  /*1cde0*/  IMAD.MOV.U32 R5, RZ, RZ, 0x6000 ;  /* 0x00006000ff057424 */ /* 0x000fc600078e00ff */
[----:B------:R-:W-:Y:S01]  /*1cdf0*/  ISETP.NE.AND P0, PT, R15, RZ, PT ;  /* 0x000000ff0f00720c */ /* 0x000fe20003f05270 */
[----:B------:R2:W-:-:S12]  /*1ce00*/  SYNCS.ARRIVE.TRANS64 RZ, [R9+URZ+0x2d8b0], R5 ;  /* 0x02d8b00509ff79a7 */ /* 0x0005d8000800003f */
[----:B--2---:R-:W-:Y:S05]  /*1ce10*/  @!P0 BRA `(.L_x_1616) ;  /* 0x0000000000048947 */ /* 0x004fea0003800000 */
[----:B------:R-:W-:Y:S01]  /*1ce20*/  BPT.TRAP 0x1 ;  /* 0x000000040000795c */ /* 0x000fe20000300000 */
.L_x_1616:
[----:B------:R-:W-:Y:S05]  /*1ce30*/  BSYNC B2 ;  /* 0x0000000000027941 */ /* 0x000fea0003800000 */
.L_x_1615:
        /* <DEDUP_REMOVED lines=8> */
.L_x_1617:
        /* <DEDUP_REMOVED lines=15> */
.L_x_1618:
        /* <DEDUP_REMOVED lines=15> */
.L_x_1619:
        /* <DEDUP_REMOVED lines=10> */
.L_x_1605:
[----:B------:R-:W-:Y:S05]  /*1d140*/  BSYNC B1 ;  /* 0x0000000000017941 */ /* 0x000fea0003800000 */
.L_x_1604:
[----:B0-----:R-:W2:Y:S01]  /*1d150*/  LDL.LU R5, [R1+0x4] ;  /* 0x0000040001057983 */ /* 0x001ea20000300800 */
[----:B------:R-:W-:Y:S01]  /*1d160*/  VIADD R27, R27, 0x1 ;  /* 0x000000011b1b7836 */ /* 0x000fe20000000000 */
[----:B------:R-:W-:Y:S01]  /*1d170*/  PLOP3.LUT P0, PT, PT, PT, PT, 0x8, 0x0 ;  /* 0x000000000000781c */ /* 0x000fe20003f0e170 */
[----:B------:R-:W-:-:S03]  /*1d180*/  VIADD R9, R3, 0xfffffffe ;  /* 0xfffffffe03097836 */ /* 0x000fc60000000000 */
[----:B------:R-:W-:Y:S02]  /*1d190*/  ISETP.NE.AND P1, PT, R27, 0x2, PT ;  /* 0x000000021b00780c */ /* 0x000fe40003f25270 */
[----:B------:R-:W-:Y:S02]  /*1d1a0*/  ISETP.GE.AND P2, PT, R9, R4, PT ;  /* 0x000000040900720c */ /* 0x000fe40003f46270 */
[----:B------:R-:W-:Y:S02]  /*1d1b0*/  SEL R3, RZ, 0x1, P1 ;  /* 0x00000001ff037807 */ /* 0x000fe40000800000 */
[----:B------:R-:W-:Y:S02]  /*1d1c0*/  SEL R27, R27, RZ, P1 ;  /* 0x000000ff1b1b7207 */ /* 0x000fe40000800000 */
[----:B--2---:R-:W-:-:S05]  /*1d1d0*/  LOP3.LUT R5, R5, R3, RZ, 0x3c, !PT ;  /* 0x0000000305057212 */ /* 0x004fca00078e3cff */
[----:B------:R0:W-:Y:S02]  /*1d1e0*/  STL [R1+0x4], R5 ;  /* 0x0000040501007387 */ /* 0x0001e40000100800 */
[----:B------:R-:W-:Y:S05]  /*1d1f0*/  @!P2 BRA `(.L_x_1598) ;  /* 0x00000008005ca947 */ /* 0x000fea0003800000 */
.L_x_1636:
        /* <DEDUP_REMOVED lines=12> */
.L_x_1762:
[----:B------:R-:W-:Y:S05]  /*1d2c0*/  BSYNC B2 ;  /* 0x0000000000027941 */ /* 0x000fea0003800000 */
.L_x_1622:
        /* <DEDUP_REMOVED lines=9> */
.L_x_1625:
[----:B------:R-:W-:Y:S05]  /*1d360*/  BSYNC B2 ;  /* 0x0000000000027941 */ /* 0x000fea0003800000 */
.L_x_1624:
        /* <DEDUP_REMOVED lines=11> */
.L_x_1626:
        /* <DEDUP_REMOVED lines=16> */
.L_x_1627:
        /* <DEDUP_REMOVED lines=16> */
.L_x_1628:
        /* <DEDUP_REMOVED lines=13> */
.L_x_1763:
[----:B------:R-:W-:Y:S05]  /*1d6f0*/  BSYNC B2 ;  /* 0x0000000000027941 */ /* 0x000fea0003800000 */
.L_x_1629:
        /* <DEDUP_REMOVED lines=11> */
.L_x_1632:
[----:B------:R-:W-:Y:S05]  /*1d7b0*/  BSYNC B2 ;  /* 0x0000000000027941 */ /* 0x000fea0003800000 */
.L_x_1631:
        /* <DEDUP_REMOVED lines=8> */
.L_x_1633:
        /* <DEDUP_REMOVED lines=15> */
.L_x_1634:
        /* <DEDUP_REMOVED lines=15> */
.L_x_1635:
        /* <DEDUP_REMOVED lines=10> */
.L_x_1621:
[----:B------:R-:W-:Y:S05]  /*1dac0*/  BSYNC B1 ;  /* 0x0000000000017941 */ /* 0x000fea0003800000 */
.L_x_1620:
[----:B------:R-:W2:Y:S01]  /*1dad0*/  LDL.LU R7, [R1+0x4] ;  /* 0x0000040001077983 */ /* 0x000ea20000300800 */
[----:B------:R-:W-:Y:S01]  /*1dae0*/  VIADD R27, R27, 0x1 ;  /* 0x000000011b1b7836 */ /* 0x000fe20000000000 */
[C---:B------:R-:W-:Y:S01]  /*1daf0*/  ISETP.GT.AND P2, PT, R9.reuse, R4, PT ;  /* 0x000000040900720c */ /* 0x040fe20003f44270 */
[----:B------:R-:W-:-:S03]  /*1db00*/  VIADD R9, R9, 0xffffffff ;  /* 0xffffffff09097836 */ /* 0x000fc60000000000 */
[----:B------:R-:W-:-:S04]  /*1db10*/  ISETP.NE.AND P1, PT, R27, 0x2, PT ;  /* 0x000000021b00780c */ /* 0x000fc80003f25270 */
[----:B------:R-:W-:Y:S02]  /*1db20*/  SEL R3, RZ, 0x1, P1 ;  /* 0x00000001ff037807 */ /* 0x000fe40000800000 */
[----:B------:R-:W-:Y:S02]  /*1db30*/  SEL R27, R27, RZ, P1 ;  /* 0x000000ff1b1b7207 */ /* 0x000fe40000800000 */
[----:B--2---:R-:W-:-:S05]  /*1db40*/  LOP3.LUT R7, R7, R3, RZ, 0x3c, !PT ;  /* 0x0000000307077212 */ /* 0x004fca00078e3cff */
[----:B------:R1:W-:Y:S01]  /*1db50*/  STL [R1+0x4], R7 ;  /* 0x0000040701007387 */ /* 0x0003e20000100800 */
[----:B------:R-:W-:Y:S05]  /*1db60*/  @P2 BRA `(.L_x_1636) ;  /* 0xfffffff400a42947 */ /* 0x000fea000383ffff */
.L_x_1598:
[----:B------:R-:W-:Y:S05]  /*1db70*/  BSYNC B0 ;  /* 0x0000000000007941 */ /* 0x000fea0003800000 */
.L_x_1597:
[----:B------:R-:W2:Y:S01]  /*1db80*/  LDC R0, c[0x0][0x448] ;  /* 0x00011200ff007b82 */ /* 0x000ea20000000800 */
[----:B------:R-:W-:Y:S01]  /*1db90*/  VIADD R2, R28, 0xbf ;  /* 0x000000bf1c027836 */ /* 0x000fe20000000000 */
[----:B------:R-:W-:Y:S06]  /*1dba0*/  @!P0 WARPSYNC.ALL ;  /* 0x0000000000008948 */ /* 0x000fec0003800000 */
[----:B------:R-:W-:Y:S01]  /*1dbb0*/  @!P0 BAR.SYNC.DEFER_BLOCKING 0xc, 0x200 ;  /* 0x0308000000008b1d */ /* 0x000fe20000010000 */
[----:B--2---:R-:W-:-:S13]  /*1dbc0*/  ISETP.NE.AND P1, PT, R0, 0x1, PT ;  /* 0x000000010000780c */ /* 0x004fda0003f25270 */
[----:B------:R-:W2:Y:S08]  /*1dbd0*/  @P1 LDC R3, c[0x0][0x44c] ;  /* 0x00011300ff031b82 */ /* 0x000eb00000000800 */
[----:B------:R-:W3:Y:S01]  /*1dbe0*/  @P1 LDC R0, c[0x0][0x450] ;  /* 0x00011400ff001b82 */ /* 0x000ee20000000800 */
[----:B--2---:R-:W-:-:S05]  /*1dbf0*/  @P1 IMAD.HI.U32 R3, R2, R3, RZ ;  /* 0x0000000302031227 */ /* 0x004fca00078e00ff */
[----:B---3--:R-:W-:-:S05]  /*1dc00*/  @P1 SHF.R.U32.HI R2, RZ, R0, R3 ;  /* 0x00000000ff021219 */ /* 0x008fca0000011603 */
[----:B------:R-:W-:Y:S02]  /*1dc10*/  IMAD.IADD R17, R17, 0x1, R2 ;  /* 0x0000000111117824 */ /* 0x000fe400078e0202 */
[----:B------:R-:W2:Y:S02]  /*1dc20*/  LDC.64 R2, c[0x0][0x9e0] ;  /* 0x00027800ff027b82 */ /* 0x000ea40000000a00 */
[----:B--2---:R-:W-:Y:S01]  /*1dc30*/  ISETP.GE.AND P2, PT, R3, 0x1, PT ;  /* 0x000000010300780c */ /* 0x004fe20003f46270 */
[----:B------:R-:W-:-:S12]  /*1dc40*/  IMAD.IADD R2, R17, 0x1, R2 ;  /* 0x0000000111027824 */ /* 0x000fd800078e0202 */
[----:B------:R-:W-:Y:S05]  /*1dc50*/  @!P2 BRA `(.L_x_1637) ;  /* 0x000000000048a947 */ /* 0x000fea0003800000 */
[C---:B------:R-:W-:Y:S01]  /*1dc60*/  ISETP.GT.AND P0, PT, R17.reuse, RZ, PT ;  /* 0x000000ff1100720c */ /* 0x040fe20003f04270 */
[----:B------:R-:W-:Y:S01]  /*1dc70*/  BSSY B0, `(.L_x_1638) ;  /* 0x000000e000007945 */ /* 0x000fe20003800000 */
[----:B------:R-:W-:-:S11]  /*1dc80*/  VIADD R0, R17, 0xffffffff ;  /* 0xffffffff11007836 */ /* 0x000fd60000000000 */
[----:B------:R-:W-:Y:S05]  /*1dc90*/  @P0 BRA `(.L_x_1639) ;  /* 0x00000000001c0947 */ /* 0x000fea0003800000 */
[----:B------:R-:W-:Y:S01]  /*1dca0*/  ISETP.NE.AND P0, PT, R3, 0x1, PT ;  /* 0x000000010300780c */ /* 0x000fe20003f05270 */
[----:B------:R-:W-:-:S12]  /*1dcb0*/  IMAD.MOV R0, RZ, RZ, -R17 ;  /* 0x000000ffff007224 */ /* 0x000fd800078e0a11 */
[----:B0-----:R-:W0:Y:S02]  /*1dcc0*/  @P0 LDC.64 R4, c[0x0][0x9e8] ;  /* 0x00027a00ff040b82 */ /* 0x001e240000000a00 */
[----:B0-----:R-:W-:-:S05]  /*1dcd0*/  @P0 IMAD.HI.U32 R4, R0, R4, RZ ;  /* 0x0000000400040227 */ /* 0x001fca00078e00ff */
[----:B------:R-:W-:-:S04]  /*1dce0*/  @P0 SHF.R.U32.HI R0, RZ, R5, R4 ;  /* 0x00000005ff000219 */ /* 0x000fc80000011604 */
[----:B------:R-:W-:Y:S01]  /*1dcf0*/  LOP3.LUT R0, RZ, R0, RZ, 0x33, !PT ;  /* 0x00000000ff007212 */ /* 0x000fe200078e33ff */
[----:B------:R-:W-:Y:S06]  /*1dd00*/  BRA `(.L_x_1640) ;  /* 0x0000000000107947 */ /* 0x000fec0003800000 */
.L_x_1639:
[----:B------:R-:W-:-:S13]  /*1dd10*/  ISETP.NE.AND P0, PT, R3, 0x1, PT ;  /* 0x000000010300780c */ /* 0x000fda0003f05270 */
[----:B0-----:R-:W0:Y:S02]  /*1dd20*/  @P0 LDC.64 R4, c[0x0][0x9e8] ;  /* 0x00027a00ff040b82 */ /* 0x001e240000000a00 */
[----:B0-----:R-:W-:-:S05]  /*1dd30*/  @P0 IMAD.HI.U32 R4, R0, R4, RZ ;  /* 0x0000000400040227 */ /* 0x001fca00078e00ff */
[----:B------:R-:W-:-:S07]  /*1dd40*/  @P0 SHF.R.U32.HI R0, RZ, R5, R4 ;  /* 0x00000005ff000219 */ /* 0x000fce0000011604 */
.L_x_1640:
[----:B------:R-:W-:Y:S05]  /*1dd50*/  BSYNC B0 ;  /* 0x0000000000007941 */ /* 0x000fea0003800000 */
.L_x_1638:
[----:B------:R-:W-:-:S05]  /*1dd60*/  IMAD R0, R0, R3, R3 ;  /* 0x0000000300007224 */ /* 0x000fca00078e0203 */
[----:B------:R-:W-:-:S07]  /*1dd70*/  VIMNMX R2, R2, R0, PT ;  /* 0x0000000002027248 */ /* 0x000fce0003fe0100 */
.L_x_1637:
[----:B------:R-:W-:Y:S01]  /*1dd80*/  VIADD R2, R2, 0x7f ;  /* 0x0000007f02027836 */ /* 0x000fe20000000000 */
[----:B------:R-:W-:Y:S01]  /*1dd90*/  ULDC UR4, c[0x0][0x9dc] ;  /* 0x0002770000047ab9 */ /* 0x000fe20000000800 */
[----:B------:R-:W-:-:S03]  /*1dda0*/  IMAD.MOV.U32 R4, RZ, RZ, R28 ;  /* 0x000000ffff047224 */ /* 0x000fc600078e001c */
[----:B------:R-:W-:-:S04]  /*1ddb0*/  SHF.R.S32.HI R0, RZ, 0x1f, R2 ;  /* 0x0000001fff007819 */ /* 0x000fc80000011402 */
[----:B------:R-:W-:Y:S02]  /*1ddc0*/  LEA.HI R0, R0, R2, RZ, 0x7 ;  /* 0x0000000200007211 */ /* 0x000fe400078f38ff */
[----:B------:R-:W2:Y:S02]  /*1ddd0*/  @P1 LDC R2, c[0x0][0x44c] ;  /* 0x00011300ff021b82 */ /* 0x000ea40000000800 */
[----:B------:R-:W-:-:S04]  /*1dde0*/  SHF.R.S32.HI R0, RZ, 0x7, R0 ;  /* 0x00000007ff007819 */ /* 0x000fc80000011400 */
[----:B------:R-:W-:Y:S02]  /*1ddf0*/  VIMNMX R26, R21, R0, PT ;  /* 0x00000000151a7248 */ /* 0x000fe40003fe0100 */
[----:B------:R-:W3:Y:S03]  /*1de00*/  @P1 LDC R0, c[0x0][0x450] ;  /* 0x00011400ff001b82 */ /* 0x000ee60000000800 */
[----:B------:R4:W-:Y:S01]  /*1de10*/  STL [R1+0x44], R26 ;  /* 0x0000441a01007387 */ /* 0x0009e20000100800 */
[----:B--2---:R-:W-:-:S05]  /*1de20*/  @P1 IMAD.HI.U32 R2, R28, R2, RZ ;  /* 0x000000021c021227 */ /* 0x004fca00078e00ff */
[----:B---3--:R-:W-:-:S05]  /*1de30*/  @P1 SHF.R.U32.HI R4, RZ, R0, R2 ;  /* 0x00000000ff041219 */ /* 0x008fca0000011602 */
[----:B------:R-:W-:-:S04]  /*1de40*/  IMAD.IADD R2, R20, 0x1, R4 ;  /* 0x0000000114027824 */ /* 0x000fc800078e0204 */
[----:B------:R-:W-:Y:S01]  /*1de50*/  VIADD R0, R2, -UR4 ;  /* 0x8000000402007c36 */ /* 0x000fe20008000000 */
[----:B----4-:R-:W-:Y:S06]  /*1de60*/  @!P2 BRA `(.L_x_1641) ;  /* 0x000000000044a947 */ /* 0x010fec0003800000 */
[----:B------:R-:W-:Y:S01]  /*1de70*/  ISETP.GT.AND P0, PT, R2, -0x1, PT ;  /* 0xffffffff0200780c */ /* 0x000fe20003f04270 */
[----:B------:R-:W-:-:S12]  /*1de80*/  BSSY B0, `(.L_x_1642) ;  /* 0x000000d000007945 */ /* 0x000fd80003800000 */
[----:B------:R-:W-:Y:S05]  /*1de90*/  @P0 BRA `(.L_x_1643) ;  /* 0x00000000001c0947 */ /* 0x000fea0003800000 */
[----:B------:R-:W-:Y:S02]  /*1dea0*/  ISETP.NE.AND P0, PT, R3, 0x1, PT ;  /* 0x000000010300780c */ /* 0x000fe40003f05270 */
[----:B------:R-:W-:-:S11]  /*1deb0*/  LOP3.LUT R2, RZ, R2, RZ, 0x33, !PT ;  /* 0x00000002ff027212 */ /* 0x000fd600078e33ff */
[----:B0-----:R-:W0:Y:S02]  /*1dec0*/  @P0 LDC.64 R4, c[0x0][0x9e8] ;  /* 0x00027a00ff040b82 */ /* 0x001e240000000a00 */
[----:B0-----:R-:W-:-:S05]  /*1ded0*/  @P0 IMAD.HI.U32 R4, R2, R4, RZ ;  /* 0x0000000402040227 */ /* 0x001fca00078e00ff */
[----:B------:R-:W-:-:S04]  /*1dee0*/  @P0 SHF.R.U32.HI R2, RZ, R5, R4 ;  /* 0x00000005ff020219 */ /* 0x000fc80000011604 */
[----:B------:R-:W-:Y:S01]  /*1def0*/  LOP3.LUT R2, RZ, R2, RZ, 0x33, !PT ;  /* 0x00000002ff027212 */ /* 0x000fe200078e33ff */
[----:B------:R-:W-:Y:S06]  /*1df00*/  BRA `(.L_x_1644) ;  /* 0x0000000000107947 */ /* 0x000fec0003800000 */
.L_x_1643:
[----:B------:R-:W-:-:S13]  /*1df10*/  ISETP.NE.AND P0, PT, R3, 0x1, PT ;  /* 0x000000010300780c */ /* 0x000fda0003f05270 */
[----:B0-----:R-:W0:Y:S02]  /*1df20*/  @P0 LDC.64 R4, c[0x0][0x9e8] ;  /* 0x00027a00ff040b82 */ /* 0x001e240000000a00 */
[----:B0-----:R-:W-:-:S05]  /*1df30*/  @P0 IMAD.HI.U32 R4, R2, R4, RZ ;  /* 0x0000000402040227 */ /* 0x001fca00078e00ff */
[----:B------:R-:W-:-:S07]  /*1df40*/  @P0 SHF.R.U32.HI R2, RZ, R5, R4 ;  /* 0x00000005ff020219 */ /* 0x000fce0000011604 */
.L_x_1644:
[----:B------:R-:W-:Y:S05]  /*1df50*/  BSYNC B0 ;  /* 0x0000000000007941 */ /* 0x000fea0003800000 */
.L_x_1642:
[----:B------:R-:W-:-:S05]  /*1df60*/  IMAD R3, R2, R3, RZ ;  /* 0x0000000302037224 */ /* 0x000fca00078e02ff */
[----:B------:R-:W-:-:S07]  /*1df70*/  VIMNMX R0, R0, R3, !PT ;  /* 0x0000000300007248 */ /* 0x000fce0007fe0100 */
.L_x_1641:
[----:B------:R-:W-:Y:S01]  /*1df80*/  SHF.R.S32.HI R3, RZ, 0x1f, R0 ;  /* 0x0000001fff037819 */ /* 0x000fe20000011400 */
[----:B------:R-:W-:Y:S03]  /*1df90*/  BSSY B7, `(.L_x_1645) ;  /* 0x0000354000077945 */ /* 0x000fe60003800000 */
[----:B------:R-:W-:-:S04]  /*1dfa0*/  LEA.HI R3, R3, R0, RZ, 0x7 ;  /* 0x0000000003037211 */ /* 0x000fc800078f38ff */
[----:B------:R-:W-:-:S04]  /*1dfb0*/  SHF.R.S32.HI R3, RZ, 0x7, R3 ;  /* 0x00000007ff037819 */ /* 0x000fc80000011403 */
[----:B------:R-:W-:-:S04]  /*1dfc0*/  VIMNMX R2, RZ, R3, !PT ;  /* 0x00000003ff027248 */ /* 0x000fc80007fe0100 */
[----:B------:R-:W-:Y:S01]  /*1dfd0*/  ISETP.GT.AND P0, PT, R26, R2, PT ;  /* 0x000000021a00720c */ /* 0x000fe20003f04270 */
[----:B------:R2:W-:-:S12]  /*1dfe0*/  STL [R1+0x28], R2 ;  /* 0x0000280201007387 */ /* 0x0005d80000100800 */
[----:B--2---:R-:W-:Y:S05]  /*1dff0*/  @P0 BRA `(.L_x_1646) ;  /* 0x0000000000440947 */ /* 0x004fea0003800000 */
        /* <DEDUP_REMOVED lines=17> */
.L_x_1646:
        /* <DEDUP_REMOVED lines=9> */
[----:B------:R-:W2:Y:S01]  /*1e1a0*/  LDC.64 R2, c[0x4][R2] ;  /* 0x0100000002027b82 */ /* 0x000ea20000000a00 */
[----:B0-----:R-:W-:Y:S02]  /*1e1b0*/  IMAD.U32 R5, RZ, RZ, UR7 ;  /* 0x00000007ff057e24 */ /* 0x001fe4000f8e00ff */
[----:B------:R-:W-:Y:S02]  /*1e1c0*/  IMAD.U32 R6, RZ, RZ, UR8 ;  /* 0x00000008ff067e24 */ /* 0x000fe4000f8e00ff */
[----:B-1----:R-:W-:-:S02]  /*1e1d0*/  IMAD.U32 R7, RZ, RZ, UR9 ;  /* 0x00000009ff077e24 */ /* 0x002fc4000f8e00ff */
[----:B------:R-:W-:Y:S02]  /*1e1e0*/  IMAD.U32 R10, RZ, RZ, UR4 ;  /* 0x00000004ff0a7e24 */ /* 0x000fe4000f8e00ff */
[----:B------:R-:W-:Y:S02]  /*1e1f0*/  IMAD.U32 R11, RZ, RZ, UR5 ;  /* 0x00000005ff0b7e24 */ /* 0x000fe4000f8e00ff */
[----:B------:R-:W-:Y:S02]  /*1e200*/  IMAD.MOV.U32 R8, RZ, RZ, 0x70 ;  /* 0x00000070ff087424 */ /* 0x000fe400078e00ff */
[----:B------:R-:W-:Y:S02]  /*1e210*/  IMAD.MOV.U32 R12, RZ, RZ, 0x1 ;  /* 0x00000001ff0c7424 */ /* 0x000fe400078e00ff */
[----:B------:R-:W-:-:S07]  /*1e220*/  IMAD.MOV.U32 R13, RZ, RZ, RZ ;  /* 0x000000ffff0d7224 */ /* 0x000fce00078e00ff */
[----:B------:R-:W-:-:S07]  /*1e230*/  LEPC R20, `(.L_x_1649) ;  /* 0x000000001014794e */ /* 0x000fce0000000000 */
[----:B--2---:R-:W-:Y:S05]  /*1e240*/  CALL.ABS.NOINC R2 ;  /* 0x0000000002007343 */ /* 0x004fea0003c00000 */
.L_x_1649:
[----:B------:R-:W-:Y:S05]  /*1e250*/  BSYNC B6 ;  /* 0x0000000000067941 */ /* 0x000fea0003800000 */
.L_x_1648:
        /* <DEDUP_REMOVED lines=9> */
[----:B------:R-:W-:Y:S02]  /*1e2f0*/  IMAD.U32 R4, RZ, RZ, UR6 ;  /* 0x00000006ff047e24 */ /* 0x000fe4000f8e00ff */
[----:B0-----:R-:W-:Y:S02]  /*1e300*/  IMAD.U32 R5, RZ, RZ, UR7 ;  /* 0x00000007ff057e24 */ /* 0x001fe4000f8e00ff */
[----:B------:R-:W-:Y:S02]  /*1e310*/  IMAD.U32 R6, RZ, RZ, UR8 ;  /* 0x00000008ff067e24 */ /* 0x000fe4000f8e00ff */
[----:B-1----:R-:W-:-:S02]  /*1e320*/  IMAD.U32 R7, RZ, RZ, UR9 ;  /* 0x00000009ff077e24 */ /* 0x002fc4000f8e00ff */
[----:B------:R-:W-:Y:S02]  /*1e330*/  IMAD.U32 R10, RZ, RZ, UR4 ;  /* 0x00000004ff0a7e24 */ /* 0x000fe4000f8e00ff */
[----:B------:R-:W-:Y:S02]  /*1e340*/  IMAD.U32 R11, RZ, RZ, UR5 ;  /* 0x00000005ff0b7e24 */ /* 0x000fe4000f8e00ff */
[----:B------:R-:W-:Y:S02]  /*1e350*/  IMAD.MOV.U32 R8, RZ, RZ, 0x70 ;  /* 0x00000070ff087424 */ /* 0x000fe400078e00ff */
[----:B------:R-:W-:Y:S02]  /*1e360*/  IMAD.MOV.U32 R12, RZ, RZ, 0x1 ;  /* 0x00000001ff0c7424 */ /* 0x000fe400078e00ff */
[----:B--2---:R-:W-:-:S07]  /*1e370*/  IMAD.MOV.U32 R13, RZ, RZ, RZ ;  /* 0x000000ffff0d7224 */ /* 0x004fce00078e00ff */
[----:B------:R-:W-:-:S07]  /*1e380*/  LEPC R20, `(.L_x_1652) ;  /* 0x000000001014794e */ /* 0x000fce0000000000 */
[----:B---3--:R-:W-:Y:S05]  /*1e390*/  CALL.ABS.NOINC R2 ;  /* 0x0000000002007343 */ /* 0x008fea0003c00000 */
.L_x_1652:
        /* <DEDUP_REMOVED lines=15> */
.L_x_1651:
[----:B------:R-:W-:Y:S05]  /*1e490*/  BSYNC B6 ;  /* 0x0000000000067941 */ /* 0x000fea0003800000 */
.L_x_1650:
[----:B------:R-:W-:Y:S01]  /*1e4a0*/  ULDC.64 UR4, c[0x0][0x9f8] ;  /* 0x00027e0000047ab9 */ /* 0x000fe20000000a00 */
[----:B------:R-:W2:Y:S01]  /*1e4b0*/  LDL R20, [R1+0x24] ;  /* 0x0000240001147983 */ /* 0x000ea20000100800 */
[----:B------:R-:W-:-:S03]  /*1e4c0*/  ISETP.NE.U32.AND P0, PT, RZ, UR4, PT ;  /* 0x00000004ff007c0c */ /* 0x000fc6000bf05070 */
[----:B------:R-:W3:Y:S01]  /*1e4d0*/  LDL R17, [R1+0x2c] ;  /* 0x00002c0001117983 */ /* 0x000ee20000100800 */
[----:B------:R-:W-:Y:S01]  /*1e4e0*/  ISETP.NE.AND.EX P0, PT, RZ, UR5, PT, P0 ;  /* 0x00000005ff007c0c */ /* 0x000fe2000bf05300 */
[----:B------:R-:W-:Y:S01]  /*1e4f0*/  IMAD.MOV.U32 R8, RZ, RZ, R19 ;  /* 0x000000ffff087224 */ /* 0x000fe200078e0013 */
[----:B-1----:R-:W1:Y:S01]  /*1e500*/  LDC R7, c[0x0][0x430] ;  /* 0x00010c00ff077b82 */ /* 0x002e620000000800 */
[----:B------:R-:W4:Y:S01]  /*1e510*/  S2R R24, SR_TID.X ;  /* 0x0000000000187919 */ /* 0x000f220000002100 */
[----:B------:R-:W0:Y:S01]  /*1e520*/  S2R R21, SR_TID.X ;  /* 0x0000000000157919 */ /* 0x000e220000002100 */
[----:B------:R-:W-:Y:S01]  /*1e530*/  VIADD R26, R26, 0xffffffff ;  /* 0xffffffff1a1a7836 */ /* 0x000fe20000000000 */
[----:B------:R-:W-:-:S07]  /*1e540*/  ULDC UR4, c[0x0][0x2f4] ;  /* 0x0000bd0000047ab9 */ /* 0x000fce0000000800 */
[----:B------:R-:W4:Y:S02]  /*1e550*/  @P0 LDC.64 R2, c[0x0][0x9f8] ;  /* 0x00027e00ff020b82 */ /* 0x000f240000000a00 */
[----:B----4-:R-:W-:-:S05]  /*1e560*/  @P0 IMAD.WIDE R2, R19, 0x4, R2 ;  /* 0x0000000413020825 */ /* 0x010fca00078e0202 */
[----:B------:R4:W4:Y:S01]  /*1e570*/  @P0 LDG.E R8, desc[UR52][R2.64] ;  /* 0x0000003402080981 */ /* 0x000922000c1e1900 */
[----:B-1----:R-:W-:Y:S01]  /*1e580*/  ISETP.NE.AND P1, PT, R7, 0x1, PT ;  /* 0x000000010700780c */ /* 0x002fe20003f25270 */
[----:B------:R-:W-:Y:S01]  /*1e590*/  IMAD.SHL.U32 R24, R24, 0x20, RZ ;  /* 0x0000002018187824 */ /* 0x000fe200078e00ff */
[----:B0-----:R-:W-:Y:S01]  /*1e5a0*/  LOP3.LUT R21, R21, 0x7f, RZ, 0xc0, !PT ;  /* 0x0000007f15157812 */ /* 0x001fe200078ec0ff */
[----:B------:R-:W-:Y:S01]  /*1e5b0*/  IMAD.SHL.U32 R10, R26, 0x80, RZ ;  /* 0x000000801a0a7824 */ /* 0x000fe200078e00ff */
[----:B------:R-:W0:Y:S02]  /*1e5c0*/  S2R R11, SR_TID.X ;  /* 0x00000000000b7919 */ /* 0x000e240000002100 */
[----:B------:R-:W-:Y:S02]  /*1e5d0*/  SHF.R.U32.HI R21, RZ, 0x2, R21 ;  /* 0x00000002ff157819 */ /* 0x000fe40000011615 */
[----:B------:R-:W-:-:S04]  /*1e5e0*/  LOP3.LUT R24, R24, 0x60, RZ, 0xc0, !PT ;  /* 0x0000006018187812 */ /* 0x000fc800078ec0ff */
[----:B------:R-:W-:Y:S01]  /*1e5f0*/  LOP3.LUT R0, R10, R21, R24, 0xfe, !PT ;  /* 0x000000150a007212 */ /* 0x000fe200078efe18 */
[----:B------:R-:W1:Y:S08]  /*1e600*/  @P1 LDC R4, c[0x0][0x434] ;  /* 0x00010d00ff041b82 */ /* 0x000e700000000800 */
[----:B------:R-:W4:Y:S01]  /*1e610*/  @P1 LDC R5, c[0x0][0x438] ;  /* 0x00010e00ff051b82 */ /* 0x000f220000000800 */
[----:B------:R-:W-:Y:S01]  /*1e620*/  LOP3.LUT R22, R22, 0xfffffff7, RZ, 0xc0, !PT ;  /* 0xfffffff716167812 */ /* 0x000fe200078ec0ff */
[----:B0-----:R-:W-:-:S05]  /*1e630*/  IMAD.SHL.U32 R11, R11, 0x8, RZ ;  /* 0x000000080b0b7824 */ /* 0x001fca00078e00ff */
[----:B------:R-:W-:-:S04]  /*1e640*/  LOP3.LUT R11, R11, 0x18, RZ, 0xc0, !PT ;  /* 0x000000180b0b7812 */ /* 0x000fc800078ec0ff */
[----:B------:R-:W-:Y:S01]  /*1e650*/  LOP3.LUT R12, R11, 0x20, RZ, 0xfc, !PT ;  /* 0x000000200b0c7812 */ /* 0x000fe200078efcff */
[----:B------:R-:W-:Y:S01]  /*1e660*/  UMOV UR5, 0xffffffff ;  /* 0xffffffff00057882 */ /* 0x000fe20000000000 */
[C---:B--2---:R-:W-:Y:S01]  /*1e670*/  ISETP.GE.AND P0, PT, R0.reuse, R20, PT ;  /* 0x000000140000720c */ /* 0x044fe20003f06270 */
[----:B---3--:R-:W-:-:S04]  /*1e680*/  IMAD.IADD R0, R0, 0x1, R17 ;  /* 0x0000000100007824 */ /* 0x008fc800078e0211 */
[----:B-1----:R-:W-:-:S04]  /*1e690*/  @P1 IMAD.HI.U32 R4, R0, R4, RZ ;  /* 0x0000000400041227 */ /* 0x002fc800078e00ff */
[----:B------:R-:W-:-:S04]  /*1e6a0*/  IMAD.MOV.U32 R6, RZ, RZ, R0 ;  /* 0x000000ffff067224 */ /* 0x000fc800078e0000 */
[----:B----4-:R-:W0:Y:S01]  /*1e6b0*/  @!P0 LDC.64 R2, c[0x0][0x428] ;  /* 0x00010a00ff028b82 */ /* 0x010e220000000a00 */
[----:B------:R-:W-:-:S05]  /*1e6c0*/  @P1 SHF.R.U32.HI R6, RZ, R5, R4 ;  /* 0x00000005ff061219 */ /* 0x000fca0000011604 */
[----:B------:R-:W-:-:S04]  /*1e6d0*/  IMAD.MOV R4, RZ, RZ, -R6 ;  /* 0x000000ffff047224 */ /* 0x000fc800078e0a06 */
[----:B------:R-:W-:Y:S01]  /*1e6e0*/  IMAD R4, R7, R4, R0 ;  /* 0x0000000407047224 */ /* 0x000fe200078e0200 */
[----:B------:R-:W-:Y:S02]  /*1e6f0*/  @!P0 SHF.R.S32.HI R7, RZ, 0x1f, R6 ;  /* 0x0000001fff078819 */ /* 0x000fe40000011406 */
[----:B------:R-:W-:Y:S01]  /*1e700*/  SHF.R.S32.HI R9, RZ, 0x1f, R8 ;  /* 0x0000001fff097819 */ /* 0x000fe20000011408 */
[CC--:B0-----:R-:W-:Y:S01]  /*1e710*/  @!P0 IMAD.WIDE.U32 R6, R8.reuse, R2.reuse, R6 ;  /* 0x0000000208068225 */ /* 0x0c1fe200078e0006 */
[----:B------:R0:W-:Y:S03]  /*1e720*/  STL [R1+0x10], R8 ;  /* 0x0000100801007387 */ /* 0x0001e60000100800 */
[----:B------:R-:W-:Y:S01]  /*1e730*/  @!P0 IMAD R0, R9, R2, RZ ;  /* 0x0000000209008224 */ /* 0x000fe200078e02ff */
[----:B------:R1:W-:Y:S03]  /*1e740*/  STL [R1+0x30], R9 ;  /* 0x0000300901007387 */ /* 0x0003e60000100800 */
[----:B------:R-:W-:-:S02]  /*1e750*/  @!P0 IMAD R0, R8, R3, R0 ;  /* 0x0000000308008224 */ /* 0x000fc400078e0200 */
[----:B------:R-:W0:Y:S01]  /*1e760*/  @!P0 LDC.64 R2, c[0x0][0x418] ;  /* 0x00010600ff028b82 */ /* 0x000e220000000a00 */
[----:B------:R-:W-:Y:S02]  /*1e770*/  IMAD.U32 R5, RZ, RZ, UR38 ;  /* 0x00000026ff057e24 */ /* 0x000fe4000f8e00ff */
[----:B------:R-:W-:-:S03]  /*1e780*/  @!P0 IMAD.IADD R0, R7, 0x1, R0 ;  /* 0x0000000107008824 */ /* 0x000fc600078e0200 */
[----:B------:R-:W-:Y:S02]  /*1e790*/  ISETP.NE.AND P2, PT, R5, 0x3, PT ;  /* 0x000000030500780c */ /* 0x000fe40003f45270 */
[----:B0-----:R-:W-:Y:S01]  /*1e7a0*/  @!P0 LEA R8, P1, R6, R2, 0x2 ;  /* 0x0000000206088211 */ /* 0x001fe200078210ff */
[----:B------:R-:W-:-:S03]  /*1e7b0*/  IMAD.MOV.U32 R2, RZ, RZ, RZ ;  /* 0x000000ffff027224 */ /* 0x000fc600078e00ff */
[----:B-1----:R-:W-:-:S05]  /*1e7c0*/  @!P0 LEA.HI.X R9, R6, R3, R0, 0x2, P1 ;  /* 0x0000000306098211 */ /* 0x002fca00008f1400 */
[----:B------:R0:W5:Y:S01]  /*1e7d0*/  @!P0 LDG.E R2, desc[UR52][R8.64] ;  /* 0x0000003408028981 */ /* 0x000162000c1e1900 */
[C---:B------:R-:W-:Y:S02]  /*1e7e0*/  ISETP.GE.AND P0, PT, R11.reuse, UR4, PT ;  /* 0x000000040b007c0c */ /* 0x040fe4000bf06270 */
[----:B------:R-:W-:Y:S02]  /*1e7f0*/  @P2 LOP3.LUT R22, R22, 0x8, RZ, 0xfc, !PT ;  /* 0x0000000816162812 */ /* 0x000fe400078efcff */
[----:B------:R-:W-:Y:S02]  /*1e800*/  LOP3.LUT R11, R11, 0x40, RZ, 0xfc, !PT ;  /* 0x000000400b0b7812 */ /* 0x000fe400078efcff */
[----:B------:R-:W-:Y:S02]  /*1e810*/  LOP3.LUT R22, R22, 0xfffffffb, RZ, 0xc0, !PT ;  /* 0xfffffffb16167812 */ /* 0x000fe400078ec0ff */
[----:B------:R-:W-:-:S05]  /*1e820*/  ISETP.GE.AND P1, PT, R12, UR4, PT ;  /* 0x000000040c007c0c */ /* 0x000fca000bf26270 */
[----:B------:R-:W-:Y:S02]  /*1e830*/  @P0 LOP3.LUT R22, R22, 0x4, RZ, 0xfc, !PT ;  /* 0x0000000416160812 */ /* 0x000fe400078efcff */
[----:B------:R-:W-:Y:S02]  /*1e840*/  ISETP.GE.AND P0, PT, R11, UR4, PT ;  /* 0x000000040b007c0c */ /* 0x000fe4000bf06270 */
[----:B------:R-:W-:-:S04]  /*1e850*/  LOP3.LUT R22, R22, 0xfffffffe, RZ, 0xc0, !PT ;  /* 0xfffffffe16167812 */ /* 0x000fc800078ec0ff */
[----:B------:R-:W-:-:S04]  /*1e860*/  LOP3.LUT R22, R22, 0xfffffffd, RZ, 0xc0, !PT ;  /* 0xfffffffd16167812 */ /* 0x000fc800078ec0ff */
[----:B------:R-:W-:-:S04]  /*1e870*/  @P1 LOP3.LUT R22, R22, 0x2, RZ, 0xfc, !PT ;  /* 0x0000000216161812 */ /* 0x000fc800078efcff */
[----:B------:R-:W-:Y:S01]  /*1e880*/  @P0 LOP3.LUT R22, R22, 0x1, RZ, 0xfc, !PT ;  /* 0x0000000116160812 */ /* 0x000fe200078efcff */
[----:B0-----:R-:W-:Y:S06]  /*1e890*/  BRA.DIV UR5, `(.L_x_1653) ;  /* 0x0000004e054c7947 */ /* 0x001fec000b800000 */
.L_x_1766:
[----:B------:R-:W-:-:S05]  /*1e8a0*/  SHF.R.S32.HI R9, RZ, 0x1f, R18 ;  /* 0x0000001fff097819 */ /* 0x000fca0000011412 */
[----:B------:R0:W-:Y:S01]  /*1e8b0*/  STL [R1+0xc], R9 ;  /* 0x00000c0901007387 */ /* 0x0001e20000100800 */
[----:B------:R-:W-:Y:S05]  /*1e8c0*/  @!P2 BRA `(.L_x_1654) ;  /* 0x000000000004a947 */ /* 0x000fea0003800000 */
[----:B------:R-:W-:Y:S01]  /*1e8d0*/  BPT.TRAP 0x1 ;  /* 0x000000040000795c */ /* 0x000fe20000300000 */
.L_x_1654:
        /* <DEDUP_REMOVED lines=26> */
.L_x_1767:
[----:B------:R-:W-:Y:S05]  /*1ea80*/  BSYNC B0 ;  /* 0x0000000000007941 */ /* 0x000fea0003800000 */
.L_x_1655:
[----:B------:R-:W2:Y:S01]  /*1ea90*/  LDL R7, [R1+0xc] ;  /* 0x00000c0001077983 */ /* 0x000ea20000100800 */
[----:B------:R-:W-:-:S03]  /*1eaa0*/  ULDC.64 UR4, c[0x0][0x300] ;  /* 0x0000c00000047ab9 */ /* 0x000fc60000000a00 */
[----:B------:R-:W3:Y:S04]  /*1eab0*/  LDL R12, [R1+0x24] ;  /* 0x00002400010c7983 */ /* 0x000ee80000100800 */
[----:B------:R-:W4:Y:S01]  /*1eac0*/  LDL R11, [R1+0x14] ;  /* 0x00001400010b7983 */ /* 0x000f220000100800 */
[----:B------:R-:W-:Y:S01]  /*1ead0*/  IMAD R3, R3, UR4, RZ ;  /* 0x0000000403037c24 */ /* 0x000fe2000f8e02ff */
[----:B------:R-:W-:Y:S01]  /*1eae0*/  LOP3.LUT P4, RZ, R22, 0x4, RZ, 0xc0, !PT ;  /* 0x0000000416ff7812 */ /* 0x000fe2000788c0ff */
[----:B------:R-:W5:Y:S02]  /*1eaf0*/  S2R R6, SR_TID.X ;  /* 0x0000000000067919 */ /* 0x000f640000002100 */
[----:B------:R-:W-:Y:S01]  /*1eb00*/  IMAD R3, R4, UR5, R3 ;  /* 0x0000000504037c24 */ /* 0x000fe2000f8e0203 */
[----:B------:R-:W-:Y:S01]  /*1eb10*/  LOP3.LUT P3, RZ, R22, 0x2, RZ, 0xc0, !PT ;  /* 0x0000000216ff7812 */ /* 0x000fe2000786c0ff */
[----:B-1----:R-:W-:Y:S01]  /*1eb20*/  IMAD.WIDE.U32 R4, R4, UR4, RZ ;  /* 0x0000000404047c25 */ /* 0x002fe2000f8e00ff */
[----:B0-----:R-:W0:Y:S01]  /*1eb30*/  S2R R9, SR_TID.X ;  /* 0x0000000000097919 */ /* 0x001e220000002100 */
[----:B------:R-:W-:Y:S01]  /*1eb40*/  ULDC.64 UR4, c[0x0][0x310] ;  /* 0x0000c40000047ab9 */ /* 0x000fe20000000a00 */
[----:B------:R-:W-:Y:S01]  /*1eb50*/  LOP3.LUT P2, RZ, R22, 0x1, RZ, 0xc0, !PT ;  /* 0x0000000116ff7812 */ /* 0x000fe2000784c0ff */
[----:B------:R-:W-:-:S02]  /*1eb60*/  IMAD.IADD R5, R5, 0x1, R3 ;  /* 0x0000000105057824 */ /* 0x000fc400078e0203 */
[----:B------:R-:W-:Y:S02]  /*1eb70*/  IMAD R8, R8, UR4, RZ ;  /* 0x0000000408087c24 */ /* 0x000fe4000f8e02ff */
[----:B------:R-:W-:-:S04]  /*1eb80*/  IMAD.WIDE.U32 R4, R2, UR4, R4 ;  /* 0x0000000402047c25 */ /* 0x000fc8000f8e0004 */
[----:B------:R-:W-:Y:S01]  /*1eb90*/  IMAD R2, R2, UR5, R8 ;  /* 0x0000000502027c24 */ /* 0x000fe2000f8e0208 */
[----:B------:R-:W-:-:S03]  /*1eba0*/  ULDC.64 UR4, c[0x0][0x308] ;  /* 0x0000c20000047ab9 */ /* 0x000fc60000000a00 */
[----:B------:R-:W-:Y:S02]  /*1ebb0*/  IMAD.IADD R3, R5, 0x1, R2 ;  /* 0x0000000105037824 */ /* 0x000fe400078e0202 */
[----:B------:R-:W-:Y:S01]  /*1ebc0*/  IMAD.MOV.U32 R2, RZ, RZ, R4 ;  /* 0x000000ffff027224 */ /* 0x000fe200078e0004 */
[----:B-----5:R-:W-:-:S04]  /*1ebd0*/  LOP3.LUT R6, R6, 0x7f, RZ, 0xc0, !PT ;  /* 0x0000007f06067812 */ /* 0x020fc800078ec0ff */
[----:B------:R-:W-:Y:S01]  /*1ebe0*/  SHF.R.U32.HI R6, RZ, 0x2, R6 ;  /* 0x00000002ff067819 */ /* 0x000fe20000011606 */
[----:B0-----:R-:W-:-:S05]  /*1ebf0*/  IMAD.SHL.U32 R9, R9, 0x8, RZ ;  /* 0x0000000809097824 */ /* 0x001fca00078e00ff */
[----:B------:R-:W-:Y:S01]  /*1ec00*/  LOP3.LUT R9, R9, 0x18, RZ, 0xc0, !PT ;  /* 0x0000001809097812 */ /* 0x000fe200078ec0ff */
[----:B--2---:R-:W-:-:S04]  /*1ec10*/  IMAD R4, R7, UR4, RZ ;  /* 0x0000000407047c24 */ /* 0x004fc8000f8e02ff */
[----:B------:R-:W-:Y:S01]  /*1ec20*/  IMAD R7, R18, UR5, R4 ;  /* 0x0000000512077c24 */ /* 0x000fe2000f8e0204 */
[----:B---3--:R-:W-:Y:S01]  /*1ec30*/  IADD3 R6, -R6, R12, -R10 ;  /* 0x0000000c06067210 */ /* 0x008fe20007ffe90a */
[----:B------:R-:W-:Y:S01]  /*1ec40*/  IMAD.WIDE.U32 R4, R18, UR4, R2 ;  /* 0x0000000412047c25 */ /* 0x000fe2000f8e0002 */
[----:B------:R-:W-:-:S03]  /*1ec50*/  ULDC.64 UR4, c[0x0][0x2e8] ;  /* 0x0000ba0000047ab9 */ /* 0x000fc60000000a00 */
[----:B------:R-:W-:Y:S01]  /*1ec60*/  IMAD.IADD R7, R5, 0x1, R7 ;  /* 0x0000000105077824 */ /* 0x000fe200078e0207 */
[C---:B------:R-:W-:Y:S01]  /*1ec70*/  LEA R2, P0, R4.reuse, UR4, 0x1 ;  /* 0x0000000404027c11 */ /* 0x040fe2000f8008ff */
[----:B------:R-:W-:Y:S01]  /*1ec80*/  UMOV UR4, 0xffffffff ;  /* 0xffffffff00047882 */ /* 0x000fe20000000000 */
[----:B----4-:R-:W-:Y:S02]  /*1ec90*/  IMAD R8, R25, 0x3000, R11 ;  /* 0x0000300019087824 */ /* 0x010fe400078e020b */
[----:B------:R-:W-:Y:S02]  /*1eca0*/  LEA.HI.X R7, R4, UR5, R7, 0x1, P0 ;  /* 0x0000000504077c11 */ /* 0x000fe400080f0c07 */
[----:B------:R-:W-:Y:S01]  /*1ecb0*/  ISETP.GE.AND P0, PT, R6, 0x1, PT ;  /* 0x000000010600780c */ /* 0x000fe20003f06270 */
[----:B------:R-:W-:-:S12]  /*1ecc0*/  BRA.DIV UR4, `(.L_x_1657) ;  /* 0x0000004a04887947 */ /* 0x000fd8000b800000 */
[----:B------:R-:W0:Y:S04]  /*1ecd0*/  SHFL.IDX PT, R3, R2, RZ, 0x1c1f ;  /* 0x001c1fff02037589 */ /* 0x000e2800000e0000 */
[----:B------:R-:W1:Y:S01]  /*1ece0*/  SHFL.IDX PT, R4, R7, RZ, 0x1c1f ;  /* 0x001c1fff07047589 */ /* 0x000e6200000e0000 */
[----:B0-----:R-:W-:Y:S01]  /*1ecf0*/  @P0 LEA R5, P1, R9, R3, 0x1 ;  /* 0x0000000309050211 */ /* 0x001fe200078208ff */
[----:B------:R-:W-:-:S04]  /*1ed00*/  @P0 IMAD R3, R8, 0x2, R23 ;  /* 0x0000000208030824 */ /* 0x000fc800078e0217 */
        /* <DEDUP_REMOVED lines=11> */
[----:B0-----:R-:W-:Y:S01]  /*1edc0*/  @P1 LEA R5, P0, R9, R3, 0x1 ;  /* 0x0000000309051211 */ /* 0x001fe200078008ff */
[----:B------:R-:W-:-:S04]  /*1edd0*/  @P1 IMAD R3, R8, 0x2, R23 ;  /* 0x0000000208031824 */ /* 0x000fc800078e0217 */
        /* <DEDUP_REMOVED lines=12> */
[----:B0-----:R-:W-:Y:S01]  /*1eea0*/  @P1 LEA R5, P0, R9, R3, 0x1 ;  /* 0x0000000309051211 */ /* 0x001fe200078008ff */
[----:B------:R-:W-:-:S04]  /*1eeb0*/  @P1 IMAD R3, R8, 0x2, R23 ;  /* 0x0000000208031824 */ /* 0x000fc800078e0217 */
[----:B-1----:R-:W-:-:S05]  /*1eec0*/  @P1 IMAD.X R4, RZ, RZ, R4, P0 ;  /* 0x000000ffff041224 */ /* 0x002fca00000e0604 */
[----:B------:R-:W-:-:S04]  /*1eed0*/  @P1 LOP3.LUT R5, R5, R4, RZ, 0x3c, !PT ;  /* 0x0000000405051212 */ /* 0x000fc800078e3cff */
[----:B------:R-:W-:-:S04]  /*1eee0*/  @P1 LOP3.LUT R4, R5, R4, RZ, 0x3c, !PT ;  /* 0x0000000405041212 */ /* 0x000fc800078e3cff */
[----:B------:R-:W-:-:S05]  /*1eef0*/  @P1 LOP3.LUT R5, R5, R4, RZ, 0x3c, !PT ;  /* 0x0000000405051212 */ /* 0x000fca00078e3cff */
[----:B------:R0:W-:Y:S04]  /*1ef00*/  @P1 LDGSTS.E.BYPASS.LTC128B.128 [R3+0x16400], desc[UR52][R4.64], !P4 ;  /* 0x1640000004031fae */ /* 0x0001e8000e101d74 */
[----:B------:R0:W-:Y:S04]  /*1ef10*/  @P1 LDGSTS.E.BYPASS.LTC128B.128 [R3+0x18400], desc[UR52][R4.64+0x40], !P3 ;  /* 0x1840004004031fae */ /* 0x0001e8000d901d74 */
[----:B--23--:R0:W-:Y:S02]  /*1ef20*/  @P1 LDGSTS.E.BYPASS.LTC128B.128 [R3+0x1a400], desc[UR52][R4.64+0x80], !P2 ;  /* 0x1a40008004031fae */ /* 0x00c1e4000d101d74 */
.L_x_1777:
[----:B------:R-:W-:-:S13]  /*1ef30*/  ISETP.GE.AND P0, PT, R6, 0x61, PT ;  /* 0x000000610600780c */ /* 0x000fda0003f06270 */
[----:B------:R-:W-:Y:S01]  /*1ef40*/  @P0 LEA R2, P1, R9, R2, 0x1 ;  /* 0x0000000209020211 */ /* 0x000fe200078208ff */
[----:B------:R-:W-:-:S04]  /*1ef50*/  @P0 IMAD R8, R8, 0x2, R23 ;  /* 0x0000000208080824 */ /* 0x000fc800078e0217 */
[----:B01----:R-:W-:-:S05]  /*1ef60*/  @P0 IMAD.X R3, RZ, RZ, R7, P1 ;  /* 0x000000ffff030224 */ /* 0x003fca00008e0607 */
        /* <DEDUP_REMOVED lines=8> */
.L_x_1658:
        /* <DEDUP_REMOVED lines=11> */
.L_x_1659:
[----:B------:R0:W5:Y:S01]  /*1f0a0*/  LDL.LU R3, [R1+0x8] ;  /* 0x0000080001037983 */ /* 0x0001620000300800 */
[----:B------:R0:W-:Y:S02]  /*1f0b0*/  SYNCS.ARRIVE.TRANS64.A1T0 RZ, [R0+URZ+0x2d830], RZ ;  /* 0x02d830ff00ff79a7 */ /* 0x0001e4000810003f */
        /* <DEDUP_REMOVED lines=8> */
[----:B------:R-:W-:Y:S01]  /*1f140*/  BSSY B6, `(.L_x_1660) ;  /* 0x000001e000067945 */ /* 0x000fe20003800000 */
[----:B-----5:R-:W-:Y:S01]  /*1f150*/  SHF.R.S32.HI R2, RZ, 0x1f, R3 ;  /* 0x0000001fff027819 */ /* 0x020fe20000011403 */
[----:B------:R-:W-:-:S04]  /*1f160*/  IMAD.WIDE.U32 R4, R3, UR4, RZ ;  /* 0x0000000403047c25 */ /* 0x000fc8000f8e00ff */
[----:B------:R-:W-:Y:S01]  /*1f170*/  IMAD R2, R2, UR4, RZ ;  /* 0x0000000402027c24 */ /* 0x000fe2000f8e02ff */
[----:B------:R0:W-:Y:S03]  /*1f180*/  STL.64 [R1+0x38], R4 ;  /* 0x0000380401007387 */ /* 0x0001e60000100a00 */
[----:B------:R-:W-:Y:S01]  /*1f190*/  IMAD R0, R3, UR5, R2 ;  /* 0x0000000503007c24 */ /* 0x000fe2000f8e0202 */
[----:B------:R-:W-:-:S03]  /*1f1a0*/  SHF.R.S32.HI R2, RZ, 0x1f, R19 ;  /* 0x0000001fff027819 */ /* 0x000fc60000011413 */
[----:B------:R-:W-:Y:S01]  /*1f1b0*/  IMAD.IADD R3, R5, 0x1, R0 ;  /* 0x0000000105037824 */ /* 0x000fe200078e0200 */
[----:B------:R-:W-:Y:S02]  /*1f1c0*/  SEL R0, R19, RZ, !P0 ;  /* 0x000000ff13007207 */ /* 0x000fe40004000000 */
[----:B------:R-:W-:Y:S02]  /*1f1d0*/  SEL R2, R2, RZ, !P0 ;  /* 0x000000ff02027207 */ /* 0x000fe40004000000 */
[----:B------:R0:W-:Y:S04]  /*1f1e0*/  STL [R1+0x40], R3 ;  /* 0x0000400301007387 */ /* 0x0001e80000100800 */
[----:B------:R0:W-:Y:S04]  /*1f1f0*/  STL [R1+0x8], R0 ;  /* 0x0000080001007387 */ /* 0x0001e80000100800 */
[----:B------:R0:W-:Y:S01]  /*1f200*/  STL [R1+0x48], R2 ;  /* 0x0000480201007387 */ /* 0x0001e20000100800 */
        /* <DEDUP_REMOVED lines=17> */
.L_x_1661:
[----:B------:R-:W-:Y:S05]  /*1f320*/  BSYNC B6 ;  /* 0x0000000000067941 */ /* 0x000fea0003800000 */
.L_x_1660:
[----:B0-----:R-:W2:Y:S01]  /*1f330*/  LDL.LU R0, [R1+0x48] ;  /* 0x0000480001007983 */ /* 0x001ea20000300800 */
[----:B------:R-:W0:Y:S01]  /*1f340*/  LDC R9, c[0x0][0x448] ;  /* 0x00011200ff097b82 */ /* 0x000e220000000800 */
[----:B------:R-:W-:Y:S01]  /*1f350*/  ULDC.64 UR4, c[0x0][0x2d8] ;  /* 0x0000b60000047ab9 */ /* 0x000fe20000000a00 */
[----:B------:R-:W-:Y:S01]  /*1f360*/  ULDC.64 UR6, c[0x0][0x2c8] ;  /* 0x0000b20000067ab9 */ /* 0x000fe20000000a00 */
[----:B------:R-:W3:Y:S01]  /*1f370*/  LDL.LU R21, [R1+0x40] ;  /* 0x0000400001157983 */ /* 0x000ee20000300800 */
[----:B------:R-:W-:-:S03]  /*1f380*/  ULDC.64 UR8, c[0x0][0x280] ;  /* 0x0000a00000087ab9 */ /* 0x000fc60000000a00 */
[----:B------:R-:W3:Y:S04]  /*1f390*/  LDL.LU.64 R2, [R1+0x38] ;  /* 0x0000380001027983 */ /* 0x000ee80000300a00 */
[----:B------:R-:W4:Y:S04]  /*1f3a0*/  LDL R20, [R1+0xc] ;  /* 0x00000c0001147983 */ /* 0x000f280000100800 */
[----:B------:R-:W5:Y:S01]  /*1f3b0*/  LDL.LU R4, [R1+0x8] ;  /* 0x0000080001047983 */ /* 0x000f620000300800 */
[----:B0-----:R-:W-:-:S13]  /*1f3c0*/  ISETP.NE.AND P1, PT, R9, 0x1, PT ;  /* 0x000000010900780c */ /* 0x001fda0003f25270 */
[----:B------:R-:W0:Y:S08]  /*1f3d0*/  @P1 LDC R6, c[0x0][0x450] ;  /* 0x00011400ff061b82 */ /* 0x000e300000000800 */
[----:B------:R-:W1:Y:S01]  /*1f3e0*/  @P1 LDC R8, c[0x0][0x450] ;  /* 0x00011400ff081b82 */ /* 0x000e620000000800 */
[----:B------:R-:W0:Y:S02]  /*1f3f0*/  S2R R11, SR_TID.X ;  /* 0x00000000000b7919 */ /* 0x000e240000002100 */
[----:B0-----:R-:W-:-:S05]  /*1f400*/  IMAD.SHL.U32 R10, R11, 0x8, RZ ;  /* 0x000000080b0a7824 */ /* 0x001fca00078e00ff */
[----:B------:R-:W-:Y:S01]  /*1f410*/  LOP3.LUT R10, R10, 0x18, RZ, 0xc0, !PT ;  /* 0x000000180a0a7812 */ /* 0x000fe200078ec0ff */
[----:B--2---:R-:W-:Y:S02]  /*1f420*/  IMAD.MOV.U32 R5, RZ, RZ, R0 ;  /* 0x000000ffff057224 */ /* 0x004fe400078e0000 */
[----:B---3--:R-:W-:Y:S02]  /*1f430*/  IMAD.MOV.U32 R3, RZ, RZ, R21 ;  /* 0x000000ffff037224 */ /* 0x008fe400078e0015 */
[----:B------:R-:W0:Y:S01]  /*1f440*/  S2R R21, SR_TID.X ;  /* 0x0000000000157919 */ /* 0x000e220000002100 */
        /* <DEDUP_REMOVED lines=8> */
[----:B-----5:R-:W-:-:S04]  /*1f4d0*/  IMAD.WIDE.U32 R2, R4, UR4, R2 ;  /* 0x0000000404027c25 */ /* 0x020fc8000f8e0002 */
[----:B------:R-:W-:Y:S01]  /*1f4e0*/  IMAD R0, R4, UR5, R0 ;  /* 0x0000000504007c24 */ /* 0x000fe2000f8e0200 */
[----:B------:R-:W-:Y:S01]  /*1f4f0*/  ULDC.64 UR4, c[0x0][0x2d0] ;  /* 0x0000b40000047ab9 */ /* 0x000fe20000000a00 */
[----:B0-----:R-:W-:Y:S01]  /*1f500*/  IMAD.SHL.U32 R21, R21, 0x20, RZ ;  /* 0x0000002015157824 */ /* 0x001fe200078e00ff */
[----:B--2---:R-:W-:-:S04]  /*1f510*/  LOP3.LUT R20, R20, 0x7f, RZ, 0xc0, !PT ;  /* 0x0000007f14147812 */ /* 0x004fc800078ec0ff */
[----:B------:R-:W-:Y:S02]  /*1f520*/  LOP3.LUT R21, R21, 0x60, RZ, 0xc0, !PT ;  /* 0x0000006015157812 */ /* 0x000fe400078ec0ff */
[----:B------:R-:W-:-:S04]  /*1f530*/  SHF.R.U32.HI R20, RZ, 0x2, R20 ;  /* 0x00000002ff147819 */ /* 0x000fc80000011614 */
[----:B------:R-:W-:Y:S01]  /*1f540*/  LOP3.LUT R20, R20, R21, RZ, 0xfc, !PT ;  /* 0x0000001514147212 */ /* 0x000fe200078efcff */
[----:B------:R-:W-:-:S04]  /*1f550*/  IMAD.IADD R3, R3, 0x1, R0 ;  /* 0x0000000103037824 */ /* 0x000fc800078e0200 */
[----:B------:R-:W-:-:S04]  /*1f560*/  IMAD.IADD R0, R20, 0x1, R28 ;  /* 0x0000000114007824 */ /* 0x000fc800078e021c */
[----:B---3--:R-:W-:-:S04]  /*1f570*/  @P1 IMAD.HI.U32 R5, R0, R5, RZ ;  /* 0x0000000500051227 */ /* 0x008fc800078e00ff */
[----:B------:R-:W-:Y:S01]  /*1f580*/  IMAD.MOV.U32 R4, RZ, RZ, R0 ;  /* 0x000000ffff047224 */ /* 0x000fe200078e0000 */
[----:B------:R-:W-:-:S04]  /*1f590*/  @P1 SHF.R.U32.HI R4, RZ, R6, R5 ;  /* 0x00000006ff041219 */ /* 0x000fc80000011605 */
[--C-:B------:R-:W-:Y:S01]  /*1f5a0*/  SHF.R.S32.HI R5, RZ, 0x1f, R4.reuse ;  /* 0x0000001fff057819 */ /* 0x100fe20000011404 */
[----:B------:R-:W-:-:S04]  /*1f5b0*/  IMAD.MOV R7, RZ, RZ, -R4 ;  /* 0x000000ffff077224 */ /* 0x000fc800078e0a04 */
[----:B------:R-:W-:-:S04]  /*1f5c0*/  IMAD R5, R5, UR4, RZ ;  /* 0x0000000405057c24 */ /* 0x000fc8000f8e02ff */
        /* <DEDUP_REMOVED lines=8> */
[----:B------:R-:W0:Y:S02]  /*1f650*/  @P1 LDC R7, c[0x0][0x44c] ;  /* 0x00011300ff071b82 */ /* 0x000e240000000800 */
[----:B------:R-:W-:Y:S01]  /*1f660*/  IMAD.IADD R6, R5, 0x1, R6 ;  /* 0x0000000105067824 */ /* 0x000fe200078e0206 */
[----:B------:R-:W-:-:S04]  /*1f670*/  LEA R5, P0, R4, UR8, 0x1 ;  /* 0x0000000804057c11 */ /* 0x000fc8000f8008ff */
[----:B------:R-:W-:Y:S01]  /*1f680*/  LEA.HI.X R4, R4, UR9, R6, 0x1, P0 ;  /* 0x0000000904047c11 */ /* 0x000fe200080f0c06 */
[----:B------:R-:W-:-:S04]  /*1f690*/  VIADD R6, R0, 0x80 ;  /* 0x0000008000067836 */ /* 0x000fc80000000000 */
[----:B------:R-:W-:Y:S02]  /*1f6a0*/  IMAD.MOV.U32 R0, RZ, RZ, R6 ;  /* 0x000000ffff007224 */ /* 0x000fe400078e0006 */
[----:B0-----:R-:W-:-:S05]  /*1f6b0*/  @P1 IMAD.HI.U32 R7, R6, R7, RZ ;  /* 0x0000000706071227 */ /* 0x001fca00078e00ff */
[----:B-1----:R-:W-:-:S05]  /*1f6c0*/  @P1 SHF.R.U32.HI R0, RZ, R8, R7 ;  /* 0x00000008ff001219 */ /* 0x002fca0000011607 */
[----:B------:R-:W-:-:S04]  /*1f6d0*/  IMAD.MOV R7, RZ, RZ, -R0 ;  /* 0x000000ffff077224 */ /* 0x000fc800078e0a00 */
[----:B------:R-:W-:Y:S01]  /*1f6e0*/  IMAD R6, R9, R7, R6 ;  /* 0x0000000709067224 */ /* 0x000fe200078e0206 */
[----:B------:R-:W-:Y:S01]  /*1f6f0*/  SHF.R.S32.HI R7, RZ, 0x1f, R0 ;  /* 0x0000001fff077819 */ /* 0x000fe20000011400 */
[----:B------:R-:W-:-:S04]  /*1f700*/  IMAD.WIDE.U32 R2, R0, UR4, R2 ;  /* 0x0000000400027c25 */ /* 0x000fc8000f8e0002 */
[----:B------:R-:W-:Y:S02]  /*1f710*/  IMAD R7, R7, UR4, RZ ;  /* 0x0000000407077c24 */ /* 0x000fe4000f8e02ff */
[C---:B------:R-:W-:Y:S01]  /*1f720*/  IMAD.SHL.U32 R21, R11.reuse, 0x8, RZ ;  /* 0x000000080b157824 */ /* 0x040fe200078e00ff */
[----:B------:R-:W-:Y:S01]  /*1f730*/  LOP3.LUT R20, R11, 0x7f, RZ, 0xc0, !PT ;  /* 0x0000007f0b147812 */ /* 0x000fe200078ec0ff */
[----:B------:R-:W-:Y:S01]  /*1f740*/  IMAD R0, R0, UR5, R7 ;  /* 0x0000000500007c24 */ /* 0x000fe2000f8e0207 */
[----:B------:R-:W-:-:S03]  /*1f750*/  ULDC UR4, c[0x0][0x2b8] ;  /* 0x0000ae0000047ab9 */ /* 0x000fc60000000800 */
[----:B------:R-:W-:Y:S01]  /*1f760*/  IMAD.IADD R3, R3, 0x1, R0 ;  /* 0x0000000103037824 */ /* 0x000fe200078e0200 */
[----:B------:R-:W-:-:S05]  /*1f770*/  SHF.R.S32.HI R0, RZ, 0x1f, R6 ;  /* 0x0000001fff007819 */ /* 0x000fca0000011406 */
[----:B------:R-:W-:Y:S02]  /*1f780*/  IMAD R0, R0, UR6, RZ ;  /* 0x0000000600007c24 */ /* 0x000fe4000f8e02ff */
[----:B------:R-:W-:Y:S01]  /*1f790*/  IMAD.WIDE.U32 R2, R6, UR6, R2 ;  /* 0x0000000606027c25 */ /* 0x000fe2000f8e0002 */
[----:B------:R-:W-:-:S03]  /*1f7a0*/  LOP3.LUT R21, R21, 0x18, RZ, 0xc0, !PT ;  /* 0x0000001815157812 */ /* 0x000fc600078ec0ff */
[----:B------:R-:W-:Y:S01]  /*1f7b0*/  IMAD R6, R6, UR7, R0 ;  /* 0x0000000706067c24 */ /* 0x000fe2000f8e0200 */
[----:B------:R-:W-:-:S03]  /*1f7c0*/  LEA R7, P0, R2, UR8, 0x1 ;  /* 0x0000000802077c11 */ /* 0x000fc6000f8008ff */
[----:B------:R-:W-:Y:S01]  /*1f7d0*/  IMAD.IADD R6, R3, 0x1, R6 ;  /* 0x0000000103067824 */ /* 0x000fe200078e0206 */
[C---:B------:R-:W-:Y:S02]  /*1f7e0*/  LOP3.LUT R12, R21.reuse, 0x20, RZ, 0xfc, !PT ;  /* 0x00000020150c7812 */ /* 0x040fe400078efcff */
[----:B------:R-:W-:Y:S01]  /*1f7f0*/  LOP3.LUT R11, R21, 0x40, RZ, 0xfc, !PT ;  /* 0x00000040150b7812 */ /* 0x000fe200078efcff */
[----:B------:R-:W-:Y:S01]  /*1f800*/  UMOV UR5, 0xffffffff ;  /* 0xffffffff00057882 */ /* 0x000fe20000000000 */
[----:B------:R-:W-:Y:S02]  /*1f810*/  LEA.HI.X R6, R2, UR9, R6, 0x1, P0 ;  /* 0x0000000902067c11 */ /* 0x000fe400080f0c06 */
[----:B------:R-:W-:Y:S02]  /*1f820*/  ISETP.GE.AND P0, PT, R10, UR4, PT ;  /* 0x000000040a007c0c */ /* 0x000fe4000bf06270 */
[----:B------:R-:W-:Y:S02]  /*1f830*/  ISETP.GE.AND P1, PT, R12, UR4, PT ;  /* 0x000000040c007c0c */ /* 0x000fe4000bf26270 */
[----:B------:R-:W-:-:S02]  /*1f840*/  ISETP.GE.AND P2, PT, R11, UR4, PT ;  /* 0x000000040b007c0c */ /* 0x000fc4000bf46270 */
[----:B------:R-:W-:Y:S01]  /*1f850*/  SHF.R.U32.HI R20, RZ, 0x2, R20 ;  /* 0x00000002ff147819 */ /* 0x000fe20000011614 */
[----:B------:R-:W-:Y:S10]  /*1f860*/  BRA.DIV UR5, `(.L_x_1662) ;  /* 0x0000004605087947 */ /* 0x000ff4000b800000 */
[----:B------:R-:W2:Y:S01]  /*1f870*/  LDL R11, [R1+0x34] ;  /* 0x00003400010b7983 */ /* 0x000ea20000100800 */
[----:B------:R-:W-:Y:S02]  /*1f880*/  IMAD R0, R29, R9, RZ ;  /* 0x000000091d007224 */ /* 0x000fe400078e02ff */
[----:B------:R-:W-:Y:S01]  /*1f890*/  IMAD.IADD R28, R20, 0x1, R28 ;  /* 0x00000001141c7824 */ /* 0x000fe200078e021c */
[----:B------:R-:W0:Y:S04]  /*1f8a0*/  SHFL.IDX PT, R3, R5, RZ, 0x1c1f ;  /* 0x001c1fff05037589 */ /* 0x000e2800000e0000 */
[----:B------:R-:W1:Y:S01]  /*1f8b0*/  SHFL.IDX PT, R2, R4, RZ, 0x1c1f ;  /* 0x001c1fff04027589 */ /* 0x000e6200000e0000 */
[----:B------:R-:W-:-:S03]  /*1f8c0*/  ISETP.GE.AND P3, PT, R28, R0, PT ;  /* 0x000000001c00720c */ /* 0x000fc60003f66270 */
[----:B------:R-:W-:Y:S10]  /*1f8d0*/  SHFL.IDX PT, R8, R4, 0x1, 0x1c1f ;  /* 0x003c1f0004087f89 */ /* 0x000ff400000e0000 */
[----:B0-----:R-:W-:-:S05]  /*1f8e0*/  @!P3 LEA R3, P4, R10, R3, 0x1 ;  /* 0x000000030a03b211 */ /* 0x001fca00078808ff */
[----:B-1----:R-:W-:-:S05]  /*1f8f0*/  @!P3 IMAD.X R2, RZ, RZ, R2, P4 ;  /* 0x000000ffff02b224 */ /* 0x002fca00020e0602 */
[----:B------:R-:W-:-:S04]  /*1f900*/  @!P3 LOP3.LUT R3, R3, R2, RZ, 0x3c, !PT ;  /* 0x000000020303b212 */ /* 0x000fc800078e3cff */
[----:B------:R-:W-:-:S04]  /*1f910*/  @!P3 LOP3.LUT R2, R3, R2, RZ, 0x3c, !PT ;  /* 0x000000020302b212 */ /* 0x000fc800078e3cff */
[----:B------:R-:W-:-:S05]  /*1f920*/  @!P3 LOP3.LUT R3, R3, R2, RZ, 0x3c, !PT ;  /* 0x000000020303b212 */ /* 0x000fca00078e3cff */
[----:B--2---:R-:W-:Y:S04]  /*1f930*/  @!P3 LDGSTS.E.BYPASS.LTC128B.128 [R11+0xc400], desc[UR52][R2.64], !P0 ;  /* 0x0c400000020bbfae */ /* 0x004fe8000c101d74 */
[----:B------:R-:W-:Y:S04]  /*1f940*/  @!P3 LDGSTS.E.BYPASS.LTC128B.128 [R11+0xf400], desc[UR52][R2.64+0x40], !P1 ;  /* 0x0f400040020bbfae */ /* 0x000fe8000c901d74 */
[----:B------:R0:W-:Y:S02]  /*1f950*/  @!P3 LDGSTS.E.BYPASS.LTC128B.128 [R11+0x12400], desc[UR52][R2.64+0x80], !P2 ;  /* 0x12400080020bbfae */ /* 0x0001e4000d101d74 */
[----:B0-----:R-:W-:-:S05]  /*1f960*/  VIADD R2, R28, 0x20 ;  /* 0x000000201c027836 */ /* 0x001fca0000000000 */
[----:B------:R-:W-:Y:S02]  /*1f970*/  ISETP.GE.AND P3, PT, R2, R0, PT ;  /* 0x000000000200720c */ /* 0x000fe40003f66270 */
[----:B------:R-:W0:Y:S11]  /*1f980*/  SHFL.IDX PT, R2, R5, 0x1, 0x1c1f ;  /* 0x003c1f0005027f89 */ /* 0x000e3600000e0000 */
[----:B0-----:R-:W-:-:S05]  /*1f990*/  @!P3 LEA R3, P4, R10, R2, 0x1 ;  /* 0x000000020a03b211 */ /* 0x001fca00078808ff */
[----:B------:R-:W-:Y:S02]  /*1f9a0*/  @!P3 IMAD.X R2, RZ, RZ, R8, P4 ;  /* 0x000000ffff02b224 */ /* 0x000fe400020e0608 */
[----:B------:R-:W-:Y:S03]  /*1f9b0*/  SHFL.IDX PT, R8, R4, 0x2, 0x1c1f ;  /* 0x005c1f0004087f89 */ /* 0x000fe600000e0000 */
[-C--:B------:R-:W-:Y:S01]  /*1f9c0*/  @!P3 LOP3.LUT R3, R3, R2.reuse, RZ, 0x3c, !PT ;  /* 0x000000020303b212 */ /* 0x080fe200078e3cff */
[----:B------:R-:W-:Y:S03]  /*1f9d0*/  SHFL.IDX PT, R4, R4, 0x3, 0x1c1f ;  /* 0x007c1f0004047f89 */ /* 0x000fe600000e0000 */
[----:B------:R-:W-:-:S04]  /*1f9e0*/  @!P3 LOP3.LUT R2, R3, R2, RZ, 0x3c, !PT ;  /* 0x000000020302b212 */ /* 0x000fc800078e3cff */
[----:B------:R-:W-:-:S05]  /*1f9f0*/  @!P3 LOP3.LUT R3, R3, R2, RZ, 0x3c, !PT ;  /* 0x000000020303b212 */ /* 0x000fca00078e3cff */
[----:B------:R-:W-:Y:S04]  /*1fa00*/  @!P3 LDGSTS.E.BYPASS.LTC128B.128 [R11+0xcc00], desc[UR52][R2.64], !P0 ;  /* 0x0cc00000020bbfae */ /* 0x000fe8000c101d74 */
[----:B------:R-:W-:Y:S04]  /*1fa10*/  @!P3 LDGSTS.E.BYPASS.LTC128B.128 [R11+0xfc00], desc[UR52][R2.64+0x40], !P1 ;  /* 0x0fc00040020bbfae */ /* 0x000fe8000c901d74 */
[----:B------:R0:W-:Y:S02]  /*1fa20*/  @!P3 LDGSTS.E.BYPASS.LTC128B.128 [R11+0x12c00], desc[UR52][R2.64+0x80], !P2 ;  /* 0x12c00080020bbfae */ /* 0x0001e4000d101d74 */
[----:B0-----:R-:W-:-:S05]  /*1fa30*/  VIADD R2, R28, 0x40 ;  /* 0x000000401c027836 */ /* 0x001fca0000000000 */
[----:B------:R-:W-:Y:S02]  /*1fa40*/  ISETP.GE.AND P3, PT, R2, R0, PT ;  /* 0x000000000200720c */ /* 0x000fe40003f66270 */
[----:B------:R-:W0:Y:S04]  /*1fa50*/  SHFL.IDX PT, R2, R5, 0x2, 0x1c1f ;  /* 0x005c1f0005027f89 */ /* 0x000e2800000e0000 */
[----:B------:R-:W1:Y:S07]  /*1fa60*/  SHFL.IDX PT, R5, R5, 0x3, 0x1c1f ;  /* 0x007c1f0005057f89 */ /* 0x000e6e00000e0000 */
[----:B0-----:R-:W-:-:S05]  /*1fa70*/  @!P3 LEA R3, P4, R10, R2, 0x1 ;  /* 0x000000020a03b211 */ /* 0x001fca00078808ff */
[----:B------:R-:W-:-:S05]  /*1fa80*/  @!P3 IMAD.X R2, RZ, RZ, R8, P4 ;  /* 0x000000ffff02b224 */ /* 0x000fca00020e0608 */
[----:B------:R-:W-:-:S04]  /*1fa90*/  @!P3 LOP3.LUT R3, R3, R2, RZ, 0x3c, !PT ;  /* 0x000000020303b212 */ /* 0x000fc800078e3cff */
[----:B------:R-:W-:-:S04]  /*1faa0*/  @!P3 LOP3.LUT R2, R3, R2, RZ, 0x3c, !PT ;  /* 0x000000020302b212 */ /* 0x000fc800078e3cff */
[----:B------:R-:W-:-:S05]  /*1fab0*/  @!P3 LOP3.LUT R3, R3, R2, RZ, 0x3c, !PT ;  /* 0x000000020303b212 */ /* 0x000fca00078e3cff */
[----:B------:R-:W-:Y:S04]  /*1fac0*/  @!P3 LDGSTS.E.BYPASS.LTC128B.128 [R11+0xd400], desc[UR52][R2.64], !P0 ;  /* 0x0d400000020bbfae */ /* 0x000fe8000c101d74 */
[----:B------:R-:W-:Y:S04]  /*1fad0*/  @!P3 LDGSTS.E.BYPASS.LTC128B.128 [R11+0x10400], desc[UR52][R2.64+0x40], !P1 ;  /* 0x10400040020bbfae */ /* 0x000fe8000c901d74 */
[----:B------:R0:W-:Y:S02]  /*1fae0*/  @!P3 LDGSTS.E.BYPASS.LTC128B.128 [R11+0x13400], desc[UR52][R2.64+0x80], !P2 ;  /* 0x13400080020bbfae */ /* 0x0001e4000d101d74 */
[----:B0-----:R-:W-:-:S05]  /*1faf0*/  VIADD R2, R28, 0x60 ;  /* 0x000000601c027836 */ /* 0x001fca0000000000 */
[----:B------:R-:W-:-:S13]  /*1fb00*/  ISETP.GE.AND P3, PT, R2, R0, PT ;  /* 0x000000000200720c */ /* 0x000fda0003f66270 */
[----:B-1----:R-:W-:-:S05]  /*1fb10*/  @!P3 LEA R2, P4, R10, R5, 0x1 ;  /* 0x000000050a02b211 */ /* 0x002fca00078808ff */
[----:B------:R-:W-:Y:S02]  /*1fb20*/  @!P3 IMAD.X R3, RZ, RZ, R4, P4 ;  /* 0x000000ffff03b224 */ /* 0x000fe400020e0604 */
[----:B------:R-:W-:Y:S04]  /*1fb30*/  SHFL.IDX PT, R4, R6, RZ, 0x1c1f ;  /* 0x001c1fff06047589 */ /* 0x000fe800000e0000 */
[----:B------:R-:W-:Y:S04]  /*1fb40*/  @!P3 LDGSTS.E.BYPASS.LTC128B.128 [R11+0xdc00], desc[UR52][R2.64], !P0 ;  /* 0x0dc00000020bbfae */ /* 0x000fe8000c101d74 */
[----:B------:R-:W-:Y:S04]  /*1fb50*/  @!P3 LDGSTS.E.BYPASS.LTC128B.128 [R11+0x10c00], desc[UR52][R2.64+0x40], !P1 ;  /* 0x10c00040020bbfae */ /* 0x000fe8000c901d74 */
[----:B------:R0:W-:Y:S04]  /*1fb60*/  @!P3 LDGSTS.E.BYPASS.LTC128B.128 [R11+0x13c00], desc[UR52][R2.64+0x80], !P2 ;  /* 0x13c00080020bbfae */ /* 0x0001e8000d101d74 */
[----:B------:R-:W-:Y:S04]  /*1fb70*/  SHFL.IDX PT, R6, R6, 0x1, 0x1c1f ;  /* 0x003c1f0006067f89 */ /* 0x000fe800000e0000 */
[----:B0-----:R-:W0:Y:S01]  /*1fb80*/  SHFL.IDX PT, R2, R7, RZ, 0x1c1f ;  /* 0x001c1fff07027589 */ /* 0x001e2200000e0000 */
[----:B------:R-:W-:-:S05]  /*1fb90*/  VIADD R3, R28, 0x80 ;  /* 0x000000801c037836 */ /* 0x000fca0000000000 */
[----:B------:R-:W-:-:S13]  /*1fba0*/  ISETP.GE.AND P3, PT, R3, R0, PT ;  /* 0x000000000300720c */ /* 0x000fda0003f66270 */
[----:B0-----:R-:W-:-:S05]  /*1fbb0*/  @!P3 LEA R2, P4, R10, R2, 0x1 ;  /* 0x000000020a02b211 */ /* 0x001fca00078808ff */
[----:B------:R-:W-:-:S05]  /*1fbc0*/  @!P3 IMAD.X R3, RZ, RZ, R4, P4 ;  /* 0x000000ffff03b224 */ /* 0x000fca00020e0604 */
[----:B------:R-:W-:Y:S04]  /*1fbd0*/  @!P3 LDGSTS.E.BYPASS.LTC128B.128 [R11+0xe400], desc[UR52][R2.64], !P0 ;  /* 0x0e400000020bbfae */ /* 0x000fe8000c101d74 */
[----:B------:R-:W-:Y:S04]  /*1fbe0*/  @!P3 LDGSTS.E.BYPASS.LTC128B.128 [R11+0x11400], desc[UR52][R2.64+0x40], !P1 ;  /* 0x11400040020bbfae */ /* 0x000fe8000c901d74 */
[----:B------:R0:W-:Y:S04]  /*1fbf0*/  @!P3 LDGSTS.E.BYPASS.LTC128B.128 [R11+0x14400], desc[UR52][R2.64+0x80], !P2 ;  /* 0x14400080020bbfae */ /* 0x0001e8000d101d74 */
[----:B0-----:R0:W1:Y:S02]  /*1fc00*/  SHFL.IDX PT, R2, R7, 0x1, 0x1c1f ;  /* 0x003c1f0007027f89 */ /* 0x00106400000e0000 */
.L_x_1790:
[----:B------:R-:W2:Y:S01]  /*1fc10*/  LDL R4, [R1+0x34] ;  /* 0x0000340001047983 */ /* 0x000ea20000100800 */
[----:B------:R-:W-:-:S05]  /*1fc20*/  VIADD R28, R28, 0xa0 ;  /* 0x000000a01c1c7836 */ /* 0x000fca0000000000 */
[----:B------:R-:W-:-:S13]  /*1fc30*/  ISETP.GE.AND P3, PT, R28, R0, PT ;  /* 0x000000001c00720c */ /* 0x000fda0003f66270 */
[----:B-1----:R-:W-:-:S05]  /*1fc40*/  @!P3 LEA R2, P4, R10, R2, 0x1 ;  /* 0x000000020a02b211 */ /* 0x002fca00078808ff */
        /* <DEDUP_REMOVED lines=9> */
.L_x_1663:
        /* <DEDUP_REMOVED lines=18> */
.L_x_1791:
[----:B------:R-:W-:Y:S05]  /*1fe00*/  BSYNC B0 ;  /* 0x0000000000007941 */ /* 0x000fea0003800000 */
.L_x_1664:
[----:B------:R-:W1:Y:S04]  /*1fe10*/  LDL.LU R3, [R1+0x44] ;  /* 0x0000440001037983 */ /* 0x000e680000300800 */
[----:B------:R-:W2:Y:S01]  /*1fe20*/  LDL R2, [R1+0x28] ;  /* 0x0000280001027983 */ /* 0x000ea20000100800 */
[----:B------:R-:W-:Y:S01]  /*1fe30*/  BSSY B0, `(.L_x_1666) ;  /* 0x00000f7000007945 */ /* 0x000fe20003800000 */
[----:B-1----:R-:W-:-:S05]  /*1fe40*/  VIADD R0, R3, 0xfffffffe ;  /* 0xfffffffe03007836 */ /* 0x002fca0000000000 */
[----:B--2---:R-:W-:-:S13]  /*1fe50*/  ISETP.GE.AND P0, PT, R0, R2, PT ;  /* 0x000000020000720c */ /* 0x004fda0003f06270 */
[----:B------:R-:W-:Y:S05]  /*1fe60*/  @!P0 BRA `(.L_x_1667) ;  /* 0x0000000c00cc8947 */ /* 0x000fea0003800000 */
[----:B------:R-:W1:Y:S01]  /*1fe70*/  S2R R2, SR_TID.X ;  /* 0x0000000000027919 */ /* 0x000e620000002100 */
[----:B------:R-:W-:Y:S01]  /*1fe80*/  ULDC UR4, c[0x0][0x2f4] ;  /* 0x0000bd0000047ab9 */ /* 0x000fe20000000800 */
[----:B------:R-:W-:Y:S01]  /*1fe90*/  IMAD.MOV.U32 R10, RZ, RZ, R25 ;  /* 0x000000ffff0a7224 */ /* 0x000fe200078e0019 */
[----:B------:R2:W5:Y:S04]  /*1fea0*/  LDL.LU R20, [R1] ;  /* 0x0000000001147983 */ /* 0x0005680000300800 */
[----:B------:R2:W-:Y:S01]  /*1feb0*/  STL [R1+0x8], R26 ;  /* 0x0000081a01007387 */ /* 0x0005e20000100800 */
[----:B-1----:R-:W-:-:S05]  /*1fec0*/  IMAD.SHL.U32 R4, R2, 0x8, RZ ;  /* 0x0000000802047824 */ /* 0x002fca00078e00ff */
[----:B------:R-:W-:-:S04]  /*1fed0*/  LOP3.LUT R4, R4, 0x18, RZ, 0xc0, !PT ;  /* 0x0000001804047812 */ /* 0x000fc800078ec0ff */
[C---:B------:R-:W-:Y:S02]  /*1fee0*/  LOP3.LUT R3, R4.reuse, 0x20, RZ, 0xfc, !PT ;  /* 0x0000002004037812 */ /* 0x040fe400078efcff */
[C---:B------:R-:W-:Y:S02]  /*1fef0*/  LOP3.LUT R2, R4.reuse, 0x40, RZ, 0xfc, !PT ;  /* 0x0000004004027812 */ /* 0x040fe400078efcff */
[----:B------:R-:W-:Y:S02]  /*1ff00*/  ISETP.GE.AND P3, PT, R4, UR4, PT ;  /* 0x0000000404007c0c */ /* 0x000fe4000bf66270 */
[----:B------:R-:W-:Y:S02]  /*1ff10*/  ISETP.GE.AND P2, PT, R3, UR4, PT ;  /* 0x0000000403007c0c */ /* 0x000fe4000bf46270 */
[----:B--2---:R-:W-:-:S13]  /*1ff20*/  ISETP.GE.AND P1, PT, R2, UR4, PT ;  /* 0x0000000402007c0c */ /* 0x004fda000bf26270 */
.L_x_1680:
[----:B------:R-:W2:Y:S01]  /*1ff30*/  LDL R9, [R1+0x2c] ;  /* 0x00002c0001097983 */ /* 0x000ea20000100800 */
[----:B------:R-:W1:Y:S03]  /*1ff40*/  LDC R6, c[0x0][0x430] ;  /* 0x00010c00ff067b82 */ /* 0x000e660000000800 */
[----:B------:R-:W3:Y:S04]  /*1ff50*/  LDL R8, [R1+0x30] ;  /* 0x0000300001087983 */ /* 0x000ee80000100800 */
[----:B0-----:R-:W4:Y:S01]  /*1ff60*/  LDL R7, [R1+0x10] ;  /* 0x0000100001077983 */ /* 0x001f220000100800 */
[----:B------:R-:W0:Y:S01]  /*1ff70*/  S2R R2, SR_TID.X ;  /* 0x0000000000027919 */ /* 0x000e220000002100 */
        /* <DEDUP_REMOVED lines=14> */
[--C-:B------:R-:W-:Y:S01]  /*20060*/  IMAD.MOV R9, RZ, RZ, -R2.reuse ;  /* 0x000000ffff097224 */ /* 0x100fe200078e0a02 */
[----:B------:R-:W-:-:S03]  /*20070*/  SHF.R.S32.HI R3, RZ, 0x1f, R2 ;  /* 0x0000001fff037819 */ /* 0x000fc60000011402 */
[----:B------:R-:W-:Y:S02]  /*20080*/  IMAD R9, R6, R9, R4 ;  /* 0x0000000906097224 */ /* 0x000fe400078e0204 */
        /* <DEDUP_REMOVED lines=8> */
[----:B------:R-:W-:-:S05]  /*20110*/  VIADD R25, R10, 0x1 ;  /* 0x000000010a197836 */ /* 0x000fca0000000000 */
        /* <DEDUP_REMOVED lines=11> */
.L_x_1668:
[----:B------:R-:W-:Y:S01]  /*201d0*/  IMAD R5, R25, 0x8, R23 ;  /* 0x0000000819057824 */ /* 0x000fe200078e0217 */
[----:B------:R-:W-:Y:S01]  /*201e0*/  SHF.L.U32 R0, R2, 0x1f, RZ ;  /* 0x0000001f02007819 */ /* 0x000fe200000006ff */
[----:B------:R-:W-:Y:S03]  /*201f0*/  BSSY B1, `(.L_x_1669) ;  /* 0x0000003000017945 */ /* 0x000fe60003800000 */
[----:B------:R-:W0:Y:S02]  /*20200*/  SYNCS.PHASECHK.TRANS64.TRYWAIT P0, [R5+URZ+0x2d840], R0 ;  /* 0x02d84000050075a7 */ /* 0x000e24000800017f */
[----:B0-----:R-:W-:Y:S05]  /*20210*/  @!P0 BRA `(.L_x_1670) ;  /* 0x0000004000c48947 */ /* 0x001fea0003800000 */
.L_x_1792:
[----:B------:R-:W-:Y:S05]  /*20220*/  BSYNC B1 ;  /* 0x0000000000017941 */ /* 0x000fea0003800000 */
.L_x_1669:
[----:B------:R-:W2:Y:S04]  /*20230*/  LDL R6, [R1+0xc] ;  /* 0x00000c0001067983 */ /* 0x000ea80000100800 */
[----:B------:R-:W3:Y:S01]  /*20240*/  LDL R4, [R1+0x14] ;  /* 0x0000140001047983 */ /* 0x000ee20000100800 */
[----:B------:R-:W-:Y:S01]  /*20250*/  SHF.R.S32.HI R28, RZ, 0x1f, R9 ;  /* 0x0000001fff1c7819 */ /* 0x000fe20000011409 */
[----:B------:R-:W-:Y:S01]  /*20260*/  ULDC.64 UR4, c[0x0][0x300] ;  /* 0x0000c00000047ab9 */ /* 0x000fe20000000a00 */
[C---:B------:R-:W-:Y:S01]  /*20270*/  LOP3.LUT P5, RZ, R22.reuse, 0x2, RZ, 0xc0, !PT ;  /* 0x0000000216ff7812 */ /* 0x040fe200078ac0ff */
        /* <DEDUP_REMOVED lines=50> */
.L_x_1802:
        /* <DEDUP_REMOVED lines=11> */
.L_x_1672:
        /* <DEDUP_REMOVED lines=11> */
.L_x_1673:
[----:B------:R1:W-:Y:S01]  /*20700*/  SYNCS.ARRIVE.TRANS64.A1T0 RZ, [R5+URZ+0x2d830], RZ ;  /* 0x02d830ff05ff79a7 */ /* 0x0003e2000810003f */
[----:B------:R-:W-:Y:S05]  /*20710*/  @!P5 BRA `(.L_x_1674) ;  /* 0x000000000004d947 */ /* 0x000fea0003800000 */
[----:B------:R-:W-:Y:S01]  /*20720*/  BPT.TRAP 0x1 ;  /* 0x000000040000795c */ /* 0x000fe20000300000 */
.L_x_1674:
[----:B------:R-:W-:Y:S01]  /*20730*/  SHF.L.U32 R2, R20, 0x1f, RZ ;  /* 0x0000001f14027819 */ /* 0x000fe200000006ff */
[----:B-1----:R-:W-:Y:S01]  /*20740*/  IMAD R5, R10, 0x8, R23 ;  /* 0x000000080a057824 */ /* 0x002fe200078e0217 */
[----:B------:R-:W-:Y:S03]  /*20750*/  BSSY B1, `(.L_x_1675) ;  /* 0x0000003000017945 */ /* 0x000fe60003800000 */
[----:B------:R-:W1:Y:S02]  /*20760*/  SYNCS.PHASECHK.TRANS64.TRYWAIT P0, [R5+URZ+0x2d860], R2 ;  /* 0x02d86002050075a7 */ /* 0x000e64000800017f */
[----:B-1----:R-:W-:Y:S05]  /*20770*/  @!P0 BRA `(.L_x_1676) ;  /* 0x0000004000d48947 */ /* 0x002fea0003800000 */
.L_x_1803:
[----:B------:R-:W-:Y:S05]  /*20780*/  BSYNC B1 ;  /* 0x0000000000017941 */ /* 0x000fea0003800000 */
.L_x_1675:
        /* <DEDUP_REMOVED lines=45> */
.L_x_1813:
        /* <DEDUP_REMOVED lines=32> */
.L_x_1678:
        /* <DEDUP_REMOVED lines=12> */
.L_x_1679:
[----:B------:R-:W2:Y:S01]  /*20d20*/  LDL R2, [R1+0x28] ;  /* 0x0000280001027983 */ /* 0x000ea20000100800 */
[----:B------:R1:W-:Y:S01]  /*20d30*/  SYNCS.ARRIVE.TRANS64.A1T0 RZ, [R5+URZ+0x2d850], RZ ;  /* 0x02d850ff05ff79a7 */ /* 0x0003e2000810003f */
[----:B------:R-:W-:Y:S02]  /*20d40*/  VIADD R0, R26, 0xffffffff ;  /* 0xffffffff1a007836 */ /* 0x000fe40000000000 */
[----:B------:R1:W5:Y:S01]  /*20d50*/  LDL R20, [R1] ;  /* 0x0000000001147983 */ /* 0x0003620000100800 */
[----:B------:R-:W-:-:S03]  /*20d60*/  IMAD.MOV.U32 R10, RZ, RZ, R25 ;  /* 0x000000ffff0a7224 */ /* 0x000fc600078e0019 */
[----:B------:R1:W-:Y:S01]  /*20d70*/  STL [R1+0x8], R26 ;  /* 0x0000081a01007387 */ /* 0x0003e20000100800 */
[----:B--2---:R-:W-:-:S13]  /*20d80*/  ISETP.GT.AND P0, PT, R26, R2, PT ;  /* 0x000000021a00720c */ /* 0x004fda0003f04270 */
[----:B-1----:R-:W-:Y:S05]  /*20d90*/  @P0 BRA `(.L_x_1680) ;  /* 0xfffffff000640947 */ /* 0x002fea000383ffff */
.L_x_1667:
[----:B------:R-:W-:Y:S05]  /*20da0*/  BSYNC B0 ;  /* 0x0000000000007941 */ /* 0x000fea0003800000 */
.L_x_1666:
[----:B------:R-:W1:Y:S01]  /*20db0*/  S2R R2, SR_TID.X ;  /* 0x0000000000027919 */ /* 0x000e620000002100 */
[----:B------:R-:W-:Y:S01]  /*20dc0*/  BSSY B0, `(.L_x_1681) ;  /* 0x0000010000007945 */ /* 0x000fe20003800000 */
        /* <DEDUP_REMOVED lines=12> */
[----:B0-----:R-:W0:Y:S01]  /*20e90*/  POPC R7, R4 ;  /* 0x0000000400077309 */ /* 0x001e220000000000 */
[----:B--2---:R-:W0:Y:S02]  /*20ea0*/  SHFL.IDX PT, R0, R3, R0, 0x1f ;  /* 0x00001f0003007589 */ /* 0x004e2400000e0000 */
[----:B0-----:R-:W-:-:S07]  /*20eb0*/  IADD3 R16, R0, UR37, R7 ;  /* 0x0000002500107c10 */ /* 0x001fce000fffe007 */
.L_x_1682:
[----:B------:R-:W-:Y:S05]  /*20ec0*/  BSYNC B0 ;  /* 0x0000000000007941 */ /* 0x000fea0003800000 */
.L_x_1681:
[----:B------:R-:W-:-:S05]  /*20ed0*/  IMAD.U32 R0, RZ, RZ, UR38 ;  /* 0x00000026ff007e24 */ /* 0x000fca000f8e00ff */
[----:B------:R-:W-:-:S13]  /*20ee0*/  ISETP.NE.AND P0, PT, R0, 0x3, PT ;  /* 0x000000030000780c */ /* 0x000fda0003f05270 */
[----:B------:R-:W-:Y:S05]  /*20ef0*/  @!P0 BRA `(.L_x_1683) ;  /* 0x0000000000048947 */ /* 0x000fea0003800000 */
[----:B------:R-:W-:Y:S01]  /*20f00*/  BPT.TRAP 0x1 ;  /* 0x000000040000795c */ /* 0x000fe20000300000 */
.L_x_1683:
[----:B------:R-:W2:Y:S04]  /*20f10*/  LDL R3, [R1] ;  /* 0x0000000001037983 */ /* 0x000ea80000100800 */
[----:B------:R-:W3:Y:S01]  /*20f20*/  LDL.LU R2, [R1+0x24] ;  /* 0x0000240001027983 */ /* 0x000ee20000300800 */
[----:B------:R-:W-:Y:S01]  /*20f30*/  IMAD R0, R25, 0x8, R23 ;  /* 0x0000000819007824 */ /* 0x000fe200078e0217 */
[----:B------:R-:W-:Y:S01]  /*20f40*/  BSSY B0, `(.L_x_1684) ;  /* 0x0000005000007945 */ /* 0x000fe20003800000 */
[----:B--2---:R-:W-:-:S04]  /*20f50*/  SHF.L.U32 R3, R3, 0x1f, RZ ;  /* 0x0000001f03037819 */ /* 0x004fc800000006ff */
[----:B------:R-:W1:Y:S01]  /*20f60*/  SYNCS.PHASECHK.TRANS64.TRYWAIT P0, [R0+URZ+0x2d860], R3 ;  /* 0x02d86003000075a7 */ /* 0x000e62000800017f */
[----:B---3--:R-:W-:Y:S01]  /*20f70*/  IMAD R6, R26, -0x80, R2 ;  /* 0xffffff801a067824 */ /* 0x008fe200078e0202 */
[----:B-1----:R-:W-:Y:S06]  /*20f80*/  @!P0 BRA `(.L_x_1685) ;  /* 0x0000004000488947 */ /* 0x002fec0003800000 */
.L_x_1814:
[----:B------:R-:W-:Y:S05]  /*20f90*/  BSYNC B0 ;  /* 0x0000000000007941 */ /* 0x000fea0003800000 */
.L_x_1684:
        /* <DEDUP_REMOVED lines=51> */
.L_x_1824:
        /* <DEDUP_REMOVED lines=13> */
.L_x_1687:
        /* <DEDUP_REMOVED lines=11> */
.L_x_1688:
[----:B------:R-:W2:Y:S01]  /*21450*/  LDL.LU R2, [R1] ;  /* 0x0000000001027983 */ /* 0x000ea20000300800 */
[----:B------:R-:W-:Y:S01]  /*21460*/  VIADD R25, R25, 0x1 ;  /* 0x0000000119197836 */ /* 0x000fe20000000000 */
[----:B------:R0:W-:Y:S04]  /*21470*/  SYNCS.ARRIVE.TRANS64.A1T0 RZ, [R0+URZ+0x2d850], RZ ;  /* 0x02d850ff00ff79a7 */ /* 0x0001e8000810003f */
[----:B------:R-:W-:-:S04]  /*21480*/  ISETP.NE.AND P0, PT, R25, 0x2, PT ;  /* 0x000000021900780c */ /* 0x000fc80003f05270 */
[----:B0-----:R-:W-:Y:S02]  /*21490*/  SEL R0, RZ, 0x1, P0 ;  /* 0x00000001ff007807 */ /* 0x001fe40000000000 */
[----:B------:R-:W-:Y:S02]  /*214a0*/  SEL R25, R25, RZ, P0 ;  /* 0x000000ff19197207 */ /* 0x000fe40000000000 */
[----:B--2---:R-:W-:-:S05]  /*214b0*/  LOP3.LUT R2, R2, R0, RZ, 0x3c, !PT ;  /* 0x0000000002027212 */ /* 0x004fca00078e3cff */
[----:B------:R2:W-:Y:S02]  /*214c0*/  STL [R1], R2 ;  /* 0x0000000201007387 */ /* 0x0005e40000100800 */
.L_x_1647:
[----:B------:R-:W-:Y:S05]  /*214d0*/  BSYNC B7 ;  /* 0x0000000000077941 */ /* 0x000fea0003800000 */
.L_x_1645:
[----:B------:R-:W-:-:S13]  /*214e0*/  LOP3.LUT P0, RZ, R22, 0x10, RZ, 0xc0, !PT ;  /* 0x0000001016ff7812 */ /* 0x000fda000780c0ff */
[----:B------:R-:W-:Y:S05]  /*214f0*/  @!P0 BRA `(.L_x_1689) ;  /* 0x0000000000248947 */ /* 0x000fea0003800000 */
[----:B------:R-:W-:Y:S05]  /*21500*/  WARPSYNC.ALL ;  /* 0x0000000000007948 */ /* 0x000fea0003800000 */
[----:B------:R-:W3:Y:S08]  /*21510*/  S2UR UR5, SR_CgaCtaId ;  /* 0x00000000000579c3 */ /* 0x000ef00000008800 */
[----:B------:R-:W-:Y:S06]  /*21520*/  BAR.SYNC.DEFER_BLOCKING 0x5, 0x200 ;  /* 0x0148000000007b1d */ /* 0x000fec0000010000 */
[----:B------:R-:W-:-:S02]  /*21530*/  UMOV UR4, 0x400 ;  /* 0x0000040000047882 */ /* 0x000fc40000000000 */
[----:B---3--:R-:W-:-:S06]  /*21540*/  ULEA UR4, UR5, UR4, 0x18 ;  /* 0x0000000405047291 */ /* 0x008fcc000f8ec03f */
[----:B------:R-:W-:-:S05]  /*21550*/  IMAD.U32 R23, RZ, RZ, UR4 ;  /* 0x00000004ff177e24 */ /* 0x000fca000f8e00ff */
[----:B------:R3:W4:Y:S01]  /*21560*/  LDS.128 R16, [R23+0x2d8d0] ;  /* 0x02d8d00017107984 */ /* 0x0007220000000c00 */
[----:B------:R-:W-:Y:S06]  /*21570*/  BAR.ARV 0x4, 0x200 ;  /* 0x0108000000007b1d */ /* 0x000fec0000002000 */
[----:B------:R-:W-:Y:S05]  /*21580*/  BRA `(.L_x_1690) ;  /* 0x0000000800cc7947 */ /* 0x000fea0003800000 */
.L_x_1689:
[----:B------:R-:W1:Y:S01]  /*21590*/  S2R R0, SR_TID.X ;  /* 0x0000000000007919 */ /* 0x000e620000002100 */
[----:B------:R-:W-:Y:S01]  /*215a0*/  UMOV UR4, 0xffffffff ;  /* 0xffffffff00047882 */ /* 0x000fe20000000000 */
[----:B-1----:R-:W-:-:S04]  /*215b0*/  LOP3.LUT R7, R0, 0x1f, RZ, 0xc0, !PT ;  /* 0x0000001f00077812 */ /* 0x002fc800078ec0ff */
[----:B------:R-:W-:Y:S01]  /*215c0*/  ISETP.NE.AND P0, PT, R7, 0x1f, PT ;  /* 0x0000001f0700780c */ /* 0x000fe20003f05270 */
[----:B------:R-:W-:-:S12]  /*215d0*/  BRA.DIV UR4, `(.L_x_1691) ;  /* 0x0000004204387947 */ /* 0x000fd8000b800000 */
[----:B0-----:R-:W-:Y:S01]  /*215e0*/  IMAD.IADD R5, R19, 0x1, R7 ;  /* 0x0000000113057824 */ /* 0x001fe200078e0207 */
[----:B------:R-:W-:-:S04]  /*215f0*/  ULDC UR4, c[0x0][0xc3c] ;  /* 0x00030f0000047ab9 */ /* 0x000fc80000000800 */
[----:B------:R-:W-:-:S13]  /*21600*/  ISETP.GE.OR P1, PT, R5, UR4, !P0 ;  /* 0x0000000405007c0c */ /* 0x000fda000c726670 */
[----:B--2---:R-:W0:Y:S02]  /*21610*/  @!P1 LDC.64 R2, c[0x0][0xc80] ;  /* 0x00032000ff029b82 */ /* 0x004e240000000a00 */
        /* <DEDUP_REMOVED lines=27> */
.L_x_1834:
[----:B------:R-:W-:Y:S02]  /*217d0*/  ULDC UR4, c[0x0][0xc38] ;  /* 0x00030e0000047ab9 */ /* 0x000fe40000000800 */
[----:B------:R-:W-:-:S04]  /*217e0*/  IMAD.U32 R4, RZ, RZ, UR4 ;  /* 0x00000004ff047e24 */ /* 0x000fc8000f8e00ff */
[----:B-1----:R-:W-:-:S04]  /*217f0*/  IMAD R5, R14, R4, RZ ;  /* 0x000000040e057224 */ /* 0x002fc800078e02ff */
[----:B------:R-:W-:-:S05]  /*21800*/  IMAD.IADD R16, R16, 0x1, R5 ;  /* 0x0000000110107824 */ /* 0x000fca00078e0205 */
[----:B------:R-:W-:-:S13]  /*21810*/  ISETP.GT.AND P6, PT, R16, R0, PT ;  /* 0x000000001000720c */ /* 0x000fda0003fc4270 */
[----:B------:R-:W-:Y:S05]  /*21820*/  @P6 BRA `(.L_x_1692) ;  /* 0x00000000009c6947 */ /* 0x000fea0003800000 */
.L_x_1697:
        /* <DEDUP_REMOVED lines=14> */
.L_x_1695:
[----:B------:R-:W-:Y:S05]  /*21910*/  BSYNC B0 ;  /* 0x0000000000007941 */ /* 0x000fea0003800000 */
.L_x_1694:
        /* <DEDUP_REMOVED lines=18> */
.L_x_1842:
[----:B------:R-:W-:Y:S02]  /*21a40*/  ULDC UR4, c[0x0][0xc38] ;  /* 0x00030e0000047ab9 */ /* 0x000fe40000000800 */
[----:B------:R-:W-:-:S04]  /*21a50*/  IMAD.U32 R4, RZ, RZ, UR4 ;  /* 0x00000004ff047e24 */ /* 0x000fc8000f8e00ff */
[----:B-1----:R-:W-:-:S04]  /*21a60*/  IMAD R5, R14, R4, RZ ;  /* 0x000000040e057224 */ /* 0x002fc800078e02ff */
[----:B------:R-:W-:-:S05]  /*21a70*/  IMAD.IADD R16, R5, 0x1, R16 ;  /* 0x0000000105107824 */ /* 0x000fca00078e0210 */
[----:B------:R-:W-:-:S13]  /*21a80*/  ISETP.GT.AND P6, PT, R16, R0, PT ;  /* 0x000000001000720c */ /* 0x000fda0003fc4270 */
[----:B------:R-:W-:Y:S05]  /*21a90*/  @!P6 BRA `(.L_x_1697) ;  /* 0xfffffffc0064e947 */ /* 0x000fea000383ffff */
.L_x_1692:
        /* <DEDUP_REMOVED lines=8> */
.L_x_1846:
[----:B------:R-:W-:Y:S01]  /*21b20*/  ISETP.NE.AND P0, PT, R5, RZ, PT ;  /* 0x000000ff0500720c */ /* 0x000fe20003f05270 */
[----:B------:R-:W-:-:S12]  /*21b30*/  IMAD.MOV.U32 R5, RZ, RZ, RZ ;  /* 0x000000ffff057224 */ /* 0x000fd800078e00ff */
[----:B------:R-:W-:Y:S05]  /*21b40*/  @!P0 BRA `(.L_x_1699) ;  /* 0x0000000000108947 */ /* 0x000fea0003800000 */
[----:B------:R-:W-:Y:S01]  /*21b50*/  UMOV UR4, 0xffffffff ;  /* 0xffffffff00047882 */ /* 0x000fe20000000000 */
[----:B------:R-:W-:Y:S02]  /*21b60*/  VIADD R12, R6, 0xffffffff ;  /* 0xffffffff060c7836 */ /* 0x000fe40000000000 */
[----:B------:R-:W-:Y:S05]  /*21b70*/  BRA.DIV UR4, `(.L_x_1700) ;  /* 0x0000004204f87947 */ /* 0x000fea000b800000 */
[----:B------:R3:W4:Y:S02]  /*21b80*/  SHFL.IDX PT, R5, R3, R12, 0x1f ;  /* 0x00001f0c03057589 */ /* 0x00072400000e0000 */
.L_x_1699:
[----:B01-3--:R-:W0:Y:S01]  /*21b90*/  LDC.64 R2, c[0x0][0xc90] ;  /* 0x00032400ff027b82 */ /* 0x00be220000000a00 */
[----:B------:R-:W-:-:S04]  /*21ba0*/  IMAD.IADD R19, R6, 0x1, R19 ;  /* 0x0000000106137824 */ /* 0x000fc800078e0213 */
[----:B0-----:R-:W-:-:S05]  /*21bb0*/  IMAD.WIDE R2, R19, 0x4, R2 ;  /* 0x0000000413027825 */ /* 0x001fca00078e0202 */
[----:B------:R0:W2:Y:S01]  /*21bc0*/  LDG.E R7, desc[UR52][R2.64] ;  /* 0x0000003402077981 */ /* 0x0000a2000c1e1900 */
[----:B----4-:R-:W-:Y:S02]  /*21bd0*/  IMAD R16, R5, R4, R16 ;  /* 0x0000000405107224 */ /* 0x010fe400078e0210 */
[----:B0-----:R-:W-:Y:S02]  /*21be0*/  IMAD.MOV.U32 R2, RZ, RZ, RZ ;  /* 0x000000ffff027224 */ /* 0x001fe400078e00ff */
[----:B--2---:R-:W-:-:S05]  /*21bf0*/  IMAD R6, R17, R7, RZ ;  /* 0x0000000711067224 */ /* 0x004fca00078e02ff */
[----:B------:R-:W-:-:S04]  /*21c00*/  IABS R8, R6 ;  /* 0x0000000600087213 */ /* 0x000fc80000000000 */
[----:B------:R-:W0:Y:S08]  /*21c10*/  I2F.RP R9, R8 ;  /* 0x0000000800097306 */ /* 0x000e300000209400 */
[----:B0-----:R-:W0:Y:S02]  /*21c20*/  MUFU.RCP R9, R9 ;  /* 0x0000000900097308 */ /* 0x001e240000001000 */
[----:B0-----:R-:W-:-:S06]  /*21c30*/  VIADD R10, R9, 0xffffffe ;  /* 0x0ffffffe090a7836 */ /* 0x001fcc0000000000 */
[----:B------:R-:W0:Y:S02]  /*21c40*/  F2I.FTZ.U32.TRUNC.NTZ R3, R10 ;  /* 0x0000000a00037305 */ /* 0x000e24000021f000 */
[----:B0-----:R-:W-:-:S04]  /*21c50*/  IMAD.MOV R5, RZ, RZ, -R3 ;  /* 0x000000ffff057224 */ /* 0x001fc800078e0a03 */
[----:B------:R-:W-:-:S04]  /*21c60*/  IMAD R5, R5, R8, RZ ;  /* 0x0000000805057224 */ /* 0x000fc800078e02ff */
[----:B------:R-:W-:-:S04]  /*21c70*/  IMAD.HI.U32 R2, R3, R5, R2 ;  /* 0x0000000503027227 */ /* 0x000fc800078e0002 */
[----:B------:R-:W-:Y:S01]  /*21c80*/  IMAD.IADD R5, R0, 0x1, -R16 ;  /* 0x0000000100057824 */ /* 0x000fe200078e0a10 */
[----:B------:R-:W-:-:S04]  /*21c90*/  IABS R0, R6 ;  /* 0x0000000600007213 */ /* 0x000fc80000000000 */
[----:B------:R-:W-:Y:S01]  /*21ca0*/  IABS R3, R5 ;  /* 0x0000000500037213 */ /* 0x000fe20000000000 */
[----:B------:R-:W-:-:S04]  /*21cb0*/  IMAD.MOV R0, RZ, RZ, -R0 ;  /* 0x000000ffff007224 */ /* 0x000fc800078e0a00 */
[----:B------:R-:W-:-:S04]  /*21cc0*/  IMAD.HI.U32 R2, R2, R3, RZ ;  /* 0x0000000302027227 */ /* 0x000fc800078e00ff */
[----:B------:R-:W-:Y:S01]  /*21cd0*/  IMAD R3, R2, R0, R3 ;  /* 0x0000000002037224 */ /* 0x000fe200078e0203 */
[----:B------:R-:W-:-:S04]  /*21ce0*/  LOP3.LUT R0, R5, R6, RZ, 0x3c, !PT ;  /* 0x0000000605007212 */ /* 0x000fc800078e3cff */
[----:B------:R-:W-:Y:S02]  /*21cf0*/  ISETP.GT.U32.AND P1, PT, R8, R3, PT ;  /* 0x000000030800720c */ /* 0x000fe40003f24070 */
[----:B------:R-:W-:-:S11]  /*21d00*/  ISETP.GE.AND P2, PT, R0, RZ, PT ;  /* 0x000000ff0000720c */ /* 0x000fd60003f46270 */
[----:B------:R-:W-:Y:S02]  /*21d10*/  @!P1 IMAD.IADD R3, R3, 0x1, -R8 ;  /* 0x0000000103039824 */ /* 0x000fe400078e0a08 */
[----:B------:R-:W-:Y:S01]  /*21d20*/  @!P1 VIADD R2, R2, 0x1 ;  /* 0x0000000102029836 */ /* 0x000fe20000000000 */
[----:B------:R-:W-:Y:S02]  /*21d30*/  ISETP.NE.AND P1, PT, R6, RZ, PT ;  /* 0x000000ff0600720c */ /* 0x000fe40003f25270 */
[----:B------:R-:W-:-:S13]  /*21d40*/  ISETP.GE.U32.AND P0, PT, R3, R8, PT ;  /* 0x000000080300720c */ /* 0x000fda0003f06070 */
[----:B------:R-:W-:-:S04]  /*21d50*/  @P0 VIADD R2, R2, 0x1 ;  /* 0x0000000102020836 */ /* 0x000fc80000000000 */
[----:B------:R-:W-:Y:S01]  /*21d60*/  @!P2 IMAD.MOV R2, RZ, RZ, -R2 ;  /* 0x000000ffff02a224 */ /* 0x000fe200078e0a02 */
[----:B------:R-:W-:-:S05]  /*21d70*/  @!P1 LOP3.LUT R2, RZ, R6, RZ, 0x33, !PT ;  /* 0x00000006ff029212 */ /* 0x000fca00078e33ff */
[----:B------:R-:W-:Y:S02]  /*21d80*/  IMAD R0, R7, R2, RZ ;  /* 0x0000000207007224 */ /* 0x000fe400078e02ff */
[----:B------:R-:W-:Y:S02]  /*21d90*/  IMAD.MOV R2, RZ, RZ, -R2 ;  /* 0x000000ffff027224 */ /* 0x000fe400078e0a02 */
[----:B------:R-:W-:Y:S02]  /*21da0*/  IMAD.MOV R3, RZ, RZ, -R0 ;  /* 0x000000ffff037224 */ /* 0x000fe400078e0a00 */
[----:B------:R-:W-:-:S03]  /*21db0*/  IMAD R5, R6, R2, R5 ;  /* 0x0000000206057224 */ /* 0x000fc600078e0205 */
[----:B------:R-:W-:-:S04]  /*21dc0*/  VIADDMNMX R4, R3, R4, R7, PT ;  /* 0x0000000403047246 */ /* 0x000fc80003800107 */
        /* <DEDUP_REMOVED lines=8> */
[----:B------:R-:W-:Y:S02]  /*21e50*/  IMAD R11, R2, R7, RZ ;  /* 0x00000007020b7224 */ /* 0x000fe400078e02ff */
[----:B------:R-:W-:-:S04]  /*21e60*/  IMAD.MOV.U32 R2, RZ, RZ, RZ ;  /* 0x000000ffff027224 */ /* 0x000fc800078e00ff */
[----:B------:R-:W-:Y:S01]  /*21e70*/  IMAD.HI.U32 R2, R3, R11, R2 ;  /* 0x0000000b03027227 */ /* 0x000fe200078e0002 */
[----:B------:R-:W-:-:S05]  /*21e80*/  IABS R3, R5 ;  /* 0x0000000500037213 */ /* 0x000fca0000000000 */
[----:B------:R-:W-:-:S04]  /*21e90*/  IMAD.HI.U32 R2, R2, R3, RZ ;  /* 0x0000000302027227 */ /* 0x000fc800078e00ff */
[----:B------:R-:W-:Y:S01]  /*21ea0*/  IMAD R6, R2, R6, R3 ;  /* 0x0000000602067224 */ /* 0x000fe200078e0203 */
[C---:B------:R-:W-:Y:S01]  /*21eb0*/  LOP3.LUT R3, R5.reuse, R4, RZ, 0x3c, !PT ;  /* 0x0000000405037212 */ /* 0x040fe200078e3cff */
[----:B------:R-:W-:-:S03]  /*21ec0*/  IMAD.IADD R5, R5, 0x1, R0 ;  /* 0x0000000105057824 */ /* 0x000fc600078e0200 */
        /* <DEDUP_REMOVED lines=8> */
[----:B------:R-:W-:Y:S01]  /*21f50*/  @!P1 LOP3.LUT R2, RZ, R4, RZ, 0x33, !PT ;  /* 0x00000004ff029212 */ /* 0x000fe200078e33ff */
[----:B------:R-:W-:-:S04]  /*21f60*/  IMAD.MOV R4, RZ, RZ, -R4 ;  /* 0x000000ffff047224 */ /* 0x000fc800078e0a04 */
[----:B------:R-:W-:Y:S01]  /*21f70*/  IMAD R18, R2, R4, R5 ;  /* 0x0000000402127224 */ /* 0x000fe200078e0205 */
[----:B------:R-:W-:-:S05]  /*21f80*/  LOP3.LUT R2, RZ, R2, RZ, 0x33, !PT ;  /* 0x00000002ff027212 */ /* 0x000fca00078e33ff */
[----:B------:R-:W-:Y:S01]  /*21f90*/  IMAD.IADD R17, R17, 0x1, R2 ;  /* 0x0000000111117824 */ /* 0x000fe200078e0202 */
[----:B------:R-:W-:Y:S06]  /*21fa0*/  BRA `(.L_x_1701) ;  /* 0x00000000001c7947 */ /* 0x000fec0003800000 */
.L_x_1693:
[----:B------:R-:W-:Y:S01]  /*21fb0*/  UMOV UR4, URZ ;  /* 0x0000003f00047c82 */ /* 0x000fe20008000000 */
[----:B------:R-:W-:Y:S01]  /*21fc0*/  UMOV UR5, URZ ;  /* 0x0000003f00057c82 */ /* 0x000fe20008000000 */
[----:B------:R-:W-:Y:S01]  /*21fd0*/  ULDC UR6, c[0x0][0xc3c] ;  /* 0x00030f0000067ab9 */ /* 0x000fe20000000800 */
[----:B------:R-:W-:Y:S02]  /*21fe0*/  IMAD.MOV.U32 R16, RZ, RZ, R0 ;  /* 0x000000ffff107224 */ /* 0x000fe400078e0000 */
[----:B------:R-:W-:Y:S02]  /*21ff0*/  IMAD.U32 R17, RZ, RZ, UR4 ;  /* 0x00000004ff117e24 */ /* 0x000fe4000f8e00ff */
[----:B------:R-:W-:Y:S02]  /*22000*/  IMAD.U32 R18, RZ, RZ, UR5 ;  /* 0x00000005ff127e24 */ /* 0x000fe4000f8e00ff */
[----:B------:R-:W-:-:S07]  /*22010*/  IMAD.U32 R19, RZ, RZ, UR6 ;  /* 0x00000006ff137e24 */ /* 0x000fce000f8e00ff */
.L_x_1701:
        /* <DEDUP_REMOVED lines=10> */
.L_x_1690:
[----:B------:R-:W-:Y:S02]  /*220c0*/  ULDC UR4, c[0x0][0xc3c] ;  /* 0x00030f0000047ab9 */ /* 0x000fe40000000800 */
[----:B----4-:R-:W-:-:S13]  /*220d0*/  ISETP.GE.AND P0, PT, R19, UR4, PT ;  /* 0x0000000413007c0c */ /* 0x010fda000bf06270 */
[----:B------:R-:W-:Y:S05]  /*220e0*/  @!P0 BRA `(.L_x_1702) ;  /* 0xffffff9c00188947 */ /* 0x000fea000383ffff */
[----:B------:R-:W-:Y:S05]  /*220f0*/  BSYNC B8 ;  /* 0x0000000000087941 */ /* 0x000fea0003800000 */
.L_x_1585:
[----:B0-----:R-:W4:Y:S01]  /*22100*/  LDL.LU R0, [R1+0x4c] ;  /* 0x00004c0001007983 */ /* 0x001f220000300800 */
[----:B------:R-:W-:Y:S01]  /*22110*/  BSSY B0, `(.L_x_1703) ;  /* 0x000000b000007945 */ /* 0x000fe20003800000 */
[----:B------:R-:W0:Y:S01]  /*22120*/  S2R R5, SR_CgaCtaId ;  /* 0x0000000000057919 */ /* 0x000e220000008800 */
[----:B----4-:R-:W-:-:S05]  /*22130*/  VIADD R0, R0, 0x1 ;  /* 0x0000000100007836 */ /* 0x010fca0000000000 */
[----:B--2---:R-:W-:-:S04]  /*22140*/  LEA.HI R2, R0, R0, RZ, 0x1 ;  /* 0x0000000000027211 */ /* 0x004fc800078f08ff */
[----:B------:R-:W-:Y:S02]  /*22150*/  LOP3.LUT R3, R2, 0xfffffffe, RZ, 0xc0, !PT ;  /* 0xfffffffe02037812 */ /* 0x000fe400078ec0ff */
[----:B------:R-:W-:-:S03]  /*22160*/  MOV R2, 0x400 ;  /* 0x0000040000027802 */ /* 0x000fc60000000f00 */
[----:B------:R-:W-:Y:S01]  /*22170*/  IMAD.IADD R0, R0, 0x1, -R3 ;  /* 0x0000000100007824 */ /* 0x000fe200078e0a03 */
[----:B0-----:R-:W-:-:S04]  /*22180*/  LEA R5, R5, R2, 0x18 ;  /* 0x0000000205057211 */ /* 0x001fc800078ec0ff */
[----:B------:R-:W-:-:S04]  /*22190*/  SHF.L.U32 R0, R0, 0x1f, RZ ;  /* 0x0000001f00007819 */ /* 0x000fc800000006ff */
[----:B------:R-:W0:Y:S02]  /*221a0*/  SYNCS.PHASECHK.TRANS64.TRYWAIT P0, [R5+URZ+0x2d820], R0 ;  /* 0x02d82000050075a7 */ /* 0x000e24000800017f */
[----:B0-----:R-:W-:Y:S05]  /*221b0*/  @!P0 BRA `(.L_x_1704) ;  /* 0x0000003c00908947 */ /* 0x001fea0003800000 */
.L_x_1849:
[----:B------:R-:W-:Y:S05]  /*221c0*/  BSYNC B0 ;  /* 0x0000000000007941 */ /* 0x000fea0003800000 */
.L_x_1703:
[----:B------:R-:W-:-:S03]  /*221d0*/  UMOV UR4, 0xffffffff ;  /* 0xffffffff00047882 */ /* 0x000fc60000000000 */
[----:B------:R-:W-:Y:S05]  /*221e0*/  BRA.DIV UR4, `(.L_x_1705) ;  /* 0x0000003e04987947 */ /* 0x000fea000b800000 */
[----:B0-----:R-:W0:Y:S02]  /*221f0*/  S2R R0, SR_TID.X ;  /* 0x0000000000007919 */ /* 0x001e240000002100 */
[----:B0-----:R-:W-:-:S04]  /*22200*/  SHF.R.U32.HI R0, RZ, 0x5, R0 ;  /* 0x00000005ff007819 */ /* 0x001fc80000011600 */
[----:B------:R-:W-:-:S05]  /*22210*/  LOP3.LUT R0, R0, 0x3, RZ, 0xc0, !PT ;  /* 0x0000000300007812 */ /* 0x000fca00078ec0ff */
[----:B------:R0:W2:Y:S02]  /*22220*/  SHFL.IDX PT, R14, R0, RZ, 0x1f ;  /* 0x00001fff000e7589 */ /* 0x0000a400000e0000 */
.L_x_1852:
[----:B--2---:R-:W-:-:S13]  /*22230*/  ISETP.NE.AND P0, PT, R14, RZ, PT ;  /* 0x000000ff0e00720c */ /* 0x004fda0003f05270 */
[----:B------:R-:W-:Y:S05]  /*22240*/  @P0 BRA `(.L_x_1359) ;  /* 0x0000000000900947 */ /* 0x000fea0003800000 */
[----:B------:R-:W-:-:S03]  /*22250*/  UMOV UR4, 0xffffffff ;  /* 0xffffffff00047882 */ /* 0x000fc60000000000 */
[----:B------:R-:W-:Y:S05]  /*22260*/  BRA.DIV UR4, `(.L_x_1706) ;  /* 0x0000003e04ac7947 */ /* 0x000fea000b800000 */
[----:B------:R-:W-:-:S13]  /*22270*/  ELECT P6, URZ, PT ;  /* 0x00000000003f782f */ /* 0x000fda00038c0000 */
.L_x_1855:
[----:B------:R-:W-:Y:S05]  /*22280*/  @!P6 BRA `(.L_x_1359) ;  /* 0x000000000080e947 */ /* 0x000fea0003800000 */
[----:B------:R-:W-:-:S06]  /*22290*/  ULOP3.LUT UR4, UR36, 0x2, URZ, 0xfc, !UPT ;  /* 0x0000000224047892 */ /* 0x000fcc000f8efc3f */
[----:B0-----:R-:W-:-:S05]  /*222a0*/  IMAD.U32 R0, RZ, RZ, UR4 ;  /* 0x00000004ff007e24 */ /* 0x001fca000f8e00ff */
[----:B------:R-:W-:-:S13]  /*222b0*/  ISETP.NE.AND P0, PT, R0, 0x3, PT ;  /* 0x000000030000780c */ /* 0x000fda0003f05270 */
[----:B------:R-:W-:Y:S05]  /*222c0*/  @!P0 BRA `(.L_x_1707) ;  /* 0x0000000000048947 */ /* 0x000fea0003800000 */
[----:B------:R-:W-:Y:S01]  /*222d0*/  BPT.TRAP 0x1 ;  /* 0x000000040000795c */ /* 0x000fe20000300000 */
.L_x_1707:
[----:B------:R-:W2:Y:S01]  /*222e0*/  LDL R0, [R1] ;  /* 0x0000000001007983 */ /* 0x000ea20000100800 */
[C---:B------:R-:W-:Y:S02]  /*222f0*/  IMAD R3, R25.reuse, 0x8, R5 ;  /* 0x0000000819037824 */ /* 0x040fe400078e0205 */
[----:B------:R-:W-:-:S05]  /*22300*/  VIADD R25, R25, 0x1 ;  /* 0x0000000119197836 */ /* 0x000fca0000000000 */
[----:B------:R-:W-:Y:S02]  /*22310*/  ISETP.NE.AND P2, PT, R25, 0x2, PT ;  /* 0x000000021900780c */ /* 0x000fe40003f45270 */
[----:B--2---:R-:W-:Y:S02]  /*22320*/  SHF.L.U32 R2, R0, 0x1f, RZ ;  /* 0x0000001f00027819 */ /* 0x004fe400000006ff */
[----:B------:R-:W-:Y:S02]  /*22330*/  SEL R0, RZ, 0x1, P2 ;  /* 0x00000001ff007807 */ /* 0x000fe40001000000 */
[----:B------:R-:W0:Y:S02]  /*22340*/  SYNCS.PHASECHK.TRANS64.TRYWAIT P1, [R3+URZ+0x2d840], R2 ;  /* 0x02d84002030075a7 */ /* 0x000e24000802017f */
[----:B0-----:R-:W-:Y:S05]  /*22350*/  @!P1 BRA `(.L_x_1708) ;  /* 0x0000003c00909947 */ /* 0x001fea0003800000 */
.L_x_1856:
[----:B------:R-:W2:Y:S01]  /*22360*/  LDL.LU R4, [R1] ;  /* 0x0000000001047983 */ /* 0x000ea20000300800 */
[----:B------:R-:W-:Y:S02]  /*22370*/  SEL R25, R25, RZ, P2 ;  /* 0x000000ff19197207 */ /* 0x000fe40001000000 */
[----:B--2---:R-:W-:Y:S01]  /*22380*/  LOP3.LUT R0, R4, R0, RZ, 0x3c, !PT ;  /* 0x0000000004007212 */ /* 0x004fe200078e3cff */
[----:B------:R-:W-:Y:S06]  /*22390*/  @!P0 BRA `(.L_x_1709) ;  /* 0x0000000000048947 */ /* 0x000fec0003800000 */
[----:B------:R-:W-:Y:S01]  /*223a0*/  BPT.TRAP 0x1 ;  /* 0x000000040000795c */ /* 0x000fe20000300000 */
.L_x_1709:
[----:B------:R-:W-:Y:S01]  /*223b0*/  IMAD R25, R25, 0x8, R5 ;  /* 0x0000000819197824 */ /* 0x000fe200078e0205 */
[----:B------:R-:W-:-:S04]  /*223c0*/  SHF.L.U32 R0, R0, 0x1f, RZ ;  /* 0x0000001f00007819 */ /* 0x000fc800000006ff */
[----:B------:R-:W2:Y:S02]  /*223d0*/  SYNCS.PHASECHK.TRANS64.TRYWAIT P1, [R25+URZ+0x2d840], R0 ;  /* 0x02d84000190075a7 */ /* 0x000ea4000802017f */
[----:B--2---:R-:W-:Y:S05]  /*223e0*/  @!P1 BRA `(.L_x_1710) ;  /* 0x0000003c00809947 */ /* 0x004fea0003800000 */
.L_x_1857:
[----:B------:R-:W-:Y:S05]  /*223f0*/  @!P0 BRA `(.L_x_1711) ;  /* 0x0000000000048947 */ /* 0x000fea0003800000 */
[----:B------:R-:W-:Y:S01]  /*22400*/  BPT.TRAP 0x1 ;  /* 0x000000040000795c */ /* 0x000fe20000300000 */
.L_x_1711:
[----:B------:R-:W4:Y:S02]  /*22410*/  SYNCS.PHASECHK.TRANS64.TRYWAIT P1, [R3+URZ+0x2d860], R2 ;  /* 0x02d86002030075a7 */ /* 0x000f24000802017f */
[----:B----4-:R-:W-:Y:S05]  /*22420*/  @!P1 BRA `(.L_x_1712) ;  /* 0x0000003c00849947 */ /* 0x010fea0003800000 */
.L_x_1858:
[----:B------:R-:W-:Y:S05]  /*22430*/  @!P0 BRA `(.L_x_1713) ;  /* 0x0000000000048947 */ /* 0x000fea0003800000 */
[----:B------:R-:W-:Y:S01]  /*22440*/  BPT.TRAP 0x1 ;  /* 0x000000040000795c */ /* 0x000fe20000300000 */
.L_x_1713:
[----:B------:R0:W0:Y:S02]  /*22450*/  SYNCS.PHASECHK.TRANS64.TRYWAIT P0, [R25+URZ+0x2d860], R0 ;  /* 0x02d86000190075a7 */ /* 0x000024000800017f */
[----:B0-----:R-:W-:Y:S05]  /*22460*/  @!P0 NANOSLEEP.SYNCS 0x989680 ;  /* 0x009896800000895d */ /* 0x001fea0003900000 */
[----:B------:R-:W0:Y:S02]  /*22470*/  @!P0 SYNCS.PHASECHK.TRANS64 P0, [R25+URZ+0x2d860], R0 ;  /* 0x02d86000190085a7 */ /* 0x000e24000800007f */
[----:B0-----:R-:W-:Y:S05]  /*22480*/  @!P0 BRA `(.L_x_1713) ;  /* 0xfffffffc00f08947 */ /* 0x001fea000383ffff */
.L_x_1359:
[----:B------:R-:W-:Y:S05]  /*22490*/  BSYNC B9 ;  /* 0x0000000000097941 */ /* 0x000fea0003800000 */
.L_x_1356:
[----:B------:R-:W-:Y:S05]  /*224a0*/  EXIT ;  /* 0x000000000000794d */ /* 0x000fea0003800000 */
.L_x_1383:
[----:B0-----:R0:W1:Y:S02]  /*224b0*/  SYNCS.PHASECHK.TRANS64.TRYWAIT P4, [R35+URZ+0x2d890], R85 ;  /* 0x02d89055230075a7 */ /* 0x001064000808017f */
[----:B-1----:R-:W-:Y:S05]  /*224c0*/  @!P4 NANOSLEEP.SYNCS 0x989680 ;  /* 0x009896800000c95d */ /* 0x002fea0003900000 */
[----:B------:R-:W1:Y:S02]  /*224d0*/  @!P4 SYNCS.PHASECHK.TRANS64 P4, [R35+URZ+0x2d890], R85 ;  /* 0x02d890552300c5a7 */ /* 0x000e64000808007f */
[----:B-1----:R-:W-:Y:S05]  /*224e0*/  @!P4 BRA `(.L_x_1383) ;  /* 0xfffffffc00f0c947 */ /* 0x002fea000383ffff */
[----:B------:R-:W-:Y:S05]  /*224f0*/  BRA `(.L_x_1714) ;  /* 0xfffffe0c00d07947 */ /* 0x000fea000383ffff */
.L_x_1384:
        /* <DEDUP_REMOVED lines=8> */
.L_x_1716:
[----:B------:R-:W-:Y:S05]  /*22580*/  BSYNC B1 ;  /* 0x0000000000017941 */ /* 0x000fea0003800000 */
.L_x_1715:
[----:B------:R-:W-:Y:S02]  /*22590*/  IMAD.MOV.U32 R13, RZ, RZ, R60 ;  /* 0x000000ffff0d7224 */ /* 0x000fe400078e003c */
[----:B------:R-:W-:Y:S02]  /*225a0*/  IMAD.MOV.U32 R12, RZ, RZ, RZ ;  /* 0x000000ffff0c7224 */ /* 0x000fe400078e00ff */
[----:B------:R-:W-:Y:S02]  /*225b0*/  IMAD.MOV.U32 R11, RZ, RZ, 0x1e1f ;  /* 0x00001e1fff0b7424 */ /* 0x000fe400078e00ff */
[----:B------:R-:W-:Y:S02]  /*225c0*/  IMAD.MOV.U32 R15, RZ, RZ, -0x1 ;  /* 0xffffffffff0f7424 */ /* 0x000fe400078e00ff */
[----:B------:R-:W-:-:S07]  /*225d0*/  IMAD.MOV.U32 R62, RZ, RZ, R14 ;  /* 0x000000ffff3e7224 */ /* 0x000fce00078e000e */
[----:B------:R-:W-:Y:S05]  /*225e0*/  WARPSYNC.COLLECTIVE R15, `(.L_x_1717) ;  /* 0x000000000f087348 */ /* 0x000fea0003c00000 */
[----:B------:R0:W1:Y:S02]  /*225f0*/  SHFL.IDX P6, R14, R13, R12, R11 ;  /* 0x0000000c0d0e7389 */ /* 0x00006400000c000b */
[----:B01----:R-:W-:Y:S01]  /*22600*/  ENDCOLLECTIVE ;  /* 0x000000000000791b */ /* 0x003fe20003800000 */
.L_x_1717:
[----:B------:R-:W-:Y:S01]  /*22610*/  IMAD.MOV.U32 R11, RZ, RZ, R14 ;  /* 0x000000ffff0b7224 */ /* 0x000fe200078e000e */
[----:B------:R-:W-:Y:S06]  /*22620*/  BRA `(.L_x_1718) ;  /* 0xfffffe0c00987947 */ /* 0x000fec000383ffff */
.L_x_1412:
[----:B0-----:R0:W1:Y:S02]  /*22630*/  SYNCS.PHASECHK.TRANS64.TRYWAIT P4, [R35+URZ+0x2d890], R85 ;  /* 0x02d89055230075a7 */ /* 0x001064000808017f */
[----:B-1----:R-:W-:Y:S05]  /*22640*/  @!P4 NANOSLEEP.SYNCS 0x989680 ;  /* 0x009896800000c95d */ /* 0x002fea0003900000 */
[----:B------:R-:W1:Y:S02]  /*22650*/  @!P4 SYNCS.PHASECHK.TRANS64 P4, [R35+URZ+0x2d890], R85 ;  /* 0x02d890552300c5a7 */ /* 0x000e64000808007f */
[----:B-1----:R-:W-:Y:S05]  /*22660*/  @!P4 BRA `(.L_x_1412) ;  /* 0xfffffffc00f0c947 */ /* 0x002fea000383ffff */
[----:B------:R-:W-:Y:S05]  /*22670*/  BRA `(.L_x_1719) ;  /* 0xfffffe2800647947 */ /* 0x000fea000383ffff */
.L_x_1413:
        /* <DEDUP_REMOVED lines=8> */
.L_x_1721:
[----:B------:R-:W-:Y:S05]  /*22700*/  BSYNC B1 ;  /* 0x0000000000017941 */ /* 0x000fea0003800000 */
.L_x_1720:
        /* <DEDUP_REMOVED lines=8> */
.L_x_1722:
[----:B------:R-:W-:Y:S01]  /*22790*/  IMAD.MOV.U32 R88, RZ, RZ, R14 ;  /* 0x000000ffff587224 */ /* 0x000fe200078e000e */
[----:B------:R-:W-:Y:S06]  /*227a0*/  BRA `(.L_x_1723) ;  /* 0xfffffe28002c7947 */ /* 0x000fec000383ffff */
.L_x_1426:
[----:B0-----:R0:W1:Y:S02]  /*227b0*/  SYNCS.PHASECHK.TRANS64.TRYWAIT P3, [R35+URZ+0x2d890], R85 ;  /* 0x02d89055230075a7 */ /* 0x001064000806017f */
[----:B-1----:R-:W-:Y:S05]  /*227c0*/  @!P3 NANOSLEEP.SYNCS 0x989680 ;  /* 0x009896800000b95d */ /* 0x002fea0003900000 */
[----:B------:R-:W1:Y:S02]  /*227d0*/  @!P3 SYNCS.PHASECHK.TRANS64 P3, [R35+URZ+0x2d890], R85 ;  /* 0x02d890552300b5a7 */ /* 0x000e64000806007f */
[----:B-1----:R-:W-:Y:S05]  /*227e0*/  @!P3 BRA `(.L_x_1426) ;  /* 0xfffffffc00f0b947 */ /* 0x002fea000383ffff */
[----:B------:R-:W-:Y:S05]  /*227f0*/  BRA `(.L_x_1724) ;  /* 0xfffffe4000107947 */ /* 0x000fea000383ffff */
.L_x_1427:
[----:B------:R-:W-:Y:S01]  /*22800*/  BSSY B1, `(.L_x_1725) ;  /* 0x0000007000017945 */ /* 0x000fe20003800000 */
[----:B------:R-:W-:Y:S02]  /*22810*/  IMAD.MOV.U32 R12, RZ, RZ, RZ ;  /* 0x000000ffff0c7224 */ /* 0x000fe400078e00ff */
[----:B------:R-:W-:Y:S02]  /*22820*/  IMAD.MOV.U32 R11, RZ, RZ, 0x1e1f ;  /* 0x00001e1fff0b7424 */ /* 0x000fe400078e00ff */
[----:B------:R-:W-:-:S07]  /*22830*/  IMAD.MOV.U32 R15, RZ, RZ, -0x1 ;  /* 0xffffffffff0f7424 */ /* 0x000fce00078e00ff */
[----:B0-----:R-:W-:Y:S05]  /*22840*/  WARPSYNC.COLLECTIVE R15, `(.L_x_1726) ;  /* 0x000000000f087348 */ /* 0x001fea0003c00000 */
[----:B------:R1:W2:Y:S02]  /*22850*/  SHFL.IDX P6, R14, R13, R12, R11 ;  /* 0x0000000c0d0e7389 */ /* 0x0002a400000c000b */
[----:B012---:R-:W-:Y:S01]  /*22860*/  ENDCOLLECTIVE ;  /* 0x000000000000791b */ /* 0x007fe20003800000 */
.L_x_1726:
[----:B------:R-:W-:Y:S05]  /*22870*/  BSYNC B1 ;  /* 0x0000000000017941 */ /* 0x000fea0003800000 */
.L_x_1725:
        /* <DEDUP_REMOVED lines=8> */
.L_x_1727:
[----:B------:R-:W-:Y:S01]  /*22900*/  IMAD.MOV.U32 R42, RZ, RZ, R14 ;  /* 0x000000ffff2a7224 */ /* 0x000fe200078e000e */
[----:B------:R-:W-:Y:S06]  /*22910*/  BRA `(.L_x_1728) ;  /* 0xfffffe4000447947 */ /* 0x000fec000383ffff */
.L_x_1431:
[----:B---3--:R3:W0:Y:S02]  /*22920*/  SYNCS.PHASECHK.TRANS64.TRYWAIT P2, [R35+URZ+0x2d8b0], R85 ;  /* 0x02d8b055230075a7 */ /* 0x008624000804017f */
[----:B0-----:R-:W-:Y:S05]  /*22930*/  @!P2 NANOSLEEP.SYNCS 0x989680 ;  /* 0x009896800000a95d */ /* 0x001fea0003900000 */
[----:B------:R-:W0:Y:S02]  /*22940*/  @!P2 SYNCS.PHASECHK.TRANS64 P2, [R35+URZ+0x2d8b0], R85 ;  /* 0x02d8b0552300a5a7 */ /* 0x000e24000804007f */
[----:B0-----:R-:W-:Y:S05]  /*22950*/  @!P2 BRA `(.L_x_1431) ;  /* 0xfffffffc00f0a947 */ /* 0x001fea000383ffff */
[----:B------:R-:W-:Y:S05]  /*22960*/  BRA `(.L_x_1729) ;  /* 0xfffffe4400287947 */ /* 0x000fea000383ffff */
.L_x_1445:
[----:B------:R-:W0:Y:S01]  /*22970*/  S2R R4, SR_TID.X ;  /* 0x0000000000047919 */ /* 0x000e220000002100 */
[----:B------:R-:W-:Y:S01]  /*22980*/  BSSY B0, `(.L_x_1730) ;  /* 0x000000c000007945 */ /* 0x000fe20003800000 */
[----:B------:R-:W-:Y:S02]  /*22990*/  IMAD.MOV.U32 R12, RZ, RZ, RZ ;  /* 0x000000ffff0c7224 */ /* 0x000fe400078e00ff */
[----:B------:R-:W-:Y:S02]  /*229a0*/  IMAD.MOV.U32 R11, RZ, RZ, 0x1f ;  /* 0x0000001fff0b7424 */ /* 0x000fe400078e00ff */
[----:B------:R-:W-:Y:S02]  /*229b0*/  IMAD.MOV.U32 R15, RZ, RZ, -0x1 ;  /* 0xffffffffff0f7424 */ /* 0x000fe400078e00ff */
[----:B0-----:R-:W-:-:S05]  /*229c0*/  VIADD R5, R4, 0xffffff80 ;  /* 0xffffff8004057836 */ /* 0x001fca0000000000 */
[----:B------:R-:W-:-:S04]  /*229d0*/  SHF.R.S32.HI R4, RZ, 0x1f, R5 ;  /* 0x0000001fff047819 */ /* 0x000fc80000011405 */
[----:B------:R-:W-:-:S04]  /*229e0*/  LEA.HI R4, R4, R5, RZ, 0x7 ;  /* 0x0000000504047211 */ /* 0x000fc800078f38ff */
[----:B------:R-:W-:-:S05]  /*229f0*/  SHF.R.S32.HI R4, RZ, 0x7, R4 ;  /* 0x00000007ff047819 */ /* 0x000fca0000011404 */
[----:B------:R-:W-:-:S07]  /*22a00*/  IMAD.MOV.U32 R13, RZ, RZ, R4 ;  /* 0x000000ffff0d7224 */ /* 0x000fce00078e0004 */
[----:B-12--5:R-:W-:Y:S05]  /*22a10*/  WARPSYNC.COLLECTIVE R15, `(.L_x_1731) ;  /* 0x000000000f087348 */ /* 0x026fea0003c00000 */
[----:B------:R0:W3:Y:S02]  /*22a20*/  SHFL.IDX P6, R14, R13, R12, R11 ;  /* 0x0000000c0d0e7389 */ /* 0x0000e400000c000b */
[----:B0123-5:R-:W-:Y:S01]  /*22a30*/  ENDCOLLECTIVE ;  /* 0x000000000000791b */ /* 0x02ffe20003800000 */
.L_x_1731:
[----:B------:R-:W-:Y:S05]  /*22a40*/  BSYNC B0 ;  /* 0x0000000000007941 */ /* 0x000fea0003800000 */
.L_x_1730:
[----:B------:R0:W-:Y:S01]  /*22a50*/  STL [R1+0xc], R14 ;  /* 0x00000c0e01007387 */ /* 0x0001e20000100800 */
[----:B------:R-:W-:Y:S05]  /*22a60*/  BRA `(.L_x_1732) ;  /* 0xfffffe5000147947 */ /* 0x000fea000383ffff */
.L_x_1456:
[----:B------:R-:W-:Y:S01]  /*22a70*/  BSSY B1, `(.L_x_1733) ;  /* 0x0000007000017945 */ /* 0x000fe20003800000 */
[----:B------:R-:W-:Y:S02]  /*22a80*/  IMAD.MOV.U32 R12, RZ, RZ, RZ ;  /* 0x000000ffff0c7224 */ /* 0x000fe400078e00ff */
[----:B------:R-:W-:Y:S02]  /*22a90*/  IMAD.MOV.U32 R11, RZ, RZ, 0x1e1f ;  /* 0x00001e1fff0b7424 */ /* 0x000fe400078e00ff */
[----:B------:R-:W-:-:S07]  /*22aa0*/  IMAD.MOV.U32 R15, RZ, RZ, -0x1 ;  /* 0xffffffffff0f7424 */ /* 0x000fce00078e00ff */
[----:B012---:R-:W-:Y:S05]  /*22ab0*/  WARPSYNC.COLLECTIVE R15, `(.L_x_1734) ;  /* 0x000000000f087348 */ /* 0x007fea0003c00000 */
[----:B0-----:R0:W3:Y:S02]  /*22ac0*/  SHFL.IDX P6, R14, R13, R12, R11 ;  /* 0x0000000c0d0e7389 */ /* 0x0010e400000c000b */
[----:B0123--:R-:W-:Y:S01]  /*22ad0*/  ENDCOLLECTIVE ;  /* 0x000000000000791b */ /* 0x00ffe20003800000 */
.L_x_1734:
[----:B------:R-:W-:Y:S05]  /*22ae0*/  BSYNC B1 ;  /* 0x0000000000017941 */ /* 0x000fea0003800000 */
.L_x_1733:
        /* <DEDUP_REMOVED lines=8> */
.L_x_1735:
[----:B------:R-:W-:Y:S02]  /*22b70*/  IMAD.MOV.U32 R13, RZ, RZ, R5 ;  /* 0x000000ffff0d7224 */ /* 0x000fe400078e0005 */
[----:B------:R-:W-:-:S07]  /*22b80*/  IMAD.MOV.U32 R0, RZ, RZ, R14 ;  /* 0x000000ffff007224 */ /* 0x000fce00078e000e */
[----:B------:R-:W-:Y:S05]  /*22b90*/  WARPSYNC.COLLECTIVE R15, `(.L_x_1736) ;  /* 0x000000000f087348 */ /* 0x000fea0003c00000 */
[----:B------:R0:W1:Y:S02]  /*22ba0*/  SHFL.IDX P6, R14, R13, R12, R11 ;  /* 0x0000000c0d0e7389 */ /* 0x00006400000c000b */
[----:B01----:R-:W-:Y:S01]  /*22bb0*/  ENDCOLLECTIVE ;  /* 0x000000000000791b */ /* 0x003fe20003800000 */
.L_x_1736:
[----:B------:R-:W-:Y:S02]  /*22bc0*/  IMAD.MOV.U32 R13, RZ, RZ, R4 ;  /* 0x000000ffff0d7224 */ /* 0x000fe400078e0004 */
[----:B------:R-:W-:-:S07]  /*22bd0*/  IMAD.MOV.U32 R5, RZ, RZ, R14 ;  /* 0x000000ffff057224 */ /* 0x000fce00078e000e */
[----:B------:R-:W-:Y:S05]  /*22be0*/  WARPSYNC.COLLECTIVE R15, `(.L_x_1737) ;  /* 0x000000000f087348 */ /* 0x000fea0003c00000 */
[----:B------:R0:W1:Y:S02]  /*22bf0*/  SHFL.IDX P6, R14, R13, R12, R11 ;  /* 0x0000000c0d0e7389 */ /* 0x00006400000c000b */
[----:B01----:R-:W-:Y:S01]  /*22c00*/  ENDCOLLECTIVE ;  /* 0x000000000000791b */ /* 0x003fe20003800000 */
.L_x_1737:
[----:B------:R-:W-:Y:S05]  /*22c10*/  BRA `(.L_x_1738) ;  /* 0xfffffe5400a47947 */ /* 0x000fea000383ffff */
.L_x_1460:
[----:B0-----:R0:W1:Y:S02]  /*22c20*/  SYNCS.PHASECHK.TRANS64.TRYWAIT P0, [R2+URZ+0x2d800], R3 ;  /* 0x02d80003020075a7 */ /* 0x001064000800017f */
[----:B-1----:R-:W-:Y:S05]  /*22c30*/  @!P0 NANOSLEEP.SYNCS 0x989680 ;  /* 0x009896800000895d */ /* 0x002fea0003900000 */
[----:B------:R-:W1:Y:S02]  /*22c40*/  @!P0 SYNCS.PHASECHK.TRANS64 P0, [R2+URZ+0x2d800], R3 ;  /* 0x02d80003020085a7 */ /* 0x000e64000800007f */
[----:B-1----:R-:W-:Y:S05]  /*22c50*/  @!P0 BRA `(.L_x_1460) ;  /* 0xfffffffc00f08947 */ /* 0x002fea000383ffff */
[----:B------:R-:W-:Y:S05]  /*22c60*/  BRA `(.L_x_1739) ;  /* 0xfffffe5c00d47947 */ /* 0x000fea000383ffff */
.L_x_1472:
[----:B------:R-:W-:Y:S01]  /*22c70*/  BSSY B1, `(.L_x_1740) ;  /* 0x0000007000017945 */ /* 0x000fe20003800000 */
[----:B------:R-:W-:Y:S02]  /*22c80*/  IMAD.MOV.U32 R12, RZ, RZ, RZ ;  /* 0x000000ffff0c7224 */ /* 0x000fe400078e00ff */
[----:B------:R-:W-:Y:S02]  /*22c90*/  IMAD.MOV.U32 R11, RZ, RZ, 0x1e1f ;  /* 0x00001e1fff0b7424 */ /* 0x000fe400078e00ff */
[----:B------:R-:W-:-:S07]  /*22ca0*/  IMAD.MOV.U32 R15, RZ, RZ, -0x1 ;  /* 0xffffffffff0f7424 */ /* 0x000fce00078e00ff */
[----:B012---:R-:W-:Y:S05]  /*22cb0*/  WARPSYNC.COLLECTIVE R15, `(.L_x_1741) ;  /* 0x000000000f087348 */ /* 0x007fea0003c00000 */
[----:B0-----:R0:W3:Y:S02]  /*22cc0*/  SHFL.IDX P6, R14, R13, R12, R11 ;  /* 0x0000000c0d0e7389 */ /* 0x0010e400000c000b */
[----:B0123--:R-:W-:Y:S01]  /*22cd0*/  ENDCOLLECTIVE ;  /* 0x000000000000791b */ /* 0x00ffe20003800000 */
.L_x_1741:
[----:B------:R-:W-:Y:S05]  /*22ce0*/  BSYNC B1 ;  /* 0x0000000000017941 */ /* 0x000fea0003800000 */
.L_x_1740:
        /* <DEDUP_REMOVED lines=8> */
.L_x_1742:
[----:B------:R-:W-:Y:S02]  /*22d70*/  IMAD.MOV.U32 R13, RZ, RZ, R21 ;  /* 0x000000ffff0d7224 */ /* 0x000fe400078e0015 */
[----:B------:R-:W-:-:S07]  /*22d80*/  IMAD.MOV.U32 R0, RZ, RZ, R14 ;  /* 0x000000ffff007224 */ /* 0x000fce00078e000e */
[----:B------:R-:W-:Y:S05]  /*22d90*/  WARPSYNC.COLLECTIVE R15, `(.L_x_1743) ;  /* 0x000000000f087348 */ /* 0x000fea0003c00000 */
[----:B------:R0:W1:Y:S02]  /*22da0*/  SHFL.IDX P6, R14, R13, R12, R11 ;  /* 0x0000000c0d0e7389 */ /* 0x00006400000c000b */
[----:B01----:R-:W-:Y:S01]  /*22db0*/  ENDCOLLECTIVE ;  /* 0x000000000000791b */ /* 0x003fe20003800000 */
.L_x_1743:
[----:B------:R-:W-:Y:S02]  /*22dc0*/  IMAD.MOV.U32 R13, RZ, RZ, R20 ;  /* 0x000000ffff0d7224 */ /* 0x000fe400078e0014 */
[----:B------:R-:W-:-:S07]  /*22dd0*/  IMAD.MOV.U32 R21, RZ, RZ, R14 ;  /* 0x000000ffff157224 */ /* 0x000fce00078e000e */
[----:B------:R-:W-:Y:S05]  /*22de0*/  WARPSYNC.COLLECTIVE R15, `(.L_x_1744) ;  /* 0x000000000f087348 */ /* 0x000fea0003c00000 */
[----:B------:R0:W1:Y:S02]  /*22df0*/  SHFL.IDX P6, R14, R13, R12, R11 ;  /* 0x0000000c0d0e7389 */ /* 0x00006400000c000b */
[----:B01----:R-:W-:Y:S01]  /*22e00*/  ENDCOLLECTIVE ;  /* 0x000000000000791b */ /* 0x003fe20003800000 */
.L_x_1744:
[----:B------:R-:W-:Y:S01]  /*22e10*/  IMAD.MOV.U32 R20, RZ, RZ, R14 ;  /* 0x000000ffff147224 */ /* 0x000fe200078e000e */
[----:B------:R-:W-:Y:S06]  /*22e20*/  BRA `(.L_x_1745) ;  /* 0xfffffe7000987947 */ /* 0x000fec000383ffff */
.L_x_1476:
[----:B0-----:R0:W3:Y:S02]  /*22e30*/  SYNCS.PHASECHK.TRANS64.TRYWAIT P0, [R2+URZ+0x2d800], R3 ;  /* 0x02d80003020075a7 */ /* 0x0010e4000800017f */
[----:B---3--:R-:W-:Y:S05]  /*22e40*/  @!P0 NANOSLEEP.SYNCS 0x989680 ;  /* 0x009896800000895d */ /* 0x008fea0003900000 */
[----:B------:R-:W3:Y:S02]  /*22e50*/  @!P0 SYNCS.PHASECHK.TRANS64 P0, [R2+URZ+0x2d800], R3 ;  /* 0x02d80003020085a7 */ /* 0x000ee4000800007f */
[----:B---3--:R-:W-:Y:S05]  /*22e60*/  @!P0 BRA `(.L_x_1476) ;  /* 0xfffffffc00f08947 */ /* 0x008fea000383ffff */
[----:B------:R-:W-:Y:S05]  /*22e70*/  BRA `(.L_x_1746) ;  /* 0xfffffe78003c7947 */ /* 0x000fea000383ffff */
.L_x_1484:
[----:B--2---:R2:W4:Y:S02]  /*22e80*/  SYNCS.PHASECHK.TRANS64.TRYWAIT P1, [R8+URZ+0x2d830], R3 ;  /* 0x02d83003080075a7 */ /* 0x004524000802017f */
[----:B----4-:R-:W-:Y:S05]  /*22e90*/  @!P1 NANOSLEEP.SYNCS 0x989680 ;  /* 0x009896800000995d */ /* 0x010fea0003900000 */
[----:B------:R-:W4:Y:S02]  /*22ea0*/  @!P1 SYNCS.PHASECHK.TRANS64 P1, [R8+URZ+0x2d830], R3 ;  /* 0x02d83003080095a7 */ /* 0x000f24000802007f */
[----:B----4-:R-:W-:Y:S05]  /*22eb0*/  @!P1 BRA `(.L_x_1484) ;  /* 0xfffffffc00f09947 */ /* 0x010fea000383ffff */
[----:B------:R-:W-:Y:S05]  /*22ec0*/  BRA `(.L_x_1483) ;  /* 0xfffffe8c00e07947 */ /* 0x000fea000383ffff */
.L_x_1503:
[----:B-1----:R1:W2:Y:S02]  /*22ed0*/  SYNCS.PHASECHK.TRANS64.TRYWAIT P2, [R9+URZ+0x2d830], R8 ;  /* 0x02d83008090075a7 */ /* 0x0022a4000804017f */
[----:B--2---:R-:W-:Y:S05]  /*22ee0*/  @!P2 NANOSLEEP.SYNCS 0x989680 ;  /* 0x009896800000a95d */ /* 0x004fea0003900000 */
[----:B------:R-:W2:Y:S02]  /*22ef0*/  @!P2 SYNCS.PHASECHK.TRANS64 P2, [R9+URZ+0x2d830], R8 ;  /* 0x02d830080900a5a7 */ /* 0x000ea4000804007f */
[----:B--2---:R-:W-:Y:S05]  /*22f00*/  @!P2 BRA `(.L_x_1503) ;  /* 0xfffffffc00f0a947 */ /* 0x004fea000383ffff */
[----:B------:R-:W-:Y:S05]  /*22f10*/  BRA `(.L_x_1502) ;  /* 0xfffffec4004c7947 */ /* 0x000fea000383ffff */
.L_x_1507:
[----:B-1----:R1:W2:Y:S02]  /*22f20*/  SYNCS.PHASECHK.TRANS64.TRYWAIT P1, [R9+URZ+0x2d850], R8 ;  /* 0x02d85008090075a7 */ /* 0x0022a4000802017f */
[----:B--2---:R-:W-:Y:S05]  /*22f30*/  @!P1 NANOSLEEP.SYNCS 0x989680 ;  /* 0x009896800000995d */ /* 0x004fea0003900000 */
[----:B------:R-:W2:Y:S02]  /*22f40*/  @!P1 SYNCS.PHASECHK.TRANS64 P1, [R9+URZ+0x2d850], R8 ;  /* 0x02d85008090095a7 */ /* 0x000ea4000802007f */
[----:B--2---:R-:W-:Y:S05]  /*22f50*/  @!P1 BRA `(.L_x_1507) ;  /* 0xfffffffc00f09947 */ /* 0x004fea000383ffff */
[----:B------:R-:W-:Y:S05]  /*22f60*/  BRA `(.L_x_1504) ;  /* 0xfffffec800507947 */ /* 0x000fea000383ffff */
.L_x_1528:
[----:B-1----:R1:W2:Y:S02]  /*22f70*/  SYNCS.PHASECHK.TRANS64.TRYWAIT P2, [R3+URZ+0x2d830], R0 ;  /* 0x02d83000030075a7 */ /* 0x0022a4000804017f */
[----:B--2---:R-:W-:Y:S05]  /*22f80*/  @!P2 NANOSLEEP.SYNCS 0x989680 ;  /* 0x009896800000a95d */ /* 0x004fea0003900000 */
[----:B------:R-:W2:Y:S02]  /*22f90*/  @!P2 SYNCS.PHASECHK.TRANS64 P2, [R3+URZ+0x2d830], R0 ;  /* 0x02d830000300a5a7 */ /* 0x000ea4000804007f */
[----:B--2---:R-:W-:Y:S05]  /*22fa0*/  @!P2 BRA `(.L_x_1528) ;  /* 0xfffffffc00f0a947 */ /* 0x004fea000383ffff */
[----:B------:R-:W-:Y:S05]  /*22fb0*/  BRA `(.L_x_1527) ;  /* 0xfffffefc005c7947 */ /* 0x000fea000383ffff */
.L_x_1532:
[----:B-1----:R1:W2:Y:S02]  /*22fc0*/  SYNCS.PHASECHK.TRANS64.TRYWAIT P1, [R3+URZ+0x2d850], R0 ;  /* 0x02d85000030075a7 */ /* 0x0022a4000802017f */
[----:B--2---:R-:W-:Y:S05]  /*22fd0*/  @!P1 NANOSLEEP.SYNCS 0x989680 ;  /* 0x009896800000995d */ /* 0x004fea0003900000 */
[----:B------:R-:W2:Y:S02]  /*22fe0*/  @!P1 SYNCS.PHASECHK.TRANS64 P1, [R3+URZ+0x2d850], R0 ;  /* 0x02d85000030095a7 */ /* 0x000ea4000802007f */
[----:B--2---:R-:W-:Y:S05]  /*22ff0*/  @!P1 BRA `(.L_x_1532) ;  /* 0xfffffffc00f09947 */ /* 0x004fea000383ffff */
[----:B------:R-:W-:Y:S05]  /*23000*/  BRA `(.L_x_1529) ;  /* 0xffffff00006c7947 */ /* 0x000fea000383ffff */
.L_x_1541:
[----:B-1----:R1:W2:Y:S02]  /*23010*/  SYNCS.PHASECHK.TRANS64.TRYWAIT P2, [R3+URZ+0x2d830], R0 ;  /* 0x02d83000030075a7 */ /* 0x0022a4000804017f */
[----:B--2---:R-:W-:Y:S05]  /*23020*/  @!P2 NANOSLEEP.SYNCS 0x989680 ;  /* 0x009896800000a95d */ /* 0x004fea0003900000 */
[----:B------:R-:W2:Y:S02]  /*23030*/  @!P2 SYNCS.PHASECHK.TRANS64 P2, [R3+URZ+0x2d830], R0 ;  /* 0x02d830000300a5a7 */ /* 0x000ea4000804007f */
[----:B--2---:R-:W-:Y:S05]  /*23040*/  @!P2 BRA `(.L_x_1541) ;  /* 0xfffffffc00f0a947 */ /* 0x004fea000383ffff */
[----:B------:R-:W-:Y:S05]  /*23050*/  BRA `(.L_x_1540) ;  /* 0xffffff2000607947 */ /* 0x000fea000383ffff */
.L_x_1545:
[----:B-1----:R1:W2:Y:S02]  /*23060*/  SYNCS.PHASECHK.TRANS64.TRYWAIT P1, [R3+URZ+0x2d850], R0 ;  /* 0x02d85000030075a7 */ /* 0x0022a4000802017f */
[----:B--2---:R-:W-:Y:S05]  /*23070*/  @!P1 NANOSLEEP.SYNCS 0x989680 ;  /* 0x009896800000995d */ /* 0x004fea0003900000 */
[----:B------:R-:W2:Y:S02]  /*23080*/  @!P1 SYNCS.PHASECHK.TRANS64 P1, [R3+URZ+0x2d850], R0 ;  /* 0x02d85000030095a7 */ /* 0x000ea4000802007f */
[----:B--2---:R-:W-:Y:S05]  /*23090*/  @!P1 BRA `(.L_x_1545) ;  /* 0xfffffffc00f09947 */ /* 0x004fea000383ffff */
[----:B------:R-:W-:Y:S05]  /*230a0*/  BRA `(.L_x_1542) ;  /* 0xffffff2400707947 */ /* 0x000fea000383ffff */
.L_x_1560:
[----:B-1----:R1:W2:Y:S02]  /*230b0*/  SYNCS.PHASECHK.TRANS64.TRYWAIT P1, [R11+URZ+0x2d850], R4 ;  /* 0x02d850040b0075a7 */ /* 0x0022a4000802017f */
[----:B--2---:R-:W-:Y:S05]  /*230c0*/  @!P1 NANOSLEEP.SYNCS 0x989680 ;  /* 0x009896800000995d */ /* 0x004fea0003900000 */
[----:B------:R-:W2:Y:S02]  /*230d0*/  @!P1 SYNCS.PHASECHK.TRANS64 P1, [R11+URZ+0x2d850], R4 ;  /* 0x02d850040b0095a7 */ /* 0x000ea4000802007f */
[----:B--2---:R-:W-:Y:S05]  /*230e0*/  @!P1 BRA `(.L_x_1560) ;  /* 0xfffffffc00f09947 */ /* 0x004fea000383ffff */
[----:B------:R-:W-:Y:S05]  /*230f0*/  BRA `(.L_x_1559) ;  /* 0xffffff54008c7947 */ /* 0x000fea000383ffff */
.L_x_1571:
[----:B------:R-:W-:Y:S02]  /*23100*/  IMAD.MOV.U32 R13, RZ, RZ, R4 ;  /* 0x000000ffff0d7224 */ /* 0x000fe400078e0004 */
[----:B------:R-:W-:Y:S02]  /*23110*/  IMAD.MOV.U32 R12, RZ, RZ, RZ ;  /* 0x000000ffff0c7224 */ /* 0x000fe400078e00ff */
[----:B------:R-:W-:Y:S02]  /*23120*/  IMAD.MOV.U32 R11, RZ, RZ, 0x1c1f ;  /* 0x00001c1fff0b7424 */ /* 0x000fe400078e00ff */
[----:B------:R-:W-:-:S07]  /*23130*/  IMAD.MOV.U32 R15, RZ, RZ, -0x1 ;  /* 0xffffffffff0f7424 */ /* 0x000fce00078e00ff */
[----:B-1----:R-:W-:Y:S05]  /*23140*/  WARPSYNC.COLLECTIVE R15, `(.L_x_1747) ;  /* 0x000000000f087348 */ /* 0x002fea0003c00000 */
[----:B------:R0:W2:Y:S02]  /*23150*/  SHFL.IDX P6, R14, R13, R12, R11 ;  /* 0x0000000c0d0e7389 */ /* 0x0000a400000c000b */
[----:B012---:R-:W-:Y:S01]  /*23160*/  ENDCOLLECTIVE ;  /* 0x000000000000791b */ /* 0x007fe20003800000 */
.L_x_1747:
[----:B------:R-:W-:Y:S02]  /*23170*/  IMAD.MOV.U32 R13, RZ, RZ, R0 ;  /* 0x000000ffff0d7224 */ /* 0x000fe400078e0000 */
[----:B------:R-:W-:-:S07]  /*23180*/  IMAD.MOV.U32 R3, RZ, RZ, R14 ;  /* 0x000000ffff037224 */ /* 0x000fce00078e000e */
[----:B------:R-:W-:Y:S05]  /*23190*/  WARPSYNC.COLLECTIVE R15, `(.L_x_1748) ;  /* 0x000000000f087348 */ /* 0x000fea0003c00000 */
[----:B------:R0:W1:Y:S02]  /*231a0*/  SHFL.IDX P6, R14, R13, R12, R11 ;  /* 0x0000000c0d0e7389 */ /* 0x00006400000c000b */
[----:B01----:R-:W-:Y:S01]  /*231b0*/  ENDCOLLECTIVE ;  /* 0x000000000000791b */ /* 0x003fe20003800000 */
.L_x_1748:
[----:B------:R-:W-:Y:S05]  /*231c0*/  BRA `(.L_x_1749) ;  /* 0xffffff7800bc7947 */ /* 0x000fea000383ffff */
.L_x_1574:
[----:B------:R-:W-:Y:S01]  /*231d0*/  BSSY B1, `(.L_x_1750) ;  /* 0x0000008000017945 */ /* 0x000fe20003800000 */
[----:B----4-:R-:W-:Y:S02]  /*231e0*/  IMAD.MOV.U32 R13, RZ, RZ, R4 ;  /* 0x000000ffff0d7224 */ /* 0x010fe400078e0004 */
[----:B------:R-:W-:Y:S02]  /*231f0*/  IMAD.MOV.U32 R12, RZ, RZ, 0x1 ;  /* 0x00000001ff0c7424 */ /* 0x000fe400078e00ff */
[----:B------:R-:W-:Y:S02]  /*23200*/  IMAD.MOV.U32 R11, RZ, RZ, 0x1c1f ;  /* 0x00001c1fff0b7424 */ /* 0x000fe400078e00ff */
[----:B------:R-:W-:-:S07]  /*23210*/  IMAD.MOV.U32 R15, RZ, RZ, -0x1 ;  /* 0xffffffffff0f7424 */ /* 0x000fce00078e00ff */
[----:B0123--:R-:W-:Y:S05]  /*23220*/  WARPSYNC.COLLECTIVE R15, `(.L_x_1751) ;  /* 0x000000000f087348 */ /* 0x00ffea0003c00000 */
[----:B---3--:R3:W4:Y:S02]  /*23230*/  SHFL.IDX P6, R14, R13, R12, R11 ;  /* 0x0000000c0d0e7389 */ /* 0x00872400000c000b */
[----:B01234-:R-:W-:Y:S01]  /*23240*/  ENDCOLLECTIVE ;  /* 0x000000000000791b */ /* 0x01ffe20003800000 */
.L_x_1751:
[----:B------:R-:W-:Y:S05]  /*23250*/  BSYNC B1 ;  /* 0x0000000000017941 */ /* 0x000fea0003800000 */
.L_x_1750:
[----:B------:R-:W-:Y:S02]  /*23260*/  IMAD.MOV.U32 R13, RZ, RZ, R0 ;  /* 0x000000ffff0d7224 */ /* 0x000fe400078e0000 */
[----:B------:R-:W-:Y:S02]  /*23270*/  IMAD.MOV.U32 R12, RZ, RZ, 0x1 ;  /* 0x00000001ff0c7424 */ /* 0x000fe400078e00ff */
[----:B------:R-:W-:Y:S02]  /*23280*/  IMAD.MOV.U32 R11, RZ, RZ, 0x1c1f ;  /* 0x00001c1fff0b7424 */ /* 0x000fe400078e00ff */
[----:B------:R-:W-:Y:S02]  /*23290*/  IMAD.MOV.U32 R15, RZ, RZ, -0x1 ;  /* 0xffffffffff0f7424 */ /* 0x000fe400078e00ff */
[----:B------:R-:W-:-:S07]  /*232a0*/  IMAD.MOV.U32 R3, RZ, RZ, R14 ;  /* 0x000000ffff037224 */ /* 0x000fce00078e000e */
[----:B------:R-:W-:Y:S05]  /*232b0*/  WARPSYNC.COLLECTIVE R15, `(.L_x_1752) ;  /* 0x000000000f087348 */ /* 0x000fea0003c00000 */
[----:B------:R0:W1:Y:S02]  /*232c0*/  SHFL.IDX P6, R14, R13, R12, R11 ;  /* 0x0000000c0d0e7389 */ /* 0x00006400000c000b */
[----:B01----:R-:W-:Y:S01]  /*232d0*/  ENDCOLLECTIVE ;  /* 0x000000000000791b */ /* 0x003fe20003800000 */
.L_x_1752:
[----:B------:R-:W-:Y:S05]  /*232e0*/  BRA `(.L_x_1753) ;  /* 0xffffff7800d07947 */ /* 0x000fea000383ffff */
.L_x_1599:
        /* <DEDUP_REMOVED lines=11> */
.L_x_1755:
[----:B------:R-:W-:Y:S05]  /*233a0*/  BSYNC B1 ;  /* 0x0000000000017941 */ /* 0x000fea0003800000 */
.L_x_1754:
[----:B------:R-:W-:Y:S05]  /*233b0*/  BRA `(.L_x_1756) ;  /* 0xffffff9000f07947 */ /* 0x000fea000383ffff */
.L_x_1601:
[----:B------:R-:W-:Y:S01]  /*233c0*/  BSSY B1, `(.L_x_1757) ;  /* 0x0000006000017945 */ /* 0x000fe20003800000 */
[----:B------:R-:W-:-:S07]  /*233d0*/  IMAD.MOV.U32 R15, RZ, RZ, -0x1 ;  /* 0xffffffffff0f7424 */ /* 0x000fce00078e00ff */
[----:B0-----:R-:W-:Y:S05]  /*233e0*/  WARPSYNC.COLLECTIVE R15, `(.L_x_1758) ;  /* 0x000000000f0c7348 */ /* 0x001fea0003c00000 */
[----:B------:R-:W-:Y:S02]  /*233f0*/  ELECT P6, UR62, PT ;  /* 0x00000000003e782f */ /* 0x000fe400038c0000 */
[----:B------:R-:W-:Y:S01]  /*23400*/  MOV R14, UR62 ;  /* 0x0000003e000e7c02 */ /* 0x000fe20008000f00 */
[----:B0-----:R-:W-:Y:S10]  /*23410*/  ENDCOLLECTIVE ;  /* 0x000000000000791b */ /* 0x001ff40003800000 */
.L_x_1758:
[----:B------:R-:W-:Y:S05]  /*23420*/  BSYNC B1 ;  /* 0x0000000000017941 */ /* 0x000fea0003800000 */
.L_x_1757:
[----:B------:R-:W-:Y:S05]  /*23430*/  BRA `(.L_x_1600) ;  /* 0xffffff9000e87947 */ /* 0x000fea000383ffff */
.L_x_1603:
[----:B0-----:R0:W1:Y:S02]  /*23440*/  SYNCS.PHASECHK.TRANS64.TRYWAIT P0, [R23+URZ+0x2d820], R5 ;  /* 0x02d82005170075a7 */ /* 0x001064000800017f */
[----:B-1----:R-:W-:Y:S05]  /*23450*/  @!P0 NANOSLEEP.SYNCS 0x989680 ;  /* 0x009896800000895d */ /* 0x002fea0003900000 */
[----:B------:R-:W1:Y:S02]  /*23460*/  @!P0 SYNCS.PHASECHK.TRANS64 P0, [R23+URZ+0x2d820], R5 ;  /* 0x02d82005170085a7 */ /* 0x000e64000800007f */
[----:B-1----:R-:W-:Y:S05]  /*23470*/  @!P0 BRA `(.L_x_1603) ;  /* 0xfffffffc00f08947 */ /* 0x002fea000383ffff */
[----:B------:R-:W-:Y:S05]  /*23480*/  BRA `(.L_x_1759) ;  /* 0xffffff9000f87947 */ /* 0x000fea000383ffff */
.L_x_1607:
[----:B-1----:R1:W2:Y:S02]  /*23490*/  SYNCS.PHASECHK.TRANS64.TRYWAIT P0, [R9+URZ+0x2d8a0], R8 ;  /* 0x02d8a008090075a7 */ /* 0x0022a4000800017f */
[----:B--2---:R-:W-:Y:S05]  /*234a0*/  @!P0 NANOSLEEP.SYNCS 0x989680 ;  /* 0x009896800000895d */ /* 0x004fea0003900000 */
[----:B------:R-:W2:Y:S02]  /*234b0*/  @!P0 SYNCS.PHASECHK.TRANS64 P0, [R9+URZ+0x2d8a0], R8 ;  /* 0x02d8a008090085a7 */ /* 0x000ea4000800007f */
[----:B--2---:R-:W-:Y:S05]  /*234c0*/  @!P0 BRA `(.L_x_1607) ;  /* 0xfffffffc00f08947 */ /* 0x004fea000383ffff */
[----:B------:R-:W-:Y:S05]  /*234d0*/  BRA `(.L_x_1760) ;  /* 0xffffff9400147947 */ /* 0x000fea000383ffff */
.L_x_1614:
[----:B0-----:R0:W2:Y:S02]  /*234e0*/  SYNCS.PHASECHK.TRANS64.TRYWAIT P0, [R9+URZ+0x2d8c0], R8 ;  /* 0x02d8c008090075a7 */ /* 0x0010a4000800017f */
[----:B--2---:R-:W-:Y:S05]  /*234f0*/  @!P0 NANOSLEEP.SYNCS 0x989680 ;  /* 0x009896800000895d */ /* 0x004fea0003900000 */
[----:B------:R-:W2:Y:S02]  /*23500*/  @!P0 SYNCS.PHASECHK.TRANS64 P0, [R9+URZ+0x2d8c0], R8 ;  /* 0x02d8c008090085a7 */ /* 0x000ea4000800007f */
[----:B--2---:R-:W-:Y:S05]  /*23510*/  @!P0 BRA `(.L_x_1614) ;  /* 0xfffffffc00f08947 */ /* 0x004fea000383ffff */
[----:B------:R-:W-:Y:S05]  /*23520*/  BRA `(.L_x_1761) ;  /* 0xffffff9800107947 */ /* 0x000fea000383ffff */
.L_x_1623:
[----:B0-----:R0:W1:Y:S02]  /*23530*/  SYNCS.PHASECHK.TRANS64.TRYWAIT P1, [R8+URZ+0x2d8a0], R7 ;  /* 0x02d8a007080075a7 */ /* 0x001064000802017f */
[----:B-1----:R-:W-:Y:S05]  /*23540*/  @!P1 NANOSLEEP.SYNCS 0x989680 ;  /* 0x009896800000995d */ /* 0x002fea0003900000 */
[----:B------:R-:W1:Y:S02]  /*23550*/  @!P1 SYNCS.PHASECHK.TRANS64 P1, [R8+URZ+0x2d8a0], R7 ;  /* 0x02d8a007080095a7 */ /* 0x000e64000802007f */
[----:B-1----:R-:W-:Y:S05]  /*23560*/  @!P1 BRA `(.L_x_1623) ;  /* 0xfffffffc00f09947 */ /* 0x002fea000383ffff */
[----:B------:R-:W-:Y:S05]  /*23570*/  BRA `(.L_x_1762) ;  /* 0xffffff9c00507947 */ /* 0x000fea000383ffff */
.L_x_1630:
[----:B-1----:R1:W2:Y:S02]  /*23580*/  SYNCS.PHASECHK.TRANS64.TRYWAIT P1, [R8+URZ+0x2d8c0], R7 ;  /* 0x02d8c007080075a7 */ /* 0x0022a4000802017f */
[----:B--2---:R-:W-:Y:S05]  /*23590*/  @!P1 NANOSLEEP.SYNCS 0x989680 ;  /* 0x009896800000995d */ /* 0x004fea0003900000 */
[----:B------:R-:W2:Y:S02]  /*235a0*/  @!P1 SYNCS.PHASECHK.TRANS64 P1, [R8+URZ+0x2d8c0], R7 ;  /* 0x02d8c007080095a7 */ /* 0x000ea4000802007f */
[----:B--2---:R-:W-:Y:S05]  /*235b0*/  @!P1 BRA `(.L_x_1630) ;  /* 0xfffffffc00f09947 */ /* 0x004fea000383ffff */
[----:B------:R-:W-:Y:S05]  /*235c0*/  BRA `(.L_x_1763) ;  /* 0xffffffa000487947 */ /* 0x000fea000383ffff */
.L_x_1653:
[----:B------:R-:W0:Y:S01]  /*235d0*/  S2R R17, SR_TID.X ;  /* 0x0000000000117919 */ /* 0x000e220000002100 */
[----:B------:R-:W-:Y:S01]  /*235e0*/  BSSY B0, `(.L_x_1764) ;  /* 0x000000a000007945 */ /* 0x000fe20003800000 */
[----:B------:R-:W-:Y:S02]  /*235f0*/  IMAD.MOV.U32 R12, RZ, RZ, RZ ;  /* 0x000000ffff0c7224 */ /* 0x000fe400078e00ff */
        /* <DEDUP_REMOVED lines=8> */
.L_x_1765:
[----:B------:R-:W-:Y:S05]  /*23680*/  BSYNC B0 ;  /* 0x0000000000007941 */ /* 0x000fea0003800000 */
.L_x_1764:
[----:B------:R-:W-:Y:S05]  /*23690*/  BRA `(.L_x_1766) ;  /* 0xffffffb000807947 */ /* 0x000fea000383ffff */
.L_x_1656:
[----:B-1----:R1:W2:Y:S02]  /*236a0*/  SYNCS.PHASECHK.TRANS64.TRYWAIT P0, [R0+URZ+0x2d840], R5 ;  /* 0x02d84005000075a7 */ /* 0x0022a4000800017f */
[----:B--2---:R-:W-:Y:S05]  /*236b0*/  @!P0 NANOSLEEP.SYNCS 0x989680 ;  /* 0x009896800000895d */ /* 0x004fea0003900000 */
[----:B------:R-:W2:Y:S02]  /*236c0*/  @!P0 SYNCS.PHASECHK.TRANS64 P0, [R0+URZ+0x2d840], R5 ;  /* 0x02d84005000085a7 */ /* 0x000ea4000800007f */
[----:B--2---:R-:W-:Y:S05]  /*236d0*/  @!P0 BRA `(.L_x_1656) ;  /* 0xfffffffc00f08947 */ /* 0x004fea000383ffff */
[----:B------:R-:W-:Y:S05]  /*236e0*/  BRA `(.L_x_1767) ;  /* 0xffffffb000e47947 */ /* 0x000fea000383ffff */
.L_x_1657:
        /* <DEDUP_REMOVED lines=8> */
.L_x_1769:
[----:B------:R-:W-:Y:S05]  /*23770*/  BSYNC B0 ;  /* 0x0000000000007941 */ /* 0x000fea0003800000 */
.L_x_1768:
        /* <DEDUP_REMOVED lines=8> */
.L_x_1770:
[----:B------:R-:W-:Y:S02]  /*23800*/  IMAD.MOV.U32 R13, RZ, RZ, R7 ;  /* 0x000000ffff0d7224 */ /* 0x000fe400078e0007 */
[----:B------:R-:W-:Y:S02]  /*23810*/  IMAD.MOV.U32 R12, RZ, RZ, 0x1 ;  /* 0x00000001ff0c7424 */ /* 0x000fe400078e00ff */
[----:B------:R-:W-:-:S07]  /*23820*/  IMAD.MOV.U32 R3, RZ, RZ, R14 ;  /* 0x000000ffff037224 */ /* 0x000fce00078e000e */
[----:B------:R-:W-:Y:S05]  /*23830*/  WARPSYNC.COLLECTIVE R15, `(.L_x_1771) ;  /* 0x000000000f087348 */ /* 0x000fea0003c00000 */
[----:B------:R0:W1:Y:S02]  /*23840*/  SHFL.IDX P6, R14, R13, R12, R11 ;  /* 0x0000000c0d0e7389 */ /* 0x00006400000c000b */
[----:B01----:R-:W-:Y:S01]  /*23850*/  ENDCOLLECTIVE ;  /* 0x000000000000791b */ /* 0x003fe20003800000 */
.L_x_1771:
[----:B------:R-:W-:Y:S01]  /*23860*/  @P0 LEA R5, P1, R9, R3, 0x1 ;  /* 0x0000000309050211 */ /* 0x000fe200078208ff */
[----:B------:R-:W-:-:S04]  /*23870*/  @P0 IMAD R3, R8, 0x2, R23 ;  /* 0x0000000208030824 */ /* 0x000fc800078e0217 */
        /* <DEDUP_REMOVED lines=16> */
.L_x_1772:
[----:B------:R-:W-:Y:S02]  /*23980*/  IMAD.MOV.U32 R13, RZ, RZ, R7 ;  /* 0x000000ffff0d7224 */ /* 0x000fe400078e0007 */
[----:B------:R-:W-:Y:S02]  /*23990*/  IMAD.MOV.U32 R12, RZ, RZ, 0x2 ;  /* 0x00000002ff0c7424 */ /* 0x000fe400078e00ff */
[----:B------:R-:W-:-:S07]  /*239a0*/  IMAD.MOV.U32 R3, RZ, RZ, R14 ;  /* 0x000000ffff037224 */ /* 0x000fce00078e000e */
[----:B------:R-:W-:Y:S05]  /*239b0*/  WARPSYNC.COLLECTIVE R15, `(.L_x_1773) ;  /* 0x000000000f087348 */ /* 0x000fea0003c00000 */
[----:B------:R0:W1:Y:S02]  /*239c0*/  SHFL.IDX P6, R14, R13, R12, R11 ;  /* 0x0000000c0d0e7389 */ /* 0x00006400000c000b */
[----:B01----:R-:W-:Y:S01]  /*239d0*/  ENDCOLLECTIVE ;  /* 0x000000000000791b */ /* 0x003fe20003800000 */
.L_x_1773:
[----:B------:R-:W-:Y:S01]  /*239e0*/  @P1 LEA R5, P0, R9, R3, 0x1 ;  /* 0x0000000309051211 */ /* 0x000fe200078008ff */
[----:B------:R-:W-:-:S04]  /*239f0*/  @P1 IMAD R3, R8, 0x2, R23 ;  /* 0x0000000208031824 */ /* 0x000fc800078e0217 */
        /* <DEDUP_REMOVED lines=16> */
.L_x_1774:
[----:B------:R-:W-:Y:S02]  /*23b00*/  IMAD.MOV.U32 R13, RZ, RZ, R7 ;  /* 0x000000ffff0d7224 */ /* 0x000fe400078e0007 */
[----:B------:R-:W-:Y:S02]  /*23b10*/  IMAD.MOV.U32 R12, RZ, RZ, 0x3 ;  /* 0x00000003ff0c7424 */ /* 0x000fe400078e00ff */
[----:B------:R-:W-:-:S07]  /*23b20*/  IMAD.MOV.U32 R3, RZ, RZ, R14 ;  /* 0x000000ffff037224 */ /* 0x000fce00078e000e */
[----:B------:R-:W-:Y:S05]  /*23b30*/  WARPSYNC.COLLECTIVE R15, `(.L_x_1775) ;  /* 0x000000000f087348 */ /* 0x000fea0003c00000 */
[----:B------:R0:W1:Y:S02]  /*23b40*/  SHFL.IDX P6, R14, R13, R12, R11 ;  /* 0x0000000c0d0e7389 */ /* 0x00006400000c000b */
[----:B01----:R-:W-:Y:S01]  /*23b50*/  ENDCOLLECTIVE ;  /* 0x000000000000791b */ /* 0x003fe20003800000 */
.L_x_1775:
[----:B------:R-:W-:Y:S01]  /*23b60*/  @P1 LEA R5, P0, R9, R3, 0x1 ;  /* 0x0000000309051211 */ /* 0x000fe200078008ff */
[----:B------:R-:W-:-:S04]  /*23b70*/  @P1 IMAD R3, R8, 0x2, R23 ;  /* 0x0000000208031824 */ /* 0x000fc800078e0217 */
        /* <DEDUP_REMOVED lines=9> */
.L_x_1776:
        /* <DEDUP_REMOVED lines=8> */
.L_x_1662:
[----:B------:R0:W5:Y:S01]  /*23c90*/  LDL R21, [R1+0x34] ;  /* 0x0000340001157983 */ /* 0x0001620000100800 */
[----:B------:R-:W-:Y:S02]  /*23ca0*/  IMAD.MOV.U32 R13, RZ, RZ, R4 ;  /* 0x000000ffff0d7224 */ /* 0x000fe400078e0004 */
[----:B------:R-:W-:Y:S02]  /*23cb0*/  IMAD.MOV.U32 R12, RZ, RZ, RZ ;  /* 0x000000ffff0c7224 */ /* 0x000fe400078e00ff */
[----:B------:R-:W-:Y:S02]  /*23cc0*/  IMAD.MOV.U32 R11, RZ, RZ, 0x1c1f ;  /* 0x00001c1fff0b7424 */ /* 0x000fe400078e00ff */
[----:B------:R-:W-:Y:S02]  /*23cd0*/  IMAD.MOV.U32 R15, RZ, RZ, -0x1 ;  /* 0xffffffffff0f7424 */ /* 0x000fe400078e00ff */
[----:B------:R-:W-:Y:S02]  /*23ce0*/  IMAD R0, R29, R9, RZ ;  /* 0x000000091d007224 */ /* 0x000fe400078e02ff */
[----:B0-----:R-:W-:-:S07]  /*23cf0*/  IMAD.IADD R28, R20, 0x1, R28 ;  /* 0x00000001141c7824 */ /* 0x001fce00078e021c */
[----:B-----5:R-:W-:Y:S05]  /*23d00*/  WARPSYNC.COLLECTIVE R15, `(.L_x_1778) ;  /* 0x000000000f087348 */ /* 0x020fea0003c00000 */
[----:B------:R0:W1:Y:S02]  /*23d10*/  SHFL.IDX P6, R14, R13, R12, R11 ;  /* 0x0000000c0d0e7389 */ /* 0x00006400000c000b */
[----:B01---5:R-:W-:Y:S01]  /*23d20*/  ENDCOLLECTIVE ;  /* 0x000000000000791b */ /* 0x023fe20003800000 */
.L_x_1778:
[C---:B------:R-:W-:Y:S01]  /*23d30*/  VIADD R9, R28.reuse, 0x20 ;  /* 0x000000201c097836 */ /* 0x040fe20000000000 */
[----:B------:R-:W-:Y:S01]  /*23d40*/  ISETP.GE.AND P3, PT, R28, R0, PT ;  /* 0x000000001c00720c */ /* 0x000fe20003f66270 */
[----:B------:R-:W-:Y:S02]  /*23d50*/  IMAD.MOV.U32 R13, RZ, RZ, R5 ;  /* 0x000000ffff0d7224 */ /* 0x000fe400078e0005 */
[----:B------:R-:W-:-:S10]  /*23d60*/  IMAD.MOV.U32 R2, RZ, RZ, R14 ;  /* 0x000000ffff027224 */ /* 0x000fd400078e000e */
[----:B------:R-:W-:Y:S05]  /*23d70*/  WARPSYNC.COLLECTIVE R15, `(.L_x_1779) ;  /* 0x000000000f087348 */ /* 0x000fea0003c00000 */
[----:B------:R0:W1:Y:S02]  /*23d80*/  SHFL.IDX P6, R14, R13, R12, R11 ;  /* 0x0000000c0d0e7389 */ /* 0x00006400000c000b */
[----:B01----:R-:W-:Y:S01]  /*23d90*/  ENDCOLLECTIVE ;  /* 0x000000000000791b */ /* 0x003fe20003800000 */
.L_x_1779:
[----:B------:R-:W-:Y:S02]  /*23da0*/  IMAD.MOV.U32 R13, RZ, RZ, R4 ;  /* 0x000000ffff0d7224 */ /* 0x000fe400078e0004 */
[----:B------:R-:W-:Y:S02]  /*23db0*/  IMAD.MOV.U32 R12, RZ, RZ, 0x1 ;  /* 0x00000001ff0c7424 */ /* 0x000fe400078e00ff */
[----:B------:R-:W-:-:S07]  /*23dc0*/  IMAD.MOV.U32 R3, RZ, RZ, R14 ;  /* 0x000000ffff037224 */ /* 0x000fce00078e000e */
[----:B------:R-:W-:Y:S05]  /*23dd0*/  WARPSYNC.COLLECTIVE R15, `(.L_x_1780) ;  /* 0x000000000f087348 */ /* 0x000fea0003c00000 */
[----:B------:R0:W1:Y:S02]  /*23de0*/  SHFL.IDX P6, R14, R13, R12, R11 ;  /* 0x0000000c0d0e7389 */ /* 0x00006400000c000b */
[----:B01----:R-:W-:Y:S01]  /*23df0*/  ENDCOLLECTIVE ;  /* 0x000000000000791b */ /* 0x003fe20003800000 */
.L_x_1780:
        /* <DEDUP_REMOVED lines=10> */
.L_x_1781:
[----:B------:R-:W-:Y:S02]  /*23ea0*/  IMAD.MOV.U32 R13, RZ, RZ, R4 ;  /* 0x000000ffff0d7224 */ /* 0x000fe400078e0004 */
[----:B------:R-:W-:Y:S01]  /*23eb0*/  IMAD.MOV.U32 R12, RZ, RZ, 0x2 ;  /* 0x00000002ff0c7424 */ /* 0x000fe200078e00ff */
[----:B------:R-:W-:Y:S01]  /*23ec0*/  @!PT LDS RZ, [RZ] ;  /* 0x00000000fffff984 */ /* 0x000fe20000000800 */
[----:B------:R-:W-:Y:S01]  /*23ed0*/  @!PT LDS RZ, [RZ] ;  /* 0x00000000fffff984 */ /* 0x000fe20000000800 */
[----:B------:R-:W-:Y:S01]  /*23ee0*/  @!PT LDS RZ, [RZ] ;  /* 0x00000000fffff984 */ /* 0x000fe20000000800 */
[----:B------:R-:W-:Y:S04]  /*23ef0*/  @!P3 LDGSTS.E.BYPASS.LTC128B.128 [R21+0xc400], desc[UR52][R2.64], !P0 ;  /* 0x0c4000000215bfae */ /* 0x000fe8000c101d74 */
[----:B------:R-:W-:Y:S04]  /*23f00*/  @!P3 LDGSTS.E.BYPASS.LTC128B.128 [R21+0xf400], desc[UR52][R2.64+0x40], !P1 ;  /* 0x0f4000400215bfae */ /* 0x000fe8000c901d74 */
[----:B------:R0:W-:Y:S01]  /*23f10*/  @!P3 LDGSTS.E.BYPASS.LTC128B.128 [R21+0x12400], desc[UR52][R2.64+0x80], !P2 ;  /* 0x124000800215bfae */ /* 0x0001e2000d101d74 */
[----:B------:R-:W-:Y:S01]  /*23f20*/  ISETP.GE.AND P3, PT, R9, R0, PT ;  /* 0x000000000900720c */ /* 0x000fe20003f66270 */
[----:B0-----:R-:W-:-:S12]  /*23f30*/  IMAD.MOV.U32 R2, RZ, RZ, R14 ;  /* 0x000000ffff027224 */ /* 0x001fd800078e000e */
[----:B------:R-:W-:Y:S05]  /*23f40*/  WARPSYNC.COLLECTIVE R15, `(.L_x_1782) ;  /* 0x000000000f087348 */ /* 0x000fea0003c00000 */
[----:B------:R0:W1:Y:S02]  /*23f50*/  SHFL.IDX P6, R14, R13, R12, R11 ;  /* 0x0000000c0d0e7389 */ /* 0x00006400000c000b */
[----:B01----:R-:W-:Y:S01]  /*23f60*/  ENDCOLLECTIVE ;  /* 0x000000000000791b */ /* 0x003fe20003800000 */
.L_x_1782:
        /* <DEDUP_REMOVED lines=10> */
.L_x_1783:
[----:B------:R-:W-:Y:S01]  /*24010*/  @!PT LDS RZ, [RZ] ;  /* 0x00000000fffff984 */ /* 0x000fe20000000800 */
[----:B------:R-:W-:Y:S01]  /*24020*/  @!PT LDS RZ, [RZ] ;  /* 0x00000000fffff984 */ /* 0x000fe20000000800 */
[----:B------:R-:W-:Y:S01]  /*24030*/  @!PT LDS RZ, [RZ] ;  /* 0x00000000fffff984 */ /* 0x000fe20000000800 */
[----:B------:R-:W-:Y:S04]  /*24040*/  @!P3 LDGSTS.E.BYPASS.LTC128B.128 [R21+0xcc00], desc[UR52][R2.64], !P0 ;  /* 0x0cc000000215bfae */ /* 0x000fe8000c101d74 */
[----:B------:R-:W-:Y:S04]  /*24050*/  @!P3 LDGSTS.E.BYPASS.LTC128B.128 [R21+0xfc00], desc[UR52][R2.64+0x40], !P1 ;  /* 0x0fc000400215bfae */ /* 0x000fe8000c901d74 */
[----:B------:R0:W-:Y:S01]  /*24060*/  @!P3 LDGSTS.E.BYPASS.LTC128B.128 [R21+0x12c00], desc[UR52][R2.64+0x80], !P2 ;  /* 0x12c000800215bfae */ /* 0x0001e2000d101d74 */
[----:B------:R-:W-:Y:S02]  /*24070*/  IMAD.MOV.U32 R13, RZ, RZ, R4 ;  /* 0x000000ffff0d7224 */ /* 0x000fe400078e0004 */
[----:B------:R-:W-:-:S02]  /*24080*/  IMAD.MOV.U32 R12, RZ, RZ, 0x3 ;  /* 0x00000003ff0c7424 */ /* 0x000fc400078e00ff */
[----:B0-----:R-:W-:-:S05]  /*24090*/  VIADD R2, R28, 0x40 ;  /* 0x000000401c027836 */ /* 0x001fca0000000000 */
[----:B------:R-:W-:Y:S01]  /*240a0*/  ISETP.GE.AND P3, PT, R2, R0, PT ;  /* 0x000000000200720c */ /* 0x000fe20003f66270 */
[----:B------:R-:W-:-:S12]  /*240b0*/  IMAD.MOV.U32 R2, RZ, RZ, R14 ;  /* 0x000000ffff027224 */ /* 0x000fd800078e000e */
[----:B------:R-:W-:Y:S05]  /*240c0*/  WARPSYNC.COLLECTIVE R15, `(.L_x_1784) ;  /* 0x000000000f087348 */ /* 0x000fea0003c00000 */
[----:B------:R0:W1:Y:S02]  /*240d0*/  SHFL.IDX P6, R14, R13, R12, R11 ;  /* 0x0000000c0d0e7389 */ /* 0x00006400000c000b */
[----:B01----:R-:W-:Y:S01]  /*240e0*/  ENDCOLLECTIVE ;  /* 0x000000000000791b */ /* 0x003fe20003800000 */
.L_x_1784:
[----:B------:R-:W-:Y:S01]  /*240f0*/  @!P3 LEA R3, P4, R10, R2, 0x1 ;  /* 0x000000020a03b211 */ /* 0x000fe200078808ff */
[----:B------:R-:W-:-:S04]  /*24100*/  IMAD.MOV.U32 R13, RZ, RZ, R5 ;  /* 0x000000ffff0d7224 */ /* 0x000fc800078e0005 */
[----:B------:R-:W-:-:S05]  /*24110*/  @!P3 IMAD.X R2, RZ, RZ, R8, P4 ;  /* 0x000000ffff02b224 */ /* 0x000fca00020e0608 */
[----:B------:R-:W-:Y:S01]  /*24120*/  @!P3 LOP3.LUT R3, R3, R2, RZ, 0x3c, !PT ;  /* 0x000000020303b212 */ /* 0x000fe200078e3cff */
[----:B------:R-:W-:-:S03]  /*24130*/  IMAD.MOV.U32 R4, RZ, RZ, R14 ;  /* 0x000000ffff047224 */ /* 0x000fc600078e000e */
[----:B------:R-:W-:-:S07]  /*24140*/  @!P3 LOP3.LUT R2, R3, R2, RZ, 0x3c, !PT ;  /* 0x000000020302b212 */ /* 0x000fce00078e3cff */
[----:B------:R-:W-:Y:S05]  /*24150*/  WARPSYNC.COLLECTIVE R15, `(.L_x_1785) ;  /* 0x000000000f087348 */ /* 0x000fea0003c00000 */
[----:B------:R0:W1:Y:S02]  /*24160*/  SHFL.IDX P6, R14, R13, R12, R11 ;  /* 0x0000000c0d0e7389 */ /* 0x00006400000c000b */
[----:B01----:R-:W-:Y:S01]  /*24170*/  ENDCOLLECTIVE ;  /* 0x000000000000791b */ /* 0x003fe20003800000 */
.L_x_1785:
[----:B------:R-:W-:-:S05]  /*24180*/  @!P3 LOP3.LUT R3, R3, R2, RZ, 0x3c, !PT ;  /* 0x000000020303b212 */ /* 0x000fca00078e3cff */
[----:B------:R-:W-:Y:S01]  /*24190*/  @!PT LDS RZ, [RZ] ;  /* 0x00000000fffff984 */ /* 0x000fe20000000800 */
[----:B------:R-:W-:Y:S01]  /*241a0*/  @!PT LDS RZ, [RZ] ;  /* 0x00000000fffff984 */ /* 0x000fe20000000800 */
[----:B------:R-:W-:Y:S01]  /*241b0*/  @!PT LDS RZ, [RZ] ;  /* 0x00000000fffff984 */ /* 0x000fe20000000800 */
[----:B------:R0:W-:Y:S04]  /*241c0*/  @!P3 LDGSTS.E.BYPASS.LTC128B.128 [R21+0xd400], desc[UR52][R2.64], !P0 ;  /* 0x0d4000000215bfae */ /* 0x0001e8000c101d74 */
[----:B------:R0:W-:Y:S01]  /*241d0*/  @!P3 LDGSTS.E.BYPASS.LTC128B.128 [R21+0x10400], desc[UR52][R2.64+0x40], !P1 ;  /* 0x104000400215bfae */ /* 0x0001e2000c901d74 */
[----:B------:R-:W-:Y:S02]  /*241e0*/  IMAD.MOV.U32 R13, RZ, RZ, R6 ;  /* 0x000000ffff0d7224 */ /* 0x000fe400078e0006 */
[----:B------:R-:W-:Y:S01]  /*241f0*/  IMAD.MOV.U32 R12, RZ, RZ, RZ ;  /* 0x000000ffff0c7224 */ /* 0x000fe200078e00ff */
[----:B------:R0:W-:Y:S01]  /*24200*/  @!P3 LDGSTS.E.BYPASS.LTC128B.128 [R21+0x13400], desc[UR52][R2.64+0x80], !P2 ;  /* 0x134000800215bfae */ /* 0x0001e2000d101d74 */
[----:B------:R-:W-:-:S07]  /*24210*/  IMAD.MOV.U32 R5, RZ, RZ, R14 ;  /* 0x000000ffff057224 */ /* 0x000fce00078e000e */
[----:B0-----:R-:W-:Y:S05]  /*24220*/  WARPSYNC.COLLECTIVE R15, `(.L_x_1786) ;  /* 0x000000000f087348 */ /* 0x001fea0003c00000 */
[----:B------:R1:W2:Y:S02]  /*24230*/  SHFL.IDX P6, R14, R13, R12, R11 ;  /* 0x0000000c0d0e7389 */ /* 0x0002a400000c000b */
[----:B012---:R-:W-:Y:S01]  /*24240*/  ENDCOLLECTIVE ;  /* 0x000000000000791b */ /* 0x007fe20003800000 */
.L_x_1786:
[----:B------:R-:W-:-:S05]  /*24250*/  VIADD R2, R28, 0x60 ;  /* 0x000000601c027836 */ /* 0x000fca0000000000 */
[----:B------:R-:W-:Y:S01]  /*24260*/  ISETP.GE.AND P3, PT, R2, R0, PT ;  /* 0x000000000200720c */ /* 0x000fe20003f66270 */
[----:B------:R-:W-:-:S12]  /*24270*/  IMAD.MOV.U32 R13, RZ, RZ, R7 ;  /* 0x000000ffff0d7224 */ /* 0x000fd800078e0007 */
[----:B------:R-:W-:-:S05]  /*24280*/  @!P3 LEA R2, P4, R10, R5, 0x1 ;  /* 0x000000050a02b211 */ /* 0x000fca00078808ff */
[----:B------:R-:W-:Y:S02]  /*24290*/  @!P3 IMAD.X R3, RZ, RZ, R4, P4 ;  /* 0x000000ffff03b224 */ /* 0x000fe400020e0604 */
[----:B------:R-:W-:-:S07]  /*242a0*/  IMAD.MOV.U32 R4, RZ, RZ, R14 ;  /* 0x000000ffff047224 */ /* 0x000fce00078e000e */
[----:B------:R-:W-:Y:S05]  /*242b0*/  WARPSYNC.COLLECTIVE R15, `(.L_x_1787) ;  /* 0x000000000f087348 */ /* 0x000fea0003c00000 */
[----:B------:R0:W1:Y:S02]  /*242c0*/  SHFL.IDX P6, R14, R13, R12, R11 ;  /* 0x0000000c0d0e7389 */ /* 0x00006400000c000b */
[----:B01----:R-:W-:Y:S01]  /*242d0*/  ENDCOLLECTIVE ;  /* 0x000000000000791b */ /* 0x003fe20003800000 */
.L_x_1787:
        /* <DEDUP_REMOVED lines=14> */
.L_x_1788:
[----:B------:R-:W-:Y:S01]  /*243c0*/  @!P3 LEA R2, P4, R10, R2, 0x1 ;  /* 0x000000020a02b211 */ /* 0x000fe200078808ff */
[----:B------:R-:W-:-:S04]  /*243d0*/  IMAD.MOV.U32 R13, RZ, RZ, R7 ;  /* 0x000000ffff0d7224 */ /* 0x000fc800078e0007 */
[----:B------:R-:W-:-:S05]  /*243e0*/  @!P3 IMAD.X R3, RZ, RZ, R4, P4 ;  /* 0x000000ffff03b224 */ /* 0x000fca00020e0604 */
[----:B------:R-:W-:Y:S01]  /*243f0*/  @!PT LDS RZ, [RZ] ;  /* 0x00000000fffff984 */ /* 0x000fe20000000800 */
[----:B------:R-:W-:Y:S01]  /*24400*/  @!PT LDS RZ, [RZ] ;  /* 0x00000000fffff984 */ /* 0x000fe20000000800 */
[----:B------:R-:W-:Y:S01]  /*24410*/  @!PT LDS RZ, [RZ] ;  /* 0x00000000fffff984 */ /* 0x000fe20000000800 */
[----:B------:R0:W-:Y:S01]  /*24420*/  @!P3 LDGSTS.E.BYPASS.LTC128B.128 [R21+0xe400], desc[UR52][R2.64], !P0 ;  /* 0x0e4000000215bfae */ /* 0x0001e2000c101d74 */
[----:B------:R-:W-:-:S03]  /*24430*/  IMAD.MOV.U32 R6, RZ, RZ, R14 ;  /* 0x000000ffff067224 */ /* 0x000fc600078e000e */
[----:B------:R0:W-:Y:S04]  /*24440*/  @!P3 LDGSTS.E.BYPASS.LTC128B.128 [R21+0x11400], desc[UR52][R2.64+0x40], !P1 ;  /* 0x114000400215bfae */ /* 0x0001e8000c901d74 */
[----:B0-----:R-:W-:Y:S05]  /*24450*/  WARPSYNC.COLLECTIVE R15, `(.L_x_1789) ;  /* 0x000000000f087348 */ /* 0x001fea0003c00000 */
[----:B------:R1:W2:Y:S02]  /*24460*/  SHFL.IDX P6, R14, R13, R12, R11 ;  /* 0x0000000c0d0e7389 */ /* 0x0002a400000c000b */
[----:B012---:R-:W-:Y:S01]  /*24470*/  ENDCOLLECTIVE ;  /* 0x000000000000791b */ /* 0x007fe20003800000 */
.L_x_1789:
[----:B------:R-:W-:Y:S01]  /*24480*/  @!PT LDS RZ, [RZ] ;  /* 0x00000000fffff984 */ /* 0x000fe20000000800 */
[----:B------:R-:W-:Y:S01]  /*24490*/  @!PT LDS RZ, [RZ] ;  /* 0x00000000fffff984 */ /* 0x000fe20000000800 */
[----:B------:R-:W-:Y:S01]  /*244a0*/  @!PT LDS RZ, [RZ] ;  /* 0x00000000fffff984 */ /* 0x000fe20000000800 */
[----:B------:R0:W-:Y:S02]  /*244b0*/  @!P3 LDGSTS.E.BYPASS.LTC128B.128 [R21+0x14400], desc[UR52][R2.64+0x80], !P2 ;  /* 0x144000800215bfae */ /* 0x0001e4000d101d74 */
[----:B0-----:R-:W-:Y:S01]  /*244c0*/  IMAD.MOV.U32 R2, RZ, RZ, R14 ;  /* 0x000000ffff027224 */ /* 0x001fe200078e000e */
[----:B------:R-:W-:Y:S06]  /*244d0*/  BRA `(.L_x_1790) ;  /* 0xffffffb400cc7947 */ /* 0x000fec000383ffff */
.L_x_1665:
[----:B-1----:R1:W2:Y:S02]  /*244e0*/  SYNCS.PHASECHK.TRANS64.TRYWAIT P0, [R23+URZ+0x2d820], R0 ;  /* 0x02d82000170075a7 */ /* 0x0022a4000800017f */
[----:B--2---:R-:W-:Y:S05]  /*244f0*/  @!P0 NANOSLEEP.SYNCS 0x989680 ;  /* 0x009896800000895d */ /* 0x004fea0003900000 */
[----:B------:R-:W2:Y:S02]  /*24500*/  @!P0 SYNCS.PHASECHK.TRANS64 P0, [R23+URZ+0x2d820], R0 ;  /* 0x02d82000170085a7 */ /* 0x000ea4000800007f */
[----:B--2---:R-:W-:Y:S05]  /*24510*/  @!P0 BRA `(.L_x_1665) ;  /* 0xfffffffc00f08947 */ /* 0x004fea000383ffff */
[----:B------:R-:W-:Y:S05]  /*24520*/  BRA `(.L_x_1791) ;  /* 0xffffffb800347947 */ /* 0x000fea000383ffff */
.L_x_1670:
[----:B0-----:R0:W1:Y:S02]  /*24530*/  SYNCS.PHASECHK.TRANS64.TRYWAIT P0, [R5+URZ+0x2d840], R0 ;  /* 0x02d84000050075a7 */ /* 0x001064000800017f */
[----:B-1----:R-:W-:Y:S05]  /*24540*/  @!P0 NANOSLEEP.SYNCS 0x989680 ;  /* 0x009896800000895d */ /* 0x002fea0003900000 */
[----:B------:R-:W1:Y:S02]  /*24550*/  @!P0 SYNCS.PHASECHK.TRANS64 P0, [R5+URZ+0x2d840], R0 ;  /* 0x02d84000050085a7 */ /* 0x000e64000800007f */
[----:B-1----:R-:W-:Y:S05]  /*24560*/  @!P0 BRA `(.L_x_1670) ;  /* 0xfffffffc00f08947 */ /* 0x002fea000383ffff */
[----:B------:R-:W-:Y:S05]  /*24570*/  BRA `(.L_x_1792) ;  /* 0xffffffbc00287947 */ /* 0x000fea000383ffff */
.L_x_1671:
        /* <DEDUP_REMOVED lines=8> */
.L_x_1794:
[----:B------:R-:W-:Y:S05]  /*24600*/  BSYNC B1 ;  /* 0x0000000000017941 */ /* 0x000fea0003800000 */
.L_x_1793:
        /* <DEDUP_REMOVED lines=13> */
.L_x_1795:
        /* <DEDUP_REMOVED lines=8> */
.L_x_1796:
        /* <DEDUP_REMOVED lines=14> */
.L_x_1797:
[----:B------:R-:W-:Y:S02]  /*24840*/  IMAD.MOV.U32 R13, RZ, RZ, R7 ;  /* 0x000000ffff0d7224 */ /* 0x000fe400078e0007 */
[----:B------:R-:W-:Y:S02]  /*24850*/  IMAD.MOV.U32 R12, RZ, RZ, 0x2 ;  /* 0x00000002ff0c7424 */ /* 0x000fe400078e00ff */
[----:B------:R-:W-:-:S07]  /*24860*/  IMAD.MOV.U32 R2, RZ, RZ, R14 ;  /* 0x000000ffff027224 */ /* 0x000fce00078e000e */
[----:B------:R-:W-:Y:S05]  /*24870*/  WARPSYNC.COLLECTIVE R15, `(.L_x_1798) ;  /* 0x000000000f087348 */ /* 0x000fea0003c00000 */
[----:B------:R0:W1:Y:S02]  /*24880*/  SHFL.IDX P6, R14, R13, R12, R11 ;  /* 0x0000000c0d0e7389 */ /* 0x00006400000c000b */
[----:B01----:R-:W-:Y:S01]  /*24890*/  ENDCOLLECTIVE ;  /* 0x000000000000791b */ /* 0x003fe20003800000 */
.L_x_1798:
        /* <DEDUP_REMOVED lines=13> */
.L_x_1799:
[----:B------:R-:W-:Y:S02]  /*24970*/  IMAD.MOV.U32 R13, RZ, RZ, R7 ;  /* 0x000000ffff0d7224 */ /* 0x000fe400078e0007 */
[----:B------:R-:W-:Y:S02]  /*24980*/  IMAD.MOV.U32 R12, RZ, RZ, 0x3 ;  /* 0x00000003ff0c7424 */ /* 0x000fe400078e00ff */
[----:B------:R-:W-:-:S07]  /*24990*/  IMAD.MOV.U32 R2, RZ, RZ, R14 ;  /* 0x000000ffff027224 */ /* 0x000fce00078e000e */
[----:B------:R-:W-:Y:S05]  /*249a0*/  WARPSYNC.COLLECTIVE R15, `(.L_x_1800) ;  /* 0x000000000f087348 */ /* 0x000fea0003c00000 */
[----:B------:R0:W1:Y:S02]  /*249b0*/  SHFL.IDX P6, R14, R13, R12, R11 ;  /* 0x0000000c0d0e7389 */ /* 0x00006400000c000b */
[----:B01----:R-:W-:Y:S01]  /*249c0*/  ENDCOLLECTIVE ;  /* 0x000000000000791b */ /* 0x003fe20003800000 */
.L_x_1800:
        /* <DEDUP_REMOVED lines=14> */
.L_x_1801:
[----:B------:R-:W-:Y:S01]  /*24ab0*/  IMAD.MOV.U32 R2, RZ, RZ, R14 ;  /* 0x000000ffff027224 */ /* 0x000fe200078e000e */
[----:B------:R-:W-:Y:S06]  /*24ac0*/  BRA `(.L_x_1802) ;  /* 0xffffffb800b47947 */ /* 0x000fec000383ffff */
.L_x_1676:
[----:B-1----:R1:W2:Y:S02]  /*24ad0*/  SYNCS.PHASECHK.TRANS64.TRYWAIT P0, [R5+URZ+0x2d860], R2 ;  /* 0x02d86002050075a7 */ /* 0x0022a4000800017f */
[----:B--2---:R-:W-:Y:S05]  /*24ae0*/  @!P0 NANOSLEEP.SYNCS 0x989680 ;  /* 0x009896800000895d */ /* 0x004fea0003900000 */
[----:B------:R-:W2:Y:S02]  /*24af0*/  @!P0 SYNCS.PHASECHK.TRANS64 P0, [R5+URZ+0x2d860], R2 ;  /* 0x02d86002050085a7 */ /* 0x000ea4000800007f */
[----:B--2---:R-:W-:Y:S05]  /*24b00*/  @!P0 BRA `(.L_x_1676) ;  /* 0xfffffffc00f08947 */ /* 0x004fea000383ffff */
[----:B------:R-:W-:Y:S05]  /*24b10*/  BRA `(.L_x_1803) ;  /* 0xffffffbc00187947 */ /* 0x000fea000383ffff */
.L_x_1677:
        /* <DEDUP_REMOVED lines=8> */
.L_x_1805:
[----:B------:R-:W-:Y:S05]  /*24ba0*/  BSYNC B1 ;  /* 0x0000000000017941 */ /* 0x000fea0003800000 */
.L_x_1804:
        /* <DEDUP_REMOVED lines=9> */
.L_x_1806:
[----:B------:R-:W-:Y:S02]  /*24c40*/  IMAD.MOV.U32 R13, RZ, RZ, R24 ;  /* 0x000000ffff0d7224 */ /* 0x000fe400078e0018 */
[----:B------:R-:W-:Y:S02]  /*24c50*/  IMAD.MOV.U32 R12, RZ, RZ, 0x1 ;  /* 0x00000001ff0c7424 */ /* 0x000fe400078e00ff */
[----:B------:R-:W-:-:S07]  /*24c60*/  IMAD.MOV.U32 R2, RZ, RZ, R14 ;  /* 0x000000ffff027224 */ /* 0x000fce00078e000e */
[----:B------:R-:W-:Y:S05]  /*24c70*/  WARPSYNC.COLLECTIVE R15, `(.L_x_1807) ;  /* 0x000000000f087348 */ /* 0x000fea0003c00000 */
[----:B------:R0:W1:Y:S02]  /*24c80*/  SHFL.IDX P6, R14, R13, R12, R11 ;  /* 0x0000000c0d0e7389 */ /* 0x00006400000c000b */
[----:B01----:R-:W-:Y:S01]  /*24c90*/  ENDCOLLECTIVE ;  /* 0x000000000000791b */ /* 0x003fe20003800000 */
.L_x_1807:
        /* <DEDUP_REMOVED lines=16> */
.L_x_1808:
[----:B------:R-:W-:Y:S02]  /*24da0*/  IMAD.MOV.U32 R13, RZ, RZ, R24 ;  /* 0x000000ffff0d7224 */ /* 0x000fe400078e0018 */
[----:B------:R-:W-:Y:S02]  /*24db0*/  IMAD.MOV.U32 R12, RZ, RZ, 0x2 ;  /* 0x00000002ff0c7424 */ /* 0x000fe400078e00ff */
[----:B------:R-:W-:-:S07]  /*24dc0*/  IMAD.MOV.U32 R2, RZ, RZ, R14 ;  /* 0x000000ffff027224 */ /* 0x000fce00078e000e */
[----:B------:R-:W-:Y:S05]  /*24dd0*/  WARPSYNC.COLLECTIVE R15, `(.L_x_1809) ;  /* 0x000000000f087348 */ /* 0x000fea0003c00000 */
[----:B------:R0:W1:Y:S02]  /*24de0*/  SHFL.IDX P6, R14, R13, R12, R11 ;  /* 0x0000000c0d0e7389 */ /* 0x00006400000c000b */
[----:B01----:R-:W-:Y:S01]  /*24df0*/  ENDCOLLECTIVE ;  /* 0x000000000000791b */ /* 0x003fe20003800000 */
.L_x_1809:
        /* <DEDUP_REMOVED lines=16> */
.L_x_1810:
[----:B------:R-:W-:Y:S02]  /*24f00*/  IMAD.MOV.U32 R13, RZ, RZ, R24 ;  /* 0x000000ffff0d7224 */ /* 0x000fe400078e0018 */
[----:B------:R-:W-:Y:S02]  /*24f10*/  IMAD.MOV.U32 R12, RZ, RZ, 0x3 ;  /* 0x00000003ff0c7424 */ /* 0x000fe400078e00ff */
[----:B------:R-:W-:-:S07]  /*24f20*/  IMAD.MOV.U32 R2, RZ, RZ, R14 ;  /* 0x000000ffff027224 */ /* 0x000fce00078e000e */
[----:B------:R-:W-:Y:S05]  /*24f30*/  WARPSYNC.COLLECTIVE R15, `(.L_x_1811) ;  /* 0x000000000f087348 */ /* 0x000fea0003c00000 */
[----:B------:R0:W1:Y:S02]  /*24f40*/  SHFL.IDX P6, R14, R13, R12, R11 ;  /* 0x0000000c0d0e7389 */ /* 0x00006400000c000b */
[----:B01----:R-:W-:Y:S01]  /*24f50*/  ENDCOLLECTIVE ;  /* 0x000000000000791b */ /* 0x003fe20003800000 */
.L_x_1811:
        /* <DEDUP_REMOVED lines=13> */
.L_x_1812:
        /* <DEDUP_REMOVED lines=8> */
.L_x_1685:
[----:B-1----:R1:W2:Y:S02]  /*250b0*/  SYNCS.PHASECHK.TRANS64.TRYWAIT P0, [R0+URZ+0x2d860], R3 ;  /* 0x02d86003000075a7 */ /* 0x0022a4000800017f */
[----:B--2---:R-:W-:Y:S05]  /*250c0*/  @!P0 NANOSLEEP.SYNCS 0x989680 ;  /* 0x009896800000895d */ /* 0x004fea0003900000 */
[----:B------:R-:W2:Y:S02]  /*250d0*/  @!P0 SYNCS.PHASECHK.TRANS64 P0, [R0+URZ+0x2d860], R3 ;  /* 0x02d86003000085a7 */ /* 0x000ea4000800007f */
[----:B--2---:R-:W-:Y:S05]  /*250e0*/  @!P0 BRA `(.L_x_1685) ;  /* 0xfffffffc00f08947 */ /* 0x004fea000383ffff */
[----:B------:R-:W-:Y:S05]  /*250f0*/  BRA `(.L_x_1814) ;  /* 0xffffffbc00a47947 */ /* 0x000fea000383ffff */
.L_x_1686:
[----:B------:R-:W-:Y:S01]  /*25100*/  BSSY B0, `(.L_x_1815) ;  /* 0x0000008000007945 */ /* 0x000fe20003800000 */
[----:B------:R-:W-:Y:S02]  /*25110*/  IMAD.MOV.U32 R13, RZ, RZ, R24 ;  /* 0x000000ffff0d7224 */ /* 0x000fe400078e0018 */
[----:B------:R-:W-:Y:S02]  /*25120*/  IMAD.MOV.U32 R12, RZ, RZ, RZ ;  /* 0x000000ffff0c7224 */ /* 0x000fe400078e00ff */
[----:B------:R-:W-:Y:S02]  /*25130*/  IMAD.MOV.U32 R11, RZ, RZ, 0x1c1f ;  /* 0x00001c1fff0b7424 */ /* 0x000fe400078e00ff */
[----:B------:R-:W-:-:S07]  /*25140*/  IMAD.MOV.U32 R15, RZ, RZ, -0x1 ;  /* 0xffffffffff0f7424 */ /* 0x000fce00078e00ff */
[----:B01---5:R-:W-:Y:S05]  /*25150*/  WARPSYNC.COLLECTIVE R15, `(.L_x_1816) ;  /* 0x000000000f087348 */ /* 0x023fea0003c00000 */
[----:B------:R2:W3:Y:S02]  /*25160*/  SHFL.IDX P6, R14, R13, R12, R11 ;  /* 0x0000000c0d0e7389 */ /* 0x0004e400000c000b */
[----:B0123-5:R-:W-:Y:S01]  /*25170*/  ENDCOLLECTIVE ;  /* 0x000000000000791b */ /* 0x02ffe20003800000 */
.L_x_1816:
[----:B------:R-:W-:Y:S05]  /*25180*/  BSYNC B0 ;  /* 0x0000000000007941 */ /* 0x000fea0003800000 */
.L_x_1815:
        /* <DEDUP_REMOVED lines=10> */
.L_x_1817:
        /* <DEDUP_REMOVED lines=17> */
.L_x_1818:
        /* <DEDUP_REMOVED lines=14> */
.L_x_1819:
[----:B------:R-:W-:Y:S02]  /*25420*/  IMAD.MOV.U32 R13, RZ, RZ, R24 ;  /* 0x000000ffff0d7224 */ /* 0x000fe400078e0018 */
[----:B------:R-:W-:Y:S01]  /*25430*/  IMAD.MOV.U32 R12, RZ, RZ, 0x2 ;  /* 0x00000002ff0c7424 */ /* 0x000fe200078e00ff */
[----:B------:R-:W-:-:S13]  /*25440*/  IADD3 R2, P4, R14, R5, RZ ;  /* 0x000000050e027210 */ /* 0x000fda0007f9e0ff */
[----:B------:R-:W-:Y:S05]  /*25450*/  WARPSYNC.COLLECTIVE R15, `(.L_x_1820) ;  /* 0x000000000f087348 */ /* 0x000fea0003c00000 */
[----:B------:R0:W1:Y:S02]  /*25460*/  SHFL.IDX P6, R14, R13, R12, R11 ;  /* 0x0000000c0d0e7389 */ /* 0x00006400000c000b */
[----:B01----:R-:W-:Y:S01]  /*25470*/  ENDCOLLECTIVE ;  /* 0x000000000000791b */ /* 0x003fe20003800000 */
.L_x_1820:
        /* <DEDUP_REMOVED lines=15> */
.L_x_1821:
[----:B------:R-:W-:Y:S02]  /*25570*/  IMAD.MOV.U32 R13, RZ, RZ, R24 ;  /* 0x000000ffff0d7224 */ /* 0x000fe400078e0018 */
[----:B------:R-:W-:Y:S01]  /*25580*/  IMAD.MOV.U32 R12, RZ, RZ, 0x3 ;  /* 0x00000003ff0c7424 */ /* 0x000fe200078e00ff */
[----:B------:R-:W-:-:S13]  /*25590*/  IADD3 R2, P4, R14, R5, RZ ;  /* 0x000000050e027210 */ /* 0x000fda0007f9e0ff */
[----:B------:R-:W-:Y:S05]  /*255a0*/  WARPSYNC.COLLECTIVE R15, `(.L_x_1822) ;  /* 0x000000000f087348 */ /* 0x000fea0003c00000 */
[----:B------:R0:W1:Y:S02]  /*255b0*/  SHFL.IDX P6, R14, R13, R12, R11 ;  /* 0x0000000c0d0e7389 */ /* 0x00006400000c000b */
[----:B01----:R-:W-:Y:S01]  /*255c0*/  ENDCOLLECTIVE ;  /* 0x000000000000791b */ /* 0x003fe20003800000 */
.L_x_1822:
        /* <DEDUP_REMOVED lines=14> */
.L_x_1823:
[----:B------:R-:W-:Y:S05]  /*256b0*/  BRA `(.L_x_1824) ;  /* 0xffffffbc00047947 */ /* 0x000fea000383ffff */
.L_x_1691:
[----:B------:R-:W-:Y:S01]  /*256c0*/  BSSY B0, `(.L_x_1825) ;  /* 0x0000008000007945 */ /* 0x000fe20003800000 */
[----:B------:R-:W-:Y:S02]  /*256d0*/  IMAD.MOV.U32 R13, RZ, RZ, R16 ;  /* 0x000000ffff0d7224 */ /* 0x000fe400078e0010 */
[----:B------:R-:W-:Y:S02]  /*256e0*/  IMAD.MOV.U32 R12, RZ, RZ, RZ ;  /* 0x000000ffff0c7224 */ /* 0x000fe400078e00ff */
[----:B------:R-:W-:Y:S02]  /*256f0*/  IMAD.MOV.U32 R11, RZ, RZ, 0x1f ;  /* 0x0000001fff0b7424 */ /* 0x000fe400078e00ff */
[----:B------:R-:W-:-:S07]  /*25700*/  IMAD.MOV.U32 R15, RZ, RZ, -0x1 ;  /* 0xffffffffff0f7424 */ /* 0x000fce00078e00ff */
[----:B0-2--5:R-:W-:Y:S05]  /*25710*/  WARPSYNC.COLLECTIVE R15, `(.L_x_1826) ;  /* 0x000000000f087348 */ /* 0x025fea0003c00000 */
[----:B------:R1:W3:Y:S02]  /*25720*/  SHFL.IDX P6, R14, R13, R12, R11 ;  /* 0x0000000c0d0e7389 */ /* 0x0002e400000c000b */
[----:B0123-5:R-:W-:Y:S01]  /*25730*/  ENDCOLLECTIVE ;  /* 0x000000000000791b */ /* 0x02ffe20003800000 */
.L_x_1826:
[----:B------:R-:W-:Y:S05]  /*25740*/  BSYNC B0 ;  /* 0x0000000000007941 */ /* 0x000fea0003800000 */
.L_x_1825:
        /* <DEDUP_REMOVED lines=9> */
.L_x_1827:
        /* <DEDUP_REMOVED lines=18> */
.L_x_1828:
[----:B------:R-:W-:Y:S01]  /*25900*/  IMAD.MOV.U32 R12, RZ, RZ, 0x2 ;  /* 0x00000002ff0c7424 */ /* 0x000fe200078e00ff */
[----:B------:R-:W-:-:S05]  /*25910*/  SEL R5, R14, RZ, P1 ;  /* 0x000000ff0e057207 */ /* 0x000fca0000800000 */
[----:B------:R-:W-:-:S04]  /*25920*/  IMAD.IADD R4, R2, 0x1, R5 ;  /* 0x0000000102047824 */ /* 0x000fc800078e0205 */
[----:B------:R-:W-:-:S07]  /*25930*/  IMAD.MOV.U32 R13, RZ, RZ, R4 ;  /* 0x000000ffff0d7224 */ /* 0x000fce00078e0004 */
[----:B------:R-:W-:Y:S05]  /*25940*/  WARPSYNC.COLLECTIVE R15, `(.L_x_1829) ;  /* 0x000000000f087348 */ /* 0x000fea0003c00000 */
[----:B------:R0:W1:Y:S02]  /*25950*/  SHFL.UP P6, R14, R13, R12, R11 ;  /* 0x0400000c0d0e7389 */ /* 0x00006400000c000b */
[----:B01----:R-:W-:Y:S01]  /*25960*/  ENDCOLLECTIVE ;  /* 0x000000000000791b */ /* 0x003fe20003800000 */
.L_x_1829:
[----:B------:R-:W-:Y:S01]  /*25970*/  IMAD.MOV.U32 R12, RZ, RZ, 0x4 ;  /* 0x00000004ff0c7424 */ /* 0x000fe200078e00ff */
[----:B------:R-:W-:-:S05]  /*25980*/  SEL R5, R14, RZ, P2 ;  /* 0x000000ff0e057207 */ /* 0x000fca0001000000 */
[----:B------:R-:W-:-:S04]  /*25990*/  IMAD.IADD R5, R4, 0x1, R5 ;  /* 0x0000000104057824 */ /* 0x000fc800078e0205 */
[----:B------:R-:W-:-:S07]  /*259a0*/  IMAD.MOV.U32 R13, RZ, RZ, R5 ;  /* 0x000000ffff0d7224 */ /* 0x000fce00078e0005 */
[----:B------:R-:W-:Y:S05]  /*259b0*/  WARPSYNC.COLLECTIVE R15, `(.L_x_1830) ;  /* 0x000000000f087348 */ /* 0x000fea0003c00000 */
[----:B------:R0:W1:Y:S02]  /*259c0*/  SHFL.UP P6, R14, R13, R12, R11 ;  /* 0x0400000c0d0e7389 */ /* 0x00006400000c000b */
[----:B01----:R-:W-:Y:S01]  /*259d0*/  ENDCOLLECTIVE ;  /* 0x000000000000791b */ /* 0x003fe20003800000 */
.L_x_1830:
[----:B------:R-:W-:Y:S01]  /*259e0*/  IMAD.MOV.U32 R12, RZ, RZ, 0x8 ;  /* 0x00000008ff0c7424 */ /* 0x000fe200078e00ff */
[----:B------:R-:W-:-:S05]  /*259f0*/  SEL R6, R14, RZ, P3 ;  /* 0x000000ff0e067207 */ /* 0x000fca0001800000 */
[----:B------:R-:W-:-:S04]  /*25a00*/  IMAD.IADD R6, R5, 0x1, R6 ;  /* 0x0000000105067824 */ /* 0x000fc800078e0206 */
[----:B------:R-:W-:-:S07]  /*25a10*/  IMAD.MOV.U32 R13, RZ, RZ, R6 ;  /* 0x000000ffff0d7224 */ /* 0x000fce00078e0006 */
[----:B------:R-:W-:Y:S05]  /*25a20*/  WARPSYNC.COLLECTIVE R15, `(.L_x_1831) ;  /* 0x000000000f087348 */ /* 0x000fea0003c00000 */
[----:B------:R0:W1:Y:S02]  /*25a30*/  SHFL.UP P6, R14, R13, R12, R11 ;  /* 0x0400000c0d0e7389 */ /* 0x00006400000c000b */
[----:B01----:R-:W-:Y:S01]  /*25a40*/  ENDCOLLECTIVE ;  /* 0x000000000000791b */ /* 0x003fe20003800000 */
.L_x_1831:
[----:B------:R-:W-:Y:S01]  /*25a50*/  IMAD.MOV.U32 R12, RZ, RZ, 0x10 ;  /* 0x00000010ff0c7424 */ /* 0x000fe200078e00ff */
[----:B------:R-:W-:-:S05]  /*25a60*/  SEL R3, R14, RZ, P4 ;  /* 0x000000ff0e037207 */ /* 0x000fca0002000000 */
[----:B------:R-:W-:-:S04]  /*25a70*/  IMAD.IADD R4, R6, 0x1, R3 ;  /* 0x0000000106047824 */ /* 0x000fc800078e0203 */
[----:B------:R-:W-:-:S07]  /*25a80*/  IMAD.MOV.U32 R13, RZ, RZ, R4 ;  /* 0x000000ffff0d7224 */ /* 0x000fce00078e0004 */
[----:B------:R-:W-:Y:S05]  /*25a90*/  WARPSYNC.COLLECTIVE R15, `(.L_x_1832) ;  /* 0x000000000f087348 */ /* 0x000fea0003c00000 */
[----:B------:R0:W1:Y:S02]  /*25aa0*/  SHFL.UP P6, R14, R13, R12, R11 ;  /* 0x0400000c0d0e7389 */ /* 0x00006400000c000b */
[----:B01----:R-:W-:Y:S01]  /*25ab0*/  ENDCOLLECTIVE ;  /* 0x000000000000791b */ /* 0x003fe20003800000 */
.L_x_1832:
        /* <DEDUP_REMOVED lines=8> */
.L_x_1833:
[----:B------:R-:W-:Y:S05]  /*25b40*/  BRA `(.L_x_1834) ;  /* 0xffffffbc00207947 */ /* 0x000fea000383ffff */
.L_x_1696:
[----:B------:R-:W-:Y:S01]  /*25b50*/  BSSY B0, `(.L_x_1835) ;  /* 0x0000008000007945 */ /* 0x000fe20003800000 */
[----:B-----5:R-:W-:Y:S02]  /*25b60*/  IMAD.MOV.U32 R13, RZ, RZ, R2 ;  /* 0x000000ffff0d7224 */ /* 0x020fe400078e0002 */
[----:B------:R-:W-:Y:S02]  /*25b70*/  IMAD.MOV.U32 R12, RZ, RZ, 0x1 ;  /* 0x00000001ff0c7424 */ /* 0x000fe400078e00ff */
[----:B------:R-:W-:Y:S02]  /*25b80*/  IMAD.MOV.U32 R11, RZ, RZ, RZ ;  /* 0x000000ffff0b7224 */ /* 0x000fe400078e00ff */
[----:B------:R-:W-:-:S07]  /*25b90*/  IMAD.MOV.U32 R15, RZ, RZ, -0x1 ;  /* 0xffffffffff0f7424 */ /* 0x000fce00078e00ff */
[----:B01----:R-:W-:Y:S05]  /*25ba0*/  WARPSYNC.COLLECTIVE R15, `(.L_x_1836) ;  /* 0x000000000f087348 */ /* 0x003fea0003c00000 */
[----:B------:R2:W3:Y:S02]  /*25bb0*/  SHFL.UP P6, R14, R13, R12, R11 ;  /* 0x0400000c0d0e7389 */ /* 0x0004e400000c000b */
[----:B0123--:R-:W-:Y:S01]  /*25bc0*/  ENDCOLLECTIVE ;  /* 0x000000000000791b */ /* 0x00ffe20003800000 */
.L_x_1836:
[----:B------:R-:W-:Y:S05]  /*25bd0*/  BSYNC B0 ;  /* 0x0000000000007941 */ /* 0x000fea0003800000 */
.L_x_1835:
        /* <DEDUP_REMOVED lines=8> */
.L_x_1837:
[----:B------:R-:W-:Y:S01]  /*25c60*/  IMAD.MOV.U32 R12, RZ, RZ, 0x4 ;  /* 0x00000004ff0c7424 */ /* 0x000fe200078e00ff */
[----:B------:R-:W-:-:S05]  /*25c70*/  SEL R14, R14, RZ, P2 ;  /* 0x000000ff0e0e7207 */ /* 0x000fca0001000000 */
[----:B------:R-:W-:-:S04]  /*25c80*/  IMAD.IADD R3, R13, 0x1, R14 ;  /* 0x000000010d037824 */ /* 0x000fc800078e020e */
[----:B------:R-:W-:-:S07]  /*25c90*/  IMAD.MOV.U32 R13, RZ, RZ, R3 ;  /* 0x000000ffff0d7224 */ /* 0x000fce00078e0003 */
[----:B------:R-:W-:Y:S05]  /*25ca0*/  WARPSYNC.COLLECTIVE R15, `(.L_x_1838) ;  /* 0x000000000f087348 */ /* 0x000fea0003c00000 */
[----:B------:R0:W1:Y:S02]  /*25cb0*/  SHFL.UP P6, R14, R13, R12, R11 ;  /* 0x0400000c0d0e7389 */ /* 0x00006400000c000b */
[----:B01----:R-:W-:Y:S01]  /*25cc0*/  ENDCOLLECTIVE ;  /* 0x000000000000791b */ /* 0x003fe20003800000 */
.L_x_1838:
[----:B------:R-:W-:Y:S01]  /*25cd0*/  IMAD.MOV.U32 R12, RZ, RZ, 0x8 ;  /* 0x00000008ff0c7424 */ /* 0x000fe200078e00ff */
[----:B------:R-:W-:-:S05]  /*25ce0*/  SEL R4, R14, RZ, P3 ;  /* 0x000000ff0e047207 */ /* 0x000fca0001800000 */
[----:B------:R-:W-:-:S04]  /*25cf0*/  IMAD.IADD R4, R3, 0x1, R4 ;  /* 0x0000000103047824 */ /* 0x000fc800078e0204 */
[----:B------:R-:W-:-:S07]  /*25d00*/  IMAD.MOV.U32 R13, RZ, RZ, R4 ;  /* 0x000000ffff0d7224 */ /* 0x000fce00078e0004 */
[----:B------:R-:W-:Y:S05]  /*25d10*/  WARPSYNC.COLLECTIVE R15, `(.L_x_1839) ;  /* 0x000000000f087348 */ /* 0x000fea0003c00000 */
[----:B------:R0:W1:Y:S02]  /*25d20*/  SHFL.UP P6, R14, R13, R12, R11 ;  /* 0x0400000c0d0e7389 */ /* 0x00006400000c000b */
[----:B01----:R-:W-:Y:S01]  /*25d30*/  ENDCOLLECTIVE ;  /* 0x000000000000791b */ /* 0x003fe20003800000 */
.L_x_1839:
[----:B------:R-:W-:Y:S01]  /*25d40*/  IMAD.MOV.U32 R12, RZ, RZ, 0x10 ;  /* 0x00000010ff0c7424 */ /* 0x000fe200078e00ff */
[----:B------:R-:W-:-:S05]  /*25d50*/  SEL R5, R14, RZ, P4 ;  /* 0x000000ff0e057207 */ /* 0x000fca0002000000 */
[----:B------:R-:W-:-:S04]  /*25d60*/  IMAD.IADD R5, R4, 0x1, R5 ;  /* 0x0000000104057824 */ /* 0x000fc800078e0205 */
[----:B------:R-:W-:-:S07]  /*25d70*/  IMAD.MOV.U32 R13, RZ, RZ, R5 ;  /* 0x000000ffff0d7224 */ /* 0x000fce00078e0005 */
[----:B------:R-:W-:Y:S05]  /*25d80*/  WARPSYNC.COLLECTIVE R15, `(.L_x_1840) ;  /* 0x000000000f087348 */ /* 0x000fea0003c00000 */
[----:B------:R0:W1:Y:S02]  /*25d90*/  SHFL.UP P6, R14, R13, R12, R11 ;  /* 0x0400000c0d0e7389 */ /* 0x00006400000c000b */
[----:B01----:R-:W-:Y:S01]  /*25da0*/  ENDCOLLECTIVE ;  /* 0x000000000000791b */ /* 0x003fe20003800000 */
.L_x_1840:
        /* <DEDUP_REMOVED lines=8> */
.L_x_1841:
[----:B------:R-:W-:Y:S05]  /*25e30*/  BRA `(.L_x_1842) ;  /* 0xffffffbc00007947 */ /* 0x000fea000383ffff */
.L_x_1698:
[----:B------:R-:W-:Y:S01]  /*25e40*/  BSSY B0, `(.L_x_1843) ;  /* 0x0000006000007945 */ /* 0x000fe20003800000 */
[----:B------:R-:W-:Y:S01]  /*25e50*/  PLOP3.LUT P6, PT, P6, PT, PT, 0x8, 0x0 ;  /* 0x000000000000781c */ /* 0x000fe200037ce170 */
[----:B------:R-:W-:-:S12]  /*25e60*/  IMAD.MOV.U32 R15, RZ, RZ, -0x1 ;  /* 0xffffffffff0f7424 */ /* 0x000fd800078e00ff */
[----:B0----5:R-:W-:Y:S05]  /*25e70*/  WARPSYNC.COLLECTIVE R15, `(.L_x_1844) ;  /* 0x000000000f087348 */ /* 0x021fea0003c00000 */
[----:B------:R-:W-:Y:S01]  /*25e80*/  VOTE.ANY R14, PT, P6 ;  /* 0x00000000000e7806 */ /* 0x000fe200030e0100 */
[----:B0----5:R-:W-:Y:S06]  /*25e90*/  ENDCOLLECTIVE ;  /* 0x000000000000791b */ /* 0x021fec0003800000 */
.L_x_1844:
[----:B------:R-:W-:Y:S05]  /*25ea0*/  BSYNC B0 ;  /* 0x0000000000007941 */ /* 0x000fea0003800000 */
.L_x_1843:
        /* <DEDUP_REMOVED lines=9> */
.L_x_1845:
[----:B------:R-:W-:Y:S01]  /*25f40*/  IMAD.MOV.U32 R17, RZ, RZ, R14 ;  /* 0x000000ffff117224 */ /* 0x000fe200078e000e */
[----:B------:R-:W-:Y:S06]  /*25f50*/  BRA `(.L_x_1846) ;  /* 0xffffffb800f07947 */ /* 0x000fec000383ffff */
.L_x_1700:
[----:B------:R-:W-:Y:S01]  /*25f60*/  BSSY B0, `(.L_x_1847) ;  /* 0x0000007000007945 */ /* 0x000fe20003800000 */
[----:B------:R-:W-:Y:S02]  /*25f70*/  IMAD.MOV.U32 R13, RZ, RZ, R3 ;  /* 0x000000ffff0d7224 */ /* 0x000fe400078e0003 */
[----:B------:R-:W-:Y:S02]  /*25f80*/  IMAD.MOV.U32 R11, RZ, RZ, 0x1f ;  /* 0x0000001fff0b7424 */ /* 0x000fe400078e00ff */
[----:B------:R-:W-:-:S07]  /*25f90*/  IMAD.MOV.U32 R15, RZ, RZ, -0x1 ;  /* 0xffffffffff0f7424 */ /* 0x000fce00078e00ff */
[----:B012--5:R-:W-:Y:S05]  /*25fa0*/  WARPSYNC.COLLECTIVE R15, `(.L_x_1848) ;  /* 0x000000000f087348 */ /* 0x027fea0003c00000 */
[----:B------:R3:W4:Y:S02]  /*25fb0*/  SHFL.IDX P6, R14, R13, R12, R11 ;  /* 0x0000000c0d0e7389 */ /* 0x00072400000c000b */
[----:B012345:R-:W-:Y:S01]  /*25fc0*/  ENDCOLLECTIVE ;  /* 0x000000000000791b */ /* 0x03ffe20003800000 */
.L_x_1848:
[----:B------:R-:W-:Y:S05]  /*25fd0*/  BSYNC B0 ;  /* 0x0000000000007941 */ /* 0x000fea0003800000 */
.L_x_1847:
[----:B------:R-:W-:Y:S01]  /*25fe0*/  IMAD.MOV.U32 R5, RZ, RZ, R14 ;  /* 0x000000ffff057224 */ /* 0x000fe200078e000e */
[----:B------:R-:W-:Y:S06]  /*25ff0*/  BRA `(.L_x_1699) ;  /* 0xffffffb800e47947 */ /* 0x000fec000383ffff */
.L_x_1704:
[----:B0-----:R0:W2:Y:S02]  /*26000*/  SYNCS.PHASECHK.TRANS64.TRYWAIT P0, [R5+URZ+0x2d820], R0 ;  /* 0x02d82000050075a7 */ /* 0x0010a4000800017f */
[----:B--2---:R-:W-:Y:S05]  /*26010*/  @!P0 NANOSLEEP.SYNCS 0x989680 ;  /* 0x009896800000895d */ /* 0x004fea0003900000 */
[----:B------:R-:W2:Y:S02]  /*26020*/  @!P0 SYNCS.PHASECHK.TRANS64 P0, [R5+URZ+0x2d820], R0 ;  /* 0x02d82000050085a7 */ /* 0x000ea4000800007f */
[----:B--2---:R-:W-:Y:S05]  /*26030*/  @!P0 BRA `(.L_x_1704) ;  /* 0xfffffffc00f08947 */ /* 0x004fea000383ffff */
[----:B------:R-:W-:Y:S05]  /*26040*/  BRA `(.L_x_1849) ;  /* 0xffffffc0005c7947 */ /* 0x000fea000383ffff */
.L_x_1705:
        /* <DEDUP_REMOVED lines=8> */
[----:B01-3-5:R-:W-:Y:S05]  /*260d0*/  WARPSYNC.COLLECTIVE R15, `(.L_x_1851) ;  /* 0x000000000f087348 */ /* 0x02bfea0003c00000 */
[----:B------:R2:W4:Y:S02]  /*260e0*/  SHFL.IDX P6, R14, R13, R12, R11 ;  /* 0x0000000c0d0e7389 */ /* 0x00052400000c000b */
[----:B012345:R-:W-:Y:S01]  /*260f0*/  ENDCOLLECTIVE ;  /* 0x000000000000791b */ /* 0x03ffe20003800000 */
.L_x_1851:
[----:B------:R-:W-:Y:S05]  /*26100*/  BSYNC B0 ;  /* 0x0000000000007941 */ /* 0x000fea0003800000 */
.L_x_1850:
[----:B------:R-:W-:Y:S05]  /*26110*/  BRA `(.L_x_1852) ;  /* 0xffffffc000447947 */ /* 0x000fea000383ffff */
.L_x_1706:
[----:B------:R-:W-:Y:S01]  /*26120*/  BSSY B0, `(.L_x_1853) ;  /* 0x0000006000007945 */ /* 0x000fe20003800000 */
[----:B------:R-:W-:-:S07]  /*26130*/  IMAD.MOV.U32 R15, RZ, RZ, -0x1 ;  /* 0xffffffffff0f7424 */ /* 0x000fce00078e00ff */
[----:B01-3-5:R-:W-:Y:S05]  /*26140*/  WARPSYNC.COLLECTIVE R15, `(.L_x_1854) ;  /* 0x000000000f0c7348 */ /* 0x02bfea0003c00000 */
[----:B------:R-:W-:Y:S02]  /*26150*/  ELECT P6, UR62, PT ;  /* 0x00000000003e782f */ /* 0x000fe400038c0000 */
[----:B------:R-:W-:Y:S01]  /*26160*/  MOV R14, UR62 ;  /* 0x0000003e000e7c02 */ /* 0x000fe20008000f00 */
[----:B01-3-5:R-:W-:Y:S10]  /*26170*/  ENDCOLLECTIVE ;  /* 0x000000000000791b */ /* 0x02bff40003800000 */
.L_x_1854:
[----:B------:R-:W-:Y:S05]  /*26180*/  BSYNC B0 ;  /* 0x0000000000007941 */ /* 0x000fea0003800000 */
.L_x_1853:
[----:B------:R-:W-:Y:S05]  /*26190*/  BRA `(.L_x_1855) ;  /* 0xffffffc000387947 */ /* 0x000fea000383ffff */
.L_x_1708:
[----:B0-----:R0:W2:Y:S02]  /*261a0*/  SYNCS.PHASECHK.TRANS64.TRYWAIT P1, [R3+URZ+0x2d840], R2 ;  /* 0x02d84002030075a7 */ /* 0x0010a4000802017f */
[----:B--2---:R-:W-:Y:S05]  /*261b0*/  @!P1 NANOSLEEP.SYNCS 0x989680 ;  /* 0x009896800000995d */ /* 0x004fea0003900000 */
[----:B------:R-:W2:Y:S02]  /*261c0*/  @!P1 SYNCS.PHASECHK.TRANS64 P1, [R3+URZ+0x2d840], R2 ;  /* 0x02d84002030095a7 */ /* 0x000ea4000802007f */
[----:B--2---:R-:W-:Y:S05]  /*261d0*/  @!P1 BRA `(.L_x_1708) ;  /* 0xfffffffc00f09947 */ /* 0x004fea000383ffff */
[----:B------:R-:W-:Y:S05]  /*261e0*/  BRA `(.L_x_1856) ;  /* 0xffffffc0005c7947 */ /* 0x000fea000383ffff */
.L_x_1710:
[----:B--2---:R2:W4:Y:S02]  /*261f0*/  SYNCS.PHASECHK.TRANS64.TRYWAIT P1, [R25+URZ+0x2d840], R0 ;  /* 0x02d84000190075a7 */ /* 0x004524000802017f */
[----:B----4-:R-:W-:Y:S05]  /*26200*/  @!P1 NANOSLEEP.SYNCS 0x989680 ;  /* 0x009896800000995d */ /* 0x010fea0003900000 */
[----:B------:R-:W4:Y:S02]  /*26210*/  @!P1 SYNCS.PHASECHK.TRANS64 P1, [R25+URZ+0x2d840], R0 ;  /* 0x02d84000190095a7 */ /* 0x000f24000802007f */
[----:B----4-:R-:W-:Y:S05]  /*26220*/  @!P1 BRA `(.L_x_1710) ;  /* 0xfffffffc00f09947 */ /* 0x010fea000383ffff */
[----:B------:R-:W-:Y:S05]  /*26230*/  BRA `(.L_x_1857) ;  /* 0xffffffc0006c7947 */ /* 0x000fea000383ffff */
.L_x_1712:
[----:B----4-:R4:W0:Y:S02]  /*26240*/  SYNCS.PHASECHK.TRANS64.TRYWAIT P1, [R3+URZ+0x2d860], R2 ;  /* 0x02d86002030075a7 */ /* 0x010824000802017f */
[----:B0-----:R-:W-:Y:S05]  /*26250*/  @!P1 NANOSLEEP.SYNCS 0x989680 ;  /* 0x009896800000995d */ /* 0x001fea0003900000 */
[----:B------:R-:W0:Y:S02]  /*26260*/  @!P1 SYNCS.PHASECHK.TRANS64 P1, [R3+URZ+0x2d860], R2 ;  /* 0x02d86002030095a7 */ /* 0x000e24000802007f */
[----:B0-----:R-:W-:Y:S05]  /*26270*/  @!P1 BRA `(.L_x_1712) ;  /* 0xfffffffc00f09947 */ /* 0x001fea000383ffff */
[----:B------:R-:W-:Y:S05]  /*26280*/  BRA `(.L_x_1858) ;  /* 0xffffffc000687947 */ /* 0x000fea000383ffff */
.L_x_1859:
        /* <DEDUP_REMOVED lines=15> */
.L_x_2733:


//--------------------- .text._ZN7cutlass13device_kernelIN5flash11enable_sm90INS1_16FlashAttnFwdSm90INS1_25CollectiveMainloopFwdSm90ILi2EN4cute5tupleIJNS5_1CILi1EEES8_S8_EEENS6_IJNS7_ILi192EEENS7_ILi128EEENS7_ILi96EEEEEELi96ENS_6half_tEfNS_4arch4Sm90ELb1ELb0ELb0ELb0ELb1ELb0ELb0ELb0ELb1ELb1ELb0ELb0EEENS1_21CollectiveEpilogueFwdINS6_IJSA_SC_SB_EEES9_SE_SG_Li384ELb0ELb1ELb0ELb0EEENS1_30DynamicPersistentTileSchedulerILi384ELi128ELb0ELb1ELb1EEEEEEEEEvNT_6ParamsE --------------------------
	.section	.text._ZN7cutlass13device_kernelIN5flash11enable_sm90INS1_16FlashAttnFwdSm90INS1_25CollectiveMainloopFwdSm90ILi2EN4cute5tupleIJNS5_1CILi1EEES8_S8_EEENS6_IJNS7_ILi192EEENS7_ILi128EEENS7_ILi96EEEEEELi96ENS_6half_tEfNS_4arch4Sm90ELb1ELb0ELb0ELb0ELb1ELb0ELb0ELb0ELb1ELb1ELb0ELb0EEENS1_21CollectiveEpilogueFwdINS6_IJSA_SC_SB_EEES9_SE_SG_Li384ELb0ELb1ELb0ELb0EEENS1_30DynamicPersistentTileSchedulerILi384ELi128ELb0ELb1ELb1EEEEEEEEEvNT_6ParamsE,"ax",@progbits
	.align	128
.text._ZN7cutlass13device_kernelIN5flash11enable_sm90INS1_16FlashAttnFwdSm90INS1_25CollectiveMainloopFwdSm90ILi2EN4cute5tupleIJNS5_1CILi1EEES8_S8_EEENS6_IJNS7_ILi192EEENS7_ILi128EEENS7_ILi96EEEEEELi96ENS_6half_tEfNS_4arch4Sm90ELb1ELb0ELb0ELb0ELb1ELb0ELb0ELb0ELb1ELb1ELb0ELb0EEENS1_21CollectiveEpilogueFwdINS6_IJSA_SC_SB_EEES9_SE_SG_Li384ELb0ELb1ELb0ELb0EEENS1_30DynamicPersistentTileSchedulerILi384ELi128ELb0ELb1ELb1EEEEEEEEEvNT_6ParamsE:
        .type           _ZN7cutlass13device_kernelIN5flash11enable_sm90INS1_16FlashAttnFwdSm90INS1_25CollectiveMainloopFwdSm90ILi2EN4cute5tupleIJNS5_1CILi1EEES8_S8_EEENS6_IJNS7_ILi192EEENS7_ILi128EEENS7_ILi96EEEEEELi96ENS_6half_tEfNS_4arch4Sm90ELb1ELb0ELb0ELb0ELb1ELb0ELb0ELb0ELb1ELb1ELb0ELb0EEENS1_21CollectiveEpilogueFwdINS6_IJSA_SC_SB_EEES9_SE_SG_Li384ELb0ELb1ELb0ELb0EEENS1_30DynamicPersistentTileSchedulerILi384ELi128ELb0ELb1ELb1EEEEEEEEEvNT_6ParamsE,@function
        .size           _ZN7cutlass13device_kernelIN5flash11enable_sm90INS1_16FlashAttnFwdSm90INS1_25CollectiveMainloopFwdSm90ILi2EN4cute5tupleIJNS5_1CILi1EEES8_S8_EEENS6_IJNS7_ILi192EEENS7_ILi128EEENS7_ILi96EEEEEELi96ENS_6half_tEfNS_4arch4Sm90ELb1ELb0ELb0ELb0ELb1ELb0ELb0ELb0ELb1ELb1ELb0ELb0EEENS1_21CollectiveEpilogueFwdINS6_IJSA_SC_SB_EEES9_SE_SG_Li384ELb0ELb1ELb0ELb0EEENS1_30DynamicPersistentTileSchedulerILi384ELi128ELb0ELb1ELb1EEEEEEEEEvNT_6ParamsE,(.L_x_2734 - _ZN7cutlass13device_kernelIN5flash11enable_sm90INS1_16FlashAttnFwdSm90INS1_25CollectiveMainloopFwdSm90ILi2EN4cute5tupleIJNS5_1CILi1EEES8_S8_EEENS6_IJNS7_ILi192EEENS7_ILi128EEENS7_ILi96EEEEEELi96ENS_6half_tEfNS_4arch4Sm90ELb1ELb0ELb0ELb0ELb1ELb0ELb0ELb0ELb1ELb1ELb0ELb0EEENS1_21CollectiveEpilogueFwdINS6_IJSA_SC_SB_EEES9_SE_SG_Li384ELb0ELb1ELb0ELb0EEENS1_30DynamicPersistentTileSchedulerILi384ELi128ELb0ELb1ELb1EEEEEEEEEvNT_6ParamsE)
        .other          _ZN7cutlass13device_kernelIN5flash11enable_sm90INS1_16FlashAttnFwdSm90INS1_25CollectiveMainloopFwdSm90ILi2EN4cute5tupleIJNS5_1CILi1EEES8_S8_EEENS6_IJNS7_ILi192EEENS7_ILi128EEENS7_ILi96EEEEEELi96ENS_6half_tEfNS_4arch4Sm90ELb1ELb0ELb0ELb0ELb1ELb0ELb0ELb0ELb1ELb1ELb0ELb0EEENS1_21CollectiveEpilogueFwdINS6_IJSA_SC_SB_EEES9_SE_SG_Li384ELb0ELb1ELb0ELb0EEENS1_30DynamicPersistentTileSchedulerILi384ELi128ELb0ELb1ELb1EEEEEEEEEvNT_6ParamsE,@"STO_CUDA_ENTRY STV_DEFAULT"
_ZN7cutlass13device_kernelIN5flash11enable_sm90INS1_16FlashAttnFwdSm90INS1_25CollectiveMainloopFwdSm90ILi2EN4cute5tupleIJNS5_1CILi1EEES8_S8_EEENS6_IJNS7_ILi192EEENS7_ILi128EEENS7_ILi96EEEEEELi96ENS_6half_tEfNS_4arch4Sm90ELb1ELb0ELb0ELb0ELb1ELb0ELb0ELb0ELb1ELb1ELb0ELb0EEENS1_21CollectiveEpilogueFwdINS6_IJSA_SC_SB_EEES9_SE_SG_Li384ELb0ELb1ELb0ELb0EEENS1_30DynamicPersistentTileSchedulerILi384ELi128ELb0ELb1ELb1EEEEEEEEEvNT_6ParamsE:
        /* <DEDUP_REMOVED lines=45> */
.L_x_1860:
        /* <DEDUP_REMOVED lines=22> */
.L_x_1861:
        /* <DEDUP_REMOVED lines=18> */
.L_x_1862:
        /* <DEDUP_REMOVED lines=22> */
.L_x_1863:
        /* <DEDUP_REMOVED lines=23> */
.L_x_1864:
        /* <DEDUP_REMOVED lines=8> */
.L_x_1866:
        /* <DEDUP_REMOVED lines=28> */
[----:B------:R-:W-:Y:S01]  /*0a60*/  IMAD.IADD R5, R148, 0x1, -R5 ;  /* 0x0000000194057824 */ /* 0x000fe200078e0a05 */
[----:B------:R-:W-:Y:S02]  /*0a70*/  LEA.HI R2, R0, R7, RZ, 0x1 ;  /* 0x0000000700027211 */ /* 0x000fe400078f08ff */
[----:B------:R-:W-:Y:S01]  /*0a80*/  LEA.HI R4, R3, R148, RZ, 0x5 ;  /* 0x0000009403047211 */ /* 0x000fe200078f28ff */
        /* <DEDUP_REMOVED lines=9> */
[----:B------:R-:W-:Y:S01]  /*0b20*/  SHF.R.S32.HI R9, RZ, 0x1f, R142 ;  /* 0x0000001fff097819 */ /* 0x000fe2000001148e */
[----:B------:R-:W-:Y:S01]  /*0b30*/  IMAD R10, R4, 0x10, R5 ;  /* 0x00000010040a7824 */ /* 0x000fe200078e0205 */
[----:B------:R-:W-:Y:S01]  /*0b40*/  LEA.HI R3, R3, R148, RZ, 0x2 ;  /* 0x0000009403037211 */ /* 0x000fe200078f10ff */
[----:B------:R-:W-:Y:S01]  /*0b50*/  IMAD.IADD R2, R5, 0x1, -R2 ;  /* 0x0000000105027824 */ /* 0x000fe200078e0a02 */
[----:B------:R-:W-:Y:S01]  /*0b60*/  LEA.HI R6, R9, R142, RZ, 0x2 ;  /* 0x0000008e09067211 */ /* 0x000fe200078f10ff */
[----:B------:R-:W-:Y:S01]  /*0b70*/  IMAD.SHL.U32 R7, R7, 0x8, RZ ;  /* 0x0000000807077824 */ /* 0x000fe200078e00ff */
[----:B------:R-:W-:-:S02]  /*0b80*/  LOP3.LUT R0, R0, 0x7ffffe00, RZ, 0xc0, !PT ;  /* 0x7ffffe0000007812 */ /* 0x000fc400078ec0ff */
[C---:B------:R-:W-:Y:S01]  /*0b90*/  R2P PR, R2.reuse, 0x6 ;  /* 0x0000000602007804 */ /* 0x040fe20000000000 */
[----:B------:R-:W-:Y:S01]  /*0ba0*/  IMAD.SHL.U32 R2, R2, 0x40, RZ ;  /* 0x0000004002027824 */ /* 0x000fe200078e00ff */
[--C-:B------:R-:W-:Y:S01]  /*0bb0*/  SHF.R.S32.HI R8, RZ, 0x2, R6.reuse ;  /* 0x00000002ff087819 */ /* 0x100fe20000011406 */
[----:B------:R-:W-:Y:S01]  /*0bc0*/  IMAD.U32 R145, R10, 0x20, R7 ;  /* 0x000000200a917824 */ /* 0x000fe200078e0007 */
[----:B------:R-:W-:Y:S01]  /*0bd0*/  SHF.R.S32.HI R11, RZ, 0x1f, R6 ;  /* 0x0000001fff0b7819 */ /* 0x000fe20000011406 */
[----:B------:R-:W-:Y:S01]  /*0be0*/  IMAD R0, R4, 0x400, R0 ;  /* 0x0000040004007824 */ /* 0x000fe200078e0200 */
[----:B------:R-:W-:Y:S02]  /*0bf0*/  LOP3.LUT R2, R2, 0x1c0, RZ, 0xc0, !PT ;  /* 0x000001c002027812 */ /* 0x000fe400078ec0ff */
[----:B------:R-:W-:Y:S02]  /*0c00*/  SHF.R.S32.HI R143, RZ, 0x7, R143 ;  /* 0x00000007ff8f7819 */ /* 0x000fe4000001148f */
[----:B------:R-:W-:-:S02]  /*0c10*/  LOP3.LUT R7, R2, 0x8, R7, 0xf8, !PT ;  /* 0x0000000802077812 */ /* 0x000fc400078ef807 */
[----:B------:R-:W-:Y:S01]  /*0c20*/  SHF.R.U32.HI R2, RZ, 0x3, R2 ;  /* 0x00000003ff027819 */ /* 0x000fe20000011602 */
[----:B------:R-:W-:Y:S01]  /*0c30*/  IMAD.HI R4, R143, 0x55555556, RZ ;  /* 0x555555568f047827 */ /* 0x000fe200078e02ff */
[----:B------:R-:W-:Y:S02]  /*0c40*/  LOP3.LUT R5, R3, 0xfffffffc, RZ, 0xc0, !PT ;  /* 0xfffffffc03057812 */ /* 0x000fe400078ec0ff */
[----:B------:R-:W-:Y:S02]  /*0c50*/  LOP3.LUT R7, R7, R2, RZ, 0x3c, !PT ;  /* 0x0000000207077212 */ /* 0x000fe400078e3cff */
[----:B------:R-:W-:Y:S01]  /*0c60*/  LEA.HI R11, R11, R8, RZ, 0x3 ;  /* 0x000000080b0b7211 */ /* 0x000fe200078f18ff */
[----:B------:R-:W-:Y:S01]  /*0c70*/  IMAD.IADD R140, R148, 0x1, -R5 ;  /* 0x00000001948c7824 */ /* 0x000fe200078e0a05 */
[----:B------:R-:W-:Y:S01]  /*0c80*/  LEA.HI R9, R9, R142, RZ, 0x5 ;  /* 0x0000008e09097211 */ /* 0x000fe200078f28ff */
[----:B------:R-:W-:Y:S01]  /*0c90*/  IMAD.IADD R0, R0, 0x1, R7 ;  /* 0x0000000100007824 */ /* 0x000fe200078e0207 */
[----:B------:R-:W-:Y:S01]  /*0ca0*/  LOP3.LUT R11, R11, 0xfffffff8, RZ, 0xc0, !PT ;  /* 0xfffffff80b0b7812 */ /* 0x000fe200078ec0ff */
[----:B------:R-:W-:Y:S01]  /*0cb0*/  IMAD.SHL.U32 R137, R140, 0x8, RZ ;  /* 0x000000088c897824 */ /* 0x000fe200078e00ff */
[----:B------:R-:W-:-:S02]  /*0cc0*/  LEA.HI R4, R4, R4, RZ, 0x1 ;  /* 0x0000000404047211 */ /* 0x000fc400078f08ff */
[----:B------:R-:W-:Y:S01]  /*0cd0*/  SHF.R.S32.HI R9, RZ, 0x5, R9 ;  /* 0x00000005ff097819 */ /* 0x000fe20000011409 */
[----:B------:R-:W-:Y:S01]  /*0ce0*/  IMAD.IADD R8, R8, 0x1, -R11 ;  /* 0x0000000108087824 */ /* 0x000fe200078e0a0b */
[----:B------:R-:W-:Y:S01]  /*0cf0*/  LEA.HI R2, R140, R140, RZ, 0x1 ;  /* 0x0000008c8c027211 */ /* 0x000fe200078f08ff */
[----:B------:R-:W-:Y:S01]  /*0d00*/  IMAD R4, R4, -0x3, R143 ;  /* 0xfffffffd04047824 */ /* 0x000fe200078e028f */
[----:B------:R-:W-:Y:S01]  /*0d10*/  LEA R16, R0, UR40, 0x1 ;  /* 0x0000002800107c11 */ /* 0x000fe2000f8e08ff */
[----:B------:R-:W-:Y:S01]  /*0d20*/  IMAD R9, R9, 0x10, R8 ;  /* 0x0000001009097824 */ /* 0x000fe200078e0208 */
[----:B------:R-:W-:Y:S01]  /*0d30*/  SHF.R.S32.HI R141, RZ, 0x2, R3 ;  /* 0x00000002ff8d7819 */ /* 0x000fe20000011403 */
[----:B------:R-:W-:Y:S01]  /*0d40*/  VIADD R138, R137, 0x20 ;  /* 0x00000020898a7836 */ /* 0x000fe20000000000 */
[----:B------:R-:W-:Y:S01]  /*0d50*/  LOP3.LUT R3, R2, 0x1ffffffe, RZ, 0xc0, !PT ;  /* 0x1ffffffe02037812 */ /* 0x000fe200078ec0ff */
[----:B------:R-:W-:Y:S01]  /*0d60*/  VIADD R18, R16, 0x21800 ;  /* 0x0002180010127836 */ /* 0x000fe20000000000 */
[----:B------:R-:W-:Y:S01]  /*0d70*/  SEL R17, R17, 0xffffffc0, !P2 ;  /* 0xffffffc011117807 */ /* 0x000fe20005000000 */
[----:B------:R-:W-:Y:S01]  /*0d80*/  VIADD R139, R137, 0x40 ;  /* 0x00000040898b7836 */ /* 0x000fe20000000000 */
[----:B------:R-:W-:Y:S01]  /*0d90*/  LOP3.LUT R23, R6, 0x7ffffffc, RZ, 0xc0, !PT ;  /* 0x7ffffffc06177812 */ /* 0x000fe200078ec0ff */
        /* <DEDUP_REMOVED lines=11> */
.L_x_1915:
        /* <DEDUP_REMOVED lines=21> */
.L_x_1867:
[----:B------:R-:W-:Y:S01]  /*0fa0*/  ULDC UR7, c[0x0][0xc54] ;  /* 0x0003150000077ab9 */ /* 0x000fe20000000800 */
[----:B------:R-:W-:Y:S01]  /*0fb0*/  UMOV UR6, UR9 ;  /* 0x0000000900067c82 */ /* 0x000fe20008000000 */
[----:B------:R-:W-:-:S11]  /*0fc0*/  UISETP.NE.AND UP0, UPT, UR7, 0x1, UPT ;  /* 0x000000010700788c */ /* 0x000fd6000bf05270 */
[----:B------:R-:W-:Y:S02]  /*0fd0*/  @UP0 ULDC.64 UR10, c[0x0][0xc58] ;  /* 0x00031600000a0ab9 */ /* 0x000fe40000000a00 */
[----:B------:R-:W-:-:S04]  /*0fe0*/  UIMAD.WIDE.U32 UR4, UR9, UR10, URZ ;  /* 0x0000000a090472a5 */ /* 0x000fc8000f8e003f */
[----:B------:R-:W-:-:S04]  /*0ff0*/  @UP0 USHF.R.U32.HI UR6, URZ, UR11, UR5 ;  /* 0x0000000b3f060299 */ /* 0x000fc80008011605 */
[----:B------:R-:W-:-:S12]  /*1000*/  UIMAD UR4, UR6, UR7, URZ ;  /* 0x00000007060472a4 */ /* 0x000fd8000f8e023f */
.L_x_1868:
[----:B------:R-:W-:Y:S01]  /*1010*/  ULDC.64 UR10, c[0x0][0x418] ;  /* 0x00010600000a7ab9 */ /* 0x000fe20000000a00 */
[----:B------:R-:W-:Y:S01]  /*1020*/  ULOP3.LUT UR6, URZ, UR6, URZ, 0x33, !UPT ;  /* 0x000000063f067292 */ /* 0x000fe2000f8e333f */
[----:B------:R-:W-:Y:S01]  /*1030*/  PLOP3.LUT P0, PT, PT, PT, PT, 0x80, 0x0 ;  /* 0x000000000000781c */ /* 0x000fe20003f0f070 */
[----:B------:R-:W-:Y:S01]  /*1040*/  UISETP.NE.U32.AND UP0, UPT, UR10, URZ, UPT ;  /* 0x0000003f0a00728c */ /* 0x000fe2000bf05070 */
[----:B------:R-:W-:Y:S01]  /*1050*/  IMAD.MOV.U32 R38, RZ, RZ, RZ ;  /* 0x000000ffff267224 */ /* 0x000fe200078e00ff */
[----:B------:R-:W-:Y:S01]  /*1060*/  ULDC UR5, c[0x0][0xc3c] ;  /* 0x00030f0000057ab9 */ /* 0x000fe20000000800 */
[----:B------:R-:W-:Y:S01]  /*1070*/  UIADD3 UR4, UR9, -UR4, URZ ;  /* 0x8000000409047290 */ /* 0x000fe2000fffe03f */
[----:B------:R-:W-:Y:S01]  /*1080*/  IMAD.MOV.U32 R0, RZ, RZ, RZ ;  /* 0x000000ffff007224 */ /* 0x000fe200078e00ff */
[----:B------:R-:W-:Y:S01]  /*1090*/  UISETP.NE.AND.EX UP0, UPT, UR11, URZ, UPT, UP0 ;  /* 0x0000003f0b00728c */ /* 0x000fe2000bf05300 */
[----:B------:R-:W-:Y:S01]  /*10a0*/  IMAD.MOV.U32 R46, RZ, RZ, RZ ;  /* 0x000000ffff2e7224 */ /* 0x000fe200078e00ff */
[----:B------:R-:W-:Y:S01]  /*10b0*/  UIADD3 UR6, UR6, UR5, URZ ;  /* 0x0000000506067290 */ /* 0x000fe2000fffe03f */
[----:B------:R-:W-:Y:S01]  /*10c0*/  CS2R R34, SRZ ;  /* 0x0000000000227805 */ /* 0x000fe2000001ff00 */
[----:B------:R-:W-:Y:S01]  /*10d0*/  ULDC UR11, c[0x0][0x448] ;  /* 0x00011200000b7ab9 */ /* 0x000fe20000000800 */
[----:B------:R-:W-:Y:S01]  /*10e0*/  ULDC UR10, c[0x0][0xc54] ;  /* 0x00031500000a7ab9 */ /* 0x000fe20000000800 */
[----:B------:R-:W-:Y:S01]  /*10f0*/  UISETP.NE.AND UP2, UPT, UR11, 0x1, UPT ;  /* 0x000000010b00788c */ /* 0x000fe2000bf45270 */
[----:B------:R-:W-:Y:S01]  /*1100*/  IMAD.MOV.U32 R133, RZ, RZ, RZ ;  /* 0x000000ffff857224 */ /* 0x000fe200078e00ff */
[----:B------:R-:W-:Y:S01]  /*1110*/  UIMAD UR39, UR6, 0xc0, URZ ;  /* 0x000000c0062778a4 */ /* 0x000fe2000f8e023f */
[----:B------:R-:W-:Y:S01]  /*1120*/  IMAD.MOV.U32 R42, RZ, RZ, RZ ;  /* 0x000000ffff2a7224 */ /* 0x000fe200078e00ff */
[----:B------:R-:W-:Y:S01]  /*1130*/  UIMAD UR10, UR8, UR10, UR4 ;  /* 0x0000000a080a72a4 */ /* 0x000fe2000f8e0204 */
[----:B------:R-:W-:Y:S01]  /*1140*/  CS2R R32, SRZ ;  /* 0x0000000000207805 */ /* 0x000fe2000001ff00 */
[----:B------:R-:W-:Y:S01]  /*1150*/  UIADD3 UR6, UR39, 0xbf, URZ ;  /* 0x000000bf27067890 */ /* 0x000fe2000fffe03f */
[----:B------:R-:W-:Y:S01]  /*1160*/  IMAD.MOV.U32 R129, RZ, RZ, RZ ;  /* 0x000000ffff817224 */ /* 0x000fe200078e00ff */
[----:B------:R-:W-:Y:S01]  /*1170*/  ULDC UR48, c[0x0][0x424] ;  /* 0x0001090000307ab9 */ /* 0x000fe20000000800 */
[----:B------:R-:W-:Y:S01]  /*1180*/  ULDC UR7, c[0x0][0x288] ;  /* 0x0000a20000077ab9 */ /* 0x000fe20000000800 */
[----:B------:R-:W-:Y:S01]  /*1190*/  USEL UR48, UR48, 0x1, UP0 ;  /* 0x0000000130307887 */ /* 0x000fe20008000000 */
[----:B------:R-:W-:Y:S01]  /*11a0*/  IMAD.MOV.U32 R44, RZ, RZ, RZ ;  /* 0x000000ffff2c7224 */ /* 0x000fe200078e00ff */
[----:B------:R-:W-:Y:S01]  /*11b0*/  @UP2 ULDC UR4, c[0x0][0x44c] ;  /* 0x0001130000042ab9 */ /* 0x000fe20000000800 */
[----:B------:R-:W-:Y:S01]  /*11c0*/  UIADD3 UR7, -UR7, 0x80, URZ ;  /* 0x0000008007077890 */ /* 0x000fe2000fffe13f */
[----:B------:R-:W-:Y:S01]  /*11d0*/  CS2R R26, SRZ ;  /* 0x00000000001a7805 */ /* 0x000fe2000001ff00 */
[----:B------:R-:W-:Y:S01]  /*11e0*/  UIMAD.WIDE.U32 UR4, UR6, UR4, URZ ;  /* 0x00000004060472a5 */ /* 0x000fe2000f8e003f */
[----:B------:R-:W-:Y:S01]  /*11f0*/  IMAD.MOV.U32 R125, RZ, RZ, RZ ;  /* 0x000000ffff7d7224 */ /* 0x000fe200078e00ff */
[----:B------:R-:W-:Y:S01]  /*1200*/  ULDC UR9, c[0x0][0x2f0] ;  /* 0x0000bc0000097ab9 */ /* 0x000fe20000000800 */
[----:B------:R-:W-:Y:S01]  /*1210*/  @UP2 ULDC UR11, c[0x0][0x450] ;  /* 0x00011400000b2ab9 */ /* 0x000fe20000000800 */
[----:B------:R-:W-:Y:S01]  /*1220*/  UIMAD UR7, UR48, UR9, UR7 ;  /* 0x00000009300772a4 */ /* 0x000fe2000f8e0207 */
[----:B------:R-:W-:Y:S01]  /*1230*/  CS2R R122, SRZ ;  /* 0x00000000007a7805 */ /* 0x000fe2000001ff00 */
[----:B------:R-:W-:Y:S01]  /*1240*/  @UP2 USHF.R.U32.HI UR6, URZ, UR11, UR5 ;  /* 0x0000000b3f062299 */ /* 0x000fe20008011605 */
[----:B------:R-:W-:Y:S01]  /*1250*/  CS2R R120, SRZ ;  /* 0x0000000000787805 */ /* 0x000fe2000001ff00 */
[----:B------:R-:W-:Y:S01]  /*1260*/  UIMAD UR4, UR48, UR9, 0x7f ;  /* 0x0000007f300474a4 */ /* 0x000fe2000f8e0209 */
[----:B------:R-:W-:Y:S01]  /*1270*/  CS2R R118, SRZ ;  /* 0x0000000000767805 */ /* 0x000fe2000001ff00 */
[----:B------:R-:W-:Y:S01]  /*1280*/  UIADD3 UR6, UR7, UR6, URZ ;  /* 0x0000000607067290 */ /* 0x000fe2000fffe03f */
[----:B------:R-:W-:Y:S01]  /*1290*/  CS2R R116, SRZ ;  /* 0x0000000000747805 */ /* 0x000fe2000001ff00 */
[----:B------:R-:W-:Y:S01]  /*12a0*/  USHF.R.S32.HI UR5, URZ, 0x1f, UR4 ;  /* 0x0000001f3f057899 */ /* 0x000fe20008011404 */
[----:B------:R-:W-:Y:S01]  /*12b0*/  CS2R R114, SRZ ;  /* 0x0000000000727805 */ /* 0x000fe2000001ff00 */
[----:B------:R-:W-:Y:S01]  /*12c0*/  USHF.R.S32.HI UR7, URZ, 0x1f, UR6 ;  /* 0x0000001f3f077899 */ /* 0x000fe20008011406 */
[----:B------:R-:W-:Y:S01]  /*12d0*/  CS2R R112, SRZ ;  /* 0x0000000000707805 */ /* 0x000fe2000001ff00 */
[----:B------:R-:W-:Y:S01]  /*12e0*/  ULEA.HI UR5, UR5, UR4, URZ, 0x7 ;  /* 0x0000000405057291 */ /* 0x000fe2000f8f383f */
[----:B------:R-:W-:Y:S01]  /*12f0*/  CS2R R110, SRZ ;  /* 0x00000000006e7805 */ /* 0x000fe2000001ff00 */
[----:B------:R-:W-:Y:S01]  /*1300*/  ULEA.HI UR7, UR7, UR6, URZ, 0x7 ;  /* 0x0000000607077291 */ /* 0x000fe2000f8f383f */
[----:B------:R-:W-:Y:S01]  /*1310*/  CS2R R108, SRZ ;  /* 0x00000000006c7805 */ /* 0x000fe2000001ff00 */
[----:B------:R-:W-:Y:S01]  /*1320*/  USHF.R.S32.HI UR53, URZ, 0x7, UR5 ;  /* 0x000000073f357899 */ /* 0x000fe20008011405 */
[----:B------:R-:W-:Y:S01]  /*1330*/  CS2R R106, SRZ ;  /* 0x00000000006a7805 */ /* 0x000fe2000001ff00 */
[----:B------:R-:W-:Y:S01]  /*1340*/  USHF.R.S32.HI UR7, URZ, 0x7, UR7 ;  /* 0x000000073f077899 */ /* 0x000fe20008011407 */
[----:B------:R-:W-:Y:S01]  /*1350*/  CS2R R104, SRZ ;  /* 0x0000000000687805 */ /* 0x000fe2000001ff00 */
[----:B------:R-:W-:Y:S01]  /*1360*/  ULDC UR38, c[0x0][0xc48] ;  /* 0x0003120000267ab9 */ /* 0x000fe20000000800 */
[----:B------:R-:W-:Y:S01]  /*1370*/  UMOV UR43, UR10 ;  /* 0x0000000a002b7c82 */ /* 0x000fe20008000000 */
[----:B------:R-:W-:Y:S01]  /*1380*/  UISETP.LT.AND UP0, UPT, UR53, UR7, UPT ;  /* 0x000000073500728c */ /* 0x000fe2000bf01270 */
[----:B------:R-:W-:Y:S01]  /*1390*/  CS2R R102, SRZ ;  /* 0x0000000000667805 */ /* 0x000fe2000001ff00 */
[----:B------:R-:W-:Y:S01]  /*13a0*/  UISETP.NE.AND UP1, UPT, UR38, 0x1, UPT ;  /* 0x000000012600788c */ /* 0x000fe2000bf25270 */
[----:B------:R-:W-:Y:S01]  /*13b0*/  CS2R R100, SRZ ;  /* 0x0000000000647805 */ /* 0x000fe2000001ff00 */
[----:B------:R-:W-:Y:S01]  /*13c0*/  USEL UR53, UR53, UR7, UP0 ;  /* 0x0000000735357287 */ /* 0x000fe20008000000 */
[----:B------:R-:W-:Y:S01]  /*13d0*/  CS2R R98, SRZ ;  /* 0x0000000000627805 */ /* 0x000fe2000001ff00 */
[----:B------:R-:W-:Y:S01]  /*13e0*/  UP2UR UR49, UPR, URZ, 0x4 ;  /* 0x000000043f317883 */ /* 0x000fe20008000000 */
[----:B------:R-:W-:Y:S01]  /*13f0*/  CS2R R96, SRZ ;  /* 0x0000000000607805 */ /* 0x000fe2000001ff00 */
[----:B------:R-:W-:Y:S01]  /*1400*/  UISETP.GE.AND UP0, UPT, UR53, 0x1, UPT ;  /* 0x000000013500788c */ /* 0x000fe2000bf06270 */
[----:B------:R-:W-:Y:S01]  /*1410*/  IMAD.MOV.U32 R48, RZ, RZ, RZ ;  /* 0x000000ffff307224 */ /* 0x000fe200078e00ff */
[----:B------:R-:W-:Y:S01]  /*1420*/  CS2R R6, SRZ ;  /* 0x0000000000067805 */ /* 0x000fe2000001ff00 */
[----:B------:R-:W-:Y:S01]  /*1430*/  IMAD.MOV.U32 R93, RZ, RZ, RZ ;  /* 0x000000ffff5d7224 */ /* 0x000fe200078e00ff */
[----:B------:R-:W-:Y:S01]  /*1440*/  CS2R R90, SRZ ;  /* 0x00000000005a7805 */ /* 0x000fe2000001ff00 */
[----:B------:R-:W-:Y:S01]  /*1450*/  @UP1 ULDC UR8, c[0x0][0xc4c] ;  /* 0x0003130000081ab9 */ /* 0x000fe20000000800 */
[----:B------:R-:W-:Y:S01]  /*1460*/  PLOP3.LUT P1, PT, PT, PT, UP0, 0x80, 0x0 ;  /* 0x000000000000781c */ /* 0x000fe20003f2f008 */
[----:B------:R-:W-:Y:S01]  /*1470*/  UIMAD.WIDE.U32 UR4, UR10, UR8, URZ ;  /* 0x000000080a0472a5 */ /* 0x000fe2000f8e003f */
[----:B------:R-:W-:Y:S01]  /*1480*/  CS2R R88, SRZ ;  /* 0x0000000000587805 */ /* 0x000fe2000001ff00 */
[----:B------:R-:W-:-:S02]  /*1490*/  @UP1 ULDC UR6, c[0x0][0xc50] ;  /* 0x0003140000061ab9 */ /* 0x000fc40000000800 */
[----:B------:R-:W-:-:S04]  /*14a0*/  @UP1 USHF.R.U32.HI UR43, URZ, UR6, UR5 ;  /* 0x000000063f2b1299 */ /* 0x000fc80008011605 */
[----:B------:R-:W-:-:S04]  /*14b0*/  UIADD3 UR4, -UR43, URZ, URZ ;  /* 0x0000003f2b047290 */ /* 0x000fc8000fffe13f */
[----:B------:R-:W-:Y:S01]  /*14c0*/  UIMAD UR38, UR38, UR4, UR10 ;  /* 0x00000004262672a4 */ /* 0x000fe2000f8e020a */
[----:B------:R-:W-:Y:S11]  /*14d0*/  @!P1 BRA `(.L_x_1869) ;  /* 0x0000007c00009947 */ /* 0x000ff60003800000 */
[----:B------:R-:W0:Y:S01]  /*14e0*/  SHFL.IDX PT, R0, R143, RZ, 0x1f ;  /* 0x00001fff8f007589 */ /* 0x000e2200000e0000 */
[----:B------:R-:W-:-:S04]  /*14f0*/  UIADD3 UR6, UR40, 0x21800, URZ ;  /* 0x0002180028067890 */ /* 0x000fc8000fffe03f */
[----:B------:R-:W-:-:S06]  /*1500*/  ULOP3.LUT UP0, URZ, UR6, 0x3ff, URZ, 0xc0, !UPT ;  /* 0x000003ff063f7892 */ /* 0x000fcc000f80c03f */
[----:B------:R-:W-:Y:S02]  /*1510*/  PLOP3.LUT P0, PT, PT, PT, UP0, 0x80, 0x0 ;  /* 0x000000000000781c */ /* 0x000fe40003f0f008 */
[----:B0-----:R-:W-:-:S13]  /*1520*/  R2UR UR37, R0 ;  /* 0x00000000002572ca */ /* 0x001fda00000e0000 */
[----:B------:R-:W-:-:S04]  /*1530*/  UIMAD.WIDE UR4, UR37, 0x55555556, URZ ;  /* 0x55555556250478a5 */ /* 0x000fc8000f8e023f */
[----:B------:R-:W-:-:S04]  /*1540*/  ULEA.HI UR5, UR5, UR5, URZ, 0x1 ;  /* 0x0000000505057291 */ /* 0x000fc8000f8f083f */
[----:B------:R-:W-:-:S04]  /*1550*/  UIMAD UR5, UR5, -0x3, UR37 ;  /* 0xfffffffd050578a4 */ /* 0x000fc8000f8e0225 */
[----:B------:R-:W-:Y:S02]  /*1560*/  ULEA UR4, UR5, UR40, 0xc ;  /* 0x0000002805047291 */ /* 0x000fe4000f8e603f */
[----:B------:R-:W-:Y:S02]  /*1570*/  ULEA UR5, UR5, UR6, 0xd ;  /* 0x0000000605057291 */ /* 0x000fe4000f8e683f */
[----:B------:R-:W-:Y:S02]  /*1580*/  UIADD3 UR4, UR4, 0xc400, URZ ;  /* 0x0000c40004047890 */ /* 0x000fe4000fffe03f */
[----:B------:R-:W-:Y:S02]  /*1590*/  USHF.R.U32.HI UR5, URZ, 0x4, UR5 ;  /* 0x000000043f057899 */ /* 0x000fe40008011605 */
[----:B------:R-:W-:Y:S02]  /*15a0*/  USHF.R.U32.HI UR4, URZ, 0x4, UR4 ;  /* 0x000000043f047899 */ /* 0x000fe40008011604 */
[----:B------:R-:W-:-:S02]  /*15b0*/  ULOP3.LUT UR36, UR5, 0x3fff, URZ, 0xc0, !UPT ;  /* 0x00003fff05247892 */ /* 0x000fc4000f8ec03f */
[----:B------:R-:W-:Y:S01]  /*15c0*/  ULOP3.LUT UR52, UR4, 0x3fff, URZ, 0xc0, !UPT ;  /* 0x00003fff04347892 */ /* 0x000fe2000f8ec03f */
[----:B------:R-:W-:Y:S11]  /*15d0*/  @!P0 BRA `(.L_x_1870) ;  /* 0x0000000000408947 */ /* 0x000ff60003800000 */
        /* <DEDUP_REMOVED lines=16> */
.L_x_1870:
        /* <DEDUP_REMOVED lines=9> */
.L_x_1979:
[----:B------:R-:W-:Y:S05]  /*1770*/  @!P0 BRA `(.L_x_1872) ;  /* 0x0000000000048947 */ /* 0x000fea0003800000 */
[----:B------:R-:W-:Y:S01]  /*1780*/  BPT.TRAP 0x1 ;  /* 0x000000040000795c */ /* 0x000fe20000300000 */
.L_x_1872:
[----:B0-----:R-:W-:Y:S02]  /*1790*/  IMAD.U32 R0, RZ, RZ, UR44 ;  /* 0x0000002cff007e24 */ /* 0x001fe4000f8e00ff */
[----:B------:R-:W-:-:S03]  /*17a0*/  IMAD.U32 R3, RZ, RZ, UR45 ;  /* 0x0000002dff037e24 */ /* 0x000fc6000f8e00ff */
[----:B------:R-:W-:Y:S02]  /*17b0*/  LEA R0, R0, UR40, 0x3 ;  /* 0x0000002800007c11 */ /* 0x000fe4000f8e18ff */
[----:B------:R-:W-:-:S04]  /*17c0*/  SHF.L.U32 R3, R3, 0x1f, RZ ;  /* 0x0000001f03037819 */ /* 0x000fc800000006ff */
[----:B------:R0:W1:Y:S01]  /*17d0*/  SYNCS.PHASECHK.TRANS64.TRYWAIT P1, [R0+URZ+0x2d830], R3 ;  /* 0x02d83003000075a7 */ /* 0x000062000802017f */
[----:B------:R-:W-:Y:S05]  /*17e0*/  @!P0 BRA `(.L_x_1873) ;  /* 0x0000000000048947 */ /* 0x000fea0003800000 */
[----:B------:R-:W-:Y:S01]  /*17f0*/  BPT.TRAP 0x1 ;  /* 0x000000040000795c */ /* 0x000fe20000300000 */
.L_x_1873:
[----:B-1----:R-:W-:Y:S05]  /*1800*/  @P1 BRA `(.L_x_1874) ;  /* 0x0000000000081947 */ /* 0x002fea0003800000 */
[----:B------:R-:W1:Y:S02]  /*1810*/  SYNCS.PHASECHK.TRANS64.TRYWAIT P1, [R0+URZ+0x2d830], R3 ;  /* 0x02d83003000075a7 */ /* 0x000e64000802017f */
[----:B-1----:R-:W-:Y:S05]  /*1820*/  @!P1 BRA `(.L_x_1875) ;  /* 0x000000d000c49947 */ /* 0x002fea0003800000 */
.L_x_1874:
        /* <DEDUP_REMOVED lines=49> */
.L_x_1876:
[----:B------:R-:W-:Y:S01]  /*1b40*/  UISETP.NE.AND UP0, UPT, UR49, URZ, UPT ;  /* 0x0000003f3100728c */ /* 0x000fe2000bf05270 */
[----:B------:R-:W-:Y:S01]  /*1b50*/  VIADD R7, R136, UR39 ;  /* 0x0000002788077c36 */ /* 0x000fe20008000000 */
[----:B------:R-:W-:Y:S01]  /*1b60*/  ULDC UR11, c[0x0][0x2f0] ;  /* 0x0000bc00000b7ab9 */ /* 0x000fe20000000800 */
[----:B------:R-:W-:Y:S01]  /*1b70*/  ULDC UR14, c[0x0][0x288] ;  /* 0x0000a200000e7ab9 */ /* 0x000fe20000000800 */
[----:B------:R-:W-:Y:S01]  /*1b80*/  IMAD.U32 R5, RZ, RZ, UR11 ;  /* 0x0000000bff057e24 */ /* 0x000fe2000f8e00ff */
[----:B------:R-:W-:Y:S01]  /*1b90*/  ULDC UR33, c[0x0][0x988] ;  /* 0x0002620000217ab9 */ /* 0x000fe20000000800 */
[----:B------:R-:W-:Y:S01]  /*1ba0*/  PLOP3.LUT P1, PT, PT, PT, UP0, 0x80, 0x0 ;  /* 0x000000000000781c */ /* 0x000fe20003f2f008 */
[----:B------:R-:W-:Y:S01]  /*1bb0*/  UMOV UR10, UR39 ;  /* 0x00000027000a7c82 */ /* 0x000fe20008000000 */
[----:B------:R-:W-:Y:S02]  /*1bc0*/  PLOP3.LUT P2, PT, PT, PT, UP0, 0x80, 0x0 ;  /* 0x000000000000781c */ /* 0x000fe40003f4f008 */
[----:B------:R-:W-:-:S02]  /*1bd0*/  CS2R R134, SRZ ;  /* 0x0000000000867805 */ /* 0x000fc4000001ff00 */
[----:B------:R-:W-:Y:S01]  /*1be0*/  CS2R R132, SRZ ;  /* 0x0000000000847805 */ /* 0x000fe2000001ff00 */
[----:B------:R-:W-:Y:S01]  /*1bf0*/  @UP0 ULDC UR6, c[0x0][0x44c] ;  /* 0x0001130000060ab9 */ /* 0x000fe20000000800 */
[----:B------:R-:W-:Y:S01]  /*1c00*/  @UP0 ULDC UR15, c[0x0][0x450] ;  /* 0x00011400000f0ab9 */ /* 0x000fe20000000800 */
[----:B------:R-:W-:Y:S02]  /*1c10*/  CS2R R130, SRZ ;  /* 0x0000000000827805 */ /* 0x000fe4000001ff00 */
[----:B------:R-:W-:Y:S02]  /*1c20*/  CS2R R128, SRZ ;  /* 0x0000000000807805 */ /* 0x000fe4000001ff00 */
[----:B------:R-:W-:Y:S02]  /*1c30*/  CS2R R126, SRZ ;  /* 0x00000000007e7805 */ /* 0x000fe4000001ff00 */
[----:B------:R-:W-:Y:S02]  /*1c40*/  CS2R R124, SRZ ;  /* 0x00000000007c7805 */ /* 0x000fe4000001ff00 */
[----:B------:R-:W-:-:S02]  /*1c50*/  CS2R R122, SRZ ;  /* 0x00000000007a7805 */ /* 0x000fc4000001ff00 */
[----:B------:R-:W-:Y:S01]  /*1c60*/  CS2R R120, SRZ ;  /* 0x0000000000787805 */ /* 0x000fe2000001ff00 */
[----:B------:R-:W-:Y:S01]  /*1c70*/  @P1 IMAD.HI.U32 R2, R7, UR6, RZ ;  /* 0x0000000607021c27 */ /* 0x000fe2000f8e00ff */
[----:B------:R-:W-:Y:S01]  /*1c80*/  @UP0 ULDC UR6, c[0x0][0x450] ;  /* 0x0001140000060ab9 */ /* 0x000fe20000000800 */
[----:B------:R-:W-:Y:S02]  /*1c90*/  CS2R R118, SRZ ;  /* 0x0000000000767805 */ /* 0x000fe4000001ff00 */
[----:B------:R-:W-:Y:S02]  /*1ca0*/  CS2R R116, SRZ ;  /* 0x0000000000747805 */ /* 0x000fe4000001ff00 */
[----:B------:R-:W-:Y:S02]  /*1cb0*/  CS2R R114, SRZ ;  /* 0x0000000000727805 */ /* 0x000fe4000001ff00 */
[----:B------:R-:W-:Y:S01]  /*1cc0*/  @P2 SHF.R.U32.HI R7, RZ, UR6, R2 ;  /* 0x00000006ff072c19 */ /* 0x000fe20008011602 */
[----:B------:R-:W-:Y:S01]  /*1cd0*/  UMOV UR6, 0xffffff80 ;  /* 0xffffff8000067882 */ /* 0x000fe20000000000 */
[----:B------:R-:W-:Y:S01]  /*1ce0*/  CS2R R112, SRZ ;  /* 0x0000000000707805 */ /* 0x000fe2000001ff00 */
[----:B------:R-:W-:Y:S01]  /*1cf0*/  UIMAD UR6, UR53, UR6, 0x80 ;  /* 0x00000080350674a4 */ /* 0x000fe2000f8e0206 */
[----:B------:R-:W-:Y:S01]  /*1d00*/  CS2R R110, SRZ ;  /* 0x00000000006e7805 */ /* 0x000fe2000001ff00 */
[----:B01----:R-:W0:Y:S01]  /*1d10*/  SHFL.IDX PT, R3, R7, 0x1, 0x1c1f ;  /* 0x003c1f0007037f89 */ /* 0x003e2200000e0000 */
[----:B------:R-:W-:Y:S01]  /*1d20*/  UIADD3 UR53, UR53, -0x2, URZ ;  /* 0xfffffffe35357890 */ /* 0x000fe2000fffe03f */
[----:B------:R-:W-:Y:S01]  /*1d30*/  CS2R R108, SRZ ;  /* 0x00000000006c7805 */ /* 0x000fe2000001ff00 */
[----:B------:R-:W-:Y:S01]  /*1d40*/  UIADD3 UR7, UR6, 0x1, URZ ;  /* 0x0000000106077890 */ /* 0x000fe2000fffe03f */
[----:B------:R-:W1:Y:S01]  /*1d50*/  SHFL.IDX PT, R7, R7, RZ, 0x1c1f ;  /* 0x001c1fff07077589 */ /* 0x000e6200000e0000 */
[----:B------:R-:W-:Y:S01]  /*1d60*/  UIMAD UR6, UR48, UR11, UR6 ;  /* 0x0000000b300672a4 */ /* 0x000fe2000f8e0206 */
[----:B------:R-:W-:Y:S01]  /*1d70*/  CS2R R106, SRZ ;  /* 0x00000000006a7805 */ /* 0x000fe2000001ff00 */
[----:B------:R-:W-:Y:S01]  /*1d80*/  UIMAD UR11, UR48, UR11, -UR14 ;  /* 0x0000000b300b72a4 */ /* 0x000fe2000f8e0a0e */
[----:B------:R-:W-:Y:S01]  /*1d90*/  CS2R R104, SRZ ;  /* 0x0000000000687805 */ /* 0x000fe2000001ff00 */
[----:B------:R-:W-:Y:S01]  /*1da0*/  IMAD.U32 R2, RZ, RZ, UR7 ;  /* 0x00000007ff027e24 */ /* 0x000fe2000f8e00ff */
[----:B------:R-:W-:Y:S01]  /*1db0*/  CS2R R102, SRZ ;  /* 0x0000000000667805 */ /* 0x000fe2000001ff00 */
[----:B------:R-:W-:Y:S01]  /*1dc0*/  IMAD.U32 R4, RZ, RZ, UR6 ;  /* 0x00000006ff047e24 */ /* 0x000fe2000f8e00ff */
[----:B------:R-:W-:Y:S01]  /*1dd0*/  R2UR UR6, R0 ;  /* 0x00000000000672ca */ /* 0x000fe200000e0000 */
[C---:B------:R-:W-:Y:S01]  /*1de0*/  IMAD R2, R23.reuse, -0x2, R2 ;  /* 0xfffffffe17027824 */ /* 0x040fe200078e0202 */
[----:B------:R-:W-:Y:S01]  /*1df0*/  CS2R R100, SRZ ;  /* 0x0000000000647805 */ /* 0x000fe2000001ff00 */
[----:B------:R-:W-:Y:S01]  /*1e00*/  IMAD R21, R23, -0x2, R4 ;  /* 0xfffffffe17157824 */ /* 0x000fe200078e0204 */
[----:B------:R-:W-:Y:S01]  /*1e10*/  CS2R R98, SRZ ;  /* 0x0000000000627805 */ /* 0x000fe2000001ff00 */
[----:B------:R-:W-:Y:S01]  /*1e20*/  IMAD R2, R5, UR48, R2 ;  /* 0x0000003005027c24 */ /* 0x000fe2000f8e0202 */
[----:B------:R-:W-:-:S04]  /*1e30*/  CS2R R96, SRZ ;  /* 0x0000000000607805 */ /* 0x000fc8000001ff00 */
[----:B0-----:R-:W-:Y:S01]  /*1e40*/  IADD3 R4, R3, -UR14, R2 ;  /* 0x8000000e03047c10 */ /* 0x001fe2000fffe002 */
[----:B------:R-:W-:Y:S02]  /*1e50*/  VIADD R2, R2, -UR14 ;  /* 0x8000000e02027c36 */ /* 0x000fe40008000000 */
[----:B------:R-:W-:Y:S01]  /*1e60*/  UIADD3 UR6, UR6, 0x2d840, URZ ;  /* 0x0002d84006067890 */ /* 0x000fe2000fffe03f */
[----:B------:R-:W-:Y:S02]  /*1e70*/  VIMNMX R3, R21, R4, PT ;  /* 0x0000000415037248 */ /* 0x000fe40003fe0100 */
[----:B-1----:R-:W-:Y:S01]  /*1e80*/  VIADDMNMX R21, R7, R2, R21, PT ;  /* 0x0000000207157246 */ /* 0x002fe20003800115 */
[----:B------:R-:W-:Y:S01]  /*1e90*/  UPRMT UR6, UR41, 0x654, UR6 ;  /* 0x0000065429067896 */ /* 0x000fe20008000006 */
[C---:B------:R-:W-:Y:S02]  /*1ea0*/  ISETP.GT.AND P1, PT, R3.reuse, RZ, PT ;  /* 0x000000ff0300720c */ /* 0x040fe40003f24270 */
[----:B------:R-:W-:-:S02]  /*1eb0*/  ISETP.GT.AND P2, PT, R3, 0x1, PT ;  /* 0x000000010300780c */ /* 0x000fc40003f44270 */
[----:B------:R-:W-:Y:S02]  /*1ec0*/  ISETP.GT.AND P3, PT, R3, 0x8, PT ;  /* 0x000000080300780c */ /* 0x000fe40003f64270 */
[----:B------:R-:W-:Y:S02]  /*1ed0*/  FSEL R90, R26, -INF , P1 ;  /* 0xff8000001a5a7808 */ /* 0x000fe40000800000 */
[----:B------:R-:W-:Y:S01]  /*1ee0*/  FSEL R88, R27, -INF , P2 ;  /* 0xff8000001b587808 */ /* 0x000fe20001000000 */
[----:B------:R-:W-:Y:S01]  /*1ef0*/  SYNCS.ARRIVE.TRANS64.RED.A1T0 RZ, [UR6], RZ ;  /* 0x000000ffffff79a7 */ /* 0x000fe20008100406 */
[----:B------:R-:W-:Y:S01]  /*1f00*/  ISETP.GT.AND P1, PT, R3, 0x9, PT ;  /* 0x000000090300780c */ /* 0x000fe20003f24270 */
[----:B------:R-:W-:Y:S01]  /*1f10*/  @UP0 ULDC UR6, c[0x0][0x44c] ;  /* 0x0001130000060ab9 */ /* 0x000fe20000000800 */
[----:B------:R-:W-:Y:S01]  /*1f20*/  FSEL R30, R30, -INF , P3 ;  /* 0xff8000001e1e7808 */ /* 0x000fe20001800000 */
[----:B------:R-:W-:Y:S01]  /*1f30*/  UIMAD.WIDE.U32 UR6, UR39, UR6, URZ ;  /* 0x00000006270672a5 */ /* 0x000fe2000f8e003f */
[----:B------:R-:W-:-:S02]  /*1f40*/  FMNMX.FTZ R5, R90, R88, !PT ;  /* 0x000000585a057209 */ /* 0x000fc40007810000 */
[----:B------:R-:W-:Y:S01]  /*1f50*/  ISETP.GT.AND P2, PT, R3, 0x10, PT ;  /* 0x000000100300780c */ /* 0x000fe20003f44270 */
[----:B------:R-:W-:Y:S01]  /*1f60*/  @UP0 USHF.R.U32.HI UR10, URZ, UR15, UR7 ;  /* 0x0000000f3f0a0299 */ /* 0x000fe20008011607 */
[----:B------:R-:W-:Y:S02]  /*1f70*/  FSEL R6, R31, -INF , P1 ;  /* 0xff8000001f067808 */ /* 0x000fe40000800000 */
[----:B------:R-:W-:Y:S01]  /*1f80*/  FMNMX.FTZ R5, R30, R5, !PT ;  /* 0x000000051e057209 */ /* 0x000fe20007810000 */
[----:B------:R-:W-:Y:S01]  /*1f90*/  UIADD3 UR11, UR11, UR10, URZ ;  /* 0x0000000a0b0b7290 */ /* 0x000fe2000fffe03f */
[----:B------:R-:W-:Y:S02]  /*1fa0*/  ISETP.GT.AND P1, PT, R3, 0x11, PT ;  /* 0x000000110300780c */ /* 0x000fe40003f24270 */
[----:B------:R-:W-:Y:S01]  /*1fb0*/  FSEL R34, R34, -INF , P2 ;  /* 0xff80000022227808 */ /* 0x000fe20001000000 */
[----:B------:R-:W-:Y:S01]  /*1fc0*/  USHF.R.S32.HI UR6, URZ, 0x1f, UR11 ;  /* 0x0000001f3f067899 */ /* 0x000fe2000801140b */
[----:B------:R-:W-:-:S02]  /*1fd0*/  FMNMX.FTZ R5, R6, R5, !PT ;  /* 0x0000000506057209 */ /* 0x000fc40007810000 */
[----:B------:R-:W-:Y:S01]  /*1fe0*/  ISETP.GT.AND P2, PT, R3, 0x18, PT ;  /* 0x000000180300780c */ /* 0x000fe20003f44270 */
[----:B------:R-:W-:Y:S01]  /*1ff0*/  ULEA.HI UR6, UR6, UR11, URZ, 0x7 ;  /* 0x0000000b06067291 */ /* 0x000fe2000f8f383f */
[----:B------:R-:W-:Y:S02]  /*2000*/  FSEL R8, R35, -INF , P1 ;  /* 0xff80000023087808 */ /* 0x000fe40000800000 */
[----:B------:R-:W-:Y:S01]  /*2010*/  FMNMX.FTZ R5, R34, R5, !PT ;  /* 0x0000000522057209 */ /* 0x000fe20007810000 */
[----:B------:R-:W-:Y:S01]  /*2020*/  USHF.R.S32.HI UR6, URZ, 0x7, UR6 ;  /* 0x000000073f067899 */ /* 0x000fe20008011406 */
[----:B------:R-:W-:Y:S02]  /*2030*/  ISETP.GT.AND P1, PT, R3, 0x19, PT ;  /* 0x000000190300780c */ /* 0x000fe40003f24270 */
[----:B------:R-:W-:Y:S01]  /*2040*/  FSEL R38, R38, -INF , P2 ;  /* 0xff80000026267808 */ /* 0x000fe20001000000 */
[----:B------:R-:W-:Y:S01]  /*2050*/  UISETP.LT.AND UP0, UPT, URZ, UR6, UPT ;  /* 0x000000063f00728c */ /* 0x000fe2000bf01270 */
[----:B------:R-:W-:-:S02]  /*2060*/  FMNMX.FTZ R5, R8, R5, !PT ;  /* 0x0000000508057209 */ /* 0x000fc40007810000 */
[----:B------:R-:W-:Y:S01]  /*2070*/  ISETP.GT.AND P2, PT, R3, 0x20, PT ;  /* 0x000000200300780c */ /* 0x000fe20003f44270 */
[----:B------:R-:W-:Y:S01]  /*2080*/  USEL UR35, URZ, UR6, !UP0 ;  /* 0x000000063f237287 */ /* 0x000fe2000c000000 */
[----:B------:R-:W-:Y:S02]  /*2090*/  FSEL R10, R39, -INF , P1 ;  /* 0xff800000270a7808 */ /* 0x000fe40000800000 */
[----:B------:R-:W-:Y:S01]  /*20a0*/  FMNMX.FTZ R5, R38, R5, !PT ;  /* 0x0000000526057209 */ /* 0x000fe20007810000 */
[----:B------:R-:W-:Y:S01]  /*20b0*/  UISETP.GE.AND UP0, UPT, UR53, UR35, UPT ;  /* 0x000000233500728c */ /* 0x000fe2000bf06270 */
[----:B------:R-:W-:Y:S02]  /*20c0*/  ISETP.GT.AND P1, PT, R3, 0x21, PT ;  /* 0x000000210300780c */ /* 0x000fe40003f24270 */
[----:B------:R-:W-:Y:S02]  /*20d0*/  FSEL R42, R42, -INF , P2 ;  /* 0xff8000002a2a7808 */ /* 0x000fe40001000000 */
[----:B------:R-:W-:-:S02]  /*20e0*/  FMNMX.FTZ R5, R10, R5, !PT ;  /* 0x000000050a057209 */ /* 0x000fc40007810000 */
[----:B------:R-:W-:Y:S02]  /*20f0*/  ISETP.GT.AND P2, PT, R3, 0x28, PT ;  /* 0x000000280300780c */ /* 0x000fe40003f44270 */
[----:B------:R-:W-:Y:S02]  /*2100*/  FSEL R26, R43, -INF , P1 ;  /* 0xff8000002b1a7808 */ /* 0x000fe40000800000 */
[----:B------:R-:W-:Y:S02]  /*2110*/  FMNMX.FTZ R5, R42, R5, !PT ;  /* 0x000000052a057209 */ /* 0x000fe40007810000 */
        /* <DEDUP_REMOVED lines=63> */
[----:B------:R-:W-:Y:S02]  /*2510*/  FSEL R87, R87, -INF , P1 ;  /* 0xff80000057577808 */ /* 0x000fe40000800000 */
[----:B------:R-:W-:Y:S02]  /*2520*/  FMNMX.FTZ R92, R86, R3, !PT ;  /* 0x00000003565c7209 */ /* 0x000fe40007810000 */
[----:B------:R-:W-:Y:S02]  /*2530*/  ISETP.GT.AND P2, PT, R21, 0x1, PT ;  /* 0x000000011500780c */ /* 0x000fe40003f44270 */
[----:B------:R-:W-:Y:S02]  /*2540*/  FMNMX.FTZ R92, R87, R92, !PT ;  /* 0x0000005c575c7209 */ /* 0x000fe40007810000 */
[----:B------:R-:W-:Y:S02]  /*2550*/  ISETP.GT.AND P3, PT, R21, 0x8, PT ;  /* 0x000000081500780c */ /* 0x000fe40003f64270 */
[----:B------:R-:W-:Y:S01]  /*2560*/  FSEL R25, R25, -INF , P2 ;  /* 0xff80000019197808 */ /* 0x000fe20001000000 */
[----:B------:R-:W0:Y:S01]  /*2570*/  SHFL.BFLY PT, R3, R92, 0x2, 0x1f ;  /* 0x0c401f005c037f89 */ /* 0x000e2200000e0000 */
[----:B------:R-:W-:-:S02]  /*2580*/  FSEL R28, R28, -INF , P3 ;  /* 0xff8000001c1c7808 */ /* 0x000fc40001800000 */
[----:B------:R-:W-:-:S04]  /*2590*/  ISETP.GT.AND P2, PT, R21, 0x10, PT ;  /* 0x000000101500780c */ /* 0x000fc80003f44270 */
[----:B------:R-:W-:Y:S02]  /*25a0*/  FSEL R32, R32, -INF , P2 ;  /* 0xff80000020207808 */ /* 0x000fe40001000000 */
[----:B------:R-:W-:-:S04]  /*25b0*/  ISETP.GT.AND P2, PT, R21, 0x18, PT ;  /* 0x000000181500780c */ /* 0x000fc80003f44270 */
[----:B------:R-:W-:Y:S02]  /*25c0*/  FSEL R36, R36, -INF , P2 ;  /* 0xff80000024247808 */ /* 0x000fe40001000000 */
[----:B------:R-:W-:-:S04]  /*25d0*/  ISETP.GT.AND P2, PT, R21, 0x20, PT ;  /* 0x000000201500780c */ /* 0x000fc80003f44270 */
[----:B------:R-:W-:Y:S02]  /*25e0*/  FSEL R40, R40, -INF , P2 ;  /* 0xff80000028287808 */ /* 0x000fe40001000000 */
[C---:B------:R-:W-:Y:S02]  /*25f0*/  ISETP.GT.AND P2, PT, R21.reuse, 0x28, PT ;  /* 0x000000281500780c */ /* 0x040fe40003f44270 */
[----:B0-----:R-:W-:Y:S02]  /*2600*/  FMNMX.FTZ R11, R92, R3, !PT ;  /* 0x000000035c0b7209 */ /* 0x001fe40007810000 */
[----:B------:R-:W-:Y:S02]  /*2610*/  CS2R R92, SRZ ;  /* 0x00000000005c7805 */ /* 0x000fe4000001ff00 */
[----:B------:R-:W-:Y:S02]  /*2620*/  FSEL R44, R44, -INF , P2 ;  /* 0xff8000002c2c7808 */ /* 0x000fe40001000000 */
[----:B------:R-:W-:Y:S01]  /*2630*/  ISETP.GT.AND P2, PT, R21, 0x30, PT ;  /* 0x000000301500780c */ /* 0x000fe20003f44270 */
[----:B------:R-:W0:Y:S03]  /*2640*/  SHFL.BFLY PT, R94, R11, 0x1, 0x1f ;  /* 0x0c201f000b5e7f89 */ /* 0x000e2600000e0000 */
[----:B------:R-:W-:-:S02]  /*2650*/  FSEL R48, R48, -INF , P2 ;  /* 0xff80000030307808 */ /* 0x000fc40001000000 */
[----:B------:R-:W-:-:S04]  /*2660*/  ISETP.GT.AND P2, PT, R21, 0x38, PT ;  /* 0x000000381500780c */ /* 0x000fc80003f44270 */
[----:B------:R-:W-:Y:S02]  /*2670*/  FSEL R52, R52, -INF , P2 ;  /* 0xff80000034347808 */ /* 0x000fe40001000000 */
[----:B------:R-:W-:-:S04]  /*2680*/  ISETP.GT.AND P2, PT, R21, 0x40, PT ;  /* 0x000000401500780c */ /* 0x000fc80003f44270 */
[----:B------:R-:W-:Y:S02]  /*2690*/  FSEL R56, R56, -INF , P2 ;  /* 0xff80000038387808 */ /* 0x000fe40001000000 */
[----:B------:R-:W-:-:S04]  /*26a0*/  ISETP.GT.AND P2, PT, R21, 0x48, PT ;  /* 0x000000481500780c */ /* 0x000fc80003f44270 */
[----:B------:R-:W-:Y:S02]  /*26b0*/  FSEL R60, R60, -INF , P2 ;  /* 0xff8000003c3c7808 */ /* 0x000fe40001000000 */
[----:B------:R-:W-:Y:S02]  /*26c0*/  ISETP.GT.AND P2, PT, R21, 0x50, PT ;  /* 0x000000501500780c */ /* 0x000fe40003f44270 */
[----:B0-----:R-:W-:Y:S02]  /*26d0*/  FMNMX.FTZ R3, R11, R94, !PT ;  /* 0x0000005e0b037209 */ /* 0x001fe40007810000 */
[----:B------:R-:W-:Y:S02]  /*26e0*/  CS2R R94, SRZ ;  /* 0x00000000005e7805 */ /* 0x000fe4000001ff00 */
[----:B------:R-:W-:Y:S02]  /*26f0*/  FSEL R64, R64, -INF , P2 ;  /* 0xff80000040407808 */ /* 0x000fe40001000000 */
[C---:B------:R-:W-:Y:S01]  /*2700*/  FSETP.NEU.FTZ.AND P1, PT, R3.reuse, -INF , PT ;  /* 0xff8000000300780b */ /* 0x040fe20003f3d000 */
[----:B------:R-:W-:Y:S01]  /*2710*/  FMUL.FTZ R5, R3, UR33 ;  /* 0x0000002103057c20 */ /* 0x000fe20008410000 */
[----:B------:R-:W-:-:S04]  /*2720*/  ISETP.GT.AND P2, PT, R21, 0x58, PT ;  /* 0x000000581500780c */ /* 0x000fc80003f44270 */
[----:B------:R-:W-:Y:S02]  /*2730*/  FSEL R5, R5, RZ, P1 ;  /* 0x000000ff05057208 */ /* 0x000fe40000800000 */
[C---:B------:R-:W-:Y:S02]  /*2740*/  ISETP.GT.AND P1, PT, R21.reuse, RZ, PT ;  /* 0x000000ff1500720c */ /* 0x040fe40003f24270 */
[----:B------:R-:W-:Y:S01]  /*2750*/  FSEL R68, R68, -INF , P2 ;  /* 0xff80000044447808 */ /* 0x000fe20001000000 */
[--C-:B------:R-:W-:Y:S01]  /*2760*/  FFMA.FTZ R11, R30, UR33, -R5.reuse ;  /* 0x000000211e0b7c23 */ /* 0x100fe20008010805 */
[----:B------:R-:W-:Y:S01]  /*2770*/  FSEL R24, R24, -INF , P1 ;  /* 0xff80000018187808 */ /* 0x000fe20000800000 */
[--C-:B------:R-:W-:Y:S01]  /*2780*/  FFMA.FTZ R35, R20, UR33, -R5.reuse ;  /* 0x0000002114237c23 */ /* 0x100fe20008010805 */
[----:B------:R-:W-:Y:S01]  /*2790*/  ISETP.GT.AND P1, PT, R21, 0x9, PT ;  /* 0x000000091500780c */ /* 0x000fe20003f24270 */
[--C-:B------:R-:W-:Y:S01]  /*27a0*/  FFMA.FTZ R13, R34, UR33, -R5.reuse ;  /* 0x00000021220d7c23 */ /* 0x100fe20008010805 */
[----:B------:R-:W-:Y:S01]  /*27b0*/  FMNMX.FTZ R7, R24, R25, !PT ;  /* 0x0000001918077209 */ /* 0x000fe20007810000 */
[--C-:B------:R-:W-:Y:S01]  /*27c0*/  FFMA.FTZ R50, R50, UR33, -R5.reuse ;  /* 0x0000002132327c23 */ /* 0x100fe20008010805 */
[----:B------:R-:W-:Y:S01]  /*27d0*/  FSEL R29, R29, -INF , P1 ;  /* 0xff8000001d1d7808 */ /* 0x000fe20000800000 */
[--C-:B------:R-:W-:Y:S01]  /*27e0*/  FFMA.FTZ R47, R67, UR33, -R5.reuse ;  /* 0x00000021432f7c23 */ /* 0x100fe20008010805 */
[----:B------:R-:W-:Y:S01]  /*27f0*/  FMNMX.FTZ R30, R28, R7, !PT ;  /* 0x000000071c1e7209 */ /* 0x000fe20007810000 */
        /* <DEDUP_REMOVED lines=24> */
[----:B------:R-:W-:Y:S01]  /*2980*/  FFMA.FTZ R62, R83, UR33, -R5 ;  /* 0x00000021533e7c23 */ /* 0x000fe20008010805 */
[----:B------:R-:W-:Y:S01]  /*2990*/  ISETP.GT.AND P1, PT, R21, 0x29, PT ;  /* 0x000000291500780c */ /* 0x000fe20003f24270 */
[----:B------:R-:W-:Y:S01]  /*29a0*/  MUFU.EX2 R9, R9 ;  /* 0x0000000900097308 */ /* 0x000fe20000000800 */
[----:B------:R-:W-:-:S02]  /*29b0*/  FMNMX.FTZ R7, R41, R30, !PT ;  /* 0x0000001e29077209 */ /* 0x000fc40007810000 */
[----:B------:R-:W-:Y:S02]  /*29c0*/  CS2R R90, SRZ ;  /* 0x00000000005a7805 */ /* 0x000fe4000001ff00 */
[----:B------:R-:W-:Y:S02]  /*29d0*/  FSEL R45, R45, -INF , P1 ;  /* 0xff8000002d2d7808 */ /* 0x000fe40000800000 */
[----:B------:R-:W-:Y:S01]  /*29e0*/  FMNMX.FTZ R30, R44, R7, !PT ;  /* 0x000000072c1e7209 */ /* 0x000fe20007810000 */
[--C-:B------:R-:W-:Y:S01]  /*29f0*/  FFMA.FTZ R7, R42, UR33, -R5.reuse ;  /* 0x000000212a077c23 */ /* 0x100fe20008010805 */
[----:B------:R-:W-:Y:S01]  /*2a00*/  ISETP.GT.AND P1, PT, R21, 0x31, PT ;  /* 0x000000311500780c */ /* 0x000fe20003f24270 */
[--C-:B------:R-:W-:Y:S01]  /*2a10*/  FFMA.FTZ R42, R66, UR33, -R5.reuse ;  /* 0x00000021422a7c23 */ /* 0x100fe20008010805 */
[----:B------:R-:W-:Y:S01]  /*2a20*/  FMNMX.FTZ R27, R45, R30, !PT ;  /* 0x0000001e2d1b7209 */ /* 0x000fe20007810000 */
[----:B------:R-:W-:Y:S01]  /*2a30*/  FFMA.FTZ R66, R87, UR33, -R5 ;  /* 0x0000002157427c23 */ /* 0x000fe20008010805 */
[----:B------:R-:W-:Y:S01]  /*2a40*/  FSEL R49, R49, -INF , P1 ;  /* 0xff80000031317808 */ /* 0x000fe20000800000 */
[----:B------:R0:W1:Y:S01]  /*2a50*/  MUFU.EX2 R2, R88 ;  /* 0x0000005800027308 */ /* 0x0000620000000800 */
[----:B------:R-:W-:-:S02]  /*2a60*/  FMNMX.FTZ R30, R48, R27, !PT ;  /* 0x0000001b301e7209 */ /* 0x000fc40007810000 */
[----:B------:R-:W-:Y:S02]  /*2a70*/  ISETP.GT.AND P1, PT, R21, 0x39, PT ;  /* 0x000000391500780c */ /* 0x000fe40003f24270 */
[----:B------:R-:W-:Y:S02]  /*2a80*/  FMNMX.FTZ R27, R49, R30, !PT ;  /* 0x0000001e311b7209 */ /* 0x000fe40007810000 */
[----:B------:R-:W-:Y:S01]  /*2a90*/  FSEL R53, R53, -INF , P1 ;  /* 0xff80000035357808 */ /* 0x000fe20000800000 */
[----:B------:R-:W2:Y:S01]  /*2aa0*/  MUFU.EX2 R11, R11 ;  /* 0x0000000b000b7308 */ /* 0x000ea20000000800 */
[----:B------:R-:W-:Y:S01]  /*2ab0*/  FMNMX.FTZ R30, R52, R27, !PT ;  /* 0x0000001b341e7209 */ /* 0x000fe20007810000 */
[--C-:B------:R-:W-:Y:S01]  /*2ac0*/  FFMA.FTZ R27, R46, UR33, -R5.reuse ;  /* 0x000000212e1b7c23 */ /* 0x100fe20008010805 */
[----:B------:R-:W-:Y:S01]  /*2ad0*/  ISETP.GT.AND P1, PT, R21, 0x41, PT ;  /* 0x000000411500780c */ /* 0x000fe20003f24270 */
[----:B------:R-:W-:Y:S01]  /*2ae0*/  FFMA.FTZ R46, R71, UR33, -R5 ;  /* 0x00000021472e7c23 */ /* 0x000fe20008010805 */
[----:B------:R-:W-:-:S02]  /*2af0*/  FMNMX.FTZ R31, R53, R30, !PT ;  /* 0x0000001e351f7209 */ /* 0x000fc40007810000 */
[----:B0-----:R-:W-:Y:S02]  /*2b00*/  CS2R R88, SRZ ;  /* 0x0000000000587805 */ /* 0x001fe4000001ff00 */
[----:B------:R-:W-:Y:S01]  /*2b10*/  FSEL R57, R57, -INF , P1 ;  /* 0xff80000039397808 */ /* 0x000fe20000800000 */
[----:B------:R-:W0:Y:S01]  /*2b20*/  MUFU.EX2 R6, R6 ;  /* 0x0000000600067308 */ /* 0x000e220000000800 */
[----:B------:R-:W-:Y:S02]  /*2b30*/  FMNMX.FTZ R30, R56, R31, !PT ;  /* 0x0000001f381e7209 */ /* 0x000fe40007810000 */
[----:B------:R-:W-:Y:S02]  /*2b40*/  ISETP.GT.AND P1, PT, R21, 0x49, PT ;  /* 0x000000491500780c */ /* 0x000fe40003f24270 */
[----:B------:R-:W-:Y:S02]  /*2b50*/  FMNMX.FTZ R31, R57, R30, !PT ;  /* 0x0000001e391f7209 */ /* 0x000fe40007810000 */
[----:B------:R-:W-:Y:S01]  /*2b60*/  FSEL R61, R61, -INF , P1 ;  /* 0xff8000003d3d7808 */ /* 0x000fe20000800000 */
[----:B------:R3:W-:Y:S01]  /*2b70*/  MUFU.EX2 R30, R35 ;  /* 0x00000023001e7308 */ /* 0x0007e20000000800 */
[----:B------:R-:W-:-:S02]  /*2b80*/  FMNMX.FTZ R20, R60, R31, !PT ;  /* 0x0000001f3c147209 */ /* 0x000fc40007810000 */
[----:B------:R-:W-:Y:S02]  /*2b90*/  ISETP.GT.AND P1, PT, R21, 0x51, PT ;  /* 0x000000511500780c */ /* 0x000fe40003f24270 */
[----:B------:R-:W-:Y:S02]  /*2ba0*/  FMNMX.FTZ R31, R61, R20, !PT ;  /* 0x000000143d1f7209 */ /* 0x000fe40007810000 */
[----:B------:R-:W-:Y:S01]  /*2bb0*/  FSEL R65, R65, -INF , P1 ;  /* 0xff80000041417808 */ /* 0x000fe20000800000 */
[----:B------:R4:W-:Y:S01]  /*2bc0*/  MUFU.EX2 R20, R50 ;  /* 0x0000003200147308 */ /* 0x0009e20000000800 */
[----:B------:R-:W-:Y:S01]  /*2bd0*/  FMNMX.FTZ R34, R64, R31, !PT ;  /* 0x0000001f40227209 */ /* 0x000fe20007810000 */
[--C-:B------:R-:W-:Y:S01]  /*2be0*/  FFMA.FTZ R31, R14, UR33, -R5.reuse ;  /* 0x000000210e1f7c23 */ /* 0x100fe20008010805 */
[----:B------:R-:W-:Y:S02]  /*2bf0*/  ISETP.GT.AND P1, PT, R21, 0x59, PT ;  /* 0x000000591500780c */ /* 0x000fe40003f24270 */
[----:B---3--:R-:W-:Y:S01]  /*2c00*/  FMNMX.FTZ R35, R65, R34, !PT ;  /* 0x0000002241237209 */ /* 0x008fe20007810000 */
[--C-:B------:R-:W-:Y:S01]  /*2c10*/  FFMA.FTZ R34, R54, UR33, -R5.reuse ;  /* 0x0000002136227c23 */ /* 0x100fe20008010805 */
[----:B------:R-:W-:Y:S01]  /*2c20*/  ISETP.GT.AND P2, PT, R21, 0x60, PT ;  /* 0x000000601500780c */ /* 0x000fe20003f44270 */
[--C-:B------:R-:W-:Y:S01]  /*2c30*/  FFMA.FTZ R54, R74, UR33, -R5.reuse ;  /* 0x000000214a367c23 */ /* 0x100fe20008010805 */
[----:B------:R-:W-:Y:S01]  /*2c40*/  FSEL R69, R69, -INF , P1 ;  /* 0xff80000045457808 */ /* 0x000fe20000800000 */
[----:B----4-:R-:W-:Y:S01]  /*2c50*/  FFMA.FTZ R50, R63, UR33, -R5 ;  /* 0x000000213f327c23 */ /* 0x010fe20008010805 */
[----:B------:R-:W-:Y:S01]  /*2c60*/  FMNMX.FTZ R14, R68, R35, !PT ;  /* 0x00000023440e7209 */ /* 0x000fe20007810000 */
[----:B------:R-:W3:Y:S01]  /*2c70*/  MUFU.EX2 R13, R13 ;  /* 0x0000000d000d7308 */ /* 0x000ee20000000800 */
[----:B------:R-:W-:-:S02]  /*2c80*/  ISETP.GT.AND P1, PT, R21, 0x61, PT ;  /* 0x000000611500780c */ /* 0x000fc40003f24270 */
[----:B------:R-:W-:Y:S02]  /*2c90*/  FSEL R72, R72, -INF , P2 ;  /* 0xff80000048487808 */ /* 0x000fe40001000000 */
[----:B------:R-:W-:Y:S02]  /*2ca0*/  FMNMX.FTZ R35, R69, R14, !PT ;  /* 0x0000000e45237209 */ /* 0x000fe40007810000 */
[----:B------:R-:W-:Y:S01]  /*2cb0*/  ISETP.GT.AND P2, PT, R21, 0x68, PT ;  /* 0x000000681500780c */ /* 0x000fe20003f44270 */
[----:B------:R-:W4:Y:S01]  /*2cc0*/  MUFU.EX2 R8, R8 ;  /* 0x0000000800087308 */ /* 0x000f220000000800 */
[----:B------:R-:W-:Y:S02]  /*2cd0*/  FSEL R73, R73, -INF , P1 ;  /* 0xff80000049497808 */ /* 0x000fe40000800000 */
[----:B------:R-:W-:Y:S01]  /*2ce0*/  FMNMX.FTZ R14, R72, R35, !PT ;  /* 0x00000023480e7209 */ /* 0x000fe20007810000 */
[----:B------:R-:W-:Y:S01]  /*2cf0*/  FFMA.FTZ R35, R12, UR33, -R5 ;  /* 0x000000210c237c23 */ /* 0x000fe20008010805 */
[----:B------:R-:W-:-:S02]  /*2d00*/  ISETP.GT.AND P1, PT, R21, 0x69, PT ;  /* 0x000000691500780c */ /* 0x000fc40003f24270 */
[----:B------:R-:W-:Y:S01]  /*2d10*/  FSEL R76, R76, -INF , P2 ;  /* 0xff8000004c4c7808 */ /* 0x000fe20001000000 */
[----:B------:R-:W-:Y:S01]  /*2d20*/  MUFU.EX2 R15, R15 ;  /* 0x0000000f000f7308 */ /* 0x000fe20000000800 */
[----:B------:R-:W-:Y:S02]  /*2d30*/  FMNMX.FTZ R39, R73, R14, !PT ;  /* 0x0000000e49277209 */ /* 0x000fe40007810000 */
[----:B------:R-:W-:Y:S02]  /*2d40*/  ISETP.GT.AND P2, PT, R21, 0x70, PT ;  /* 0x000000701500780c */ /* 0x000fe40003f44270 */
[----:B------:R-:W-:Y:S02]  /*2d50*/  FSEL R77, R77, -INF , P1 ;  /* 0xff8000004d4d7808 */ /* 0x000fe40000800000 */
[----:B------:R-:W-:Y:S01]  /*2d60*/  FMNMX.FTZ R12, R76, R39, !PT ;  /* 0x000000274c0c7209 */ /* 0x000fe20007810000 */
[----:B------:R-:W-:Y:S01]  /*2d70*/  MUFU.EX2 R10, R10 ;  /* 0x0000000a000a7308 */ /* 0x000fe20000000800 */
[----:B------:R-:W-:-:S02]  /*2d80*/  ISETP.GT.AND P1, PT, R21, 0x71, PT ;  /* 0x000000711500780c */ /* 0x000fc40003f24270 */
[----:B------:R-:W-:Y:S02]  /*2d90*/  FSEL R80, R80, -INF , P2 ;  /* 0xff80000050507808 */ /* 0x000fe40001000000 */
[----:B------:R-:W-:Y:S02]  /*2da0*/  FMNMX.FTZ R39, R77, R12, !PT ;  /* 0x0000000c4d277209 */ /* 0x000fe40007810000 */
[----:B------:R-:W-:Y:S01]  /*2db0*/  ISETP.GT.AND P2, PT, R21, 0x78, PT ;  /* 0x000000781500780c */ /* 0x000fe20003f44270 */
[----:B------:R-:W-:Y:S01]  /*2dc0*/  MUFU.EX2 R7, R7 ;  /* 0x0000000700077308 */ /* 0x000fe20000000800 */
[----:B------:R-:W-:Y:S02]  /*2dd0*/  FSEL R81, R81, -INF , P1 ;  /* 0xff80000051517808 */ /* 0x000fe40000800000 */
[----:B------:R-:W-:Y:S02]  /*2de0*/  FMNMX.FTZ R12, R80, R39, !PT ;  /* 0x00000027500c7209 */ /* 0x000fe40007810000 */
[----:B------:R-:W-:Y:S01]  /*2df0*/  ISETP.GT.AND P1, PT, R21, 0x79, PT ;  /* 0x000000791500780c */ /* 0x000fe20003f24270 */
[----:B------:R-:W-:Y:S01]  /*2e00*/  FFMA.FTZ R21, R4, UR33, -R5 ;  /* 0x0000002104157c23 */ /* 0x000fe20008010805 */
[----:B------:R-:W-:Y:S01]  /*2e10*/  FSEL R84, R84, -INF , P2 ;  /* 0xff80000054547808 */ /* 0x000fe20001000000 */
[----:B------:R-:W-:Y:S01]  /*2e20*/  MUFU.EX2 R26, R26 ;  /* 0x0000001a001a7308 */ /* 0x000fe20000000800 */
[----:B------:R-:W-:-:S02]  /*2e30*/  FMNMX.FTZ R39, R81, R12, !PT ;  /* 0x0000000c51277209 */ /* 0x000fc40007810000 */
[----:B------:R-:W-:Y:S02]  /*2e40*/  FSEL R85, R85, -INF , P1 ;  /* 0xff80000055557808 */ /* 0x000fe40000800000 */
[----:B------:R-:W-:Y:S01]  /*2e50*/  FMNMX.FTZ R4, R84, R39, !PT ;  /* 0x0000002754047209 */ /* 0x000fe20007810000 */
[----:B------:R-:W-:Y:S02]  /*2e60*/  FFMA.FTZ R39, R70, UR33, -R5 ;  /* 0x0000002146277c23 */ /* 0x000fe40008010805 */
[----:B------:R-:W-:Y:S01]  /*2e70*/  MUFU.EX2 R27, R27 ;  /* 0x0000001b001b7308 */ /* 0x000fe20000000800 */
[----:B------:R-:W-:-:S05]  /*2e80*/  FMNMX.FTZ R4, R85, R4, !PT ;  /* 0x0000000455047209 */ /* 0x000fca0007810000 */
[----:B------:R-:W5:Y:S02]  /*2e90*/  SHFL.BFLY PT, R51, R4, 0x2, 0x1f ;  /* 0x0c401f0004337f89 */ /* 0x000f6400000e0000 */
[----:B------:R-:W-:Y:S08]  /*2ea0*/  MUFU.EX2 R31, R31 ;  /* 0x0000001f001f7308 */ /* 0x000ff00000000800 */
[----:B------:R-:W-:Y:S08]  /*2eb0*/  MUFU.EX2 R34, R34 ;  /* 0x0000002200227308 */ /* 0x000ff00000000800 */
[----:B------:R-:W-:Y:S01]  /*2ec0*/  MUFU.EX2 R35, R35 ;  /* 0x0000002300237308 */ /* 0x000fe20000000800 */
[----:B-----5:R-:W-:Y:S01]  /*2ed0*/  FMNMX.FTZ R12, R4, R51, !PT ;  /* 0x00000033040c7209 */ /* 0x020fe20007810000 */
[----:B------:R-:W-:-:S06]  /*2ee0*/  FFMA.FTZ R51, R78, UR33, -R5 ;  /* 0x000000214e337c23 */ /* 0x000fcc0008010805 */
[----:B------:R-:W-:Y:S01]  /*2ef0*/  MUFU.EX2 R38, R38 ;  /* 0x0000002600267308 */ /* 0x000fe20000000800 */
[----:B------:R-:W5:Y:S07]  /*2f00*/  SHFL.BFLY PT, R63, R12, 0x1, 0x1f ;  /* 0x0c201f000c3f7f89 */ /* 0x000f6e00000e0000 */
[----:B------:R-:W-:Y:S08]  /*2f10*/  MUFU.EX2 R21, R21 ;  /* 0x0000001500157308 */ /* 0x000ff00000000800 */
[----:B------:R-:W-:Y:S08]  /*2f20*/  MUFU.EX2 R43, R43 ;  /* 0x0000002b002b7308 */ /* 0x000ff00000000800 */
[----:B------:R-:W-:Y:S01]  /*2f30*/  MUFU.EX2 R50, R50 ;  /* 0x0000003200327308 */ /* 0x000fe20000000800 */
[----:B-----5:R-:W-:Y:S01]  /*2f40*/  FMNMX.FTZ R4, R12, R63, !PT ;  /* 0x0000003f0c047209 */ /* 0x020fe20007810000 */
        /* <DEDUP_REMOVED lines=18> */
[----:B-1----:R-:W-:Y:S01]  /*3070*/  FADD.FTZ R56, R9, R2 ;  /* 0x0000000209387221 */ /* 0x002fe20000010000 */
[--C-:B------:R-:W-:Y:S01]  /*3080*/  FFMA.FTZ R37, R37, UR33, -R67.reuse ;  /* 0x0000002125257c23 */ /* 0x100fe20008010843 */
[--C-:B------:R-:W-:Y:S01]  /*3090*/  FFMA.FTZ R36, R44, UR33, -R67.reuse ;  /* 0x000000212c247c23 */ /* 0x100fe20008010843 */
[--C-:B------:R-:W-:Y:S01]  /*30a0*/  FFMA.FTZ R44, R52, UR33, -R67.reuse ;  /* 0x00000021342c7c23 */ /* 0x100fe20008010843 */
[----:B------:R-:W1:Y:S01]  /*30b0*/  MUFU.EX2 R12, R12 ;  /* 0x0000000c000c7308 */ /* 0x000e620000000800 */
[----:B--2---:R-:W-:Y:S01]  /*30c0*/  FADD.FTZ R71, R11, R56 ;  /* 0x000000380b477221 */ /* 0x004fe20000010000 */
[--C-:B------:R-:W-:Y:S01]  /*30d0*/  FFMA.FTZ R52, R64, UR33, -R67.reuse ;  /* 0x0000002140347c23 */ /* 0x100fe20008010843 */
[--C-:B------:R-:W-:Y:S01]  /*30e0*/  FFMA.FTZ R41, R41, UR33, -R67.reuse ;  /* 0x0000002129297c23 */ /* 0x100fe20008010843 */
[----:B------:R-:W-:Y:S01]  /*30f0*/  FFMA.FTZ R60, R60, UR33, -R67 ;  /* 0x000000213c3c7c23 */ /* 0x000fe20008010843 */
[----:B0-----:R-:W-:Y:S01]  /*3100*/  FADD.FTZ R64, R6, R71 ;  /* 0x0000004706407221 */ /* 0x001fe20000010000 */
[--C-:B------:R-:W-:Y:S01]  /*3110*/  FFMA.FTZ R45, R45, UR33, -R67.reuse ;  /* 0x000000212d2d7c23 */ /* 0x100fe20008010843 */
[--C-:B------:R-:W-:Y:S01]  /*3120*/  FFMA.FTZ R49, R49, UR33, -R67.reuse ;  /* 0x0000002131317c23 */ /* 0x100fe20008010843 */
[----:B------:R-:W0:Y:S01]  /*3130*/  MUFU.EX2 R14, R14 ;  /* 0x0000000e000e7308 */ /* 0x000e220000000800 */
[----:B---3--:R-:W-:Y:S01]  /*3140*/  FADD.FTZ R71, R13, R64 ;  /* 0x000000400d477221 */ /* 0x008fe20000010000 */
[----:B------:R-:W-:Y:S01]  /*3150*/  F2FP.F16.F32.PACK_AB R9, R2, R9 ;  /* 0x000000090209723e */ /* 0x000fe200000000ff */
[--C-:B------:R-:W-:Y:S01]  /*3160*/  FFMA.FTZ R53, R53, UR33, -R67.reuse ;  /* 0x0000002135357c23 */ /* 0x100fe20008010843 */
[----:B------:R-:W-:Y:S01]  /*3170*/  F2FP.F16.F32.PACK_AB R11, R6, R11 ;  /* 0x0000000b060b723e */ /* 0x000fe200000000ff */
[--C-:B------:R-:W-:Y:S01]  /*3180*/  FFMA.FTZ R57, R57, UR33, -R67.reuse ;  /* 0x0000002139397c23 */ /* 0x100fe20008010843 */
[----:B----4-:R-:W-:Y:S01]  /*3190*/  F2FP.F16.F32.PACK_AB R13, R8, R13 ;  /* 0x0000000d080d723e */ /* 0x010fe200000000ff */
[--C-:B------:R-:W-:Y:S01]  /*31a0*/  FFMA.FTZ R61, R61, UR33, -R67.reuse ;  /* 0x000000213d3d7c23 */ /* 0x100fe20008010843 */
        /* <DEDUP_REMOVED lines=14> */
[----:B------:R-:W-:-:S02]  /*3290*/  FFMA.FTZ R67, R85, UR33, -R67 ;  /* 0x0000002155437c23 */ /* 0x000fc40008010843 */
        /* <DEDUP_REMOVED lines=8> */
[----:B------:R2:W-:Y:S01]  /*3320*/  MUFU.EX2 R0, R60 ;  /* 0x0000003c00007308 */ /* 0x0005e20000000800 */
[----:B-1----:R-:W-:-:S07]  /*3330*/  FADD.FTZ R25, R37, R56 ;  /* 0x0000003825197221 */ /* 0x002fce0000010000 */
[----:B------:R-:W1:Y:S01]  /*3340*/  MUFU.EX2 R41, R41 ;  /* 0x0000002900297308 */ /* 0x000e620000000800 */
[----:B--2---:R-:W-:Y:S01]  /*3350*/  FADD.FTZ R60, R8, R71 ;  /* 0x00000047083c7221 */ /* 0x004fe20000010000 */
[----:B0-----:R-:W-:Y:S01]  /*3360*/  FADD.FTZ R2, R32, R25 ;  /* 0x0000001920027221 */ /* 0x001fe20000010000 */
[----:B------:R-:W-:Y:S02]  /*3370*/  F2FP.F16.F32.PACK_AB R8, R12, R5 ;  /* 0x000000050c08723e */ /* 0x000fe400000000ff */
[----:B------:R-:W-:Y:S01]  /*3380*/  FADD.FTZ R71, R15, R60 ;  /* 0x0000003c0f477221 */ /* 0x000fe20000010000 */
[----:B------:R-:W-:Y:S02]  /*3390*/  F2FP.F16.F32.PACK_AB R25, R26, R7 ;  /* 0x000000071a19723e */ /* 0x000fe400000000ff */
[----:B------:R-:W0:Y:S01]  /*33a0*/  MUFU.EX2 R36, R36 ;  /* 0x0000002400247308 */ /* 0x000e220000000800 */
[C---:B------:R-:W-:Y:S01]  /*33b0*/  FADD.FTZ R60, R10.reuse, R71 ;  /* 0x000000470a3c7221 */ /* 0x040fe20000010000 */
[----:B------:R-:W-:-:S02]  /*33c0*/  F2FP.F16.F32.PACK_AB R15, R10, R15 ;  /* 0x0000000f0a0f723e */ /* 0x000fc400000000ff */
[----:B------:R-:W-:Y:S01]  /*33d0*/  F2FP.F16.F32.PACK_AB R10, R29, R14 ;  /* 0x0000000e1d0a723e */ /* 0x000fe200000000ff */
[----:B------:R-:W-:Y:S01]  /*33e0*/  FADD.FTZ R71, R7, R60 ;  /* 0x0000003c07477221 */ /* 0x000fe20000010000 */
[----:B------:R-:W-:Y:S02]  /*33f0*/  F2FP.F16.F32.PACK_AB R12, R33, R24 ;  /* 0x00000018210c723e */ /* 0x000fe400000000ff */
[----:B------:R-:W2:Y:S01]  /*3400*/  MUFU.EX2 R45, R45 ;  /* 0x0000002d002d7308 */ /* 0x000ea20000000800 */
[----:B------:R-:W-:Y:S01]  /*3410*/  FADD.FTZ R6, R26, R71 ;  /* 0x000000471a067221 */ /* 0x000fe20000010000 */
[----:B-1----:R-:W-:Y:S01]  /*3420*/  FADD.FTZ R71, R41, R2 ;  /* 0x0000000229477221 */ /* 0x002fe20000010000 */
[----:B------:R1:W-:Y:S01]  /*3430*/  STSM.16.M88.4 [R16+0x21800], R8 ;  /* 0x0218000810007844 */ /* 0x0003e20000000200 */
[----:B------:R-:W-:Y:S01]  /*3440*/  F2FP.F16.F32.PACK_AB R14, R37, R28 ;  /* 0x0000001c250e723e */ /* 0x000fe200000000ff */
[----:B------:R-:W-:Y:S01]  /*3450*/  FADD.FTZ R75, R27, R6 ;  /* 0x000000061b4b7221 */ /* 0x000fe20000010000 */
[----:B------:R-:W-:-:S02]  /*3460*/  F2FP.F16.F32.PACK_AB R27, R30, R27 ;  /* 0x0000001b1e1b723e */ /* 0x000fc400000000ff */
[----:B------:R-:W3:Y:S01]  /*3470*/  MUFU.EX2 R40, R40 ;  /* 0x0000002800287308 */ /* 0x000ee20000000800 */
[----:B0-----:R-:W-:Y:S01]  /*3480*/  FADD.FTZ R2, R36, R71 ;  /* 0x0000004724027221 */ /* 0x001fe20000010000 */
[----:B------:R-:W-:Y:S01]  /*3490*/  FADD.FTZ R75, R30, R75 ;  /* 0x0000004b1e4b7221 */ /* 0x000fe20000010000 */
[----:B------:R-:W-:Y:S01]  /*34a0*/  F2FP.F16.F32.PACK_AB R24, R41, R32 ;  /* 0x000000202918723e */ /* 0x000fe200000000ff */
[----:B------:R0:W-:Y:S01]  /*34b0*/  STSM.16.M88.4 [R19], R12 ;  /* 0x0000000c13007844 */ /* 0x0001e20000000200 */
[----:B------:R-:W-:Y:S01]  /*34c0*/  F2FP.F16.F32.PACK_AB R29, R31, R20 ;  /* 0x000000141f1d723e */ /* 0x000fe200000000ff */
[----:B------:R-:W-:Y:S01]  /*34d0*/  FADD.FTZ R6, R20, R75 ;  /* 0x0000004b14067221 */ /* 0x000fe20000010000 */
[----:B------:R-:W-:Y:S01]  /*34e0*/  F2FP.F16.F32.PACK_AB R37, R47, R42 ;  /* 0x0000002a2f25723e */ /* 0x000fe200000000ff */
[----:B------:R-:W4:Y:S01]  /*34f0*/  MUFU.EX2 R49, R49 ;  /* 0x0000003100317308 */ /* 0x000f220000000800 */
[----:B--2---:R-:W-:Y:S01]  /*3500*/  FADD.FTZ R5, R45, R2 ;  /* 0x000000022d057221 */ /* 0x004fe20000010000 */
[----:B------:R-:W-:Y:S01]  /*3510*/  FADD.FTZ R7, R31, R6 ;  /* 0x000000061f077221 */ /* 0x000fe20000010000 */
[----:B------:R-:W-:-:S02]  /*3520*/  F2FP.F16.F32.PACK_AB R26, R45, R36 ;  /* 0x000000242d1a723e */ /* 0x000fc400000000ff */
[----:B------:R-:W-:Y:S01]  /*3530*/  F2FP.F16.F32.PACK_AB R31, R35, R34 ;  /* 0x00000022231f723e */ /* 0x000fe200000000ff */
[----:B------:R-:W-:Y:S01]  /*3540*/  FADD.FTZ R6, R34, R7 ;  /* 0x0000000722067221 */ /* 0x000fe20000010000 */
[----:B-1----:R-:W-:Y:S01]  /*3550*/  F2FP.F16.F32.PACK_AB R9, R21, R38 ;  /* 0x000000261509723e */ /* 0x002fe200000000ff */
[----:B------:R-:W1:Y:S01]  /*3560*/  MUFU.EX2 R44, R44 ;  /* 0x0000002c002c7308 */ /* 0x000e620000000800 */
[----:B---3--:R-:W-:Y:S01]  /*3570*/  FADD.FTZ R2, R40, R5 ;  /* 0x0000000528027221 */ /* 0x008fe20000010000 */
[----:B------:R-:W-:Y:S01]  /*3580*/  FADD.FTZ R7, R35, R6 ;  /* 0x0000000623077221 */ /* 0x000fe20000010000 */
[----:B------:R-:W-:Y:S01]  /*3590*/  F2FP.F16.F32.PACK_AB R11, R50, R43 ;  /* 0x0000002b320b723e */ /* 0x000fe200000000ff */
[----:B------:R0:W-:Y:S02]  /*35a0*/  STSM.16.M88.4 [R18], R24 ;  /* 0x0000001812007844 */ /* 0x0001e40000000200 */
[----:B------:R-:W-:Y:S02]  /*35b0*/  FADD.FTZ R6, R38, R7 ;  /* 0x0000000726067221 */ /* 0x000fe40000010000 */
[----:B------:R-:W2:Y:S01]  /*35c0*/  MUFU.EX2 R53, R53 ;  /* 0x0000003500357308 */ /* 0x000ea20000000800 */
[----:B----4-:R-:W-:Y:S01]  /*35d0*/  FADD.FTZ R5, R49, R2 ;  /* 0x0000000231057221 */ /* 0x010fe20000010000 */
[----:B------:R-:W-:Y:S01]  /*35e0*/  FADD.FTZ R6, R21, R6 ;  /* 0x0000000615067221 */ /* 0x000fe20000010000 */
[----:B------:R-:W-:-:S05]  /*35f0*/  F2FP.F16.F32.PACK_AB R28, R49, R40 ;  /* 0x00000028311c723e */ /* 0x000fca00000000ff */
[----:B------:R-:W3:Y:S01]  /*3600*/  MUFU.EX2 R48, R48 ;  /* 0x0000003000307308 */ /* 0x000ee20000000800 */
[----:B-1----:R-:W-:-:S07]  /*3610*/  FADD.FTZ R2, R44, R5 ;  /* 0x000000052c027221 */ /* 0x002fce0000010000 */
[----:B------:R-:W1:Y:S01]  /*3620*/  MUFU.EX2 R57, R57 ;  /* 0x0000003900397308 */ /* 0x000e620000000800 */
[C---:B--2---:R-:W-:Y:S01]  /*3630*/  FADD.FTZ R5, R53.reuse, R2 ;  /* 0x0000000235057221 */ /* 0x044fe20000010000 */
[----:B------:R-:W-:-:S05]  /*3640*/  F2FP.F16.F32.PACK_AB R30, R53, R44 ;  /* 0x0000002c351e723e */ /* 0x000fca00000000ff */
[----:B------:R0:W-:Y:S01]  /*3650*/  STSM.16.M88.4 [R17], R28 ;  /* 0x0000001c11007844 */ /* 0x0001e20000000200 */
[----:B------:R-:W2:Y:S01]  /*3660*/  MUFU.EX2 R61, R61 ;  /* 0x0000003d003d7308 */ /* 0x000ea20000000800 */
[----:B---3--:R-:W-:-:S07]  /*3670*/  FADD.FTZ R2, R48, R5 ;  /* 0x0000000530027221 */ /* 0x008fce0000010000 */
[----:B------:R-:W3:Y:S01]  /*3680*/  MUFU.EX2 R52, R52 ;  /* 0x0000003400347308 */ /* 0x000ee20000000800 */
[C---:B-1----:R-:W-:Y:S01]  /*3690*/  FADD.FTZ R5, R57.reuse, R2 ;  /* 0x0000000239057221 */ /* 0x042fe20000010000 */
[----:B------:R-:W-:-:S03]  /*36a0*/  F2FP.F16.F32.PACK_AB R8, R57, R48 ;  /* 0x000000303908723e */ /* 0x000fc600000000ff */
[----:B------:R-:W-:Y:S01]  /*36b0*/  FADD.FTZ R2, R0, R5 ;  /* 0x0000000500027221 */ /* 0x000fe20000010000 */
[----:B------:R-:W-:Y:S02]  /*36c0*/  FADD.FTZ R5, R43, R6 ;  /* 0x000000062b057221 */ /* 0x000fe40000010000 */
[----:B------:R-:W1:Y:S01]  /*36d0*/  MUFU.EX2 R65, R65 ;  /* 0x0000004100417308 */ /* 0x000e620000000800 */
[C---:B--2---:R-:W-:Y:S01]  /*36e0*/  FADD.FTZ R7, R61.reuse, R2 ;  /* 0x000000023d077221 */ /* 0x044fe20000010000 */
[----:B------:R-:W-:Y:S01]  /*36f0*/  FADD.FTZ R5, R50, R5 ;  /* 0x0000000532057221 */ /* 0x000fe20000010000 */
[----:B------:R-:W-:-:S03]  /*3700*/  F2FP.F16.F32.PACK_AB R10, R61, R0 ;  /* 0x000000003d0a723e */ /* 0x000fc600000000ff */
[----:B------:R-:W-:Y:S02]  /*3710*/  FADD.FTZ R6, R42, R5 ;  /* 0x000000052a067221 */ /* 0x000fe40000010000 */
[----:B------:R-:W2:Y:S01]  /*3720*/  MUFU.EX2 R68, R68 ;  /* 0x0000004400447308 */ /* 0x000ea20000000800 */
[----:B---3--:R-:W-:Y:S01]  /*3730*/  FADD.FTZ R2, R52, R7 ;  /* 0x0000000734027221 */ /* 0x008fe20000010000 */
[----:B------:R-:W-:Y:S01]  /*3740*/  FADD.FTZ R6, R47, R6 ;  /* 0x000000062f067221 */ /* 0x000fe20000010000 */
[----:B------:R0:W-:Y:S05]  /*3750*/  STSM.16.M88.4 [R16+0x27800], R8 ;  /* 0x0278000810007844 */ /* 0x0001ea0000000200 */
[----:B------:R-:W3:Y:S01]  /*3760*/  MUFU.EX2 R39, R39 ;  /* 0x0000002700277308 */ /* 0x000ee20000000800 */
[C---:B-1----:R-:W-:Y:S01]  /*3770*/  FADD.FTZ R5, R65.reuse, R2 ;  /* 0x0000000241057221 */ /* 0x042fe20000010000 */
[----:B------:R-:W-:-:S06]  /*3780*/  F2FP.F16.F32.PACK_AB R36, R65, R52 ;  /* 0x000000344124723e */ /* 0x000fcc00000000ff */
[----:B------:R-:W1:Y:S01]  /*3790*/  MUFU.EX2 R69, R69 ;  /* 0x0000004500457308 */ /* 0x000e620000000800 */
[----:B--2---:R-:W-:-:S07]  /*37a0*/  FADD.FTZ R2, R68, R5 ;  /* 0x0000000544027221 */ /* 0x004fce0000010000 */
[----:B------:R-:W2:Y:S01]  /*37b0*/  MUFU.EX2 R46, R46 ;  /* 0x0000002e002e7308 */ /* 0x000ea20000000800 */
[----:B---3--:R-:W-:-:S07]  /*37c0*/  FADD.FTZ R5, R39, R6 ;  /* 0x0000000627057221 */ /* 0x008fce0000010000 */
[----:B------:R-:W3:Y:S01]  /*37d0*/  MUFU.EX2 R72, R72 ;  /* 0x0000004800487308 */ /* 0x000ee20000000800 */
[C---:B-1----:R-:W-:Y:S01]  /*37e0*/  FADD.FTZ R7, R69.reuse, R2 ;  /* 0x0000000245077221 */ /* 0x042fe20000010000 */
[----:B------:R-:W-:-:S06]  /*37f0*/  F2FP.F16.F32.PACK_AB R38, R69, R68 ;  /* 0x000000444526723e */ /* 0x000fcc00000000ff */
[----:B------:R-:W1:Y:S01]  /*3800*/  MUFU.EX2 R54, R54 ;  /* 0x0000003600367308 */ /* 0x000e620000000800 */
[C---:B--2---:R-:W-:Y:S01]  /*3810*/  FADD.FTZ R5, R46.reuse, R5 ;  /* 0x000000052e057221 */ /* 0x044fe20000010000 */
[----:B------:R-:W-:-:S05]  /*3820*/  F2FP.F16.F32.PACK_AB R39, R46, R39 ;  /* 0x000000272e27723e */ /* 0x000fca00000000ff */
[----:B------:R0:W-:Y:S01]  /*3830*/  STSM.16.M88.4 [R22], R36 ;  /* 0x0000002416007844 */ /* 0x0001e20000000200 */
[----:B------:R-:W2:Y:S01]  /*3840*/  MUFU.EX2 R73, R73 ;  /* 0x0000004900497308 */ /* 0x000ea20000000800 */
[----:B---3--:R-:W-:-:S07]  /*3850*/  FADD.FTZ R0, R72, R7 ;  /* 0x0000000748007221 */ /* 0x008fce0000010000 */
[----:B------:R-:W3:Y:S01]  /*3860*/  MUFU.EX2 R76, R76 ;  /* 0x0000004c004c7308 */ /* 0x000ee20000000800 */
[----:B-1----:R-:W-:-:S07]  /*3870*/  FADD.FTZ R2, R54, R5 ;  /* 0x0000000536027221 */ /* 0x002fce0000010000 */
[----:B------:R-:W1:Y:S01]  /*3880*/  MUFU.EX2 R55, R55 ;  /* 0x0000003700377308 */ /* 0x000e620000000800 */
[C---:B--2---:R-:W-:Y:S01]  /*3890*/  FADD.FTZ R5, R73.reuse, R0 ;  /* 0x0000000049057221 */ /* 0x044fe20000010000 */
[----:B------:R-:W-:-:S06]  /*38a0*/  F2FP.F16.F32.PACK_AB R48, R73, R72 ;  /* 0x000000484930723e */ /* 0x000fcc00000000ff */
[----:B------:R-:W2:Y:S01]  /*38b0*/  MUFU.EX2 R77, R77 ;  /* 0x0000004d004d7308 */ /* 0x000ea20000000800 */
[----:B---3--:R-:W-:-:S07]  /*38c0*/  FADD.FTZ R0, R76, R5 ;  /* 0x000000054c007221 */ /* 0x008fce0000010000 */
[----:B------:R-:W3:Y:S01]  /*38d0*/  MUFU.EX2 R51, R51 ;  /* 0x0000003300337308 */ /* 0x000ee20000000800 */
[C---:B-1----:R-:W-:Y:S01]  /*38e0*/  FADD.FTZ R2, R55.reuse, R2 ;  /* 0x0000000237027221 */ /* 0x042fe20000010000 */
[----:B------:R-:W-:-:S06]  /*38f0*/  F2FP.F16.F32.PACK_AB R49, R55, R54 ;  /* 0x000000363731723e */ /* 0x000fcc00000000ff */
[----:B------:R-:W1:Y:S01]  /*3900*/  MUFU.EX2 R80, R80 ;  /* 0x0000005000507308 */ /* 0x000e620000000800 */
[C---:B--2---:R-:W-:Y:S01]  /*3910*/  FADD.FTZ R7, R77.reuse, R0 ;  /* 0x000000004d077221 */ /* 0x044fe20000010000 */
[----:B------:R-:W-:-:S06]  /*3920*/  F2FP.F16.F32.PACK_AB R50, R77, R76 ;  /* 0x0000004c4d32723e */ /* 0x000fcc00000000ff */
[----:B------:R-:W2:Y:S01]  /*3930*/  MUFU.EX2 R58, R58 ;  /* 0x0000003a003a7308 */ /* 0x000ea20000000800 */
[----:B---3--:R-:W-:-:S07]  /*3940*/  FADD.FTZ R5, R51, R2 ;  /* 0x0000000233057221 */ /* 0x008fce0000010000 */
[----:B------:R-:W3:Y:S01]  /*3950*/  MUFU.EX2 R81, R81 ;  /* 0x0000005100517308 */ /* 0x000ee20000000800 */
[----:B-1----:R-:W-:-:S07]  /*3960*/  FADD.FTZ R2, R80, R7 ;  /* 0x0000000750027221 */ /* 0x002fce0000010000 */
[----:B------:R-:W1:Y:S01]  /*3970*/  MUFU.EX2 R59, R59 ;  /* 0x0000003b003b7308 */ /* 0x000e620000000800 */
[C---:B--2---:R-:W-:Y:S01]  /*3980*/  F2FP.F16.F32.PACK_AB R51, R58.reuse, R51 ;  /* 0x000000333a33723e */ /* 0x044fe200000000ff */
[----:B------:R-:W-:-:S04]  /*3990*/  FADD.FTZ R0, R58, R5 ;  /* 0x000000053a007221 */ /* 0x000fc80000010000 */
[----:B------:R0:W-:Y:S02]  /*39a0*/  STSM.16.M88.4 [R18+0x6000], R48 ;  /* 0x0060003012007844 */ /* 0x0001e40000000200 */
[----:B------:R-:W2:Y:S01]  /*39b0*/  MUFU.EX2 R62, R62 ;  /* 0x0000003e003e7308 */ /* 0x000ea20000000800 */
[C---:B---3--:R-:W-:Y:S01]  /*39c0*/  FADD.FTZ R7, R81.reuse, R2 ;  /* 0x0000000251077221 */ /* 0x048fe20000010000 */
[----:B------:R-:W-:-:S06]  /*39d0*/  F2FP.F16.F32.PACK_AB R80, R81, R80 ;  /* 0x000000505150723e */ /* 0x000fcc00000000ff */
[----:B------:R-:W-:Y:S01]  /*39e0*/  MUFU.EX2 R63, R63 ;  /* 0x0000003f003f7308 */ /* 0x000fe20000000800 */
[----:B-1----:R-:W-:-:S07]  /*39f0*/  FADD.FTZ R5, R59, R0 ;  /* 0x000000003b057221 */ /* 0x002fce0000010000 */
[----:B------:R-:W1:Y:S01]  /*3a00*/  MUFU.EX2 R66, R66 ;  /* 0x0000004200427308 */ /* 0x000e620000000800 */
[C---:B--2---:R-:W-:Y:S01]  /*3a10*/  F2FP.F16.F32.PACK_AB R81, R62.reuse, R59 ;  /* 0x0000003b3e51723e */ /* 0x044fe200000000ff */
[----:B------:R-:W-:-:S06]  /*3a20*/  FADD.FTZ R0, R62, R5 ;  /* 0x000000053e007221 */ /* 0x000fcc0000010000 */
[----:B------:R-:W2:Y:S08]  /*3a30*/  MUFU.EX2 R84, R84 ;  /* 0x0000005400547308 */ /* 0x000eb00000000800 */
[----:B------:R-:W3:Y:S01]  /*3a40*/  MUFU.EX2 R67, R67 ;  /* 0x0000004300437308 */ /* 0x000ee20000000800 */
[----:B-1----:R-:W-:Y:S01]  /*3a50*/  F2FP.F16.F32.PACK_AB R83, R66, R63 ;  /* 0x0000003f4253723e */ /* 0x002fe200000000ff */
[----:B------:R-:W-:-:S04]  /*3a60*/  FADD.FTZ R63, R63, R0 ;  /* 0x000000003f3f7221 */ /* 0x000fc80000010000 */
[----:B------:R-:W-:Y:S01]  /*3a70*/  FADD.FTZ R0, R66, R63 ;  /* 0x0000003f42007221 */ /* 0x000fe20000010000 */
[----:B--2---:R-:W-:Y:S01]  /*3a80*/  FADD.FTZ R2, R84, R7 ;  /* 0x0000000754027221 */ /* 0x004fe20000010000 */
[----:B---3--:R-:W-:-:S03]  /*3a90*/  F2FP.F16.F32.PACK_AB R82, R67, R84 ;  /* 0x000000544352723e */ /* 0x008fc600000000ff */
[----:B------:R-:W-:Y:S02]  /*3aa0*/  FADD.FTZ R2, R67, R2 ;  /* 0x0000000243027221 */ /* 0x000fe40000010000 */
[----:B------:R0:W-:Y:S01]  /*3ab0*/  STSM.16.M88.4 [R17+0x6000], R80 ;  /* 0x0060005011007844 */ /* 0x0001e20000000200 */
[----:B------:R1:W-:Y:S06]  /*3ac0*/  MEMBAR.ALL.CTA ;  /* 0x0000000000007992 */ /* 0x0003ec0000008000 */
[----:B-1----:R-:W1:Y:S02]  /*3ad0*/  FENCE.VIEW.ASYNC.S ;  /* 0x00000000000073c6 */ /* 0x002e640000000000 */
[----:B-1----:R-:W-:Y:S01]  /*3ae0*/  NOP ;  /* 0x0000000000007918 */ /* 0x002fe20000000000 */
[----:B------:R-:W-:Y:S05]  /*3af0*/  @!P1 BRA `(.L_x_1877) ;  /* 0x0000002800b09947 */ /* 0x000fea0003800000 */
[----:B------:R-:W-:Y:S01]  /*3b00*/  IMAD.MOV.U32 R6, RZ, RZ, R3 ;  /* 0x000000ffff067224 */ /* 0x000fe200078e0003 */
[----:B------:R-:W-:Y:S01]  /*3b10*/  UMOV UR28, UR45 ;  /* 0x0000002d001c7c82 */ /* 0x000fe20008000000 */
[----:B------:R-:W-:Y:S01]  /*3b20*/  IMAD.MOV.U32 R5, RZ, RZ, R4 ;  /* 0x000000ffff057224 */ /* 0x000fe200078e0004 */
[----:B------:R-:W-:Y:S01]  /*3b30*/  UMOV UR52, UR44 ;  /* 0x0000002c00347c82 */ /* 0x000fe20008000000 */
[----:B------:R-:W-:Y:S01]  /*3b40*/  IMAD.MOV.U32 R135, RZ, RZ, RZ ;  /* 0x000000ffff877224 */ /* 0x000fe200078e00ff */
[----:B------:R-:W-:Y:S01]  /*3b50*/  ULDC UR34, c[0x0][0x288] ;  /* 0x0000a20000227ab9 */ /* 0x000fe20000000800 */
[----:B------:R-:W-:-:S05]  /*3b60*/  ULDC UR33, c[0x0][0x988] ;  /* 0x0002620000217ab9 */ /* 0x000fca0000000800 */
.L_x_1888:
[----:B------:R-:W-:Y:S01]  /*3b70*/  ISETP.NE.AND P2, PT, RZ, UR37, PT ;  /* 0x00000025ff007c0c */ /* 0x000fe2000bf45270 */
[----:B------:R-:W-:-:S04]  /*3b80*/  UISETP.NE.AND UP0, UPT, UR52, 0x1, UPT ;  /* 0x000000013400788c */ /* 0x000fc8000bf05270 */
[----:B------:R-:W-:-:S04]  /*3b90*/  USEL UR45, URZ, 0x1, UP0 ;  /* 0x000000013f2d7887 */ /* 0x000fc80008000000 */
[----:B------:R-:W-:-:S04]  /*3ba0*/  ULOP3.LUT UR45, UR28, UR45, URZ, 0x3c, !UPT ;  /* 0x0000002d1c2d7292 */ /* 0x000fc8000f8e3c3f */
[----:B------:R-:W-:Y:S08]  /*3bb0*/  @P2 BRA `(.L_x_1878) ;  /* 0x0000000000382947 */ /* 0x000ff00003800000 */
[----:B------:R-:W-:Y:S05]  /*3bc0*/  @!P0 BRA `(.L_x_1879) ;  /* 0x0000000000048947 */ /* 0x000fea0003800000 */
[----:B------:R-:W-:Y:S01]  /*3bd0*/  BPT.TRAP 0x1 ;  /* 0x000000040000795c */ /* 0x000fe20000300000 */
.L_x_1879:
        /* <DEDUP_REMOVED lines=9> */
.L_x_1880:
[----:B--2---:R-:W-:Y:S05]  /*3c70*/  @P1 BRA `(.L_x_1878) ;  /* 0x0000000000081947 */ /* 0x004fea0003800000 */
[----:B------:R-:W2:Y:S02]  /*3c80*/  SYNCS.PHASECHK.TRANS64.TRYWAIT P1, [UR6+0x2d830], R3 ;  /* 0x02d83003ff0075a7 */ /* 0x000ea40008020146 */
[----:B--2---:R-:W-:Y:S05]  /*3c90*/  @!P1 BRA `(.L_x_1881) ;  /* 0x000000ac00bc9947 */ /* 0x004fea0003800000 */
.L_x_1878:
        /* <DEDUP_REMOVED lines=17> */
[----:B-1----:R-:W-:-:S05]  /*3db0*/  VIADD R3, R4, 0x8 ;  /* 0x0000000804037836 */ /* 0x002fca0000000000 */
        /* <DEDUP_REMOVED lines=22> */
.L_x_1883:
[----:B------:R-:W-:Y:S01]  /*3f20*/  ULEA UR6, UR52, UR40, 0x3 ;  /* 0x0000002834067291 */ /* 0x000fe2000f8e183f */
[----:B------:R-:W-:-:S05]  /*3f30*/  IMAD.U32 R3, RZ, RZ, UR28 ;  /* 0x0000001cff037e24 */ /* 0x000fca000f8e00ff */
[----:B------:R-:W-:-:S04]  /*3f40*/  SHF.L.U32 R3, R3, 0x1f, RZ ;  /* 0x0000001f03037819 */ /* 0x000fc800000006ff */
[----:B------:R0:W1:Y:S01]  /*3f50*/  SYNCS.PHASECHK.TRANS64.TRYWAIT P1, [UR6+0x2d850], R3 ;  /* 0x02d85003ff0075a7 */ /* 0x0000620008020146 */
[----:B------:R-:W-:Y:S05]  /*3f60*/  @!P0 BRA `(.L_x_1884) ;  /* 0x0000000000048947 */ /* 0x000fea0003800000 */
[----:B------:R-:W-:Y:S01]  /*3f70*/  BPT.TRAP 0x1 ;  /* 0x000000040000795c */ /* 0x000fe20000300000 */
.L_x_1884:
[----:B-1----:R-:W-:Y:S05]  /*3f80*/  @P1 BRA `(.L_x_1882) ;  /* 0x0000000000081947 */ /* 0x002fea0003800000 */
[----:B------:R-:W1:Y:S02]  /*3f90*/  SYNCS.PHASECHK.TRANS64.TRYWAIT P1, [UR6+0x2d850], R3 ;  /* 0x02d85003ff0075a7 */ /* 0x000e640008020146 */
[----:B-1----:R-:W-:Y:S05]  /*3fa0*/  @!P1 BRA `(.L_x_1885) ;  /* 0x000000ac00109947 */ /* 0x002fea0003800000 */
.L_x_1882:
        /* <DEDUP_REMOVED lines=70> */
.L_x_1886:
[----:B------:R-:W-:Y:S01]  /*4410*/  UISETP.NE.AND UP0, UPT, UR49, URZ, UPT ;  /* 0x0000003f3100728c */ /* 0x000fe2000bf05270 */
[----:B------:R-:W-:Y:S01]  /*4420*/  VIADD R4, R136, UR39 ;  /* 0x0000002788047c36 */ /* 0x000fe20008000000 */
[----:B------:R-:W1:Y:S01]  /*4430*/  LDC R10, c[0x0][0x2f0] ;  /* 0x0000bc00ff0a7b82 */ /* 0x000e620000000800 */
[----:B------:R-:W-:-:S03]  /*4440*/  IMAD.MOV.U32 R12, RZ, RZ, -0x2 ;  /* 0xfffffffeff0c7424 */ /* 0x000fc600078e00ff */
[----:B------:R-:W-:Y:S02]  /*4450*/  PLOP3.LUT P1, PT, PT, PT, UP0, 0x80, 0x0 ;  /* 0x000000000000781c */ /* 0x000fe40003f2f008 */
[----:B------:R-:W-:-:S03]  /*4460*/  PLOP3.LUT P2, PT, PT, PT, UP0, 0x80, 0x0 ;  /* 0x000000000000781c */ /* 0x000fc60003f4f008 */
[----:B------:R-:W-:-:S08]  /*4470*/  @UP0 ULDC UR6, c[0x0][0x44c] ;  /* 0x0001130000060ab9 */ /* 0x000fd00000000800 */
[----:B0-----:R-:W-:Y:S01]  /*4480*/  @P1 IMAD.HI.U32 R3, R4, UR6, RZ ;  /* 0x0000000604031c27 */ /* 0x001fe2000f8e00ff */
[----:B------:R-:W-:-:S04]  /*4490*/  @UP0 ULDC UR6, c[0x0][0x450] ;  /* 0x0001140000060ab9 */ /* 0x000fc80000000800 */
[----:B------:R-:W-:Y:S01]  /*44a0*/  @P2 SHF.R.U32.HI R4, RZ, UR6, R3 ;  /* 0x00000006ff042c19 */ /* 0x000fe20008011603 */
[----:B------:R-:W-:Y:S02]  /*44b0*/  UMOV UR6, 0xffffff80 ;  /* 0xffffff8000067882 */ /* 0x000fe40000000000 */
[----:B------:R-:W-:Y:S02]  /*44c0*/  UIMAD UR6, UR53, UR6, 0x1 ;  /* 0x00000001350674a4 */ /* 0x000fe4000f8e0206 */
[----:B------:R-:W0:Y:S04]  /*44d0*/  SHFL.IDX PT, R8, R4, RZ, 0x1c1f ;  /* 0x001c1fff04087589 */ /* 0x000e2800000e0000 */
[----:B------:R-:W-:Y:S01]  /*44e0*/  IMAD R3, R23, R12, UR6 ;  /* 0x0000000617037e24 */ /* 0x000fe2000f8e020c */
[----:B------:R-:W-:-:S03]  /*44f0*/  ULEA UR6, UR44, UR40, 0x3 ;  /* 0x000000282c067291 */ /* 0x000fc6000f8e183f */
[----:B-1----:R-:W-:Y:S01]  /*4500*/  IMAD R3, R10, UR48, R3 ;  /* 0x000000300a037c24 */ /* 0x002fe2000f8e0203 */
[----:B------:R-:W-:Y:S01]  /*4510*/  UIADD3 UR6, UR6, 0x2d840, URZ ;  /* 0x0002d84006067890 */ /* 0x000fe2000fffe03f */
[----:B------:R-:W1:Y:S03]  /*4520*/  SHFL.IDX PT, R10, R4, 0x1, 0x1c1f ;  /* 0x003c1f00040a7f89 */ /* 0x000e6600000e0000 */
[----:B------:R-:W-:-:S09]  /*4530*/  UPRMT UR6, UR41, 0x654, UR6 ;  /* 0x0000065429067896 */ /* 0x000fd20008000006 */
[----:B------:R-:W-:Y:S01]  /*4540*/  SYNCS.ARRIVE.TRANS64.RED.A1T0 RZ, [UR6], RZ ;  /* 0x000000ffffff79a7 */ /* 0x000fe20008100406 */
[----:B0-----:R-:W-:-:S04]  /*4550*/  IADD3 R7, R8, -UR34, R3 ;  /* 0x8000002208077c10 */ /* 0x001fc8000fffe003 */
[C---:B------:R-:W-:Y:S02]  /*4560*/  ISETP.GT.AND P1, PT, R7.reuse, RZ, PT ;  /* 0x000000ff0700720c */ /* 0x040fe40003f24270 */
[C---:B------:R-:W-:Y:S02]  /*4570*/  ISETP.GT.AND P2, PT, R7.reuse, 0x1, PT ;  /* 0x000000010700780c */ /* 0x040fe40003f44270 */
[----:B------:R-:W-:Y:S02]  /*4580*/  FSEL R24, R24, -INF , P1 ;  /* 0xff80000018187808 */ /* 0x000fe40000800000 */
        /* <DEDUP_REMOVED lines=90> */
[----:B------:R-:W-:Y:S02]  /*4b30*/  FSEL R85, R85, -INF , P2 ;  /* 0xff80000055557808 */ /* 0x000fe40001000000 */
[----:B------:R-:W-:Y:S02]  /*4b40*/  FMNMX.FTZ R8, R84, R7, !PT ;  /* 0x0000000754087209 */ /* 0x000fe40007810000 */
[----:B-1----:R-:W-:-:S02]  /*4b50*/  IADD3 R3, R10, -UR34, R3 ;  /* 0x800000220a037c10 */ /* 0x002fc4000fffe003 */
[----:B------:R-:W-:Y:S02]  /*4b60*/  FMNMX.FTZ R9, R85, R8, !PT ;  /* 0x0000000855097209 */ /* 0x000fe40007810000 */
[C---:B------:R-:W-:Y:S02]  /*4b70*/  ISETP.GT.AND P2, PT, R3.reuse, RZ, PT ;  /* 0x000000ff0300720c */ /* 0x040fe40003f44270 */
[C---:B------:R-:W-:Y:S01]  /*4b80*/  ISETP.GT.AND P3, PT, R3.reuse, 0x1, PT ;  /* 0x000000010300780c */ /* 0x040fe20003f64270 */
[----:B------:R-:W0:Y:S01]  /*4b90*/  SHFL.BFLY PT, R8, R9, 0x2, 0x1f ;  /* 0x0c401f0009087f89 */ /* 0x000e2200000e0000 */
[----:B------:R-:W-:Y:S02]  /*4ba0*/  FSEL R26, R26, -INF , P2 ;  /* 0xff8000001a1a7808 */ /* 0x000fe40001000000 */
[----:B------:R-:W-:Y:S02]  /*4bb0*/  ISETP.GT.AND P2, PT, R3, 0x8, PT ;  /* 0x000000080300780c */ /* 0x000fe40003f44270 */
[----:B------:R-:W-:-:S02]  /*4bc0*/  FSEL R27, R27, -INF , P3 ;  /* 0xff8000001b1b7808 */ /* 0x000fc40001800000 */
[----:B------:R-:W-:Y:S02]  /*4bd0*/  FMNMX.FTZ R12, R26, R6, !PT ;  /* 0x000000061a0c7209 */ /* 0x000fe40007810000 */
[----:B------:R-:W-:Y:S02]  /*4be0*/  ISETP.GT.AND P3, PT, R3, 0x9, PT ;  /* 0x000000090300780c */ /* 0x000fe40003f64270 */
[----:B------:R-:W-:Y:S02]  /*4bf0*/  FSEL R30, R30, -INF , P2 ;  /* 0xff8000001e1e7808 */ /* 0x000fe40001000000 */
[----:B------:R-:W-:Y:S02]  /*4c00*/  FMNMX.FTZ R13, R27, R12, !PT ;  /* 0x0000000c1b0d7209 */ /* 0x000fe40007810000 */
[----:B------:R-:W-:Y:S02]  /*4c10*/  ISETP.GT.AND P2, PT, R3, 0x10, PT ;  /* 0x000000100300780c */ /* 0x000fe40003f44270 */
[----:B------:R-:W-:-:S02]  /*4c20*/  FSEL R31, R31, -INF , P3 ;  /* 0xff8000001f1f7808 */ /* 0x000fc40001800000 */
[----:B------:R-:W-:Y:S02]  /*4c30*/  FMNMX.FTZ R12, R30, R13, !PT ;  /* 0x0000000d1e0c7209 */ /* 0x000fe40007810000 */
[----:B------:R-:W-:Y:S02]  /*4c40*/  ISETP.GT.AND P3, PT, R3, 0x11, PT ;  /* 0x000000110300780c */ /* 0x000fe40003f64270 */
[----:B------:R-:W-:Y:S02]  /*4c50*/  FSEL R34, R34, -INF , P2 ;  /* 0xff80000022227808 */ /* 0x000fe40001000000 */
[----:B0-----:R-:W-:Y:S02]  /*4c60*/  FMNMX.FTZ R11, R9, R8, !PT ;  /* 0x00000008090b7209 */ /* 0x001fe40007810000 */
[----:B------:R-:W-:Y:S02]  /*4c70*/  FMNMX.FTZ R13, R31, R12, !PT ;  /* 0x0000000c1f0d7209 */ /* 0x000fe40007810000 */
[----:B------:R-:W-:Y:S01]  /*4c80*/  ISETP.GT.AND P2, PT, R3, 0x18, PT ;  /* 0x000000180300780c */ /* 0x000fe20003f44270 */
[----:B------:R-:W0:Y:S01]  /*4c90*/  SHFL.BFLY PT, R8, R11, 0x1, 0x1f ;  /* 0x0c201f000b087f89 */ /* 0x000e2200000e0000 */
        /* <DEDUP_REMOVED lines=10> */
[----:B------:R-:W-:Y:S02]  /*4d40*/  FMNMX.FTZ R15, R39, R14, !PT ;  /* 0x0000000e270f7209 */ /* 0x000fe40007810000 */
[----:B------:R-:W-:Y:S02]  /*4d50*/  ISETP.GT.AND P2, PT, R3, 0x28, PT ;  /* 0x000000280300780c */ /* 0x000fe40003f44270 */
[----:B0-----:R-:W-:-:S02]  /*4d60*/  FMNMX.FTZ R4, R11, R8, !PT ;  /* 0x000000080b047209 */ /* 0x001fc40007810000 */
[----:B------:R-:W-:Y:S02]  /*4d70*/  FSEL R43, R43, -INF , P3 ;  /* 0xff8000002b2b7808 */ /* 0x000fe40001800000 */
[----:B------:R-:W-:Y:S01]  /*4d80*/  FMNMX.FTZ R20, R42, R15, !PT ;  /* 0x0000000f2a147209 */ /* 0x000fe20007810000 */
[----:B------:R-:W-:Y:S01]  /*4d90*/  FMUL.FTZ R7, R4, UR33 ;  /* 0x0000002104077c20 */ /* 0x000fe20008410000 */
[----:B------:R-:W-:Y:S02]  /*4da0*/  ISETP.GT.AND P3, PT, R3, 0x29, PT ;  /* 0x000000290300780c */ /* 0x000fe40003f64270 */
[----:B------:R-:W-:Y:S02]  /*4db0*/  FSEL R46, R46, -INF , P2 ;  /* 0xff8000002e2e7808 */ /* 0x000fe40001000000 */
[----:B------:R-:W-:Y:S02]  /*4dc0*/  FMNMX.FTZ R21, R43, R20, !PT ;  /* 0x000000142b157209 */ /* 0x000fe40007810000 */
[----:B------:R-:W-:-:S02]  /*4dd0*/  FSETP.NEU.FTZ.AND P1, PT, R4, -INF , PT ;  /* 0xff8000000400780b */ /* 0x000fc40003f3d000 */
[----:B------:R-:W-:Y:S02]  /*4de0*/  ISETP.GT.AND P2, PT, R3, 0x30, PT ;  /* 0x000000300300780c */ /* 0x000fe40003f44270 */
[----:B------:R-:W-:Y:S02]  /*4df0*/  FSEL R47, R47, -INF , P3 ;  /* 0xff8000002f2f7808 */ /* 0x000fe40001800000 */
[----:B------:R-:W-:Y:S02]  /*4e00*/  FMNMX.FTZ R20, R46, R21, !PT ;  /* 0x000000152e147209 */ /* 0x000fe40007810000 */
[----:B------:R-:W-:Y:S02]  /*4e10*/  FSEL R7, R7, RZ, P1 ;  /* 0x000000ff07077208 */ /* 0x000fe40000800000 */
[----:B------:R-:W-:Y:S02]  /*4e20*/  ISETP.GT.AND P3, PT, R3, 0x31, PT ;  /* 0x000000310300780c */ /* 0x000fe40003f64270 */
[----:B------:R-:W-:Y:S01]  /*4e30*/  FSEL R50, R50, -INF , P2 ;  /* 0xff80000032327808 */ /* 0x000fe20001000000 */
[--C-:B------:R-:W-:Y:S01]  /*4e40*/  FFMA.FTZ R8, R24, UR33, -R7.reuse ;  /* 0x0000002118087c23 */ /* 0x100fe20008010807 */
[----:B------:R-:W-:Y:S01]  /*4e50*/  FMNMX.FTZ R21, R47, R20, !PT ;  /* 0x000000142f157209 */ /* 0x000fe20007810000 */
[--C-:B------:R-:W-:Y:S01]  /*4e60*/  FFMA.FTZ R9, R25, UR33, -R7.reuse ;  /* 0x0000002119097c23 */ /* 0x100fe20008010807 */
[----:B------:R-:W-:Y:S01]  /*4e70*/  ISETP.GT.AND P2, PT, R3, 0x38, PT ;  /* 0x000000380300780c */ /* 0x000fe20003f44270 */
[--C-:B------:R-:W-:Y:S01]  /*4e80*/  FFMA.FTZ R10, R28, UR33, -R7.reuse ;  /* 0x000000211c0a7c23 */ /* 0x100fe20008010807 */
[----:B------:R-:W-:Y:S01]  /*4e90*/  FSEL R51, R51, -INF , P3 ;  /* 0xff80000033337808 */ /* 0x000fe20001800000 */
[--C-:B------:R-:W-:Y:S01]  /*4ea0*/  FFMA.FTZ R11, R29, UR33, -R7.reuse ;  /* 0x000000211d0b7c23 */ /* 0x100fe20008010807 */
[----:B------:R-:W-:Y:S01]  /*4eb0*/  FMNMX.FTZ R24, R50, R21, !PT ;  /* 0x0000001532187209 */ /* 0x000fe20007810000 */
[--C-:B------:R-:W-:Y:S01]  /*4ec0*/  FFMA.FTZ R32, R32, UR33, -R7.reuse ;  /* 0x0000002120207c23 */ /* 0x100fe20008010807 */
[----:B------:R-:W-:Y:S01]  /*4ed0*/  ISETP.GT.AND P3, PT, R3, 0x39, PT ;  /* 0x000000390300780c */ /* 0x000fe20003f64270 */
[--C-:B------:R-:W-:Y:S01]  /*4ee0*/  FFMA.FTZ R13, R33, UR33, -R7.reuse ;  /* 0x00000021210d7c23 */ /* 0x100fe20008010807 */
[----:B------:R-:W-:Y:S01]  /*4ef0*/  FSEL R54, R54, -INF , P2 ;  /* 0xff80000036367808 */ /* 0x000fe20001000000 */
[----:B------:R0:W-:Y:S01]  /*4f00*/  MUFU.EX2 R12, R32 ;  /* 0x00000020000c7308 */ /* 0x0001e20000000800 */
[----:B------:R-:W-:Y:S01]  /*4f10*/  FMNMX.FTZ R25, R51, R24, !PT ;  /* 0x0000001833197209 */ /* 0x000fe20007810000 */
[--C-:B------:R-:W-:Y:S01]  /*4f20*/  FFMA.FTZ R36, R36, UR33, -R7.reuse ;  /* 0x0000002124247c23 */ /* 0x100fe20008010807 */
[----:B------:R-:W-:Y:S01]  /*4f30*/  ISETP.GT.AND P2, PT, R3, 0x40, PT ;  /* 0x000000400300780c */ /* 0x000fe20003f44270 */
[--C-:B------:R-:W-:Y:S01]  /*4f40*/  FFMA.FTZ R15, R37, UR33, -R7.reuse ;  /* 0x00000021250f7c23 */ /* 0x100fe20008010807 */
[----:B------:R-:W-:Y:S01]  /*4f50*/  FSEL R55, R55, -INF , P3 ;  /* 0xff80000037377808 */ /* 0x000fe20001800000 */
[--C-:B------:R-:W-:Y:S01]  /*4f60*/  FFMA.FTZ R40, R40, UR33, -R7.reuse ;  /* 0x0000002128287c23 */ /* 0x100fe20008010807 */
[----:B------:R-:W-:Y:S01]  /*4f70*/  FMNMX.FTZ R24, R54, R25, !PT ;  /* 0x0000001936187209 */ /* 0x000fe20007810000 */
[----:B------:R1:W-:Y:S01]  /*4f80*/  MUFU.EX2 R14, R36 ;  /* 0x00000024000e7308 */ /* 0x0003e20000000800 */
[----:B------:R-:W-:Y:S01]  /*4f90*/  ISETP.GT.AND P3, PT, R3, 0x41, PT ;  /* 0x000000410300780c */ /* 0x000fe20003f64270 */
[--C-:B------:R-:W-:Y:S01]  /*4fa0*/  FFMA.FTZ R44, R44, UR33, -R7.reuse ;  /* 0x000000212c2c7c23 */ /* 0x100fe20008010807 */
[----:B------:R-:W-:Y:S01]  /*4fb0*/  FSEL R58, R58, -INF , P2 ;  /* 0xff8000003a3a7808 */ /* 0x000fe20001000000 */
[--C-:B------:R-:W-:Y:S01]  /*4fc0*/  FFMA.FTZ R56, R56, UR33, -R7.reuse ;  /* 0x0000002138387c23 */ /* 0x100fe20008010807 */
[----:B------:R-:W-:Y:S01]  /*4fd0*/  FMNMX.FTZ R25, R55, R24, !PT ;  /* 0x0000001837197209 */ /* 0x000fe20007810000 */
[--C-:B------:R-:W-:Y:S01]  /*4fe0*/  FFMA.FTZ R60, R60, UR33, -R7.reuse ;  /* 0x000000213c3c7c23 */ /* 0x100fe20008010807 */
[----:B------:R-:W-:Y:S01]  /*4ff0*/  ISETP.GT.AND P2, PT, R3, 0x48, PT ;  /* 0x000000480300780c */ /* 0x000fe20003f44270 */
[----:B------:R-:W-:Y:S01]  /*5000*/  MUFU.EX2 R20, R40 ;  /* 0x0000002800147308 */ /* 0x000fe20000000800 */
[----:B------:R-:W-:Y:S01]  /*5010*/  FSEL R59, R59, -INF , P3 ;  /* 0xff8000003b3b7808 */ /* 0x000fe20001800000 */
[--C-:B------:R-:W-:Y:S01]  /*5020*/  FFMA.FTZ R21, R41, UR33, -R7.reuse ;  /* 0x0000002129157c23 */ /* 0x100fe20008010807 */
[----:B------:R-:W-:Y:S01]  /*5030*/  FMNMX.FTZ R28, R58, R25, !PT ;  /* 0x000000193a1c7209 */ /* 0x000fe20007810000 */
[--C-:B------:R-:W-:Y:S01]  /*5040*/  FFMA.FTZ R41, R61, UR33, -R7.reuse ;  /* 0x000000213d297c23 */ /* 0x100fe20008010807 */
[----:B------:R-:W-:Y:S01]  /*5050*/  ISETP.GT.AND P3, PT, R3, 0x49, PT ;  /* 0x000000490300780c */ /* 0x000fe20003f64270 */
[--C-:B------:R-:W-:Y:S01]  /*5060*/  FFMA.FTZ R61, R77, UR33, -R7.reuse ;  /* 0x000000214d3d7c23 */ /* 0x100fe20008010807 */
[----:B------:R-:W-:Y:S01]  /*5070*/  FSEL R62, R62, -INF , P2 ;  /* 0xff8000003e3e7808 */ /* 0x000fe20001000000 */
[----:B------:R-:W-:Y:S01]  /*5080*/  MUFU.EX2 R24, R44 ;  /* 0x0000002c00187308 */ /* 0x000fe20000000800 */
[----:B------:R-:W-:Y:S01]  /*5090*/  FMNMX.FTZ R29, R59, R28, !PT ;  /* 0x0000001c3b1d7209 */ /* 0x000fe20007810000 */
[--C-:B------:R-:W-:Y:S01]  /*50a0*/  FFMA.FTZ R52, R52, UR33, -R7.reuse ;  /* 0x0000002134347c23 */ /* 0x100fe20008010807 */
[----:B------:R-:W-:Y:S01]  /*50b0*/  ISETP.GT.AND P2, PT, R3, 0x50, PT ;  /* 0x000000500300780c */ /* 0x000fe20003f44270 */
[--C-:B------:R-:W-:Y:S01]  /*50c0*/  FFMA.FTZ R25, R45, UR33, -R7.reuse ;  /* 0x000000212d197c23 */ /* 0x100fe20008010807 */
[----:B------:R-:W-:Y:S01]  /*50d0*/  FSEL R63, R63, -INF , P3 ;  /* 0xff8000003f3f7808 */ /* 0x000fe20001800000 */
[----:B------:R-:W-:Y:S01]  /*50e0*/  FFMA.FTZ R48, R48, UR33, -R7 ;  /* 0x0000002130307c23 */ /* 0x000fe20008010807 */
        /* <DEDUP_REMOVED lines=8> */
[----:B0-----:R-:W-:Y:S01]  /*5170*/  FMNMX.FTZ R32, R66, R29, !PT ;  /* 0x0000001d42207209 */ /* 0x001fe20007810000 */
[--C-:B------:R-:W-:Y:S01]  /*5180*/  FFMA.FTZ R29, R49, UR33, -R7.reuse ;  /* 0x00000021311d7c23 */ /* 0x100fe20008010807 */
[----:B------:R-:W-:Y:S01]  /*5190*/  ISETP.GT.AND P3, PT, R3, 0x59, PT ;  /* 0x000000590300780c */ /* 0x000fe20003f64270 */
[--C-:B------:R-:W-:Y:S01]  /*51a0*/  FFMA.FTZ R49, R65, UR33, -R7.reuse ;  /* 0x0000002141317c23 */ /* 0x100fe20008010807 */
[----:B------:R-:W-:Y:S01]  /*51b0*/  FSEL R70, R70, -INF , P2 ;  /* 0xff80000046467808 */ /* 0x000fe20001000000 */
[----:B------:R-:W-:Y:S01]  /*51c0*/  MUFU.EX2 R10, R10 ;  /* 0x0000000a000a7308 */ /* 0x000fe20000000800 */
[----:B------:R-:W-:Y:S01]  /*51d0*/  FMNMX.FTZ R33, R67, R32, !PT ;  /* 0x0000002043217209 */ /* 0x000fe20007810000 */
[----:B------:R-:W-:Y:S01]  /*51e0*/  FFMA.FTZ R65, R81, UR33, -R7 ;  /* 0x0000002151417c23 */ /* 0x000fe20008010807 */
[----:B------:R-:W-:-:S02]  /*51f0*/  ISETP.GT.AND P2, PT, R3, 0x60, PT ;  /* 0x000000600300780c */ /* 0x000fc40003f44270 */
[----:B------:R-:W-:Y:S02]  /*5200*/  FSEL R71, R71, -INF , P3 ;  /* 0xff80000047477808 */ /* 0x000fe40001800000 */
[----:B------:R-:W-:Y:S01]  /*5210*/  FMNMX.FTZ R32, R70, R33, !PT ;  /* 0x0000002146207209 */ /* 0x000fe20007810000 */
[----:B------:R-:W-:Y:S01]  /*5220*/  MUFU.EX2 R11, R11 ;  /* 0x0000000b000b7308 */ /* 0x000fe20000000800 */
[----:B------:R-:W-:Y:S02]  /*5230*/  ISETP.GT.AND P3, PT, R3, 0x61, PT ;  /* 0x000000610300780c */ /* 0x000fe40003f64270 */
[----:B------:R-:W-:Y:S02]  /*5240*/  FSEL R74, R74, -INF , P2 ;  /* 0xff8000004a4a7808 */ /* 0x000fe40001000000 */
[----:B------:R-:W-:Y:S02]  /*5250*/  FMNMX.FTZ R33, R71, R32, !PT ;  /* 0x0000002047217209 */ /* 0x000fe40007810000 */
[----:B------:R-:W-:Y:S01]  /*5260*/  ISETP.GT.AND P2, PT, R3, 0x68, PT ;  /* 0x000000680300780c */ /* 0x000fe20003f44270 */
[----:B------:R0:W-:Y:S01]  /*5270*/  MUFU.EX2 R32, R52 ;  /* 0x0000003400207308 */ /* 0x0001e20000000800 */
[----:B------:R-:W-:-:S02]  /*5280*/  FSEL R75, R75, -INF , P3 ;  /* 0xff8000004b4b7808 */ /* 0x000fc40001800000 */
[----:B-1----:R-:W-:Y:S01]  /*5290*/  FMNMX.FTZ R36, R74, R33, !PT ;  /* 0x000000214a247209 */ /* 0x002fe20007810000 */
[--C-:B------:R-:W-:Y:S01]  /*52a0*/  FFMA.FTZ R33, R53, UR33, -R7.reuse ;  /* 0x0000002135217c23 */ /* 0x100fe20008010807 */
[----:B------:R-:W-:Y:S01]  /*52b0*/  ISETP.GT.AND P3, PT, R3, 0x69, PT ;  /* 0x000000690300780c */ /* 0x000fe20003f64270 */
[--C-:B------:R-:W-:Y:S01]  /*52c0*/  FFMA.FTZ R53, R69, UR33, -R7.reuse ;  /* 0x0000002145357c23 */ /* 0x100fe20008010807 */
[----:B------:R-:W-:Y:S01]  /*52d0*/  FSEL R78, R78, -INF , P2 ;  /* 0xff8000004e4e7808 */ /* 0x000fe20001000000 */
[----:B------:R-:W-:Y:S01]  /*52e0*/  MUFU.EX2 R13, R13 ;  /* 0x0000000d000d7308 */ /* 0x000fe20000000800 */
[----:B------:R-:W-:Y:S01]  /*52f0*/  FMNMX.FTZ R37, R75, R36, !PT ;  /* 0x000000244b257209 */ /* 0x000fe20007810000 */
[--C-:B0-----:R-:W-:Y:S01]  /*5300*/  FFMA.FTZ R52, R68, UR33, -R7.reuse ;  /* 0x0000002144347c23 */ /* 0x101fe20008010807 */
[----:B------:R-:W-:Y:S01]  /*5310*/  ISETP.GT.AND P2, PT, R3, 0x70, PT ;  /* 0x000000700300780c */ /* 0x000fe20003f44270 */
[----:B------:R-:W-:Y:S01]  /*5320*/  FFMA.FTZ R68, R84, UR33, -R7 ;  /* 0x0000002154447c23 */ /* 0x000fe20008010807 */
[----:B------:R-:W-:-:S02]  /*5330*/  FSEL R79, R79, -INF , P3 ;  /* 0xff8000004f4f7808 */ /* 0x000fc40001800000 */
        /* <DEDUP_REMOVED lines=8> */
[----:B------:R-:W-:Y:S01]  /*53c0*/  FMNMX.FTZ R40, R82, R37, !PT ;  /* 0x0000002552287209 */ /* 0x000fe20007810000 */
[--C-:B------:R-:W-:Y:S01]  /*53d0*/  FFMA.FTZ R37, R57, UR33, -R7.reuse ;  /* 0x0000002139257c23 */ /* 0x100fe20008010807 */
[----:B------:R-:W-:Y:S01]  /*53e0*/  ISETP.GT.AND P3, PT, R3, 0x79, PT ;  /* 0x000000790300780c */ /* 0x000fe20003f64270 */
[--C-:B------:R-:W-:Y:S01]  /*53f0*/  FFMA.FTZ R57, R73, UR33, -R7.reuse ;  /* 0x0000002149397c23 */ /* 0x100fe20008010807 */
[----:B------:R-:W-:Y:S01]  /*5400*/  FSEL R86, R86, -INF , P2 ;  /* 0xff80000056567808 */ /* 0x000fe20001000000 */
[----:B------:R-:W-:Y:S01]  /*5410*/  MUFU.EX2 R21, R21 ;  /* 0x0000001500157308 */ /* 0x000fe20000000800 */
[----:B------:R-:W-:Y:S01]  /*5420*/  FMNMX.FTZ R3, R83, R40, !PT ;  /* 0x0000002853037209 */ /* 0x000fe20007810000 */
[----:B0-----:R-:W-:Y:S01]  /*5430*/  FFMA.FTZ R56, R72, UR33, -R7 ;  /* 0x0000002148387c23 */ /* 0x001fe20008010807 */
[----:B------:R-:W-:Y:S02]  /*5440*/  FSEL R87, R87, -INF , P3 ;  /* 0xff80000057577808 */ /* 0x000fe40001800000 */
[----:B------:R-:W-:-:S03]  /*5450*/  FMNMX.FTZ R40, R86, R3, !PT ;  /* 0x0000000356287209 */ /* 0x000fc60007810000 */
[----:B------:R-:W-:Y:S01]  /*5460*/  MUFU.EX2 R25, R25 ;  /* 0x0000001900197308 */ /* 0x000fe20000000800 */
[----:B------:R-:W-:-:S05]  /*5470*/  FMNMX.FTZ R3, R87, R40, !PT ;  /* 0x0000002857037209 */ /* 0x000fca0007810000 */
[----:B------:R-:W0:Y:S02]  /*5480*/  SHFL.BFLY PT, R44, R3, 0x2, 0x1f ;  /* 0x0c401f00032c7f89 */ /* 0x000e2400000e0000 */
[----:B------:R1:W-:Y:S08]  /*5490*/  MUFU.EX2 R40, R60 ;  /* 0x0000003c00287308 */ /* 0x0003f00000000800 */
[----:B------:R2:W-:Y:S01]  /*54a0*/  MUFU.EX2 R28, R48 ;  /* 0x00000030001c7308 */ /* 0x0005e20000000800 */
[----:B-1----:R-:W-:-:S07]  /*54b0*/  FFMA.FTZ R60, R76, UR33, -R7 ;  /* 0x000000214c3c7c23 */ /* 0x002fce0008010807 */
[----:B------:R-:W-:Y:S01]  /*54c0*/  MUFU.EX2 R29, R29 ;  /* 0x0000001d001d7308 */ /* 0x000fe20000000800 */
[--C-:B--2---:R-:W-:Y:S01]  /*54d0*/  FFMA.FTZ R48, R64, UR33, -R7.reuse ;  /* 0x0000002140307c23 */ /* 0x104fe20008010807 */
[--C-:B------:R-:W-:Y:S01]  /*54e0*/  FFMA.FTZ R64, R80, UR33, -R7.reuse ;  /* 0x0000002150407c23 */ /* 0x100fe20008010807 */
[----:B------:R-:W-:Y:S01]  /*54f0*/  FFMA.FTZ R7, R85, UR33, -R7 ;  /* 0x0000002155077c23 */ /* 0x000fe20008010807 */
[----:B0-----:R-:W-:-:S04]  /*5500*/  FMNMX.FTZ R44, R3, R44, !PT ;  /* 0x0000002c032c7209 */ /* 0x001fc80007810000 */
        /* <DEDUP_REMOVED lines=12> */
[--C-:B------:R-:W-:Y:S01]  /*55d0*/  FFMA.FTZ R31, R34, UR33, -R72.reuse ;  /* 0x00000021221f7c23 */ /* 0x100fe20008010848 */
[--C-:B------:R-:W-:Y:S01]  /*55e0*/  FFMA.FTZ R73, R35, UR33, -R72.reuse ;  /* 0x0000002123497c23 */ /* 0x100fe20008010848 */
[----:B------:R-:W-:Y:S01]  /*55f0*/  FSEL R34, R4, RZ, P1 ;  /* 0x000000ff04227208 */ /* 0x000fe20000800000 */
[--C-:B------:R-:W-:Y:S01]  /*5600*/  FFMA.FTZ R35, R51, UR33, -R72.reuse ;  /* 0x0000002133237c23 */ /* 0x100fe20008010848 */
[----:B------:R-:W-:Y:S01]  /*5610*/  FSEL R51, R3, RZ, P2 ;  /* 0x000000ff03337208 */ /* 0x000fe20001000000 */
[--C-:B------:R-:W-:Y:S01]  /*5620*/  FFMA.FTZ R44, R30, UR33, -R72.reuse ;  /* 0x000000211e2c7c23 */ /* 0x100fe20008010848 */
[--C-:B------:R-:W-:Y:S01]  /*5630*/  FFMA.FTZ R30, R38, UR33, -R72.reuse ;  /* 0x00000021261e7c23 */ /* 0x100fe20008010848 */
[----:B------:R-:W-:Y:S01]  /*5640*/  FADD.FTZ R5, -R34, R5 ;  /* 0x0000000522057221 */ /* 0x000fe20000010100 */
[----:B------:R-:W-:Y:S01]  /*5650*/  FFMA.FTZ R38, R43, UR33, -R72 ;  /* 0x000000212b267c23 */ /* 0x000fe20008010848 */
[----:B------:R-:W-:Y:S01]  /*5660*/  FADD.FTZ R51, -R51, R6 ;  /* 0x0000000633337221 */ /* 0x000fe20000010100 */
[--C-:B------:R-:W-:Y:S01]  /*5670*/  FFMA.FTZ R69, R26, UR33, -R72.reuse ;  /* 0x000000211a457c23 */ /* 0x100fe20008010848 */
[----:B------:R-:W-:Y:S01]  /*5680*/  FMUL.FTZ R43, R5, UR33 ;  /* 0x00000021052b7c20 */ /* 0x000fe20008410000 */
[--C-:B------:R-:W-:Y:S01]  /*5690*/  FFMA.FTZ R77, R27, UR33, -R72.reuse ;  /* 0x000000211b4d7c23 */ /* 0x100fe20008010848 */
[----:B------:R-:W-:Y:S01]  /*56a0*/  FMUL.FTZ R5, R51, UR33 ;  /* 0x0000002133057c20 */ /* 0x000fe20008410000 */
        /* <DEDUP_REMOVED lines=18> */
[----:B------:R-:W-:-:S06]  /*57d0*/  FFMA.FTZ R58, R82, UR33, -R72 ;  /* 0x00000021523a7c23 */ /* 0x000fcc0008010848 */
[----:B------:R-:W1:Y:S01]  /*57e0*/  MUFU.EX2 R5, R5 ;  /* 0x0000000500057308 */ /* 0x000e620000000800 */
[----:B0-----:R-:W-:-:S04]  /*57f0*/  FFMA.FTZ R2, R6, R2, R8 ;  /* 0x0000000206027223 */ /* 0x001fc80000010008 */
[----:B------:R-:W-:-:S03]  /*5800*/  FADD.FTZ R51, R9, R2 ;  /* 0x0000000209337221 */ /* 0x000fc60000010000 */
[----:B------:R-:W0:Y:S08]  /*5810*/  MUFU.EX2 R77, R77 ;  /* 0x0000004d004d7308 */ /* 0x000e300000000800 */
[----:B------:R-:W2:Y:S01]  /*5820*/  MUFU.EX2 R76, R76 ;  /* 0x0000004c004c7308 */ /* 0x000ea20000000800 */
[----:B-1----:R-:W-:-:S07]  /*5830*/  FFMA.FTZ R0, R5, R0, R69 ;  /* 0x0000000005007223 */ /* 0x002fce0000010045 */
[----:B------:R-:W1:Y:S01]  /*5840*/  MUFU.EX2 R31, R31 ;  /* 0x0000001f001f7308 */ /* 0x000e620000000800 */
[----:B0-----:R-:W-:Y:S01]  /*5850*/  FADD.FTZ R55, R77, R0 ;  /* 0x000000004d377221 */ /* 0x001fe20000010000 */
[----:B------:R-:W-:-:S03]  /*5860*/  FADD.FTZ R0, R10, R51 ;  /* 0x000000330a007221 */ /* 0x000fc60000010000 */
[----:B------:R-:W-:Y:S01]  /*5870*/  FADD.FTZ R55, R44, R55 ;  /* 0x000000372c377221 */ /* 0x000fe20000010000 */
[----:B------:R-:W-:Y:S02]  /*5880*/  FADD.FTZ R51, R11, R0 ;  /* 0x000000000b337221 */ /* 0x000fe40000010000 */
[----:B------:R-:W0:Y:S01]  /*5890*/  MUFU.EX2 R73, R73 ;  /* 0x0000004900497308 */ /* 0x000e220000000800 */
[----:B--2---:R-:W-:Y:S01]  /*58a0*/  FADD.FTZ R0, R76, R55 ;  /* 0x000000374c007221 */ /* 0x004fe20000010000 */
[----:B------:R-:W-:-:S04]  /*58b0*/  FADD.FTZ R2, R12, R51 ;  /* 0x000000330c027221 */ /* 0x000fc80000010000 */
[----:B------:R-:W-:Y:S02]  /*58c0*/  FADD.FTZ R51, R13, R2 ;  /* 0x000000020d337221 */ /* 0x000fe40000010000 */
[----:B------:R-:W2:Y:S01]  /*58d0*/  MUFU.EX2 R30, R30 ;  /* 0x0000001e001e7308 */ /* 0x000ea20000000800 */
[----:B-1----:R-:W-:-:S07]  /*58e0*/  FADD.FTZ R0, R31, R0 ;  /* 0x000000001f007221 */ /* 0x002fce0000010000 */
[----:B------:R-:W1:Y:S01]  /*58f0*/  MUFU.EX2 R39, R39 ;  /* 0x0000002700277308 */ /* 0x000e620000000800 */
[----:B0-----:R-:W-:Y:S01]  /*5900*/  FADD.FTZ R55, R73, R0 ;  /* 0x0000000049377221 */ /* 0x001fe20000010000 */
[----:B------:R-:W-:Y:S01]  /*5910*/  FADD.FTZ R0, R14, R51 ;  /* 0x000000330e007221 */ /* 0x000fe20000010000 */
[--C-:B------:R-:W-:Y:S01]  /*5920*/  FFMA.FTZ R51, R70, UR33, -R72.reuse ;  /* 0x0000002146337c23 */ /* 0x100fe20008010848 */
[----:B------:R-:W-:-:S04]  /*5930*/  FFMA.FTZ R70, R86, UR33, -R72 ;  /* 0x0000002156467c23 */ /* 0x000fc80008010848 */
[----:B------:R-:W0:Y:S01]  /*5940*/  MUFU.EX2 R45, R45 ;  /* 0x0000002d002d7308 */ /* 0x000e220000000800 */
[----:B--2---:R-:W-:Y:S01]  /*5950*/  FADD.FTZ R2, R30, R55 ;  /* 0x000000371e027221 */ /* 0x004fe20000010000 */
[----:B------:R-:W-:-:S04]  /*5960*/  FADD.FTZ R55, R15, R0 ;  /* 0x000000000f377221 */ /* 0x000fc80000010000 */
[----:B------:R-:W-:Y:S02]  /*5970*/  FADD.FTZ R0, R20, R55 ;  /* 0x0000003714007221 */ /* 0x000fe40000010000 */
[----:B------:R-:W2:Y:S01]  /*5980*/  MUFU.EX2 R38, R38 ;  /* 0x0000002600267308 */ /* 0x000ea20000000800 */
[----:B-1----:R-:W-:Y:S01]  /*5990*/  FADD.FTZ R2, R39, R2 ;  /* 0x0000000227027221 */ /* 0x002fe20000010000 */
[----:B------:R-:W-:-:S06]  /*59a0*/  FADD.FTZ R59, R21, R0 ;  /* 0x00000000153b7221 */ /* 0x000fcc0000010000 */
[----:B------:R-:W1:Y:S01]  /*59b0*/  MUFU.EX2 R27, R27 ;  /* 0x0000001b001b7308 */ /* 0x000e620000000800 */
[----:B0-----:R-:W-:Y:S01]  /*59c0*/  FADD.FTZ R55, R45, R2 ;  /* 0x000000022d377221 */ /* 0x001fe20000010000 */
[----:B------:R-:W-:-:S06]  /*59d0*/  FADD.FTZ R2, R24, R59 ;  /* 0x0000003b18027221 */ /* 0x000fcc0000010000 */
[----:B------:R-:W0:Y:S01]  /*59e0*/  MUFU.EX2 R47, R47 ;  /* 0x0000002f002f7308 */ /* 0x000e220000000800 */
[----:B--2---:R-:W-:Y:S01]  /*59f0*/  FADD.FTZ R0, R38, R55 ;  /* 0x0000003726007221 */ /* 0x004fe20000010000 */
[----:B------:R-:W-:-:S06]  /*5a00*/  FADD.FTZ R55, R25, R2 ;  /* 0x0000000219377221 */ /* 0x000fcc0000010000 */
[----:B------:R-:W2:Y:S01]  /*5a10*/  MUFU.EX2 R26, R26 ;  /* 0x0000001a001a7308 */ /* 0x000ea20000000800 */
[----:B-1----:R-:W-:-:S07]  /*5a20*/  FADD.FTZ R0, R27, R0 ;  /* 0x000000001b007221 */ /* 0x002fce0000010000 */
[----:B------:R-:W1:Y:S01]  /*5a30*/  MUFU.EX2 R35, R35 ;  /* 0x0000002300237308 */ /* 0x000e620000000800 */
[----:B0-----:R-:W-:Y:S01]  /*5a40*/  FADD.FTZ R59, R47, R0 ;  /* 0x000000002f3b7221 */ /* 0x001fe20000010000 */
[----:B------:R-:W-:-:S04]  /*5a50*/  FADD.FTZ R0, R28, R55 ;  /* 0x000000371c007221 */ /* 0x000fc80000010000 */
[----:B------:R-:W-:Y:S02]  /*5a60*/  FADD.FTZ R55, R29, R0 ;  /* 0x000000001d377221 */ /* 0x000fe40000010000 */
[----:B------:R-:W0:Y:S01]  /*5a70*/  MUFU.EX2 R34, R34 ;  /* 0x0000002200227308 */ /* 0x000e220000000800 */
[----:B--2---:R-:W-:Y:S01]  /*5a80*/  FADD.FTZ R2, R26, R59 ;  /* 0x0000003b1a027221 */ /* 0x004fe20000010000 */
[----:B------:R-:W-:Y:S01]  /*5a90*/  FADD.FTZ R0, R32, R55 ;  /* 0x0000003720007221 */ /* 0x000fe20000010000 */
[----:B------:R-:W-:-:S03]  /*5aa0*/  FFMA.FTZ R55, R78, UR33, -R72 ;  /* 0x000000214e377c23 */ /* 0x000fc60008010848 */
[----:B------:R-:W-:Y:S02]  /*5ab0*/  FADD.FTZ R67, R33, R0 ;  /* 0x0000000021437221 */ /* 0x000fe40000010000 */
        /* <DEDUP_REMOVED lines=10> */
[----:B------:R-:W-:-:S04]  /*5b60*/  FADD.FTZ R0, R48, R71 ;  /* 0x0000004730007221 */ /* 0x000fc80000010000 */
[----:B------:R-:W-:Y:S02]  /*5b70*/  FADD.FTZ R71, R49, R0 ;  /* 0x0000000031477221 */ /* 0x000fe40000010000 */
[----:B------:R2:W3:Y:S01]  /*5b80*/  MUFU.EX2 R43, R62 ;  /* 0x0000003e002b7308 */ /* 0x0004e20000000800 */
[----:B-1----:R-:W-:Y:S01]  /*5b90*/  FADD.FTZ R2, R42, R59 ;  /* 0x0000003b2a027221 */ /* 0x002fe20000010000 */
[----:B------:R-:W-:-:S06]  /*5ba0*/  FFMA.FTZ R59, R79, UR33, -R72 ;  /* 0x000000214f3b7c23 */ /* 0x000fcc0008010848 */
[----:B------:R-:W1:Y:S01]  /*5bb0*/  MUFU.EX2 R80, R80 ;  /* 0x0000005000507308 */ /* 0x000e620000000800 */
[----:B0-----:R-:W-:Y:S01]  /*5bc0*/  FADD.FTZ R2, R81, R2 ;  /* 0x0000000251027221 */ /* 0x001fe20000010000 */
[----:B--2---:R-:W-:-:S06]  /*5bd0*/  FFMA.FTZ R62, R75, UR33, -R72 ;  /* 0x000000214b3e7c23 */ /* 0x004fcc0008010848 */
[----:B------:R-:W0:Y:S01]  /*5be0*/  MUFU.EX2 R50, R50 ;  /* 0x0000003200327308 */ /* 0x000e220000000800 */
[----:B---3--:R-:W-:Y:S01]  /*5bf0*/  FADD.FTZ R67, R43, R2 ;  /* 0x000000022b437221 */ /* 0x008fe20000010000 */
[----:B------:R-:W-:-:S06]  /*5c00*/  FADD.FTZ R2, R52, R71 ;  /* 0x0000004734027221 */ /* 0x000fcc0000010000 */
        /* <DEDUP_REMOVED lines=46> */
.L_x_1887:
[----:B------:R-:W-:Y:S01]  /*5ef0*/  ULEA UR6, UR52, UR40, 0x3 ;  /* 0x0000002834067291 */ /* 0x000fe2000f8e183f */
[----:B------:R-:W-:Y:S01]  /*5f00*/  F2FP.F16.F32.PACK_AB R8, R9, R8 ;  /* 0x000000080908723e */ /* 0x000fe200000000ff */
[----:B------:R-:W-:Y:S01]  /*5f10*/  UISETP.GT.AND UP0, UPT, UR53, UR35, UPT ;  /* 0x000000233500728c */ /* 0x000fe2000bf04270 */
[----:B------:R-:W-:Y:S01]  /*5f20*/  F2FP.F16.F32.PACK_AB R10, R11, R10 ;  /* 0x0000000a0b0a723e */ /* 0x000fe200000000ff */
[----:B------:R-:W-:Y:S01]  /*5f30*/  UIADD3 UR6, UR6, 0x2d860, URZ ;  /* 0x0002d86006067890 */ /* 0x000fe2000fffe03f */
[----:B------:R-:W-:Y:S01]  /*5f40*/  F2FP.F16.F32.PACK_AB R9, R77, R69 ;  /* 0x000000454d09723e */ /* 0x000fe200000000ff */
[----:B------:R-:W-:Y:S01]  /*5f50*/  UMOV UR28, UR45 ;  /* 0x0000002d001c7c82 */ /* 0x000fe20008000000 */
[----:B------:R-:W-:Y:S01]  /*5f60*/  F2FP.F16.F32.PACK_AB R11, R76, R44 ;  /* 0x0000002c4c0b723e */ /* 0x000fe200000000ff */
[----:B------:R-:W-:Y:S01]  /*5f70*/  UPRMT UR6, UR41, 0x654, UR6 ;  /* 0x0000065429067896 */ /* 0x000fe20008000006 */
[----:B------:R-:W-:Y:S01]  /*5f80*/  F2FP.F16.F32.PACK_AB R12, R13, R12 ;  /* 0x0000000c0d0c723e */ /* 0x000fe200000000ff */
[----:B------:R-:W-:Y:S01]  /*5f90*/  UMOV UR52, UR44 ;  /* 0x0000002c00347c82 */ /* 0x000fe20008000000 */
[----:B------:R-:W-:Y:S01]  /*5fa0*/  F2FP.F16.F32.PACK_AB R14, R15, R14 ;  /* 0x0000000e0f0e723e */ /* 0x000fe200000000ff */
[-C--:B------:R-:W-:Y:S01]  /*5fb0*/  FMUL.FTZ R88, R88, R6.reuse ;  /* 0x0000000658587220 */ /* 0x080fe20000410000 */
        /* <DEDUP_REMOVED lines=9> */
[----:B------:R-:W-:Y:S01]  /*6050*/  UIADD3 UR6, UR53, -0x1, URZ ;  /* 0xffffffff35067890 */ /* 0x000fe2000fffe03f */
[----:B------:R-:W-:Y:S01]  /*6060*/  F2FP.F16.F32.PACK_AB R47, R47, R27 ;  /* 0x0000001b2f2f723e */ /* 0x000fe200000000ff */
[----:B------:R1:W-:Y:S01]  /*6070*/  STSM.16.M88.4 [R19], R12 ;  /* 0x0000000c13007844 */ /* 0x0003e20000000200 */
[----:B------:R-:W-:Y:S01]  /*6080*/  F2FP.F16.F32.PACK_AB R28, R29, R28 ;  /* 0x0000001c1d1c723e */ /* 0x000fe200000000ff */
[----:B------:R-:W-:Y:S01]  /*6090*/  FMUL.FTZ R93, R93, R6 ;  /* 0x000000065d5d7220 */ /* 0x000fe20000410000 */
[----:B------:R-:W-:Y:S01]  /*60a0*/  F2FP.F16.F32.PACK_AB R48, R49, R48 ;  /* 0x000000303130723e */ /* 0x000fe200000000ff */
[----:B------:R1:W-:Y:S01]  /*60b0*/  STSM.16.M88.4 [R18], R44 ;  /* 0x0000002c12007844 */ /* 0x0003e20000000200 */
[----:B------:R-:W-:Y:S01]  /*60c0*/  F2FP.F16.F32.PACK_AB R29, R35, R26 ;  /* 0x0000001a231d723e */ /* 0x000fe200000000ff */
[----:B------:R-:W-:Y:S01]  /*60d0*/  UMOV UR53, UR6 ;  /* 0x0000000600357c82 */ /* 0x000fe20008000000 */
        /* <DEDUP_REMOVED lines=34> */
[----:B------:R-:W-:Y:S01]  /*6300*/  PLOP3.LUT P1, PT, PT, PT, UP0, 0x80, 0x0 ;  /* 0x000000000000781c */ /* 0x000fe20003f2f008 */
[-C--:B------:R-:W-:Y:S01]  /*6310*/  FMUL.FTZ R121, R121, R6.reuse ;  /* 0x0000000679797220 */ /* 0x080fe20000410000 */
[-C--:B------:R-:W-:Y:S01]  /*6320*/  FMUL.FTZ R124, R124, R6.reuse ;  /* 0x000000067c7c7220 */ /* 0x080fe20000410000 */
        /* <DEDUP_REMOVED lines=40> */
[----:B------:R-:W-:-:S05]  /*65b0*/  UMOV UR53, UR6 ;  /* 0x0000000600357c82 */ /* 0x000fca0008000000 */
.L_x_1877:
[----:B------:R-:W-:-:S13]  /*65c0*/  ISETP.LE.AND P1, PT, RZ, UR53, PT ;  /* 0x00000035ff007c0c */ /* 0x000fda000bf23270 */
[----:B------:R-:W-:Y:S05]  /*65d0*/  @!P1 BRA `(.L_x_1889) ;  /* 0x0000002000409947 */ /* 0x000fea0003800000 */
[----:B------:R-:W-:Y:S01]  /*65e0*/  IMAD.MOV.U32 R6, RZ, RZ, R3 ;  /* 0x000000ffff067224 */ /* 0x000fe200078e0003 */
[----:B------:R-:W-:Y:S01]  /*65f0*/  UMOV UR28, UR45 ;  /* 0x0000002d001c7c82 */ /* 0x000fe20008000000 */
[----:B------:R-:W-:Y:S01]  /*6600*/  IMAD.MOV.U32 R5, RZ, RZ, R4 ;  /* 0x000000ffff057224 */ /* 0x000fe200078e0004 */
[----:B------:R-:W-:Y:S01]  /*6610*/  UMOV UR34, UR44 ;  /* 0x0000002c00227c82 */ /* 0x000fe20008000000 */
[----:B------:R-:W-:-:S05]  /*6620*/  ULDC UR33, c[0x0][0x988] ;  /* 0x0002620000217ab9 */ /* 0x000fca0000000800 */
.L_x_1900:
[----:B------:R-:W-:Y:S01]  /*6630*/  ISETP.NE.AND P2, PT, RZ, UR37, PT ;  /* 0x00000025ff007c0c */ /* 0x000fe2000bf45270 */
[----:B------:R-:W-:-:S04]  /*6640*/  UISETP.NE.AND UP0, UPT, UR34, 0x1, UPT ;  /* 0x000000012200788c */ /* 0x000fc8000bf05270 */
[----:B------:R-:W-:-:S04]  /*6650*/  USEL UR45, URZ, 0x1, UP0 ;  /* 0x000000013f2d7887 */ /* 0x000fc80008000000 */
[----:B------:R-:W-:-:S04]  /*6660*/  ULOP3.LUT UR45, UR28, UR45, URZ, 0x3c, !UPT ;  /* 0x0000002d1c2d7292 */ /* 0x000fc8000f8e3c3f */
[----:B------:R-:W-:Y:S08]  /*6670*/  @P2 BRA `(.L_x_1890) ;  /* 0x0000000000382947 */ /* 0x000ff00003800000 */
[----:B------:R-:W-:Y:S05]  /*6680*/  @!P0 BRA `(.L_x_1891) ;  /* 0x0000000000048947 */ /* 0x000fea0003800000 */
[----:B------:R-:W-:Y:S01]  /*6690*/  BPT.TRAP 0x1 ;  /* 0x000000040000795c */ /* 0x000fe20000300000 */
.L_x_1891:
        /* <DEDUP_REMOVED lines=9> */
.L_x_1892:
[----:B--2---:R-:W-:Y:S05]  /*6730*/  @P1 BRA `(.L_x_1890) ;  /* 0x0000000000081947 */ /* 0x004fea0003800000 */
[----:B------:R-:W2:Y:S02]  /*6740*/  SYNCS.PHASECHK.TRANS64.TRYWAIT P1, [UR6+0x2d830], R3 ;  /* 0x02d83003ff0075a7 */ /* 0x000ea40008020146 */
[----:B--2---:R-:W-:Y:S05]  /*6750*/  @!P1 BRA `(.L_x_1893) ;  /* 0x00000084003c9947 */ /* 0x004fea0003800000 */
.L_x_1890:
        /* <DEDUP_REMOVED lines=40> */
.L_x_1895:
[----:B------:R-:W-:Y:S01]  /*69e0*/  ULEA UR6, UR34, UR40, 0x3 ;  /* 0x0000002822067291 */ /* 0x000fe2000f8e183f */
[----:B------:R-:W-:-:S05]  /*69f0*/  IMAD.U32 R3, RZ, RZ, UR28 ;  /* 0x0000001cff037e24 */ /* 0x000fca000f8e00ff */
[----:B------:R-:W-:-:S04]  /*6a00*/  SHF.L.U32 R3, R3, 0x1f, RZ ;  /* 0x0000001f03037819 */ /* 0x000fc800000006ff */
[----:B------:R0:W1:Y:S01]  /*6a10*/  SYNCS.PHASECHK.TRANS64.TRYWAIT P1, [UR6+0x2d850], R3 ;  /* 0x02d85003ff0075a7 */ /* 0x0000620008020146 */
[----:B------:R-:W-:Y:S05]  /*6a20*/  @!P0 BRA `(.L_x_1896) ;  /* 0x0000000000048947 */ /* 0x000fea0003800000 */
[----:B------:R-:W-:Y:S01]  /*6a30*/  BPT.TRAP 0x1 ;  /* 0x000000040000795c */ /* 0x000fe20000300000 */
.L_x_1896:
[----:B-1----:R-:W-:Y:S05]  /*6a40*/  @P1 BRA `(.L_x_1894) ;  /* 0x0000000000081947 */ /* 0x002fea0003800000 */
[----:B------:R-:W1:Y:S02]  /*6a50*/  SYNCS.PHASECHK.TRANS64.TRYWAIT P1, [UR6+0x2d850], R3 ;  /* 0x02d85003ff0075a7 */ /* 0x000e640008020146 */
[----:B-1----:R-:W-:Y:S05]  /*6a60*/  @!P1 BRA `(.L_x_1897) ;  /* 0x0000008000909947 */ /* 0x002fea0003800000 */
.L_x_1894:
        /* <DEDUP_REMOVED lines=70> */
.L_x_1898:
[----:B------:R-:W-:Y:S01]  /*6ed0*/  FMNMX.FTZ R4, R24, R5, !PT ;  /* 0x0000000518047209 */ /* 0x000fe20007810000 */
[----:B------:R-:W-:Y:S01]  /*6ee0*/  ULEA UR6, UR44, UR40, 0x3 ;  /* 0x000000282c067291 */ /* 0x000fe2000f8e183f */
[----:B------:R-:W-:Y:S02]  /*6ef0*/  FMNMX.FTZ R8, R26, R6, !PT ;  /* 0x000000061a087209 */ /* 0x000fe40007810000 */
[----:B0-----:R-:W-:Y:S01]  /*6f00*/  FMNMX.FTZ R3, R25, R4, !PT ;  /* 0x0000000419037209 */ /* 0x001fe20007810000 */
        /* <DEDUP_REMOVED lines=72> */
[C---:B------:R-:W-:Y:S01]  /*7390*/  FADD.FTZ R5, -R4.reuse, R5 ;  /* 0x0000000504057221 */ /* 0x040fe20000010100 */
[----:B------:R-:W-:-:S03]  /*73a0*/  FMUL.FTZ R7, R4, UR33 ;  /* 0x0000002104077c20 */ /* 0x000fc60008410000 */
[----:B------:R-:W-:Y:S01]  /*73b0*/  FMUL.FTZ R11, R5, UR33 ;  /* 0x00000021050b7c20 */ /* 0x000fe20008410000 */
[--C-:B------:R-:W-:Y:S01]  /*73c0*/  FFMA.FTZ R20, R40, UR33, -R7.reuse ;  /* 0x0000002128147c23 */ /* 0x100fe20008010807 */
[C---:B------:R-:W-:Y:S01]  /*73d0*/  FADD.FTZ R5, -R3.reuse, R6 ;  /* 0x0000000603057221 */ /* 0x040fe20000010100 */
[----:B------:R-:W-:Y:S01]  /*73e0*/  FMUL.FTZ R40, R3, UR33 ;  /* 0x0000002103287c20 */ /* 0x000fe20008410000 */
[--C-:B------:R-:W-:Y:S01]  /*73f0*/  FFMA.FTZ R8, R24, UR33, -R7.reuse ;  /* 0x0000002118087c23 */ /* 0x100fe20008010807 */
[--C-:B------:R-:W-:Y:S01]  /*7400*/  FFMA.FTZ R12, R32, UR33, -R7.reuse ;  /* 0x00000021200c7c23 */ /* 0x100fe20008010807 */
[----:B------:R-:W-:Y:S01]  /*7410*/  FMUL.FTZ R5, R5, UR33 ;  /* 0x0000002105057c20 */ /* 0x000fe20008410000 */
        /* <DEDUP_REMOVED lines=48> */
[--C-:B0-----:R-:W-:Y:S01]  /*7720*/  FFMA.FTZ R29, R49, UR33, -R7.reuse ;  /* 0x00000021311d7c23 */ /* 0x101fe20008010807 */
[--C-:B------:R-:W-:Y:S01]  /*7730*/  FFMA.FTZ R49, R65, UR33, -R7.reuse ;  /* 0x0000002141317c23 */ /* 0x100fe20008010807 */
[--C-:B------:R-:W-:Y:S01]  /*7740*/  FFMA.FTZ R65, R81, UR33, -R7.reuse ;  /* 0x0000002151417c23 */ /* 0x100fe20008010807 */
[----:B------:R-:W-:Y:S01]  /*7750*/  FFMA.FTZ R81, R31, UR33, -R40 ;  /* 0x000000211f517c23 */ /* 0x000fe20008010828 */
[----:B-1----:R-:W-:Y:S01]  /*7760*/  FFMA.FTZ R47, R5, R0, R26 ;  /* 0x00000000052f7223 */ /* 0x002fe2000001001a */
        /* <DEDUP_REMOVED lines=12> */
[----:B------:R-:W-:-:S06]  /*7830*/  FFMA.FTZ R7, R85, UR33, -R7 ;  /* 0x0000002155077c23 */ /* 0x000fcc0008010807 */
[----:B------:R-:W2:Y:S01]  /*7840*/  MUFU.EX2 R27, R27 ;  /* 0x0000001b001b7308 */ /* 0x000ea20000000800 */
[----:B0-----:R-:W-:-:S07]  /*7850*/  FADD.FTZ R0, R84, R47 ;  /* 0x0000002f54007221 */ /* 0x001fce0000010000 */
[----:B------:R-:W0:Y:S01]  /*7860*/  MUFU.EX2 R81, R81 ;  /* 0x0000005100517308 */ /* 0x000e220000000800 */
[----:B-1----:R-:W-:-:S04]  /*7870*/  FADD.FTZ R2, R10, R51 ;  /* 0x000000330a027221 */ /* 0x002fc80000010000 */
[----:B------:R-:W-:-:S03]  /*7880*/  FADD.FTZ R47, R11, R2 ;  /* 0x000000020b2f7221 */ /* 0x000fc60000010000 */
        /* <DEDUP_REMOVED lines=12> */
[--C-:B------:R-:W-:Y:S01]  /*7950*/  FFMA.FTZ R51, R70, UR33, -R40.reuse ;  /* 0x0000002146337c23 */ /* 0x100fe20008010828 */
[----:B------:R-:W-:-:S05]  /*7960*/  FFMA.FTZ R70, R87, UR33, -R40 ;  /* 0x0000002157467c23 */ /* 0x000fca0008010828 */
        /* <DEDUP_REMOVED lines=24> */
[----:B------:R-:W-:-:S06]  /*7af0*/  FFMA.FTZ R47, R74, UR33, -R40 ;  /* 0x000000214a2f7c23 */ /* 0x000fcc0008010828 */
        /* <DEDUP_REMOVED lines=83> */
.L_x_1899:
        /* <DEDUP_REMOVED lines=107> */
.L_x_1889:
[----:B------:R-:W-:Y:S06]  /*86e0*/  BAR.ARV 0x8, 0x200 ;  /* 0x0208000000007b1d */ /* 0x000fec0000002000 */
[----:B------:R-:W-:Y:S05]  /*86f0*/  @!P0 BRA `(.L_x_1901) ;  /* 0x0000000000048947 */ /* 0x000fea0003800000 */
[----:B------:R-:W-:Y:S01]  /*8700*/  BPT.TRAP 0x1 ;  /* 0x000000040000795c */ /* 0x000fe20000300000 */
.L_x_1901:
[----:B------:R-:W-:Y:S01]  /*8710*/  ULEA UR8, UR44, UR40, 0x3 ;  /* 0x000000282c087291 */ /* 0x000fe2000f8e183f */
[----:B------:R-:W-:-:S05]  /*8720*/  IMAD.U32 R5, RZ, RZ, UR45 ;  /* 0x0000002dff057e24 */ /* 0x000fca000f8e00ff */
[----:B------:R-:W-:-:S04]  /*8730*/  SHF.L.U32 R5, R5, 0x1f, RZ ;  /* 0x0000001f05057819 */ /* 0x000fc800000006ff */
[----:B------:R1:W2:Y:S01]  /*8740*/  SYNCS.PHASECHK.TRANS64.TRYWAIT P1, [UR8+0x2d850], R5 ;  /* 0x02d85005ff0075a7 */ /* 0x0002a20008020148 */
[----:B------:R-:W-:Y:S05]  /*8750*/  @!P0 BRA `(.L_x_1902) ;  /* 0x0000000000048947 */ /* 0x000fea0003800000 */
[----:B------:R-:W-:Y:S01]  /*8760*/  BPT.TRAP 0x1 ;  /* 0x000000040000795c */ /* 0x000fe20000300000 */
.L_x_1902:
[----:B--2---:R-:W-:Y:S05]  /*8770*/  @P1 BRA `(.L_x_1903) ;  /* 0x0000000000081947 */ /* 0x004fea0003800000 */
[----:B------:R-:W2:Y:S02]  /*8780*/  SYNCS.PHASECHK.TRANS64.TRYWAIT P1, [UR8+0x2d850], R5 ;  /* 0x02d85005ff0075a7 */ /* 0x000ea40008020148 */
[----:B--2---:R-:W-:Y:S05]  /*8790*/  @!P1 BRA `(.L_x_1904) ;  /* 0x00000064005c9947 */ /* 0x004fea0003800000 */
.L_x_1903:
[----:B------:R-:W-:Y:S01]  /*87a0*/  UIADD3 UR40, UR40, 0x400, URZ ;  /* 0x0000040028287890 */ /* 0x000fe2000fffe03f */
[----:B------:R-:W-:Y:S01]  /*87b0*/  WARPGROUP.ARRIVE ;  /* 0x00000000000079c5 */ /* 0x000fe20000000000 */
[----:B------:R-:W-:Y:S01]  /*87c0*/  ULOP3.LUT UR36, UR36, 0x10000, URZ, 0xfc, !UPT ;  /* 0x0001000024247892 */ /* 0x000fe2000f8efc3f */
[----:B-12---:R-:W1:Y:S01]  /*87d0*/  SHFL.BFLY PT, R5, R2, 0x2, 0x1f ;  /* 0x0c401f0002057f89 */ /* 0x006e6200000e0000 */
[----:B------:R-:W-:Y:S01]  /*87e0*/  USHF.R.U32.HI UR40, URZ, 0x4, UR40 ;  /* 0x000000043f287899 */ /* 0x000fe20008011628 */
[----:B------:R-:W-:Y:S01]  /*87f0*/  IMAD.MOV.U32 R46, RZ, RZ, RZ ;  /* 0x000000ffff2e7224 */ /* 0x000fe200078e00ff */
[----:B------:R-:W-:Y:S01]  /*8800*/  UMOV UR5, 0x40000040 ;  /* 0x4000004000057882 */ /* 0x000fe20000000000 */
[----:B------:R-:W-:Y:S01]  /*8810*/  UMOV UR7, 0x80000020 ;  /* 0x8000002000077882 */ /* 0x000fe20000000000 */
[----:B------:R-:W-:Y:S01]  /*8820*/  ULOP3.LUT UR40, UR40, 0x3fff, URZ, 0xc0, !UPT ;  /* 0x00003fff28287892 */ /* 0x000fe2000f8ec03f */
[----:B------:R-:W2:Y:S01]  /*8830*/  SHFL.BFLY PT, R7, R0, 0x2, 0x1f ;  /* 0x0c401f0000077f89 */ /* 0x000ea200000e0000 */
[----:B------:R-:W-:Y:S01]  /*8840*/  UMOV UR4, UR36 ;  /* 0x0000002400047c82 */ /* 0x000fe20008000000 */
[----:B0-----:R-:W-:Y:S01]  /*8850*/  IMAD.MOV.U32 R38, RZ, RZ, -0x800000 ;  /* 0xff800000ff267424 */ /* 0x001fe200078e00ff */
[----:B------:R-:W-:-:S04]  /*8860*/  ULOP3.LUT UR9, UR40, 0x2000000, URZ, 0xfc, !UPT ;  /* 0x0200000028097892 */ /* 0x000fc8000f8efc3f */
[----:B------:R-:W-:-:S07]  /*8870*/  UIMAD UR9, UR44, 0x600, UR9 ;  /* 0x000006002c0978a4 */ /* 0x000fce000f8e0209 */
[----:B------:R-:W-:Y:S02]  /*8880*/  UMOV UR6, UR9 ;  /* 0x0000000900067c82 */ /* 0x000fe40008000000 */
[----:B------:R-:W-:Y:S01]  /*8890*/  HGMMA.64x96x16.F32 R88, gdesc[UR4].tnspB, R88, gsb0 ;  /* 0x41600000045879f0 */ /* 0x000fe20008000858 */
[----:B------:R-:W-:Y:S01]  /*88a0*/  UIADD3 UR4, UR36, 0x2, URZ ;  /* 0x0000000224047890 */ /* 0x000fe2000fffe03f */
[----:B-1----:R-:W-:Y:S01]  /*88b0*/  FADD.FTZ R5, R5, R2 ;  /* 0x0000000205057221 */ /* 0x002fe20000010000 */
[----:B------:R-:W-:Y:S01]  /*88c0*/  UIADD3 UR6, UR9, 0x40, URZ ;  /* 0x0000004009067890 */ /* 0x000fe2000fffe03f */
[----:B------:R-:W-:Y:S01]  /*88d0*/  IMAD.MOV.U32 R2, RZ, RZ, RZ ;  /* 0x000000ffff027224 */ /* 0x000fe200078e00ff */
[----:B------:R-:W-:Y:S01]  /*88e0*/  UMOV UR5, 0x40000040 ;  /* 0x4000004000057882 */ /* 0x000fe20000000000 */
[----:B------:R-:W-:Y:S01]  /*88f0*/  UMOV UR7, 0x80000020 ;  /* 0x8000002000077882 */ /* 0x000fe20000000000 */
[----:B------:R-:W0:Y:S01]  /*8900*/  SHFL.BFLY PT, R6, R5, 0x1, 0x1f ;  /* 0x0c201f0005067f89 */ /* 0x000e2200000e0000 */
[----:B--2---:R-:W-:Y:S01]  /*8910*/  FADD.FTZ R7, R7, R0 ;  /* 0x0000000007077221 */ /* 0x004fe20000010000 */
[----:B------:R-:W-:-:S04]  /*8920*/  IMAD.MOV.U32 R0, RZ, RZ, -0x800000 ;  /* 0xff800000ff007424 */ /* 0x000fc800078e00ff */
[----:B------:R-:W1:Y:S01]  /*8930*/  SHFL.BFLY PT, R8, R7, 0x1, 0x1f ;  /* 0x0c201f0007087f89 */ /* 0x000e6200000e0000 */
[----:B0-----:R-:W-:Y:S01]  /*8940*/  FADD.FTZ R9, R5, R6 ;  /* 0x0000000605097221 */ /* 0x001fe20000010000 */
[----:B------:R-:W-:-:S04]  /*8950*/  IMAD.U32 R5, RZ, RZ, UR33 ;  /* 0x00000021ff057e24 */ /* 0x000fc8000f8e00ff */
[----:B------:R-:W-:Y:S01]  /*8960*/  FSETP.NE.FTZ.AND P1, PT, R9, RZ, PT ;  /* 0x000000ff0900720b */ /* 0x000fe20003f35000 */
[----:B-1----:R-:W-:Y:S01]  /*8970*/  FADD.FTZ R10, R7, R8 ;  /* 0x00000008070a7221 */ /* 0x002fe20000010000 */
[----:B------:R-:W-:-:S04]  /*8980*/  IMAD.U32 R7, RZ, RZ, UR33 ;  /* 0x00000021ff077e24 */ /* 0x000fc8000f8e00ff */
[----:B------:R-:W-:-:S07]  /*8990*/  FSETP.NE.FTZ.AND P2, PT, R10, RZ, PT ;  /* 0x000000ff0a00720b */ /* 0x000fce0003f55000 */
[----:B------:R-:W0:Y:S01]  /*89a0*/  @P1 MUFU.LG2 R6, R9 ;  /* 0x0000000900061308 */ /* 0x000e220000000c00 */
[----:B------:R-:W-:-:S05]  /*89b0*/  @P1 FMUL.FTZ R5, R5, 0.69314718246459960938 ;  /* 0x3f31721805051820 */ /* 0x000fca0000410000 */
[----:B------:R-:W-:Y:S02]  /*89c0*/  @P2 FMUL.FTZ R7, R7, 0.69314718246459960938 ;  /* 0x3f31721807072820 */ /* 0x000fe40000410000 */
        /* <DEDUP_REMOVED lines=55> */
.L_x_1905:
        /* <DEDUP_REMOVED lines=58> */
.L_x_1869:
        /* <DEDUP_REMOVED lines=23> */
[----:B------:R-:W-:Y:S02]  /*9250*/  F2FP.F16.F32.PACK_AB R34, R133, R34 ;  /* 0x000000228522723e */ /* 0x000fe400000000ff */
        /* <DEDUP_REMOVED lines=16> */
[C---:B------:R-:W-:Y:S01]  /*9360*/  IADD3 R8, P3, R4.reuse, 0x3000, RZ ;  /* 0x0000300004087810 */ /* 0x040fe20007f7e0ff */
        /* <DEDUP_REMOVED lines=36> */
[----:B------:R-:W-:Y:S01]  /*95b0*/  LOP3.LUT R10, R29, 0x180, RZ, 0xc0, !PT ;  /* 0x000001801d0a7812 */ /* 0x000fe200078ec0ff */
[----:B------:R-:W-:Y:S01]  /*95c0*/  IMAD.MOV R48, RZ, RZ, -R43 ;  /* 0x000000ffff307224 */ /* 0x000fe200078e0a2b */
[----:B------:R-:W-:Y:S02]  /*95d0*/  MOV R47, R4 ;  /* 0x00000004002f7202 */ /* 0x000fe40000000f00 */
[----:B------:R-:W-:-:S02]  /*95e0*/  SHF.R.U64 R36, R36, 0x3, RZ ;  /* 0x0000000324247819 */ /* 0x000fc400000012ff */
[----:B------:R-:W-:Y:S02]  /*95f0*/  F2FP.F16.F32.PACK_AB R4, R89, R88 ;  /* 0x000000585904723e */ /* 0x000fe400000000ff */
[----:B------:R-:W-:Y:S02]  /*9600*/  F2FP.F16.F32.PACK_AB R5, R91, R90 ;  /* 0x0000005a5b05723e */ /* 0x000fe400000000ff */
[----:B------:R-:W-:Y:S01]  /*9610*/  MOV R57, R14 ;  /* 0x0000000e00397202 */ /* 0x000fe20000000f00 */
[C---:B------:R-:W-:Y:S01]  /*9620*/  IMAD R15, R39.reuse, R48, R52 ;  /* 0x00000030270f7224 */ /* 0x040fe200078e0234 */
        /* <DEDUP_REMOVED lines=60> */
[C---:B------:R-:W-:Y:S02]  /*99f0*/  IADD3 R21, P4, R40.reuse, 0x6000, RZ ;  /* 0x0000600028157810 */ /* 0x040fe40007f9e0ff */
[----:B------:R-:W-:Y:S01]  /*9a00*/  LOP3.LUT R3, R40, 0x180, RZ, 0xc0, !PT ;  /* 0x0000018028037812 */ /* 0x000fe200078ec0ff */
[----:B------:R3:W-:Y:S01]  /*9a10*/  STSM.16.M88.4 [R62], R24 ;  /* 0x000000183e007844 */ /* 0x0007e20000000200 */
[----:B------:R-:W-:Y:S01]  /*9a20*/  UIMAD UR5, UR10, UR8, URZ ;  /* 0x000000080a0572a4 */ /* 0x000fe2000f8e023f */
[----:B------:R-:W-:-:S02]  /*9a30*/  LOP3.LUT R20, R21, 0x180, RZ, 0xc0, !PT ;  /* 0x0000018015147812 */ /* 0x000fc400078ec0ff */
[----:B------:R-:W-:Y:S01]  /*9a40*/  STSM.16.M88.4 [R57], R32 ;  /* 0x0000002039007844 */ /* 0x000fe20000000200 */
[----:B------:R-:W-:Y:S01]  /*9a50*/  UIMAD.WIDE.U32 UR6, UR38, UR8, URZ ;  /* 0x00000008260672a5 */ /* 0x000fe2000f8e003f */
[----:B------:R-:W-:Y:S01]  /*9a60*/  SHF.R.U64 R3, R3, 0x3, RZ ;  /* 0x0000000303037819 */ /* 0x000fe200000012ff */
[----:B------:R-:W-:Y:S01]  /*9a70*/  ULDC.64 UR10, c[0x0][0xaf0] ;  /* 0x0002bc00000a7ab9 */ /* 0x000fe20000000a00 */
[----:B------:R-:W-:Y:S08]  /*9a80*/  BAR.SYNC.DEFER_BLOCKING 0x1, 0x180 ;  /* 0x0046000000007b1d */ /* 0x000ff00000010000 */
[----:B--2---:R-:W2:Y:S08]  /*9a90*/  @P1 LDC R15, c[0x0][0xbec] ;  /* 0x0002fb00ff0f1b82 */ /* 0x004eb00000000800 */
[----:B---3--:R-:W3:Y:S01]  /*9aa0*/  @P1 LDC R25, c[0x0][0xbf0] ;  /* 0x0002fc00ff191b82 */ /* 0x008ee20000000800 */
[----:B------:R-:W-:Y:S01]  /*9ab0*/  UIMAD UR5, UR38, UR9, UR5 ;  /* 0x00000009260572a4 */ /* 0x000fe2000f8e0205 */
[----:B------:R-:W-:-:S02]  /*9ac0*/  SHF.R.U64 R20, R20, 0x3, RZ ;  /* 0x0000000314147819 */ /* 0x000fc400000012ff */
[----:B------:R-:W-:Y:S01]  /*9ad0*/  LOP3.LUT R40, R3, R40, RZ, 0x3c, !PT ;  /* 0x0000002803287212 */ /* 0x000fe200078e3cff */
[----:B0-----:R0:W-:Y:S01]  /*9ae0*/  @!P2 ST.E desc[UR50][R58.64], R0 ;  /* 0x000000003a00a985 */ /* 0x0011e2000c101932 */
[----:B------:R-:W-:Y:S01]  /*9af0*/  UIMAD UR8, UR12, UR10, URZ ;  /* 0x0000000a0c0872a4 */ /* 0x000fe2000f8e023f */
[----:B------:R-:W-:Y:S01]  /*9b00*/  IMAD.X R3, RZ, RZ, R41, P5 ;  /* 0x000000ffff037224 */ /* 0x000fe200028e0629 */
[----:B------:R-:W-:Y:S01]  /*9b10*/  UIADD3 UR7, UR7, UR5, URZ ;  /* 0x0000000507077290 */ /* 0x000fe2000fffe03f */
[----:B------:R-:W-:Y:S01]  /*9b20*/  LOP3.LUT R20, R20, R21, RZ, 0x3c, !PT ;  /* 0x0000001514147212 */ /* 0x000fe200078e3cff */
[----:B0-----:R-:W-:Y:S01]  /*9b30*/  IMAD R0, R140, 0x60, R141 ;  /* 0x000000608c007824 */ /* 0x001fe200078e028d */
[----:B------:R-:W-:Y:S01]  /*9b40*/  UIMAD UR5, UR43, UR11, UR8 ;  /* 0x0000000b2b0572a4 */ /* 0x000fe2000f8e0208 */
[----:B------:R-:W-:Y:S01]  /*9b50*/  IMAD.X R21, RZ, RZ, R41, P4 ;  /* 0x000000ffff157224 */ /* 0x000fe200020e0629 */
[----:B-1----:R0:W-:Y:S01]  /*9b60*/  @!P0 ST.E desc[UR50][R60.64], R38 ;  /* 0x000000263c008985 */ /* 0x0021e2000c101932 */
[----:B------:R-:W-:Y:S01]  /*9b70*/  VIADD R14, R0, UR39 ;  /* 0x00000027000e7c36 */ /* 0x000fe20008000000 */
[----:B------:R-:W-:Y:S01]  /*9b80*/  UIMAD.WIDE.U32 UR6, UR43, UR10, UR6 ;  /* 0x0000000a2b0672a5 */ /* 0x000fe2000f8e0006 */
[----:B------:R-:W-:-:S02]  /*9b90*/  ULDC.64 UR8, c[0x0][0xae0] ;  /* 0x0002b80000087ab9 */ /* 0x000fc40000000a00 */
[----:B--2---:R-:W-:Y:S01]  /*9ba0*/  @P1 IMAD.HI.U32 R0, R14, R15, RZ ;  /* 0x0000000f0e001227 */ /* 0x004fe200078e00ff */
[----:B------:R1:W5:Y:S03]  /*9bb0*/  LD.E.128 R8, desc[UR50][R2.64] ;  /* 0x0000003202087980 */ /* 0x000366000c101d00 */
[----:B------:R-:W-:Y:S01]  /*9bc0*/  IMAD.MOV.U32 R13, RZ, RZ, R14 ;  /* 0x000000ffff0d7224 */ /* 0x000fe200078e000e */
[----:B---3--:R-:W-:Y:S01]  /*9bd0*/  @P1 SHF.R.U32.HI R13, RZ, R25, R0 ;  /* 0x00000019ff0d1219 */ /* 0x008fe20000011600 */
[----:B------:R-:W-:Y:S01]  /*9be0*/  UIADD3 UR5, UR7, UR5, URZ ;  /* 0x0000000507057290 */ /* 0x000fe2000fffe03f */
[----:B------:R-:W5:Y:S02]  /*9bf0*/  LD.E.128 R40, desc[UR50][R40.64] ;  /* 0x0000003228287980 */ /* 0x000f64000c101d00 */
[--C-:B------:R-:W-:Y:S01]  /*9c00*/  SHF.R.S32.HI R0, RZ, 0x1f, R13.reuse ;  /* 0x0000001fff007819 */ /* 0x100fe2000001140d */
[----:B------:R-:W-:Y:S01]  /*9c10*/  IMAD.MOV R12, RZ, RZ, -R13 ;  /* 0x000000ffff0c7224 */ /* 0x000fe200078e0a0d */
[----:B------:R0:W5:Y:S01]  /*9c20*/  LD.E.128 R44, desc[UR50][R36.64] ;  /* 0x00000032242c7980 */ /* 0x000162000c101d00 */
[----:B-1----:R-:W-:-:S02]  /*9c30*/  IMAD.U32 R3, RZ, RZ, UR7 ;  /* 0x00000007ff037e24 */ /* 0x002fc4000f8e00ff */
[----:B------:R-:W-:Y:S01]  /*9c40*/  IMAD R0, R0, UR8, RZ ;  /* 0x0000000800007c24 */ /* 0x000fe2000f8e02ff */
[----:B------:R0:W5:Y:S01]  /*9c50*/  LD.E.128 R48, desc[UR50][R30.64] ;  /* 0x000000321e307980 */ /* 0x000162000c101d00 */
[----:B------:R-:W-:Y:S02]  /*9c60*/  IMAD R39, R39, R12, R14 ;  /* 0x0000000c27277224 */ /* 0x000fe400078e020e */
[----:B------:R-:W-:Y:S01]  /*9c70*/  IMAD.U32 R2, RZ, RZ, UR6 ;  /* 0x00000006ff027e24 */ /* 0x000fe2000f8e00ff */
[----:B------:R0:W5:Y:S01]  /*9c80*/  LD.E.128 R4, desc[UR50][R28.64] ;  /* 0x000000321c047980 */ /* 0x000162000c101d00 */
[----:B------:R-:W-:Y:S01]  /*9c90*/  IMAD.U32 R3, RZ, RZ, UR5 ;  /* 0x00000005ff037e24 */ /* 0x000fe2000f8e00ff */
[----:B------:R-:W-:Y:S01]  /*9ca0*/  ULDC.64 UR6, c[0x0][0xad8] ;  /* 0x0002b60000067ab9 */ /* 0x000fe20000000a00 */
[C---:B------:R-:W-:Y:S01]  /*9cb0*/  IMAD R15, R13.reuse, UR9, R0 ;  /* 0x000000090d0f7c24 */ /* 0x040fe2000f8e0200 */
[----:B------:R0:W5:Y:S01]  /*9cc0*/  LD.E.128 R52, desc[UR50][R20.64] ;  /* 0x0000003214347980 */ /* 0x000162000c101d00 */
[----:B------:R-:W-:Y:S01]  /*9cd0*/  SHF.R.S32.HI R0, RZ, 0x1f, R39 ;  /* 0x0000001fff007819 */ /* 0x000fe20000011427 */
[----:B------:R-:W-:Y:S01]  /*9ce0*/  IMAD.WIDE.U32 R2, R13, UR8, R2 ;  /* 0x000000080d027c25 */ /* 0x000fe2000f8e0002 */
[----:B------:R-:W-:Y:S01]  /*9cf0*/  @!PT LDS RZ, [RZ] ;  /* 0x00000000fffff984 */ /* 0x000fe20000000800 */
[----:B------:R-:W-:Y:S01]  /*9d00*/  @!PT LDS RZ, [RZ] ;  /* 0x00000000fffff984 */ /* 0x000fe20000000800 */
[----:B------:R-:W-:Y:S01]  /*9d10*/  @!PT LDS RZ, [RZ] ;  /* 0x00000000fffff984 */ /* 0x000fe20000000800 */
[----:B------:R-:W-:Y:S01]  /*9d20*/  @!PT LDS RZ, [RZ] ;  /* 0x00000000fffff984 */ /* 0x000fe20000000800 */
[----:B------:R1:W-:Y:S06]  /*9d30*/  MEMBAR.ALL.CTA ;  /* 0x0000000000007992 */ /* 0x0003ec0000008000 */
[----:B-1----:R-:W1:Y:S01]  /*9d40*/  FENCE.VIEW.ASYNC.S ;  /* 0x00000000000073c6 */ /* 0x002e620000000000 */
[----:B------:R-:W-:-:S02]  /*9d50*/  IMAD.IADD R3, R3, 0x1, R15 ;  /* 0x0000000103037824 */ /* 0x000fc400078e020f */
[----:B------:R-:W-:Y:S02]  /*9d60*/  IMAD R0, R0, UR6, RZ ;  /* 0x0000000600007c24 */ /* 0x000fe4000f8e02ff */
        /* <DEDUP_REMOVED lines=10> */
[----:B-1----:R0:W1:Y:S01]  /*9e10*/  SHFL.IDX PT, R12, R0, RZ, 0x1c1f ;  /* 0x001c1fff000c7589 */ /* 0x00206200000e0000 */
        /* <DEDUP_REMOVED lines=8> */
[CC--:B-1----:R-:W-:Y:S02]  /*9ea0*/  @!P1 LEA R14, P3, R138.reuse, R12.reuse, 0x1 ;  /* 0x0000000c8a0e9211 */ /* 0x0c2fe400078608ff */
[----:B0-----:R-:W-:Y:S02]  /*9eb0*/  @!P2 LEA R20, P4, R139, R12, 0x1 ;  /* 0x0000000c8b14a211 */ /* 0x001fe400078808ff */
[----:B--2---:R-:W-:Y:S01]  /*9ec0*/  @!P0 IMAD.WIDE R2, R137, 0x2, R12 ;  /* 0x0000000289028825 */ /* 0x004fe200078e020c */
[-C--:B------:R-:W-:Y:S02]  /*9ed0*/  @!P1 LEA.HI.X R15, R138, R13.reuse, R147, 0x1, P3 ;  /* 0x0000000d8a0f9211 */ /* 0x080fe400018f0c93 */
[----:B------:R-:W-:Y:S02]  /*9ee0*/  @!P2 LEA.HI.X R21, R139, R13, R146, 0x1, P4 ;  /* 0x0000000d8b15a211 */ /* 0x000fe400020f0c92 */
[----:B-----5:R3:W-:Y:S04]  /*9ef0*/  @!P0 ST.E.128 desc[UR50][R2.64], R40 ;  /* 0x0000002802008985 */ /* 0x0207e8000c101d32 */
[----:B------:R3:W-:Y:S04]  /*9f00*/  @!P1 ST.E.128 desc[UR50][R14.64], R48 ;  /* 0x000000300e009985 */ /* 0x0007e8000c101d32 */
[----:B------:R3:W-:Y:S02]  /*9f10*/  @!P2 ST.E.128 desc[UR50][R20.64], R52 ;  /* 0x000000341400a985 */ /* 0x0007e4000c101d32 */
.L_x_1909:
[----:B------:R-:W-:Y:S05]  /*9f20*/  BSYNC B1 ;  /* 0x0000000000017941 */ /* 0x000fea0003800000 */
.L_x_1908:
[----:B---3--:R-:W-:Y:S01]  /*9f30*/  VIADD R3, R25, 0x60 ;  /* 0x0000006019037836 */ /* 0x008fe20000000000 */
[----:B--2---:R2:W3:Y:S04]  /*9f40*/  SHFL.IDX PT, R13, R24, 0x1, 0x1c1f ;  /* 0x003c1f00180d7f89 */ /* 0x0044e800000e0000 */
[----:B------:R-:W-:Y:S01]  /*9f50*/  ISETP.GE.AND P0, PT, R3, R56, PT ;  /* 0x000000380300720c */ /* 0x000fe20003f06270 */
[----:B-1----:R2:W1:-:S12]  /*9f60*/  SHFL.IDX PT, R12, R0, 0x1, 0x1c1f ;  /* 0x003c1f00000c7f89 */ /* 0x00245800000e0000 */
[----:B--2---:R-:W-:Y:S05]  /*9f70*/  @P0 BRA `(.L_x_1910) ;  /* 0x0000000800240947 */ /* 0x004fea0003800000 */
[----:B------:R-:W-:Y:S02]  /*9f80*/  ULDC UR5, c[0x0][0xac8] ;  /* 0x0002b20000057ab9 */ /* 0x000fe40000000800 */
[----:B------:R-:W-:Y:S02]  /*9f90*/  ISETP.GE.AND P2, PT, R138, UR5, PT ;  /* 0x000000058a007c0c */ /* 0x000fe4000bf46270 */
[----:B------:R-:W-:-:S11]  /*9fa0*/  ISETP.GE.AND P1, PT, R137, UR5, PT ;  /* 0x0000000589007c0c */ /* 0x000fd6000bf26270 */
[C---:B-1----:R-:W-:Y:S02]  /*9fb0*/  @!P2 LEA R14, P0, R138.reuse, R12, 0x1 ;  /* 0x0000000c8a0ea211 */ /* 0x042fe400078008ff */
[----:B---3--:R-:W-:Y:S02]  /*9fc0*/  @!P1 IMAD.WIDE R2, R137, 0x2, R12 ;  /* 0x0000000289029825 */ /* 0x008fe400078e020c */
        /* <DEDUP_REMOVED lines=9> */
.L_x_1907:
        /* <DEDUP_REMOVED lines=50> */
.L_x_1912:
[----:B------:R-:W-:Y:S05]  /*a380*/  BSYNC B1 ;  /* 0x0000000000017941 */ /* 0x000fea0003800000 */
.L_x_1911:
        /* <DEDUP_REMOVED lines=54> */
.L_x_1914:
[----:B------:R-:W-:Y:S05]  /*a6f0*/  BSYNC B1 ;  /* 0x0000000000017941 */ /* 0x000fea0003800000 */
.L_x_1913:
        /* <DEDUP_REMOVED lines=17> */
.L_x_1910:
[----:B------:R-:W-:Y:S05]  /*a810*/  BSYNC B0 ;  /* 0x0000000000007941 */ /* 0x000fea0003800000 */
.L_x_1906:
[----:B------:R-:W-:Y:S02]  /*a820*/  ULDC UR5, c[0x0][0xc38] ;  /* 0x00030e0000057ab9 */ /* 0x000fe40000000800 */
[----:B------:R-:W-:-:S06]  /*a830*/  UISETP.GE.AND UP0, UPT, UR4, UR5, UPT ;  /* 0x000000050400728c */ /* 0x000fcc000bf06270 */
[----:B------:R-:W-:-:S13]  /*a840*/  PLOP3.LUT P0, PT, PT, PT, UP0, 0x80, 0x0 ;  /* 0x000000000000781c */ /* 0x000fda0003f0f008 */
[----:B------:R-:W-:Y:S05]  /*a850*/  @!P0 BRA `(.L_x_1915) ;  /* 0xffffff64007c8947 */ /* 0x000fea000383ffff */
[----:B------:R-:W-:Y:S05]  /*a860*/  EXIT ;  /* 0x000000000000794d */ /* 0x000fea0003800000 */
.L_x_1865:
[----:B------:R-:W-:-:S08]  /*a870*/  NOP ;  /* 0x0000000000007918 */ /* 0x000fd00000000000 */
[----:B------:R-:W0:-:S00]  /*a880*/  USETMAXREG.DEALLOC.CTAPOOL 0x20 ;  /* 0x00000020000079c8 */ /* 0x000e0000080e0500 */
[----:B0-----:R-:W-:-:S06]  /*a890*/  LOP3.LUT R0, R0, 0x3, RZ, 0xc0, !PT ;  /* 0x0000000300007812 */ /* 0x001fcc00078ec0ff */
[----:B------:R-:W0:Y:S01]  /*a8a0*/  S2UR UR10, SR_CTAID.X ;  /* 0x00000000000a79c3 */ /* 0x000e220000002500 */
[----:B------:R-:W-:Y:S01]  /*a8b0*/  LOP3.LUT R16, R16, 0xfffff7ff, RZ, 0xc0, !PT ;  /* 0xfffff7ff10107812 */ /* 0x000fe200078ec0ff */
[----:B------:R-:W-:Y:S01]  /*a8c0*/  STL [R1+0x14], RZ ;  /* 0x000014ff01007387 */ /* 0x000fe20000100800 */
[----:B------:R-:W-:Y:S02]  /*a8d0*/  IMAD.MOV.U32 R26, RZ, RZ, 0x1 ;  /* 0x00000001ff1a7424 */ /* 0x000fe400078e00ff */
[----:B------:R-:W-:Y:S01]  /*a8e0*/  IMAD.MOV.U32 R23, RZ, RZ, RZ ;  /* 0x000000ffff177224 */ /* 0x000fe200078e00ff */
        /* <DEDUP_REMOVED lines=31> */
[----:B------:R-:W-:Y:S02]  /*aae0*/  LOP3.LUT R6, R7, 0x7f, RZ, 0xc0, !PT ;  /* 0x0000007f07067812 */ /* 0x000fe400078ec0ff */
        /* <DEDUP_REMOVED lines=21> */
[----:B------:R-:W-:Y:S02]  /*ac40*/  ISETP.GE.AND P1, PT, R0, UR9, PT ;  /* 0x0000000900007c0c */ /* 0x000fe4000bf26270 */
        /* <DEDUP_REMOVED lines=12> */
[----:B------:R-:W-:Y:S02]  /*ad10*/  ISETP.GE.AND P1, PT, R4, UR7, PT ;  /* 0x0000000704007c0c */ /* 0x000fe4000bf26270 */
        /* <DEDUP_REMOVED lines=9> */
.L_x_1965:
        /* <DEDUP_REMOVED lines=23> */
.L_x_1917:
[----:B------:R-:W-:Y:S01]  /*af20*/  ULDC UR8, c[0x0][0xc54] ;  /* 0x0003150000087ab9 */ /* 0x000fe20000000800 */
[----:B------:R-:W-:Y:S01]  /*af30*/  UMOV UR6, UR7 ;  /* 0x0000000700067c82 */ /* 0x000fe20008000000 */
[----:B------:R-:W-:-:S11]  /*af40*/  UISETP.NE.AND UP0, UPT, UR8, 0x1, UPT ;  /* 0x000000010800788c */ /* 0x000fd6000bf05270 */
[----:B------:R-:W-:Y:S02]  /*af50*/  @UP0 ULDC.64 UR10, c[0x0][0xc58] ;  /* 0x00031600000a0ab9 */ /* 0x000fe40000000a00 */
[----:B------:R-:W-:-:S04]  /*af60*/  UIMAD.WIDE.U32 UR4, UR7, UR10, URZ ;  /* 0x0000000a070472a5 */ /* 0x000fc8000f8e003f */
[----:B------:R-:W-:-:S04]  /*af70*/  @UP0 USHF.R.U32.HI UR6, URZ, UR11, UR5 ;  /* 0x0000000b3f060299 */ /* 0x000fc80008011605 */
[----:B------:R-:W-:-:S12]  /*af80*/  UIMAD UR4, UR6, UR8, URZ ;  /* 0x00000008060472a4 */ /* 0x000fd8000f8e023f */
.L_x_1918:
        /* <DEDUP_REMOVED lines=23> */
[----:B------:R-:W-:Y:S01]  /*b100*/  UISETP.NE.AND UP2, UPT, UR5, 0x1, UPT ;  /* 0x000000010500788c */ /* 0x000fe2000bf45270 */
[----:B------:R-:W-:Y:S01]  /*b110*/  BSSY B7, `(.L_x_1919) ;  /* 0x0000346000077945 */ /* 0x000fe20003800000 */
[----:B------:R-:W-:Y:S02]  /*b120*/  UIADD3 UR43, UR43, UR4, URZ ;  /* 0x000000042b2b7290 */ /* 0x000fe4000fffe03f */
[----:B------:R-:W-:Y:S02]  /*b130*/  UP2UR UR47, UPR, URZ, 0x4 ;  /* 0x000000043f2f7883 */ /* 0x000fe40008000000 */
[----:B------:R-:W-:-:S04]  /*b140*/  UIMAD UR6, UR43, 0xc0, URZ ;  /* 0x000000c02b0678a4 */ /* 0x000fc8000f8e023f */
[----:B------:R-:W-:Y:S01]  /*b150*/  UIADD3 UR6, UR6, 0xbf, URZ ;  /* 0x000000bf06067890 */ /* 0x000fe2000fffe03f */
[----:B------:R-:W-:Y:S01]  /*b160*/  @UP2 ULDC UR4, c[0x0][0x44c] ;  /* 0x0001130000042ab9 */ /* 0x000fe20000000800 */
[----:B------:R-:W-:Y:S02]  /*b170*/  @UP2 ULDC UR7, c[0x0][0x450] ;  /* 0x0001140000072ab9 */ /* 0x000fe40000000800 */
[----:B------:R-:W-:-:S04]  /*b180*/  UIMAD.WIDE.U32 UR4, UR6, UR4, URZ ;  /* 0x00000004060472a5 */ /* 0x000fc8000f8e003f */
[----:B------:R-:W-:-:S04]  /*b190*/  @UP2 USHF.R.U32.HI UR6, URZ, UR7, UR5 ;  /* 0x000000073f062299 */ /* 0x000fc80008011605 */
[----:B------:R-:W-:-:S04]  /*b1a0*/  UIADD3 UR6, UR38, UR6, URZ ;  /* 0x0000000626067290 */ /* 0x000fc8000fffe03f */
[----:B------:R-:W-:-:S04]  /*b1b0*/  USHF.R.S32.HI UR4, URZ, 0x1f, UR6 ;  /* 0x0000001f3f047899 */ /* 0x000fc80008011406 */
[----:B------:R-:W-:-:S04]  /*b1c0*/  ULEA.HI UR4, UR4, UR6, URZ, 0x7 ;  /* 0x0000000604047291 */ /* 0x000fc8000f8f383f */
[----:B------:R-:W-:-:S04]  /*b1d0*/  USHF.R.S32.HI UR4, URZ, 0x7, UR4 ;  /* 0x000000073f047899 */ /* 0x000fc80008011404 */
[----:B------:R-:W-:-:S04]  /*b1e0*/  UISETP.LT.AND UP0, UPT, UR39, UR4, UPT ;  /* 0x000000042700728c */ /* 0x000fc8000bf01270 */
[----:B------:R-:W-:-:S06]  /*b1f0*/  USEL UR44, UR39, UR4, UP0 ;  /* 0x00000004272c7287 */ /* 0x000fcc0008000000 */
[----:B------:R-:W-:Y:S01]  /*b200*/  ISETP.LT.AND P0, PT, RZ, UR44, PT ;  /* 0x0000002cff007c0c */ /* 0x000fe2000bf01270 */
[----:B--2---:R0:W-:-:S12]  /*b210*/  STL [R1+0x8], R19 ;  /* 0x0000081301007387 */ /* 0x0041d80000100800 */
        /* <DEDUP_REMOVED lines=19> */
.L_x_1920:
        /* <DEDUP_REMOVED lines=20> */
.L_x_1923:
[----:B------:R-:W-:Y:S05]  /*b490*/  BSYNC B6 ;  /* 0x0000000000067941 */ /* 0x000fea0003800000 */
.L_x_1922:
        /* <DEDUP_REMOVED lines=20> */
.L_x_1926:
        /* <DEDUP_REMOVED lines=15> */
.L_x_1925:
[----:B------:R-:W-:Y:S05]  /*b6d0*/  BSYNC B6 ;  /* 0x0000000000067941 */ /* 0x000fea0003800000 */
.L_x_1924:
        /* <DEDUP_REMOVED lines=16> */
.L_x_1981:
        /* <DEDUP_REMOVED lines=46> */
.L_x_1928:
        /* <DEDUP_REMOVED lines=25> */
.L_x_1982:
[----:B------:R-:W-:Y:S05]  /*bc50*/  BSYNC B0 ;  /* 0x0000000000007941 */ /* 0x000fea0003800000 */
.L_x_1929:
[----:B------:R-:W1:Y:S01]  /*bc60*/  S2R R9, SR_TID.X ;  /* 0x0000000000097919 */ /* 0x000e620000002100 */
[----:B------:R-:W-:Y:S01]  /*bc70*/  ULDC.64 UR4, c[0x0][0x300] ;  /* 0x0000c00000047ab9 */ /* 0x000fe20000000a00 */
[----:B------:R-:W-:Y:S01]  /*bc80*/  LOP3.LUT P4, RZ, R16, 0x4, RZ, 0xc0, !PT ;  /* 0x0000000410ff7812 */ /* 0x000fe2000788c0ff */
[----:B------:R-:W-:Y:S01]  /*bc90*/  IMAD R4, R4, UR4, RZ ;  /* 0x0000000404047c24 */ /* 0x000fe2000f8e02ff */
[C---:B------:R-:W-:Y:S01]  /*bca0*/  LOP3.LUT P3, RZ, R16.reuse, 0x2, RZ, 0xc0, !PT ;  /* 0x0000000210ff7812 */ /* 0x040fe2000786c0ff */
        /* <DEDUP_REMOVED lines=69> */
.L_x_1992:
        /* <DEDUP_REMOVED lines=12> */
.L_x_1932:
        /* <DEDUP_REMOVED lines=11> */
.L_x_1933:
        /* <DEDUP_REMOVED lines=23> */
.L_x_1935:
[----:B------:R-:W-:Y:S05]  /*c3e0*/  BSYNC B6 ;  /* 0x0000000000067941 */ /* 0x000fea0003800000 */
.L_x_1934:
[----:B------:R2:W5:Y:S01]  /*c3f0*/  LDL R10, [R1+0xc] ;  /* 0x00000c00010a7983 */ /* 0x0005620000100800 */
[----:B------:R-:W-:Y:S01]  /*c400*/  UISETP.NE.AND UP0, UPT, UR47, URZ, UPT ;  /* 0x0000003f2f00728c */ /* 0x000fe2000bf05270 */
[----:B-1----:R-:W-:Y:S01]  /*c410*/  IMAD.U32 R6, RZ, RZ, UR43 ;  /* 0x0000002bff067e24 */ /* 0x002fe2000f8e00ff */
[----:B------:R-:W1:Y:S01]  /*c420*/  S2R R20, SR_TID.X ;  /* 0x0000000000147919 */ /* 0x000e620000002100 */
[----:B0-----:R-:W0:Y:S03]  /*c430*/  S2R R2, SR_TID.X ;  /* 0x0000000000027919 */ /* 0x001e260000002100 */
[----:B------:R-:W-:Y:S01]  /*c440*/  PLOP3.LUT P0, PT, PT, PT, UP0, 0x80, 0x0 ;  /* 0x000000000000781c */ /* 0x000fe20003f0f008 */
[----:B------:R-:W-:Y:S01]  /*c450*/  ULDC.64 UR8, c[0x0][0x2d8] ;  /* 0x0000b60000087ab9 */ /* 0x000fe20000000a00 */
[----:B------:R-:W-:-:S03]  /*c460*/  R2UR UR6, R29 ;  /* 0x000000001d0672ca */ /* 0x000fc600000e0000 */
[----:B------:R-:W-:Y:S01]  /*c470*/  @UP0 ULDC UR4, c[0x0][0x44c] ;  /* 0x0001130000040ab9 */ /* 0x000fe20000000800 */
[----:B------:R-:W-:Y:S01]  /*c480*/  R2UR UR7, R22 ;  /* 0x00000000160772ca */ /* 0x000fe200000e0000 */
[----:B------:R-:W-:Y:S01]  /*c490*/  ULDC UR12, c[0x0][0x448] ;  /* 0x00011200000c7ab9 */ /* 0x000fe20000000800 */
[----:B------:R-:W-:Y:S01]  /*c4a0*/  ULDC.64 UR10, c[0x0][0x280] ;  /* 0x0000a000000a7ab9 */ /* 0x000fe20000000a00 */
[----:B------:R-:W-:Y:S01]  /*c4b0*/  @UP0 ULDC UR13, c[0x0][0x44c] ;  /* 0x00011300000d0ab9 */ /* 0x000fe20000000800 */
[C---:B------:R-:W-:Y:S02]  /*c4c0*/  LOP3.LUT P3, RZ, R16.reuse, 0x400, RZ, 0xc0, !PT ;  /* 0x0000040010ff7812 */ /* 0x040fe4000786c0ff */
[C---:B------:R-:W-:Y:S02]  /*c4d0*/  LOP3.LUT P4, RZ, R16.reuse, 0x200, RZ, 0xc0, !PT ;  /* 0x0000020010ff7812 */ /* 0x040fe4000788c0ff */
[----:B------:R-:W-:Y:S01]  /*c4e0*/  LOP3.LUT P5, RZ, R16, 0x100, RZ, 0xc0, !PT ;  /* 0x0000010010ff7812 */ /* 0x000fe200078ac0ff */
[----:B-1----:R-:W-:Y:S01]  /*c4f0*/  IMAD.SHL.U32 R20, R20, 0x20, RZ ;  /* 0x0000002014147824 */ /* 0x002fe200078e00ff */
[----:B0-----:R-:W-:-:S04]  /*c500*/  LOP3.LUT R2, R2, 0x7f, RZ, 0xc0, !PT ;  /* 0x0000007f02027812 */ /* 0x001fc800078ec0ff */
[----:B------:R-:W-:Y:S02]  /*c510*/  LOP3.LUT R20, R20, 0x60, RZ, 0xc0, !PT ;  /* 0x0000006014147812 */ /* 0x000fe400078ec0ff */
[----:B------:R-:W-:-:S04]  /*c520*/  SHF.R.U32.HI R2, RZ, 0x2, R2 ;  /* 0x00000002ff027819 */ /* 0x000fc80000011602 */
[----:B------:R-:W-:-:S05]  /*c530*/  LOP3.LUT R2, R2, R20, RZ, 0xfc, !PT ;  /* 0x0000001402027212 */ /* 0x000fca00078efcff */
[----:B------:R-:W-:-:S04]  /*c540*/  IMAD R6, R6, 0xc0, R2 ;  /* 0x000000c006067824 */ /* 0x000fc800078e0202 */
        /* <DEDUP_REMOVED lines=62> */
[----:B------:R-:W-:-:S03]  /*c930*/  IMAD.U32 R4, RZ, RZ, UR43 ;  /* 0x0000002bff047e24 */ /* 0x000fc6000f8e00ff */
[----:B------:R-:W1:Y:S01]  /*c940*/  SHFL.IDX PT, R2, R5, RZ, 0x1c1f ;  /* 0x001c1fff05027589 */ /* 0x000e6200000e0000 */
[----:B------:R-:W-:-:S03]  /*c950*/  IMAD R4, R4, 0xc0, R21 ;  /* 0x000000c004047824 */ /* 0x000fc600078e0215 */
[----:B------:R-:W-:Y:S01]  /*c960*/  SHFL.IDX PT, R14, R7, 0x1, 0x1c1f ;  /* 0x003c1f00070e7f89 */ /* 0x000fe200000e0000 */
[C---:B------:R-:W-:Y:S01]  /*c970*/  VIADD R8, R4.reuse, 0x20 ;  /* 0x0000002004087836 */ /* 0x040fe20000000000 */
[----:B------:R-:W-:-:S13]  /*c980*/  ISETP.GE.AND P0, PT, R4, UR37, PT ;  /* 0x0000002504007c0c */ /* 0x000fda000bf06270 */
        /* <DEDUP_REMOVED lines=54> */
.L_x_2005:
        /* <DEDUP_REMOVED lines=12> */
.L_x_1937:
        /* <DEDUP_REMOVED lines=18> */
.L_x_2006:
[----:B------:R-:W-:Y:S05]  /*ced0*/  BSYNC B0 ;  /* 0x0000000000007941 */ /* 0x000fea0003800000 */
.L_x_1938:
[----:B------:R-:W-:-:S06]  /*cee0*/  UISETP.GE.AND UP0, UPT, UR44, 0x2, UPT ;  /* 0x000000022c00788c */ /* 0x000fcc000bf06270 */
[----:B------:R-:W-:-:S13]  /*cef0*/  PLOP3.LUT P0, PT, PT, PT, UP0, 0x40, 0x0 ;  /* 0x000000000000781c */ /* 0x000fda0003f0e808 */
[----:B------:R-:W-:Y:S05]  /*cf00*/  @P0 BRA `(.L_x_1940) ;  /* 0x0000000c00d40947 */ /* 0x000fea0003800000 */
[----:B------:R-:W-:Y:S01]  /*cf10*/  UIADD3 UR4, UR44, -0x2, URZ ;  /* 0xfffffffe2c047890 */ /* 0x000fe2000fffe03f */
[----:B------:R-:W-:Y:S01]  /*cf20*/  BSSY B0, `(.L_x_1940) ;  /* 0x00000f3000007945 */ /* 0x000fe20003800000 */
[----:B------:R-:W-:Y:S02]  /*cf30*/  IMAD.MOV.U32 R20, RZ, RZ, R26 ;  /* 0x000000ffff147224 */ /* 0x000fe400078e001a */
[----:B------:R-:W-:Y:S02]  /*cf40*/  IMAD.MOV.U32 R9, RZ, RZ, R23 ;  /* 0x000000ffff097224 */ /* 0x000fe400078e0017 */
[----:B------:R-:W-:Y:S02]  /*cf50*/  IMAD.MOV.U32 R28, RZ, RZ, R24 ;  /* 0x000000ffff1c7224 */ /* 0x000fe400078e0018 */
[----:B0-----:R-:W-:-:S07]  /*cf60*/  IMAD.U32 R0, RZ, RZ, UR4 ;  /* 0x00000004ff007e24 */ /* 0x001fce000f8e00ff */
.L_x_1953:
[----:B------:R-:W2:Y:S01]  /*cf70*/  LDL R8, [R1+0x8] ;  /* 0x0000080001087983 */ /* 0x000ea20000100800 */
[----:B------:R-:W0:Y:S03]  /*cf80*/  LDC R4, c[0x0][0x430] ;  /* 0x00010c00ff047b82 */ /* 0x000e260000000800 */
[----:B------:R-:W3:Y:S04]  /*cf90*/  LDL R6, [R1+0x4] ;  /* 0x0000040001067983 */ /* 0x000ee80000100800 */
[----:B------:R-:W4:Y:S01]  /*cfa0*/  LDL R7, [R1] ;  /* 0x0000000001077983 */ /* 0x000f220000100800 */
        /* <DEDUP_REMOVED lines=10> */
[----:B------:R-:W-:Y:S01]  /*d050*/  ULDC.64 UR4, c[0x0][0x428] ;  /* 0x00010a0000047ab9 */ /* 0x000fe20000000a00 */
        /* <DEDUP_REMOVED lines=28> */
.L_x_1941:
[----:B------:R-:W-:Y:S01]  /*d220*/  IMAD R6, R23, 0x8, R17 ;  /* 0x0000000817067824 */ /* 0x000fe200078e0211 */
[----:B------:R-:W-:Y:S01]  /*d230*/  SHF.L.U32 R0, R26, 0x1f, RZ ;  /* 0x0000001f1a007819 */ /* 0x000fe200000006ff */
[----:B------:R-:W-:Y:S03]  /*d240*/  BSSY B1, `(.L_x_1942) ;  /* 0x0000003000017945 */ /* 0x000fe60003800000 */
[----:B------:R-:W0:Y:S02]  /*d250*/  SYNCS.PHASECHK.TRANS64.TRYWAIT P0, [R6+URZ+0x2d840], R0 ;  /* 0x02d84000060075a7 */ /* 0x000e24000800017f */
[----:B0-----:R-:W-:Y:S05]  /*d260*/  @!P0 BRA `(.L_x_1943) ;  /* 0x0000002800888947 */ /* 0x001fea0003800000 */
.L_x_2007:
[----:B------:R-:W-:Y:S05]  /*d270*/  BSYNC B1 ;  /* 0x0000000000017941 */ /* 0x000fea0003800000 */
.L_x_1942:
[----:B------:R-:W1:Y:S01]  /*d280*/  S2R R12, SR_TID.X ;  /* 0x00000000000c7919 */ /* 0x000e620000002100 */
[----:B------:R-:W-:Y:S01]  /*d290*/  SHF.R.S32.HI R21, RZ, 0x1f, R5 ;  /* 0x0000001fff157819 */ /* 0x000fe20000011405 */
[----:B------:R-:W-:Y:S01]  /*d2a0*/  ULDC.64 UR4, c[0x0][0x300] ;  /* 0x0000c00000047ab9 */ /* 0x000fe20000000a00 */
[C---:B------:R-:W-:Y:S01]  /*d2b0*/  LOP3.LUT P3, RZ, R16.reuse, 0x4, RZ, 0xc0, !PT ;  /* 0x0000000410ff7812 */ /* 0x040fe2000786c0ff */
        /* <DEDUP_REMOVED lines=55> */
.L_x_2017:
        /* <DEDUP_REMOVED lines=10> */
.L_x_1945:
        /* <DEDUP_REMOVED lines=11> */
.L_x_1946:
[----:B------:R1:W-:Y:S01]  /*d780*/  SYNCS.ARRIVE.TRANS64.A1T0 RZ, [R6+URZ+0x2d830], RZ ;  /* 0x02d830ff06ff79a7 */ /* 0x0003e2000810003f */
[----:B------:R-:W-:Y:S05]  /*d790*/  @!P2 BRA `(.L_x_1947) ;  /* 0x000000000004a947 */ /* 0x000fea0003800000 */
[----:B------:R-:W-:Y:S01]  /*d7a0*/  BPT.TRAP 0x1 ;  /* 0x000000040000795c */ /* 0x000fe20000300000 */
.L_x_1947:
[----:B------:R-:W-:Y:S01]  /*d7b0*/  SHF.L.U32 R2, R20, 0x1f, RZ ;  /* 0x0000001f14027819 */ /* 0x000fe200000006ff */
[----:B-1----:R-:W-:Y:S01]  /*d7c0*/  IMAD R6, R9, 0x8, R17 ;  /* 0x0000000809067824 */ /* 0x002fe200078e0211 */
[----:B------:R-:W-:Y:S03]  /*d7d0*/  BSSY B1, `(.L_x_1948) ;  /* 0x0000003000017945 */ /* 0x000fe60003800000 */
[----:B------:R-:W1:Y:S02]  /*d7e0*/  SYNCS.PHASECHK.TRANS64.TRYWAIT P0, [R6+URZ+0x2d860], R2 ;  /* 0x02d86002060075a7 */ /* 0x000e64000800017f */
[----:B-1----:R-:W-:Y:S05]  /*d7f0*/  @!P0 BRA `(.L_x_1949) ;  /* 0x00000028007c8947 */ /* 0x002fea0003800000 */
.L_x_2018:
[----:B------:R-:W-:Y:S05]  /*d800*/  BSYNC B1 ;  /* 0x0000000000017941 */ /* 0x000fea0003800000 */
.L_x_1948:
[----:B------:R-:W0:Y:S01]  /*d810*/  S2R R3, SR_TID.X ;  /* 0x0000000000037919 */ /* 0x000e220000002100 */
[----:B-1----:R-:W-:Y:S01]  /*d820*/  IMAD.MOV.U32 R2, RZ, RZ, -0x80 ;  /* 0xffffff80ff027424 */ /* 0x002fe200078e00ff */
[----:B------:R-:W-:Y:S01]  /*d830*/  UMOV UR4, 0xffffffff ;  /* 0xffffffff00047882 */ /* 0x000fe20000000000 */
[----:B------:R-:W-:Y:S02]  /*d840*/  LOP3.LUT P3, RZ, R16, 0x20, RZ, 0xc0, !PT ;  /* 0x0000002010ff7812 */ /* 0x000fe4000786c0ff */
        /* <DEDUP_REMOVED lines=47> */
.L_x_2028:
        /* <DEDUP_REMOVED lines=31> */
.L_x_1951:
        /* <DEDUP_REMOVED lines=11> */
.L_x_1952:
        /* <DEDUP_REMOVED lines=8> */
.L_x_1940:
[----:B0-----:R-:W0:Y:S01]  /*de60*/  S2R R0, SR_TID.X ;  /* 0x0000000000007919 */ /* 0x001e220000002100 */
[----:B------:R-:W-:Y:S01]  /*de70*/  BSSY B0, `(.L_x_1954) ;  /* 0x0000011000007945 */ /* 0x000fe20003800000 */
[----:B0-----:R-:W-:-:S04]  /*de80*/  LOP3.LUT R0, R0, 0x7f, RZ, 0xc0, !PT ;  /* 0x0000007f00007812 */ /* 0x001fc800078ec0ff */
[----:B------:R-:W-:-:S13]  /*de90*/  ISETP.NE.AND P2, PT, R0, RZ, PT ;  /* 0x000000ff0000720c */ /* 0x000fda0003f45270 */
[----:B------:R-:W-:Y:S05]  /*dea0*/  @P2 BRA `(.L_x_1955) ;  /* 0x0000000000342947 */ /* 0x000fea0003800000 */
[----:B------:R-:W0:Y:S01]  /*deb0*/  S2R R7, SR_LANEID ;  /* 0x0000000000077919 */ /* 0x000e220000000000 */
[----:B------:R-:W-:Y:S01]  /*dec0*/  VOTEU.ANY UR4, UPT, PT ;  /* 0x0000000000047886 */ /* 0x000fe200038e0100 */
[----:B------:R-:W1:Y:S01]  /*ded0*/  LDC.64 R2, c[0x0][0xc80] ;  /* 0x00032000ff027b82 */ /* 0x000e620000000a00 */
[----:B------:R-:W0:Y:S08]  /*dee0*/  FLO.U32 R0, UR4 ;  /* 0x0000000400007d00 */ /* 0x000e3000080e0000 */
[----:B------:R-:W1:Y:S01]  /*def0*/  POPC R5, UR4 ;  /* 0x0000000400057d09 */ /* 0x000e620008000000 */
[----:B0-----:R-:W-:-:S13]  /*df00*/  ISETP.EQ.U32.AND P0, PT, R0, R7, PT ;  /* 0x000000070000720c */ /* 0x001fda0003f02070 */
[----:B-1----:R-:W2:Y:S01]  /*df10*/  @P0 ATOMG.E.ADD.STRONG.GPU PT, R3, desc[UR50][R2.64], R5 ;  /* 0x00000005020309a8 */ /* 0x002ea200081ee1f2 */
[----:B------:R-:W0:Y:S02]  /*df20*/  S2R R4, SR_LTMASK ;  /* 0x0000000000047919 */ /* 0x000e240000003900 */
[----:B0-----:R-:W-:-:S04]  /*df30*/  LOP3.LUT R4, R4, UR4, RZ, 0xc0, !PT ;  /* 0x0000000404047c12 */ /* 0x001fc8000f8ec0ff */
[----:B------:R-:W0:Y:S01]  /*df40*/  POPC R7, R4 ;  /* 0x0000000400077309 */ /* 0x000e220000000000 */
[----:B--2---:R-:W0:Y:S02]  /*df50*/  SHFL.IDX PT, R0, R3, R0, 0x1f ;  /* 0x00001f0003007589 */ /* 0x004e2400000e0000 */
[----:B0-----:R-:W-:-:S05]  /*df60*/  IADD3 R0, R0, UR45, R7 ;  /* 0x0000002d00007c10 */ /* 0x001fca000fffe007 */
[----:B------:R0:W-:Y:S02]  /*df70*/  STL [R1+0x10], R0 ;  /* 0x0000100001007387 */ /* 0x0001e40000100800 */
.L_x_1955:
[----:B------:R-:W-:Y:S05]  /*df80*/  BSYNC B0 ;  /* 0x0000000000007941 */ /* 0x000fea0003800000 */
.L_x_1954:
[----:B0-----:R-:W-:-:S05]  /*df90*/  IMAD.U32 R0, RZ, RZ, UR46 ;  /* 0x0000002eff007e24 */ /* 0x001fca000f8e00ff */
[----:B------:R-:W-:-:S13]  /*dfa0*/  ISETP.NE.AND P0, PT, R0, 0x3, PT ;  /* 0x000000030000780c */ /* 0x000fda0003f05270 */
[----:B------:R-:W-:Y:S05]  /*dfb0*/  @!P0 BRA `(.L_x_1956) ;  /* 0x0000000000048947 */ /* 0x000fea0003800000 */
[----:B------:R-:W-:Y:S01]  /*dfc0*/  BPT.TRAP 0x1 ;  /* 0x000000040000795c */ /* 0x000fe20000300000 */
.L_x_1956:
[----:B------:R-:W-:Y:S01]  /*dfd0*/  IMAD R4, R23, 0x8, R17 ;  /* 0x0000000817047824 */ /* 0x000fe200078e0211 */
[----:B------:R-:W-:Y:S01]  /*dfe0*/  SHF.L.U32 R3, R26, 0x1f, RZ ;  /* 0x0000001f1a037819 */ /* 0x000fe200000006ff */
[----:B------:R-:W-:Y:S03]  /*dff0*/  BSSY B0, `(.L_x_1957) ;  /* 0x0000003000007945 */ /* 0x000fe60003800000 */
[----:B------:R-:W0:Y:S02]  /*e000*/  SYNCS.PHASECHK.TRANS64.TRYWAIT P0, [R4+URZ+0x2d860], R3 ;  /* 0x02d86003040075a7 */ /* 0x000e24000800017f */
[----:B0-----:R-:W-:Y:S05]  /*e010*/  @!P0 BRA `(.L_x_1958) ;  /* 0x0000002400ec8947 */ /* 0x001fea0003800000 */
.L_x_2029:
[----:B------:R-:W-:Y:S05]  /*e020*/  BSYNC B0 ;  /* 0x0000000000007941 */ /* 0x000fea0003800000 */
.L_x_1957:
[----:B------:R-:W1:Y:S01]  /*e030*/  S2R R7, SR_TID.X ;  /* 0x0000000000077919 */ /* 0x000e620000002100 */
[----:B------:R-:W-:Y:S01]  /*e040*/  IMAD.MOV.U32 R5, RZ, RZ, -0x80 ;  /* 0xffffff80ff057424 */ /* 0x000fe200078e00ff */
[----:B------:R-:W-:Y:S01]  /*e050*/  UMOV UR4, 0xffffffff ;  /* 0xffffffff00047882 */ /* 0x000fe20000000000 */
[----:B------:R-:W-:Y:S02]  /*e060*/  LOP3.LUT P4, RZ, R16, 0x20, RZ, 0xc0, !PT ;  /* 0x0000002010ff7812 */ /* 0x000fe4000788c0ff */
        /* <DEDUP_REMOVED lines=50> */
.L_x_2039:
        /* <DEDUP_REMOVED lines=13> */
.L_x_1960:
        /* <DEDUP_REMOVED lines=11> */
.L_x_1961:
[----:B------:R0:W-:Y:S01]  /*e510*/  SYNCS.ARRIVE.TRANS64.A1T0 RZ, [R4+URZ+0x2d850], RZ ;  /* 0x02d850ff04ff79a7 */ /* 0x0001e2000810003f */
[----:B------:R-:W-:-:S05]  /*e520*/  VIADD R23, R23, 0x1 ;  /* 0x0000000117177836 */ /* 0x000fca0000000000 */
[----:B------:R-:W-:-:S04]  /*e530*/  ISETP.NE.AND P0, PT, R23, 0x2, PT ;  /* 0x000000021700780c */ /* 0x000fc80003f05270 */
[----:B------:R-:W-:Y:S02]  /*e540*/  SEL R3, RZ, 0x1, P0 ;  /* 0x00000001ff037807 */ /* 0x000fe40000000000 */
[----:B------:R-:W-:Y:S02]  /*e550*/  SEL R23, R23, RZ, P0 ;  /* 0x000000ff17177207 */ /* 0x000fe40000000000 */
[----:B0-----:R-:W-:-:S07]  /*e560*/  LOP3.LUT R26, R26, R3, RZ, 0x3c, !PT ;  /* 0x000000031a1a7212 */ /* 0x001fce00078e3cff */
.L_x_1921:
[----:B------:R-:W-:Y:S05]  /*e570*/  BSYNC B7 ;  /* 0x0000000000077941 */ /* 0x000fea0003800000 */
.L_x_1919:
        /* <DEDUP_REMOVED lines=13> */
.L_x_1962:
[----:B------:R-:W-:-:S03]  /*e650*/  UMOV UR4, 0xffffffff ;  /* 0xffffffff00047882 */ /* 0x000fc60000000000 */
[----:B------:R-:W-:Y:S05]  /*e660*/  BRA.DIV UR4, `(.L_x_1964) ;  /* 0x0000002604d07947 */ /* 0x000fea000b800000 */
[----:B-----5:R2:W3:Y:S02]  /*e670*/  SHFL.IDX PT, R14, R2, RZ, 0x1f ;  /* 0x00001fff020e7589 */ /* 0x0204e400000e0000 */
.L_x_2042:
        /* <DEDUP_REMOVED lines=8> */
.L_x_1963:
[----:B-1----:R-:W4:Y:S01]  /*e700*/  LDL R0, [R1+0x10] ;  /* 0x0000100001007983 */ /* 0x002f220000100800 */
[----:B------:R-:W-:Y:S02]  /*e710*/  ULDC UR4, c[0x0][0xc38] ;  /* 0x00030e0000047ab9 */ /* 0x000fe40000000800 */
[----:B----4-:R-:W-:-:S13]  /*e720*/  ISETP.GE.AND P0, PT, R0, UR4, PT ;  /* 0x0000000400007c0c */ /* 0x010fda000bf06270 */
[----:B------:R-:W-:Y:S05]  /*e730*/  @!P0 BRA `(.L_x_1965) ;  /* 0xffffffc4009c8947 */ /* 0x000fea000383ffff */
.L_x_1916:
        /* <DEDUP_REMOVED lines=12> */
.L_x_2043:
[----:B------:R-:W-:Y:S05]  /*e800*/  BSYNC B0 ;  /* 0x0000000000007941 */ /* 0x000fea0003800000 */
.L_x_1966:
[----:B------:R-:W-:-:S03]  /*e810*/  UMOV UR4, 0xffffffff ;  /* 0xffffffff00047882 */ /* 0x000fc60000000000 */
[----:B------:R-:W-:Y:S05]  /*e820*/  BRA.DIV UR4, `(.L_x_1968) ;  /* 0x00000026049c7947 */ /* 0x000fea000b800000 */
[----:B-1----:R-:W1:Y:S02]  /*e830*/  S2R R0, SR_TID.X ;  /* 0x0000000000007919 */ /* 0x002e640000002100 */
[----:B-1----:R-:W-:-:S04]  /*e840*/  SHF.R.U32.HI R0, RZ, 0x5, R0 ;  /* 0x00000005ff007819 */ /* 0x002fc80000011600 */
[----:B------:R-:W-:-:S05]  /*e850*/  LOP3.LUT R0, R0, 0x3, RZ, 0xc0, !PT ;  /* 0x0000000300007812 */ /* 0x000fca00078ec0ff */
[----:B------:R1:W2:Y:S02]  /*e860*/  SHFL.IDX PT, R14, R0, RZ, 0x1f ;  /* 0x00001fff000e7589 */ /* 0x0002a400000e0000 */
.L_x_2046:
[----:B--2---:R-:W-:Y:S01]  /*e870*/  ISETP.NE.AND P0, PT, R14, RZ, PT ;  /* 0x000000ff0e00720c */ /* 0x004fe20003f05270 */
[----:B------:R-:W-:-:S12]  /*e880*/  BSSY B0, `(.L_x_1969) ;  /* 0x0000024000007945 */ /* 0x000fd80003800000 */
[----:B------:R-:W-:Y:S05]  /*e890*/  @P0 BRA `(.L_x_1970) ;  /* 0x0000000000880947 */ /* 0x000fea0003800000 */
[----:B------:R-:W-:-:S03]  /*e8a0*/  UMOV UR4, 0xffffffff ;  /* 0xffffffff00047882 */ /* 0x000fc60000000000 */
[----:B------:R-:W-:Y:S05]  /*e8b0*/  BRA.DIV UR4, `(.L_x_1971) ;  /* 0x0000002604ac7947 */ /* 0x000fea000b800000 */
[----:B------:R-:W-:-:S13]  /*e8c0*/  ELECT P6, URZ, PT ;  /* 0x00000000003f782f */ /* 0x000fda00038c0000 */
.L_x_2049:
[----:B------:R-:W-:Y:S05]  /*e8d0*/  @!P6 BRA `(.L_x_1970) ;  /* 0x000000000078e947 */ /* 0x000fea0003800000 */
[----:B------:R-:W-:-:S06]  /*e8e0*/  ULOP3.LUT UR4, UR42, 0x2, URZ, 0xfc, !UPT ;  /* 0x000000022a047892 */ /* 0x000fcc000f8efc3f */
[----:B-1----:R-:W-:-:S05]  /*e8f0*/  IMAD.U32 R0, RZ, RZ, UR4 ;  /* 0x00000004ff007e24 */ /* 0x002fca000f8e00ff */
[----:B------:R-:W-:-:S13]  /*e900*/  ISETP.NE.AND P0, PT, R0, 0x3, PT ;  /* 0x000000030000780c */ /* 0x000fda0003f05270 */
[----:B------:R-:W-:Y:S05]  /*e910*/  @!P0 BRA `(.L_x_1972) ;  /* 0x0000000000048947 */ /* 0x000fea0003800000 */
[----:B------:R-:W-:Y:S01]  /*e920*/  BPT.TRAP 0x1 ;  /* 0x000000040000795c */ /* 0x000fe20000300000 */
.L_x_1972:
[C---:B------:R-:W-:Y:S01]  /*e930*/  IMAD R5, R23.reuse, 0x8, R4 ;  /* 0x0000000817057824 */ /* 0x040fe200078e0204 */
[----:B------:R-:W-:Y:S01]  /*e940*/  SHF.L.U32 R0, R26, 0x1f, RZ ;  /* 0x0000001f1a007819 */ /* 0x000fe200000006ff */
[----:B------:R-:W-:-:S03]  /*e950*/  VIADD R23, R23, 0x1 ;  /* 0x0000000117177836 */ /* 0x000fc60000000000 */
[----:B------:R-:W1:Y:S02]  /*e960*/  SYNCS.PHASECHK.TRANS64.TRYWAIT P1, [R5+URZ+0x2d840], R0 ;  /* 0x02d84000050075a7 */ /* 0x000e64000802017f */
[----:B------:R-:W-:-:S04]  /*e970*/  ISETP.NE.AND P2, PT, R23, 0x2, PT ;  /* 0x000000021700780c */ /* 0x000fc80003f45270 */
[----:B------:R-:W-:Y:S01]  /*e980*/  SEL R3, RZ, 0x1, P2 ;  /* 0x00000001ff037807 */ /* 0x000fe20001000000 */
[----:B-1----:R-:W-:Y:S08]  /*e990*/  @!P1 BRA `(.L_x_1973) ;  /* 0x0000002400949947 */ /* 0x002ff00003800000 */
.L_x_2050:
[----:B------:R-:W-:Y:S02]  /*e9a0*/  SEL R23, R23, RZ, P2 ;  /* 0x000000ff17177207 */ /* 0x000fe40001000000 */
[----:B------:R-:W-:Y:S01]  /*e9b0*/  LOP3.LUT R2, R26, R3, RZ, 0x3c, !PT ;  /* 0x000000031a027212 */ /* 0x000fe200078e3cff */
[----:B------:R-:W-:Y:S06]  /*e9c0*/  @!P0 BRA `(.L_x_1974) ;  /* 0x0000000000048947 */ /* 0x000fec0003800000 */
[----:B------:R-:W-:Y:S01]  /*e9d0*/  BPT.TRAP 0x1 ;  /* 0x000000040000795c */ /* 0x000fe20000300000 */
.L_x_1974:
[----:B------:R-:W-:Y:S01]  /*e9e0*/  IMAD R23, R23, 0x8, R4 ;  /* 0x0000000817177824 */ /* 0x000fe200078e0204 */
[----:B------:R-:W-:-:S04]  /*e9f0*/  SHF.L.U32 R2, R2, 0x1f, RZ ;  /* 0x0000001f02027819 */ /* 0x000fc800000006ff */
[----:B------:R-:W2:Y:S02]  /*ea00*/  SYNCS.PHASECHK.TRANS64.TRYWAIT P1, [R23+URZ+0x2d840], R2 ;  /* 0x02d84002170075a7 */ /* 0x000ea4000802017f */
[----:B--2---:R-:W-:Y:S05]  /*ea10*/  @!P1 BRA `(.L_x_1975) ;  /* 0x0000002400889947 */ /* 0x004fea0003800000 */
.L_x_2051:
[----:B------:R-:W-:Y:S05]  /*ea20*/  @!P0 BRA `(.L_x_1976) ;  /* 0x0000000000048947 */ /* 0x000fea0003800000 */
[----:B------:R-:W-:Y:S01]  /*ea30*/  BPT.TRAP 0x1 ;  /* 0x000000040000795c */ /* 0x000fe20000300000 */
.L_x_1976:
[----:B------:R-:W3:Y:S02]  /*ea40*/  SYNCS.PHASECHK.TRANS64.TRYWAIT P1, [R5+URZ+0x2d860], R0 ;  /* 0x02d86000050075a7 */ /* 0x000ee4000802017f */
[----:B---3--:R-:W-:Y:S05]  /*ea50*/  @!P1 BRA `(.L_x_1977) ;  /* 0x00000024008c9947 */ /* 0x008fea0003800000 */
.L_x_2052:
[----:B------:R-:W-:Y:S05]  /*ea60*/  @!P0 BRA `(.L_x_1978) ;  /* 0x0000000000048947 */ /* 0x000fea0003800000 */
[----:B------:R-:W-:Y:S01]  /*ea70*/  BPT.TRAP 0x1 ;  /* 0x000000040000795c */ /* 0x000fe20000300000 */
.L_x_1978:
[----:B----4-:R4:W0:Y:S02]  /*ea80*/  SYNCS.PHASECHK.TRANS64.TRYWAIT P0, [R23+URZ+0x2d860], R2 ;  /* 0x02d86002170075a7 */ /* 0x010824000800017f */
[----:B0-----:R-:W-:Y:S05]  /*ea90*/  @!P0 NANOSLEEP.SYNCS 0x989680 ;  /* 0x009896800000895d */ /* 0x001fea0003900000 */
[----:B------:R-:W0:Y:S02]  /*eaa0*/  @!P0 SYNCS.PHASECHK.TRANS64 P0, [R23+URZ+0x2d860], R2 ;  /* 0x02d86002170085a7 */ /* 0x000e24000800007f */
[----:B0-----:R-:W-:Y:S05]  /*eab0*/  @!P0 BRA `(.L_x_1978) ;  /* 0xfffffffc00f08947 */ /* 0x001fea000383ffff */
.L_x_1970:
[----:B------:R-:W-:Y:S05]  /*eac0*/  BSYNC B0 ;  /* 0x0000000000007941 */ /* 0x000fea0003800000 */
.L_x_1969:
[----:B------:R-:W-:Y:S05]  /*ead0*/  EXIT ;  /* 0x000000000000794d */ /* 0x000fea0003800000 */
.L_x_1871:
[----:B0-----:R-:W-:-:S04]  /*eae0*/  IMAD.U32 R3, RZ, RZ, UR40 ;  /* 0x00000028ff037e24 */ /* 0x001fc8000f8e00ff */
[----:B------:R0:W1:Y:S03]  /*eaf0*/  SYNCS.PHASECHK.TRANS64.TRYWAIT P1, [R3+URZ+0x2d800], R0 ;  /* 0x02d80000030075a7 */ /* 0x000066000802017f */
[----:B-1----:R-:W-:Y:S05]  /*eb00*/  @!P1 NANOSLEEP.SYNCS 0x989680 ;  /* 0x009896800000995d */ /* 0x002fea0003900000 */
[----:B------:R-:W1:Y:S02]  /*eb10*/  @!P1 SYNCS.PHASECHK.TRANS64 P1, [R3+URZ+0x2d800], R0 ;  /* 0x02d80000030095a7 */ /* 0x000e64000802007f */
[----:B-1----:R-:W-:Y:S05]  /*eb20*/  @!P1 BRA `(.L_x_1871) ;  /* 0xfffffffc00ec9947 */ /* 0x002fea000383ffff */
[----:B------:R-:W-:Y:S05]  /*eb30*/  BRA `(.L_x_1979) ;  /* 0xffffff2c000c7947 */ /* 0x000fea000383ffff */
.L_x_1875:
[----:B-1----:R1:W2:Y:S02]  /*eb40*/  SYNCS.PHASECHK.TRANS64.TRYWAIT P1, [R0+URZ+0x2d830], R3 ;  /* 0x02d83003000075a7 */ /* 0x0022a4000802017f */
[----:B--2---:R-:W-:Y:S05]  /*eb50*/  @!P1 NANOSLEEP.SYNCS 0x989680 ;  /* 0x009896800000995d */ /* 0x004fea0003900000 */
[----:B------:R-:W2:Y:S02]  /*eb60*/  @!P1 SYNCS.PHASECHK.TRANS64 P1, [R0+URZ+0x2d830], R3 ;  /* 0x02d83003000095a7 */ /* 0x000ea4000802007f */
[----:B--2---:R-:W-:Y:S05]  /*eb70*/  @!P1 BRA `(.L_x_1875) ;  /* 0xfffffffc00f09947 */ /* 0x004fea000383ffff */
[----:B------:R-:W-:Y:S05]  /*eb80*/  BRA `(.L_x_1874) ;  /* 0xffffff2c00287947 */ /* 0x000fea000383ffff */
.L_x_1881:
[----:B--2---:R-:W-:-:S04]  /*eb90*/  IMAD.U32 R4, RZ, RZ, UR6 ;  /* 0x00000006ff047e24 */ /* 0x004fc8000f8e00ff */
[----:B------:R2:W3:Y:S03]  /*eba0*/  SYNCS.PHASECHK.TRANS64.TRYWAIT P1, [R4+URZ+0x2d830], R3 ;  /* 0x02d83003040075a7 */ /* 0x0004e6000802017f */
[----:B---3--:R-:W-:Y:S05]  /*ebb0*/  @!P1 NANOSLEEP.SYNCS 0x989680 ;  /* 0x009896800000995d */ /* 0x008fea0003900000 */
[----:B------:R-:W3:Y:S02]  /*ebc0*/  @!P1 SYNCS.PHASECHK.TRANS64 P1, [R4+URZ+0x2d830], R3 ;  /* 0x02d83003040095a7 */ /* 0x000ee4000802007f */
[----:B---3--:R-:W-:Y:S05]  /*ebd0*/  @!P1 BRA `(.L_x_1881) ;  /* 0xfffffffc00ec9947 */ /* 0x008fea000383ffff */
[----:B------:R-:W-:Y:S05]  /*ebe0*/  BRA `(.L_x_1878) ;  /* 0xffffff50002c7947 */ /* 0x000fea000383ffff */
.L_x_1885:
[----:B-1----:R-:W-:-:S04]  /*ebf0*/  IMAD.U32 R4, RZ, RZ, UR6 ;  /* 0x00000006ff047e24 */ /* 0x002fc8000f8e00ff */
[----:B------:R1:W2:Y:S03]  /*ec00*/  SYNCS.PHASECHK.TRANS64.TRYWAIT P1, [R4+URZ+0x2d850], R3 ;  /* 0x02d85003040075a7 */ /* 0x0002a6000802017f */
[----:B--2---:R-:W-:Y:S05]  /*ec10*/  @!P1 NANOSLEEP.SYNCS 0x989680 ;  /* 0x009896800000995d */ /* 0x004fea0003900000 */
[----:B------:R-:W2:Y:S02]  /*ec20*/  @!P1 SYNCS.PHASECHK.TRANS64 P1, [R4+URZ+0x2d850], R3 ;  /* 0x02d85003040095a7 */ /* 0x000ea4000802007f */
[----:B--2---:R-:W-:Y:S05]  /*ec30*/  @!P1 BRA `(.L_x_1885) ;  /* 0xfffffffc00ec9947 */ /* 0x004fea000383ffff */
[----:B------:R-:W-:Y:S05]  /*ec40*/  BRA `(.L_x_1882) ;  /* 0xffffff5000d87947 */ /* 0x000fea000383ffff */
.L_x_1893:
[----:B--2---:R-:W-:-:S04]  /*ec50*/  IMAD.U32 R4, RZ, RZ, UR6 ;  /* 0x00000006ff047e24 */ /* 0x004fc8000f8e00ff */
[----:B------:R2:W3:Y:S03]  /*ec60*/  SYNCS.PHASECHK.TRANS64.TRYWAIT P1, [R4+URZ+0x2d830], R3 ;  /* 0x02d83003040075a7 */ /* 0x0004e6000802017f */
[----:B---3--:R-:W-:Y:S05]  /*ec70*/  @!P1 NANOSLEEP.SYNCS 0x989680 ;  /* 0x009896800000995d */ /* 0x008fea0003900000 */
[----:B------:R-:W3:Y:S02]  /*ec80*/  @!P1 SYNCS.PHASECHK.TRANS64 P1, [R4+URZ+0x2d830], R3 ;  /* 0x02d83003040095a7 */ /* 0x000ee4000802007f */
[----:B---3--:R-:W-:Y:S05]  /*ec90*/  @!P1 BRA `(.L_x_1893) ;  /* 0xfffffffc00ec9947 */ /* 0x008fea000383ffff */
[----:B------:R-:W-:Y:S05]  /*eca0*/  BRA `(.L_x_1890) ;  /* 0xffffff7800ac7947 */ /* 0x000fea000383ffff */
.L_x_1897:
[----:B-1----:R-:W-:-:S04]  /*ecb0*/  IMAD.U32 R4, RZ, RZ, UR6 ;  /* 0x00000006ff047e24 */ /* 0x002fc8000f8e00ff */
[----:B------:R1:W2:Y:S03]  /*ecc0*/  SYNCS.PHASECHK.TRANS64.TRYWAIT P1, [R4+URZ+0x2d850], R3 ;  /* 0x02d85003040075a7 */ /* 0x0002a6000802017f */
[----:B--2---:R-:W-:Y:S05]  /*ecd0*/  @!P1 NANOSLEEP.SYNCS 0x989680 ;  /* 0x009896800000995d */ /* 0x004fea0003900000 */
[----:B------:R-:W2:Y:S02]  /*ece0*/  @!P1 SYNCS.PHASECHK.TRANS64 P1, [R4+URZ+0x2d850], R3 ;  /* 0x02d85003040095a7 */ /* 0x000ea4000802007f */
[----:B--2---:R-:W-:Y:S05]  /*ecf0*/  @!P1 BRA `(.L_x_1897) ;  /* 0xfffffffc00ec9947 */ /* 0x004fea000383ffff */
[----:B------:R-:W-:Y:S05]  /*ed00*/  BRA `(.L_x_1894) ;  /* 0xffffff7c00587947 */ /* 0x000fea000383ffff */
.L_x_1904:
[----:B--2---:R-:W-:-:S04]  /*ed10*/  IMAD.U32 R6, RZ, RZ, UR8 ;  /* 0x00000008ff067e24 */ /* 0x004fc8000f8e00ff */
[----:B------:R2:W3:Y:S03]  /*ed20*/  SYNCS.PHASECHK.TRANS64.TRYWAIT P1, [R6+URZ+0x2d850], R5 ;  /* 0x02d85005060075a7 */ /* 0x0004e6000802017f */
[----:B---3--:R-:W-:Y:S05]  /*ed30*/  @!P1 NANOSLEEP.SYNCS 0x989680 ;  /* 0x009896800000995d */ /* 0x008fea0003900000 */
[----:B------:R-:W3:Y:S02]  /*ed40*/  @!P1 SYNCS.PHASECHK.TRANS64 P1, [R6+URZ+0x2d850], R5 ;  /* 0x02d85005060095a7 */ /* 0x000ee4000802007f */
[----:B---3--:R-:W-:Y:S05]  /*ed50*/  @!P1 BRA `(.L_x_1904) ;  /* 0xfffffffc00ec9947 */ /* 0x008fea000383ffff */
[----:B------:R-:W-:Y:S05]  /*ed60*/  BRA `(.L_x_1903) ;  /* 0xffffff98008c7947 */ /* 0x000fea000383ffff */
.L_x_1927:
        /* <DEDUP_REMOVED lines=10> */
.L_x_1980:
[----:B------:R-:W-:Y:S05]  /*ee10*/  BRA `(.L_x_1981) ;  /* 0xffffffc800707947 */ /* 0x000fea000383ffff */
.L_x_1930:
[----:B0-----:R0:W1:Y:S02]  /*ee20*/  SYNCS.PHASECHK.TRANS64.TRYWAIT P0, [R6+URZ+0x2d840], R2 ;  /* 0x02d84002060075a7 */ /* 0x001064000800017f */
[----:B-1----:R-:W-:Y:S05]  /*ee30*/  @!P0 NANOSLEEP.SYNCS 0x989680 ;  /* 0x009896800000895d */ /* 0x002fea0003900000 */
[----:B------:R-:W1:Y:S02]  /*ee40*/  @!P0 SYNCS.PHASECHK.TRANS64 P0, [R6+URZ+0x2d840], R2 ;  /* 0x02d84002060085a7 */ /* 0x000e64000800007f */
[----:B-1----:R-:W-:Y:S05]  /*ee50*/  @!P0 BRA `(.L_x_1930) ;  /* 0xfffffffc00f08947 */ /* 0x002fea000383ffff */
[----:B------:R-:W-:Y:S05]  /*ee60*/  BRA `(.L_x_1982) ;  /* 0xffffffcc00787947 */ /* 0x000fea000383ffff */
.L_x_1931:
        /* <DEDUP_REMOVED lines=8> */
.L_x_1984:
[----:B------:R-:W-:Y:S05]  /*eef0*/  BSYNC B0 ;  /* 0x0000000000007941 */ /* 0x000fea0003800000 */
.L_x_1983:
        /* <DEDUP_REMOVED lines=9> */
.L_x_1985:
[----:B------:R-:W-:Y:S02]  /*ef90*/  IMAD.MOV.U32 R13, RZ, RZ, R0 ;  /* 0x000000ffff0d7224 */ /* 0x000fe400078e0000 */
[----:B------:R-:W-:Y:S02]  /*efa0*/  IMAD.MOV.U32 R12, RZ, RZ, 0x1 ;  /* 0x00000001ff0c7424 */ /* 0x000fe400078e00ff */
[----:B------:R-:W-:-:S07]  /*efb0*/  IMAD.MOV.U32 R3, RZ, RZ, R14 ;  /* 0x000000ffff037224 */ /* 0x000fce00078e000e */
[----:B------:R-:W-:Y:S05]  /*efc0*/  WARPSYNC.COLLECTIVE R15, `(.L_x_1986) ;  /* 0x000000000f087348 */ /* 0x000fea0003c00000 */
[----:B------:R0:W1:Y:S02]  /*efd0*/  SHFL.IDX P6, R14, R13, R12, R11 ;  /* 0x0000000c0d0e7389 */ /* 0x00006400000c000b */
[----:B01----:R-:W-:Y:S01]  /*efe0*/  ENDCOLLECTIVE ;  /* 0x000000000000791b */ /* 0x003fe20003800000 */
.L_x_1986:
        /* <DEDUP_REMOVED lines=17> */
.L_x_1987:
[----:B------:R-:W-:Y:S02]  /*f100*/  @P0 IMAD R8, R7, 0x2, R17 ;  /* 0x0000000207080824 */ /* 0x000fe400078e0211 */
[----:B------:R-:W-:Y:S02]  /*f110*/  IMAD.MOV.U32 R13, RZ, RZ, R0 ;  /* 0x000000ffff0d7224 */ /* 0x000fe400078e0000 */
[----:B------:R-:W-:Y:S02]  /*f120*/  IMAD.MOV.U32 R12, RZ, RZ, 0x2 ;  /* 0x00000002ff0c7424 */ /* 0x000fe400078e00ff */
[----:B------:R-:W-:-:S07]  /*f130*/  IMAD.MOV.U32 R3, RZ, RZ, R14 ;  /* 0x000000ffff037224 */ /* 0x000fce00078e000e */
[----:B------:R-:W-:Y:S05]  /*f140*/  WARPSYNC.COLLECTIVE R15, `(.L_x_1988) ;  /* 0x000000000f087348 */ /* 0x000fea0003c00000 */
[----:B------:R0:W1:Y:S02]  /*f150*/  SHFL.IDX P6, R14, R13, R12, R11 ;  /* 0x0000000c0d0e7389 */ /* 0x00006400000c000b */
[----:B01----:R-:W-:Y:S01]  /*f160*/  ENDCOLLECTIVE ;  /* 0x000000000000791b */ /* 0x003fe20003800000 */
.L_x_1988:
        /* <DEDUP_REMOVED lines=17> */
.L_x_1989:
[----:B------:R-:W-:Y:S02]  /*f280*/  @P0 IMAD R8, R7, 0x2, R17 ;  /* 0x0000000207080824 */ /* 0x000fe400078e0211 */
[----:B------:R-:W-:Y:S02]  /*f290*/  IMAD.MOV.U32 R13, RZ, RZ, R0 ;  /* 0x000000ffff0d7224 */ /* 0x000fe400078e0000 */
[----:B------:R-:W-:Y:S02]  /*f2a0*/  IMAD.MOV.U32 R12, RZ, RZ, 0x3 ;  /* 0x00000003ff0c7424 */ /* 0x000fe400078e00ff */
[----:B------:R-:W-:-:S07]  /*f2b0*/  IMAD.MOV.U32 R3, RZ, RZ, R14 ;  /* 0x000000ffff037224 */ /* 0x000fce00078e000e */
[----:B------:R-:W-:Y:S05]  /*f2c0*/  WARPSYNC.COLLECTIVE R15, `(.L_x_1990) ;  /* 0x000000000f087348 */ /* 0x000fea0003c00000 */
[----:B------:R0:W1:Y:S02]  /*f2d0*/  SHFL.IDX P6, R14, R13, R12, R11 ;  /* 0x0000000c0d0e7389 */ /* 0x00006400000c000b */
[----:B01----:R-:W-:Y:S01]  /*f2e0*/  ENDCOLLECTIVE ;  /* 0x000000000000791b */ /* 0x003fe20003800000 */
.L_x_1990:
        /* <DEDUP_REMOVED lines=16> */
.L_x_1991:
[----:B------:R-:W-:Y:S05]  /*f3f0*/  BRA `(.L_x_1992) ;  /* 0xffffffcc00407947 */ /* 0x000fea000383ffff */
.L_x_1936:
[----:B------:R-:W-:Y:S02]  /*f400*/  IMAD.MOV.U32 R13, RZ, RZ, R5 ;  /* 0x000000ffff0d7224 */ /* 0x000fe400078e0005 */
[----:B------:R-:W-:Y:S02]  /*f410*/  IMAD.MOV.U32 R12, RZ, RZ, RZ ;  /* 0x000000ffff0c7224 */ /* 0x000fe400078e00ff */
[----:B------:R-:W-:Y:S02]  /*f420*/  IMAD.MOV.U32 R11, RZ, RZ, 0x1c1f ;  /* 0x00001c1fff0b7424 */ /* 0x000fe400078e00ff */
[----:B------:R-:W-:Y:S02]  /*f430*/  IMAD.MOV.U32 R15, RZ, RZ, -0x1 ;  /* 0xffffffffff0f7424 */ /* 0x000fe400078e00ff */
[----:B------:R-:W-:-:S07]  /*f440*/  IMAD.U32 R4, RZ, RZ, UR43 ;  /* 0x0000002bff047e24 */ /* 0x000fce000f8e00ff */
[----:B-----5:R-:W-:Y:S05]  /*f450*/  WARPSYNC.COLLECTIVE R15, `(.L_x_1993) ;  /* 0x000000000f087348 */ /* 0x020fea0003c00000 */
[----:B------:R0:W1:Y:S02]  /*f460*/  SHFL.IDX P6, R14, R13, R12, R11 ;  /* 0x0000000c0d0e7389 */ /* 0x00006400000c000b */
[----:B01---5:R-:W-:Y:S01]  /*f470*/  ENDCOLLECTIVE ;  /* 0x000000000000791b */ /* 0x023fe20003800000 */
.L_x_1993:
[----:B------:R-:W-:-:S05]  /*f480*/  IMAD R4, R4, 0xc0, R21 ;  /* 0x000000c004047824 */ /* 0x000fca00078e0215 */
[----:B------:R-:W-:Y:S01]  /*f490*/  ISETP.GE.AND P0, PT, R4, UR37, PT ;  /* 0x0000002504007c0c */ /* 0x000fe2000bf06270 */
[----:B------:R-:W-:Y:S02]  /*f4a0*/  IMAD.MOV.U32 R13, RZ, RZ, R0 ;  /* 0x000000ffff0d7224 */ /* 0x000fe400078e0000 */
[----:B------:R-:W-:-:S10]  /*f4b0*/  IMAD.MOV.U32 R2, RZ, RZ, R14 ;  /* 0x000000ffff027224 */ /* 0x000fd400078e000e */
[----:B------:R-:W-:Y:S05]  /*f4c0*/  WARPSYNC.COLLECTIVE R15, `(.L_x_1994) ;  /* 0x000000000f087348 */ /* 0x000fea0003c00000 */
[----:B------:R0:W1:Y:S02]  /*f4d0*/  SHFL.IDX P6, R14, R13, R12, R11 ;  /* 0x0000000c0d0e7389 */ /* 0x00006400000c000b */
[----:B01----:R-:W-:Y:S01]  /*f4e0*/  ENDCOLLECTIVE ;  /* 0x000000000000791b */ /* 0x003fe20003800000 */
.L_x_1994:
[----:B------:R-:W-:Y:S02]  /*f4f0*/  IMAD.MOV.U32 R13, RZ, RZ, R5 ;  /* 0x000000ffff0d7224 */ /* 0x000fe400078e0005 */
[----:B------:R-:W-:Y:S02]  /*f500*/  IMAD.MOV.U32 R12, RZ, RZ, 0x1 ;  /* 0x00000001ff0c7424 */ /* 0x000fe400078e00ff */
[----:B------:R-:W-:-:S07]  /*f510*/  IMAD.MOV.U32 R3, RZ, RZ, R14 ;  /* 0x000000ffff037224 */ /* 0x000fce00078e000e */
[----:B------:R-:W-:Y:S05]  /*f520*/  WARPSYNC.COLLECTIVE R15, `(.L_x_1995) ;  /* 0x000000000f087348 */ /* 0x000fea0003c00000 */
[----:B------:R0:W1:Y:S02]  /*f530*/  SHFL.IDX P6, R14, R13, R12, R11 ;  /* 0x0000000c0d0e7389 */ /* 0x00006400000c000b */
[----:B01----:R-:W-:Y:S01]  /*f540*/  ENDCOLLECTIVE ;  /* 0x000000000000791b */ /* 0x003fe20003800000 */
.L_x_1995:
        /* <DEDUP_REMOVED lines=18> */
.L_x_1996:
[----:B------:R-:W-:Y:S02]  /*f670*/  IMAD.MOV.U32 R13, RZ, RZ, R5 ;  /* 0x000000ffff0d7224 */ /* 0x000fe400078e0005 */
[----:B------:R-:W-:Y:S02]  /*f680*/  IMAD.MOV.U32 R12, RZ, RZ, 0x2 ;  /* 0x00000002ff0c7424 */ /* 0x000fe400078e00ff */
[----:B------:R-:W-:-:S07]  /*f690*/  IMAD.MOV.U32 R3, RZ, RZ, R14 ;  /* 0x000000ffff037224 */ /* 0x000fce00078e000e */
[----:B------:R-:W-:Y:S05]  /*f6a0*/  WARPSYNC.COLLECTIVE R15, `(.L_x_1997) ;  /* 0x000000000f087348 */ /* 0x000fea0003c00000 */
[----:B------:R0:W1:Y:S02]  /*f6b0*/  SHFL.IDX P6, R14, R13, R12, R11 ;  /* 0x0000000c0d0e7389 */ /* 0x00006400000c000b */
[----:B01----:R-:W-:Y:S01]  /*f6c0*/  ENDCOLLECTIVE ;  /* 0x000000000000791b */ /* 0x003fe20003800000 */
.L_x_1997:
        /* <DEDUP_REMOVED lines=18> */
.L_x_1998:
[----:B------:R-:W-:Y:S02]  /*f7f0*/  IMAD.MOV.U32 R13, RZ, RZ, R5 ;  /* 0x000000ffff0d7224 */ /* 0x000fe400078e0005 */
[----:B------:R-:W-:Y:S02]  /*f800*/  IMAD.MOV.U32 R12, RZ, RZ, 0x3 ;  /* 0x00000003ff0c7424 */ /* 0x000fe400078e00ff */
[----:B------:R-:W-:-:S07]  /*f810*/  IMAD.MOV.U32 R3, RZ, RZ, R14 ;  /* 0x000000ffff037224 */ /* 0x000fce00078e000e */
[----:B------:R-:W-:Y:S05]  /*f820*/  WARPSYNC.COLLECTIVE R15, `(.L_x_1999) ;  /* 0x000000000f087348 */ /* 0x000fea0003c00000 */
[----:B------:R0:W1:Y:S02]  /*f830*/  SHFL.IDX P6, R14, R13, R12, R11 ;  /* 0x0000000c0d0e7389 */ /* 0x00006400000c000b */
[----:B01----:R-:W-:Y:S01]  /*f840*/  ENDCOLLECTIVE ;  /* 0x000000000000791b */ /* 0x003fe20003800000 */
.L_x_1999:
        /* <DEDUP_REMOVED lines=10> */
.L_x_2000:
        /* <DEDUP_REMOVED lines=13> */
.L_x_2001:
        /* <DEDUP_REMOVED lines=18> */
.L_x_2002:
[----:B------:R-:W-:Y:S02]  /*fae0*/  IMAD.MOV.U32 R13, RZ, RZ, R6 ;  /* 0x000000ffff0d7224 */ /* 0x000fe400078e0006 */
[----:B------:R-:W-:Y:S02]  /*faf0*/  IMAD.MOV.U32 R12, RZ, RZ, 0x1 ;  /* 0x00000001ff0c7424 */ /* 0x000fe400078e00ff */
[----:B------:R-:W-:-:S07]  /*fb00*/  IMAD.MOV.U32 R2, RZ, RZ, R14 ;  /* 0x000000ffff027224 */ /* 0x000fce00078e000e */
[----:B------:R-:W-:Y:S05]  /*fb10*/  WARPSYNC.COLLECTIVE R15, `(.L_x_2003) ;  /* 0x000000000f087348 */ /* 0x000fea0003c00000 */
[----:B------:R0:W1:Y:S02]  /*fb20*/  SHFL.IDX P6, R14, R13, R12, R11 ;  /* 0x0000000c0d0e7389 */ /* 0x00006400000c000b */
[----:B01----:R-:W-:Y:S01]  /*fb30*/  ENDCOLLECTIVE ;  /* 0x000000000000791b */ /* 0x003fe20003800000 */
.L_x_2003:
        /* <DEDUP_REMOVED lines=15> */
.L_x_2004:
[----:B------:R-:W-:Y:S05]  /*fc30*/  BRA `(.L_x_2005) ;  /* 0xffffffd0002c7947 */ /* 0x000fea000383ffff */
.L_x_1939:
[----:B0-----:R0:W1:Y:S02]  /*fc40*/  SYNCS.PHASECHK.TRANS64.TRYWAIT P0, [R17+URZ+0x2d820], R0 ;  /* 0x02d82000110075a7 */ /* 0x001064000800017f */
[----:B-1----:R-:W-:Y:S05]  /*fc50*/  @!P0 NANOSLEEP.SYNCS 0x989680 ;  /* 0x009896800000895d */ /* 0x002fea0003900000 */
[----:B------:R-:W1:Y:S02]  /*fc60*/  @!P0 SYNCS.PHASECHK.TRANS64 P0, [R17+URZ+0x2d820], R0 ;  /* 0x02d82000110085a7 */ /* 0x000e64000800007f */
[----:B-1----:R-:W-:Y:S05]  /*fc70*/  @!P0 BRA `(.L_x_1939) ;  /* 0xfffffffc00f08947 */ /* 0x002fea000383ffff */
[----:B------:R-:W-:Y:S05]  /*fc80*/  BRA `(.L_x_2006) ;  /* 0xffffffd000907947 */ /* 0x000fea000383ffff */
.L_x_1943:
[----:B0-----:R0:W1:Y:S02]  /*fc90*/  SYNCS.PHASECHK.TRANS64.TRYWAIT P0, [R6+URZ+0x2d840], R0 ;  /* 0x02d84000060075a7 */ /* 0x001064000800017f */
[----:B-1----:R-:W-:Y:S05]  /*fca0*/  @!P0 NANOSLEEP.SYNCS 0x989680 ;  /* 0x009896800000895d */ /* 0x002fea0003900000 */
[----:B------:R-:W1:Y:S02]  /*fcb0*/  @!P0 SYNCS.PHASECHK.TRANS64 P0, [R6+URZ+0x2d840], R0 ;  /* 0x02d84000060085a7 */ /* 0x000e64000800007f */
[----:B-1----:R-:W-:Y:S05]  /*fcc0*/  @!P0 BRA `(.L_x_1943) ;  /* 0xfffffffc00f08947 */ /* 0x002fea000383ffff */
[----:B------:R-:W-:Y:S05]  /*fcd0*/  BRA `(.L_x_2007) ;  /* 0xffffffd400647947 */ /* 0x000fea000383ffff */
.L_x_1944:
        /* <DEDUP_REMOVED lines=8> */
.L_x_2009:
[----:B------:R-:W-:Y:S05]  /*fd60*/  BSYNC B1 ;  /* 0x0000000000017941 */ /* 0x000fea0003800000 */
.L_x_2008:
        /* <DEDUP_REMOVED lines=10> */
.L_x_2010:
        /* <DEDUP_REMOVED lines=8> */
.L_x_2011:
        /* <DEDUP_REMOVED lines=14> */
.L_x_2012:
[----:B------:R-:W-:Y:S02]  /*ff70*/  IMAD.MOV.U32 R13, RZ, RZ, R10 ;  /* 0x000000ffff0d7224 */ /* 0x000fe400078e000a */
[----:B------:R-:W-:Y:S02]  /*ff80*/  IMAD.MOV.U32 R12, RZ, RZ, 0x2 ;  /* 0x00000002ff0c7424 */ /* 0x000fe400078e00ff */
[----:B------:R-:W-:-:S07]  /*ff90*/  IMAD.MOV.U32 R2, RZ, RZ, R14 ;  /* 0x000000ffff027224 */ /* 0x000fce00078e000e */
[----:B------:R-:W-:Y:S05]  /*ffa0*/  WARPSYNC.COLLECTIVE R15, `(.L_x_2013) ;  /* 0x000000000f087348 */ /* 0x000fea0003c00000 */
[----:B------:R0:W1:Y:S02]  /*ffb0*/  SHFL.IDX P6, R14, R13, R12, R11 ;  /* 0x0000000c0d0e7389 */ /* 0x00006400000c000b */
[----:B01----:R-:W-:Y:S01]  /*ffc0*/  ENDCOLLECTIVE ;  /* 0x000000000000791b */ /* 0x003fe20003800000 */
.L_x_2013:
        /* <DEDUP_REMOVED lines=13> */
.L_x_2014:
[----:B------:R-:W-:Y:S02]  /*100a0*/  IMAD.MOV.U32 R13, RZ, RZ, R10 ;  /* 0x000000ffff0d7224 */ /* 0x000fe400078e000a */
[----:B------:R-:W-:Y:S02]  /*100b0*/  IMAD.MOV.U32 R12, RZ, RZ, 0x3 ;  /* 0x00000003ff0c7424 */ /* 0x000fe400078e00ff */
[----:B------:R-:W-:-:S07]  /*100c0*/  IMAD.MOV.U32 R2, RZ, RZ, R14 ;  /* 0x000000ffff027224 */ /* 0x000fce00078e000e */
[----:B------:R-:W-:Y:S05]  /*100d0*/  WARPSYNC.COLLECTIVE R15, `(.L_x_2015) ;  /* 0x000000000f087348 */ /* 0x000fea0003c00000 */
[----:B------:R0:W1:Y:S02]  /*100e0*/  SHFL.IDX P6, R14, R13, R12, R11 ;  /* 0x0000000c0d0e7389 */ /* 0x00006400000c000b */
[----:B01----:R-:W-:Y:S01]  /*100f0*/  ENDCOLLECTIVE ;  /* 0x000000000000791b */ /* 0x003fe20003800000 */
.L_x_2015:
        /* <DEDUP_REMOVED lines=13> */
.L_x_2016:
[----:B------:R-:W-:Y:S01]  /*101d0*/  IMAD.MOV.U32 R2, RZ, RZ, R14 ;  /* 0x000000ffff027224 */ /* 0x000fe200078e000e */
[----:B------:R-:W-:Y:S06]  /*101e0*/  BRA `(.L_x_2017) ;  /* 0xffffffd400107947 */ /* 0x000fec000383ffff */
.L_x_1949:
[----:B-1----:R1:W2:Y:S02]  /*101f0*/  SYNCS.PHASECHK.TRANS64.TRYWAIT P0, [R6+URZ+0x2d860], R2 ;  /* 0x02d86002060075a7 */ /* 0x0022a4000800017f */
[----:B--2---:R-:W-:Y:S05]  /*10200*/  @!P0 NANOSLEEP.SYNCS 0x989680 ;  /* 0x009896800000895d */ /* 0x004fea0003900000 */
[----:B------:R-:W2:Y:S02]  /*10210*/  @!P0 SYNCS.PHASECHK.TRANS64 P0, [R6+URZ+0x2d860], R2 ;  /* 0x02d86002060085a7 */ /* 0x000ea4000800007f */
[----:B--2---:R-:W-:Y:S05]  /*10220*/  @!P0 BRA `(.L_x_1949) ;  /* 0xfffffffc00f08947 */ /* 0x004fea000383ffff */
[----:B------:R-:W-:Y:S05]  /*10230*/  BRA `(.L_x_2018) ;  /* 0xffffffd400707947 */ /* 0x000fea000383ffff */
.L_x_1950:
        /* <DEDUP_REMOVED lines=8> */
.L_x_2020:
[----:B------:R-:W-:Y:S05]  /*102c0*/  BSYNC B1 ;  /* 0x0000000000017941 */ /* 0x000fea0003800000 */
.L_x_2019:
        /* <DEDUP_REMOVED lines=9> */
.L_x_2021:
[----:B------:R-:W-:Y:S02]  /*10360*/  IMAD.MOV.U32 R13, RZ, RZ, R19 ;  /* 0x000000ffff0d7224 */ /* 0x000fe400078e0013 */
[----:B------:R-:W-:Y:S02]  /*10370*/  IMAD.MOV.U32 R12, RZ, RZ, 0x1 ;  /* 0x00000001ff0c7424 */ /* 0x000fe400078e00ff */
[----:B------:R-:W-:-:S07]  /*10380*/  IMAD.MOV.U32 R2, RZ, RZ, R14 ;  /* 0x000000ffff027224 */ /* 0x000fce00078e000e */
[----:B------:R-:W-:Y:S05]  /*10390*/  WARPSYNC.COLLECTIVE R15, `(.L_x_2022) ;  /* 0x000000000f087348 */ /* 0x000fea0003c00000 */
[----:B------:R0:W1:Y:S02]  /*103a0*/  SHFL.IDX P6, R14, R13, R12, R11 ;  /* 0x0000000c0d0e7389 */ /* 0x00006400000c000b */
[----:B01----:R-:W-:Y:S01]  /*103b0*/  ENDCOLLECTIVE ;  /* 0x000000000000791b */ /* 0x003fe20003800000 */
.L_x_2022:
        /* <DEDUP_REMOVED lines=16> */
.L_x_2023:
[----:B------:R-:W-:Y:S02]  /*104c0*/  IMAD.MOV.U32 R13, RZ, RZ, R19 ;  /* 0x000000ffff0d7224 */ /* 0x000fe400078e0013 */
[----:B------:R-:W-:Y:S02]  /*104d0*/  IMAD.MOV.U32 R12, RZ, RZ, 0x2 ;  /* 0x00000002ff0c7424 */ /* 0x000fe400078e00ff */
[----:B------:R-:W-:-:S07]  /*104e0*/  IMAD.MOV.U32 R2, RZ, RZ, R14 ;  /* 0x000000ffff027224 */ /* 0x000fce00078e000e */
[----:B------:R-:W-:Y:S05]  /*104f0*/  WARPSYNC.COLLECTIVE R15, `(.L_x_2024) ;  /* 0x000000000f087348 */ /* 0x000fea0003c00000 */
[----:B------:R0:W1:Y:S02]  /*10500*/  SHFL.IDX P6, R14, R13, R12, R11 ;  /* 0x0000000c0d0e7389 */ /* 0x00006400000c000b */
[----:B01----:R-:W-:Y:S01]  /*10510*/  ENDCOLLECTIVE ;  /* 0x000000000000791b */ /* 0x003fe20003800000 */
.L_x_2024:
        /* <DEDUP_REMOVED lines=16> */
.L_x_2025:
[----:B------:R-:W-:Y:S02]  /*10620*/  IMAD.MOV.U32 R13, RZ, RZ, R19 ;  /* 0x000000ffff0d7224 */ /* 0x000fe400078e0013 */
[----:B------:R-:W-:Y:S02]  /*10630*/  IMAD.MOV.U32 R12, RZ, RZ, 0x3 ;  /* 0x00000003ff0c7424 */ /* 0x000fe400078e00ff */
[----:B------:R-:W-:-:S07]  /*10640*/  IMAD.MOV.U32 R2, RZ, RZ, R14 ;  /* 0x000000ffff027224 */ /* 0x000fce00078e000e */
[----:B------:R-:W-:Y:S05]  /*10650*/  WARPSYNC.COLLECTIVE R15, `(.L_x_2026) ;  /* 0x000000000f087348 */ /* 0x000fea0003c00000 */
[----:B------:R0:W1:Y:S02]  /*10660*/  SHFL.IDX P6, R14, R13, R12, R11 ;  /* 0x0000000c0d0e7389 */ /* 0x00006400000c000b */
[----:B01----:R-:W-:Y:S01]  /*10670*/  ENDCOLLECTIVE ;  /* 0x000000000000791b */ /* 0x003fe20003800000 */
.L_x_2026:
        /* <DEDUP_REMOVED lines=13> */
.L_x_2027:
        /* <DEDUP_REMOVED lines=8> */
.L_x_1958:
[----:B0-----:R0:W1:Y:S02]  /*107d0*/  SYNCS.PHASECHK.TRANS64.TRYWAIT P0, [R4+URZ+0x2d860], R3 ;  /* 0x02d86003040075a7 */ /* 0x001064000800017f */
[----:B-1----:R-:W-:Y:S05]  /*107e0*/  @!P0 NANOSLEEP.SYNCS 0x989680 ;  /* 0x009896800000895d */ /* 0x002fea0003900000 */
[----:B------:R-:W1:Y:S02]  /*107f0*/  @!P0 SYNCS.PHASECHK.TRANS64 P0, [R4+URZ+0x2d860], R3 ;  /* 0x02d86003040085a7 */ /* 0x000e64000800007f */
[----:B-1----:R-:W-:Y:S05]  /*10800*/  @!P0 BRA `(.L_x_1958) ;  /* 0xfffffffc00f08947 */ /* 0x002fea000383ffff */
[----:B------:R-:W-:Y:S05]  /*10810*/  BRA `(.L_x_2029) ;  /* 0xffffffd800007947 */ /* 0x000fea000383ffff */
.L_x_1959:
        /* <DEDUP_REMOVED lines=8> */
.L_x_2031:
[----:B------:R-:W-:Y:S05]  /*108a0*/  BSYNC B0 ;  /* 0x0000000000007941 */ /* 0x000fea0003800000 */
.L_x_2030:
        /* <DEDUP_REMOVED lines=9> */
.L_x_2032:
        /* <DEDUP_REMOVED lines=9> */
.L_x_2033:
        /* <DEDUP_REMOVED lines=16> */
.L_x_2034:
[----:B------:R-:W-:Y:S02]  /*10ad0*/  IMAD.MOV.U32 R13, RZ, RZ, R19 ;  /* 0x000000ffff0d7224 */ /* 0x000fe400078e0013 */
[----:B------:R-:W-:Y:S01]  /*10ae0*/  IMAD.MOV.U32 R12, RZ, RZ, 0x2 ;  /* 0x00000002ff0c7424 */ /* 0x000fe200078e00ff */
[----:B------:R-:W-:-:S13]  /*10af0*/  IADD3 R2, P0, R14, R6, RZ ;  /* 0x000000060e027210 */ /* 0x000fda0007f1e0ff */
[----:B------:R-:W-:Y:S05]  /*10b00*/  WARPSYNC.COLLECTIVE R15, `(.L_x_2035) ;  /* 0x000000000f087348 */ /* 0x000fea0003c00000 */
[----:B------:R0:W1:Y:S02]  /*10b10*/  SHFL.IDX P6, R14, R13, R12, R11 ;  /* 0x0000000c0d0e7389 */ /* 0x00006400000c000b */
[----:B01----:R-:W-:Y:S01]  /*10b20*/  ENDCOLLECTIVE ;  /* 0x000000000000791b */ /* 0x003fe20003800000 */
.L_x_2035:
        /* <DEDUP_REMOVED lines=15> */
.L_x_2036:
[----:B------:R-:W-:Y:S02]  /*10c20*/  IMAD.MOV.U32 R13, RZ, RZ, R19 ;  /* 0x000000ffff0d7224 */ /* 0x000fe400078e0013 */
[----:B------:R-:W-:Y:S01]  /*10c30*/  IMAD.MOV.U32 R12, RZ, RZ, 0x3 ;  /* 0x00000003ff0c7424 */ /* 0x000fe200078e00ff */
[----:B------:R-:W-:-:S13]  /*10c40*/  IADD3 R2, P0, R14, R6, RZ ;  /* 0x000000060e027210 */ /* 0x000fda0007f1e0ff */
[----:B------:R-:W-:Y:S05]  /*10c50*/  WARPSYNC.COLLECTIVE R15, `(.L_x_2037) ;  /* 0x000000000f087348 */ /* 0x000fea0003c00000 */
[----:B------:R0:W1:Y:S02]  /*10c60*/  SHFL.IDX P6, R14, R13, R12, R11 ;  /* 0x0000000c0d0e7389 */ /* 0x00006400000c000b */
[----:B01----:R-:W-:Y:S01]  /*10c70*/  ENDCOLLECTIVE ;  /* 0x000000000000791b */ /* 0x003fe20003800000 */
.L_x_2037:
        /* <DEDUP_REMOVED lines=12> */
.L_x_2038:
[----:B------:R-:W-:Y:S01]  /*10d40*/  @!PT LDS RZ, [RZ] ;  /* 0x00000000fffff984 */ /* 0x000fe20000000800 */
[----:B------:R-:W-:Y:S01]  /*10d50*/  @!PT LDS RZ, [RZ] ;  /* 0x00000000fffff984 */ /* 0x000fe20000000800 */
[----:B------:R-:W-:Y:S01]  /*10d60*/  @!PT LDS RZ, [RZ] ;  /* 0x00000000fffff984 */ /* 0x000fe20000000800 */
[----:B------:R0:W-:Y:S01]  /*10d70*/  LDGSTS.E.BYPASS.LTC128B.128 [R0+0x3400], desc[UR50][R2.64+0x40], !P0 ;  /* 0x0340004002007fae */ /* 0x0001e2000c101d72 */
[----:B------:R-:W-:-:S13]  /*10d80*/  ISETP.LT.OR P0, PT, R5, 0x41, P1 ;  /* 0x000000410500780c */ /* 0x000fda0000f01670 */
[----:B------:R0:W-:Y:S01]  /*10d90*/  LDGSTS.E.BYPASS.LTC128B.128 [R0+0x5400], desc[UR50][R2.64+0x80], !P0 ;  /* 0x0540008002007fae */ /* 0x0001e2000c101d72 */
[----:B------:R-:W-:Y:S05]  /*10da0*/  BRA `(.L_x_2039) ;  /* 0xffffffd400787947 */ /* 0x000fea000383ffff */
.L_x_1964:
        /* <DEDUP_REMOVED lines=8> */
.L_x_2041:
[----:B------:R-:W-:Y:S05]  /*10e30*/  BSYNC B0 ;  /* 0x0000000000007941 */ /* 0x000fea0003800000 */
.L_x_2040:
[----:B------:R-:W-:Y:S05]  /*10e40*/  BRA `(.L_x_2042) ;  /* 0xffffffd8000c7947 */ /* 0x000fea000383ffff */
.L_x_1967:
[----:B-1----:R1:W2:Y:S02]  /*10e50*/  SYNCS.PHASECHK.TRANS64.TRYWAIT P0, [R4+URZ+0x2d820], R0 ;  /* 0x02d82000040075a7 */ /* 0x0022a4000800017f */
[----:B--2---:R-:W-:Y:S05]  /*10e60*/  @!P0 NANOSLEEP.SYNCS 0x989680 ;  /* 0x009896800000895d */ /* 0x004fea0003900000 */
[----:B------:R-:W2:Y:S02]  /*10e70*/  @!P0 SYNCS.PHASECHK.TRANS64 P0, [R4+URZ+0x2d820], R0 ;  /* 0x02d82000040085a7 */ /* 0x000ea4000800007f */
[----:B--2---:R-:W-:Y:S05]  /*10e80*/  @!P0 BRA `(.L_x_1967) ;  /* 0xfffffffc00f08947 */ /* 0x004fea000383ffff */
[----:B------:R-:W-:Y:S05]  /*10e90*/  BRA `(.L_x_2043) ;  /* 0xffffffd800587947 */ /* 0x000fea000383ffff */
.L_x_1968:
        /* <DEDUP_REMOVED lines=11> */
.L_x_2045:
[----:B------:R-:W-:Y:S05]  /*10f50*/  BSYNC B0 ;  /* 0x0000000000007941 */ /* 0x000fea0003800000 */
.L_x_2044:
[----:B------:R-:W-:Y:S05]  /*10f60*/  BRA `(.L_x_2046) ;  /* 0xffffffd800407947 */ /* 0x000fea000383ffff */
.L_x_1971:
[----:B------:R-:W-:Y:S01]  /*10f70*/  BSSY B1, `(.L_x_2047) ;  /* 0x0000006000017945 */ /* 0x000fe20003800000 */
[----:B------:R-:W-:-:S07]  /*10f80*/  IMAD.MOV.U32 R15, RZ, RZ, -0x1 ;  /* 0xffffffffff0f7424 */ /* 0x000fce00078e00ff */
[----:B01----:R-:W-:Y:S05]  /*10f90*/  WARPSYNC.COLLECTIVE R15, `(.L_x_2048) ;  /* 0x000000000f0c7348 */ /* 0x003fea0003c00000 */
[----:B------:R-:W-:Y:S02]  /*10fa0*/  ELECT P6, UR62, PT ;  /* 0x00000000003e782f */ /* 0x000fe400038c0000 */
[----:B------:R-:W-:Y:S01]  /*10fb0*/  MOV R14, UR62 ;  /* 0x0000003e000e7c02 */ /* 0x000fe20008000f00 */
[----:B01----:R-:W-:Y:S10]  /*10fc0*/  ENDCOLLECTIVE ;  /* 0x000000000000791b */ /* 0x003ff40003800000 */
.L_x_2048:
[----:B------:R-:W-:Y:S05]  /*10fd0*/  BSYNC B1 ;  /* 0x0000000000017941 */ /* 0x000fea0003800000 */
.L_x_2047:
[----:B------:R-:W-:Y:S05]  /*10fe0*/  BRA `(.L_x_2049) ;  /* 0xffffffd800387947 */ /* 0x000fea000383ffff */
.L_x_1973:
[----:B-1----:R1:W2:Y:S02]  /*10ff0*/  SYNCS.PHASECHK.TRANS64.TRYWAIT P1, [R5+URZ+0x2d840], R0 ;  /* 0x02d84000050075a7 */ /* 0x0022a4000802017f */
[----:B--2---:R-:W-:Y:S05]  /*11000*/  @!P1 NANOSLEEP.SYNCS 0x989680 ;  /* 0x009896800000995d */ /* 0x004fea0003900000 */
[----:B------:R-:W2:Y:S02]  /*11010*/  @!P1 SYNCS.PHASECHK.TRANS64 P1, [R5+URZ+0x2d840], R0 ;  /* 0x02d84000050095a7 */ /* 0x000ea4000802007f */
[----:B--2---:R-:W-:Y:S05]  /*11020*/  @!P1 BRA `(.L_x_1973) ;  /* 0xfffffffc00f09947 */ /* 0x004fea000383ffff */
[----:B------:R-:W-:Y:S05]  /*11030*/  BRA `(.L_x_2050) ;  /* 0xffffffd800587947 */ /* 0x000fea000383ffff */
.L_x_1975:
[----:B--2---:R2:W3:Y:S02]  /*11040*/  SYNCS.PHASECHK.TRANS64.TRYWAIT P1, [R23+URZ+0x2d840], R2 ;  /* 0x02d84002170075a7 */ /* 0x0044e4000802017f */
[----:B---3--:R-:W-:Y:S05]  /*11050*/  @!P1 NANOSLEEP.SYNCS 0x989680 ;  /* 0x009896800000995d */ /* 0x008fea0003900000 */
[----:B------:R-:W3:Y:S02]  /*11060*/  @!P1 SYNCS.PHASECHK.TRANS64 P1, [R23+URZ+0x2d840], R2 ;  /* 0x02d84002170095a7 */ /* 0x000ee4000802007f */
[----:B---3--:R-:W-:Y:S05]  /*11070*/  @!P1 BRA `(.L_x_1975) ;  /* 0xfffffffc00f09947 */ /* 0x008fea000383ffff */
[----:B------:R-:W-:Y:S05]  /*11080*/  BRA `(.L_x_2051) ;  /* 0xffffffd800647947 */ /* 0x000fea000383ffff */
.L_x_1977:
[----:B---3--:R3:W4:Y:S02]  /*11090*/  SYNCS.PHASECHK.TRANS64.TRYWAIT P1, [R5+URZ+0x2d860], R0 ;  /* 0x02d86000050075a7 */ /* 0x008724000802017f */
[----:B----4-:R-:W-:Y:S05]  /*110a0*/  @!P1 NANOSLEEP.SYNCS 0x989680 ;  /* 0x009896800000995d */ /* 0x010fea0003900000 */
[----:B------:R-:W4:Y:S02]  /*110b0*/  @!P1 SYNCS.PHASECHK.TRANS64 P1, [R5+URZ+0x2d860], R0 ;  /* 0x02d86000050095a7 */ /* 0x000f24000802007f */
[----:B----4-:R-:W-:Y:S05]  /*110c0*/  @!P1 BRA `(.L_x_1977) ;  /* 0xfffffffc00f09947 */ /* 0x010fea000383ffff */
[----:B------:R-:W-:Y:S05]  /*110d0*/  BRA `(.L_x_2052) ;  /* 0xffffffd800607947 */ /* 0x000fea000383ffff */
.L_x_2053:
        /* <DEDUP_REMOVED lines=10> */
.L_x_2734:


//--------------------- .text._ZN7cutlass13device_kernelIN5flash11enable_sm90INS1_16FlashAttnFwdSm90INS1_25CollectiveMainloopFwdSm90ILi2EN4cute5tupleIJNS5_1CILi1EEES8_S8_EEENS6_IJNS7_ILi192EEENS7_ILi128EEENS7_ILi96EEEEEELi96ENS_6half_tEfNS_4arch4Sm90ELb1ELb0ELb0ELb1ELb1ELb0ELb0ELb0ELb1ELb1ELb0ELb0EEENS1_21CollectiveEpilogueFwdINS6_IJSA_SC_SB_EEES9_SE_SG_Li384ELb1ELb1ELb0ELb0EEENS1_36VarlenDynamicPersistentTileSchedulerILi192ELi128ELi384ELi128ELb0ELb1ELb1ELb1ELb1ELb1EEEEEEEEEvNT_6ParamsE --------------------------
	.section	.text._ZN7cutlass13device_kernelIN5flash11enable_sm90INS1_16FlashAttnFwdSm90INS1_25CollectiveMainloopFwdSm90ILi2EN4cute5tupleIJNS5_1CILi1EEES8_S8_EEENS6_IJNS7_ILi192EEENS7_ILi128EEENS7_ILi96EEEEEELi96ENS_6half_tEfNS_4arch4Sm90ELb1ELb0ELb0ELb1ELb1ELb0ELb0ELb0ELb1ELb1ELb0ELb0EEENS1_21CollectiveEpilogueFwdINS6_IJSA_SC_SB_EEES9_SE_SG_Li384ELb1ELb1ELb0ELb0EEENS1_36VarlenDynamicPersistentTileSchedulerILi192ELi128ELi384ELi128ELb0ELb1ELb1ELb1ELb1ELb1EEEEEEEEEvNT_6ParamsE,"ax",@progbits
	.align	128
.text._ZN7cutlass13device_kernelIN5flash11enable_sm90INS1_16FlashAttnFwdSm90INS1_25CollectiveMainloopFwdSm90ILi2EN4cute5tupleIJNS5_1CILi1EEES8_S8_EEENS6_IJNS7_ILi192EEENS7_ILi128EEENS7_ILi96EEEEEELi96ENS_6half_tEfNS_4arch4Sm90ELb1ELb0ELb0ELb1ELb1ELb0ELb0ELb0ELb1ELb1ELb0ELb0EEENS1_21CollectiveEpilogueFwdINS6_IJSA_SC_SB_EEES9_SE_SG_Li384ELb1ELb1ELb0ELb0EEENS1_36VarlenDynamicPersistentTileSchedulerILi192ELi128ELi384ELi128ELb0ELb1ELb1ELb1ELb1ELb1EEEEEEEEEvNT_6ParamsE:
        .type           _ZN7cutlass13device_kernelIN5flash11enable_sm90INS1_16FlashAttnFwdSm90INS1_25CollectiveMainloopFwdSm90ILi2EN4cute5tupleIJNS5_1CILi1EEES8_S8_EEENS6_IJNS7_ILi192EEENS7_ILi128EEENS7_ILi96EEEEEELi96ENS_6half_tEfNS_4arch4Sm90ELb1ELb0ELb0ELb1ELb1ELb0ELb0ELb0ELb1ELb1ELb0ELb0EEENS1_21CollectiveEpilogueFwdINS6_IJSA_SC_SB_EEES9_SE_SG_Li384ELb1ELb1ELb0ELb0EEENS1_36VarlenDynamicPersistentTileSchedulerILi192ELi128ELi384ELi128ELb0ELb1ELb1ELb1ELb1ELb1EEEEEEEEEvNT_6ParamsE,@function
        .size           _ZN7cutlass13device_kernelIN5flash11enable_sm90INS1_16FlashAttnFwdSm90INS1_25CollectiveMainloopFwdSm90ILi2EN4cute5tupleIJNS5_1CILi1EEES8_S8_EEENS6_IJNS7_ILi192EEENS7_ILi128EEENS7_ILi96EEEEEELi96ENS_6half_tEfNS_4arch4Sm90ELb1ELb0ELb0ELb1ELb1ELb0ELb0ELb0ELb1ELb1ELb0ELb0EEENS1_21CollectiveEpilogueFwdINS6_IJSA_SC_SB_EEES9_SE_SG_Li384ELb1ELb1ELb0ELb0EEENS1_36VarlenDynamicPersistentTileSchedulerILi192ELi128ELi384ELi128ELb0ELb1ELb1ELb1ELb1ELb1EEEEEEEEEvNT_6ParamsE,(.L_x_2735 - _ZN7cutlass13device_kernelIN5flash11enable_sm90INS1_16FlashAttnFwdSm90INS1_25CollectiveMainloopFwdSm90ILi2EN4cute5tupleIJNS5_1CILi1EEES8_S8_EEENS6_IJNS7_ILi192EEENS7_ILi128EEENS7_ILi96EEEEEELi96ENS_6half_tEfNS_4arch4Sm90ELb1ELb0ELb0ELb1ELb1ELb0ELb0ELb0ELb1ELb1ELb0ELb0EEENS1_21CollectiveEpilogueFwdINS6_IJSA_SC_SB_EEES9_SE_SG_Li384ELb1ELb1ELb0ELb0EEENS1_36VarlenDynamicPersistentTileSchedulerILi192ELi128ELi384ELi128ELb0ELb1ELb1ELb1ELb1ELb1EEEEEEEEEvNT_6ParamsE)
        .other          _ZN7cutlass13device_kernelIN5flash11enable_sm90INS1_16FlashAttnFwdSm90INS1_25CollectiveMainloopFwdSm90ILi2EN4cute5tupleIJNS5_1CILi1EEES8_S8_EEENS6_IJNS7_ILi192EEENS7_ILi128EEENS7_ILi96EEEEEELi96ENS_6half_tEfNS_4arch4Sm90ELb1ELb0ELb0ELb1ELb1ELb0ELb0ELb0ELb1ELb1ELb0ELb0EEENS1_21CollectiveEpilogueFwdINS6_IJSA_SC_SB_EEES9_SE_SG_Li384ELb1ELb1ELb0ELb0EEENS1_36VarlenDynamicPersistentTileSchedulerILi192ELi128ELi384ELi128ELb0ELb1ELb1ELb1ELb1ELb1EEEEEEEEEvNT_6ParamsE,@"STO_CUDA_ENTRY STV_DEFAULT"
_ZN7cutlass13device_kernelIN5flash11enable_sm90INS1_16FlashAttnFwdSm90INS1_25CollectiveMainloopFwdSm90ILi2EN4cute5tupleIJNS5_1CILi1EEES8_S8_EEENS6_IJNS7_ILi192EEENS7_ILi128EEENS7_ILi96EEEEEELi96ENS_6half_tEfNS_4arch4Sm90ELb1ELb0ELb0ELb1ELb1ELb0ELb0ELb0ELb1ELb1ELb0ELb0EEENS1_21CollectiveEpilogueFwdINS6_IJSA_SC_SB_EEES9_SE_SG_Li384ELb1ELb1ELb0ELb0EEENS1_36VarlenDynamicPersistentTileSchedulerILi192ELi128ELi384ELi128ELb0ELb1ELb1ELb1ELb1ELb1EEEEEEEEEvNT_6ParamsE:
        /* <DEDUP_REMOVED lines=45> */
.L_x_2054:
        /* <DEDUP_REMOVED lines=22> */
.L_x_2055:
        /* <DEDUP_REMOVED lines=18> */
.L_x_2056:
        /* <DEDUP_REMOVED lines=22> */
.L_x_2057:
        /* <DEDUP_REMOVED lines=22> */
.L_x_2058:
        /* <DEDUP_REMOVED lines=8> */
.L_x_2060:
        /* <DEDUP_REMOVED lines=24> */
[----:B------:R-:W-:-:S03]  /*0a10*/  LOP3.LUT R4, R2, 0xfffffff0, RZ, 0xc0, !PT ;  /* 0xfffffff002047812 */ /* 0x000fc600078ec0ff */
[C---:B------:R-:W-:Y:S02]  /*0a20*/  IMAD.IADD R150, R157.reuse, 0x1, -R150 ;  /* 0x000000019d967824 */ /* 0x040fe400078e0a96 */
[----:B------:R-:W-:-:S03]  /*0a30*/  IMAD.IADD R4, R157, 0x1, -R4 ;  /* 0x000000019d047824 */ /* 0x000fc600078e0a04 */
[----:B------:R-:W-:Y:S02]  /*0a40*/  SHF.R.S32.HI R11, RZ, 0x1f, R150 ;  /* 0x0000001fff0b7819 */ /* 0x000fe40000011496 */
[----:B------:R-:W-:Y:S02]  /*0a50*/  SHF.R.S32.HI R3, RZ, 0x1f, R4 ;  /* 0x0000001fff037819 */ /* 0x000fe40000011404 */
[----:B------:R-:W-:Y:S02]  /*0a60*/  LEA.HI R10, R11, R150, RZ, 0x2 ;  /* 0x000000960b0a7211 */ /* 0x000fe400078f10ff */
[----:B------:R-:W-:Y:S02]  /*0a70*/  LEA.HI R5, R0, R157, RZ, 0x5 ;  /* 0x0000009d00057211 */ /* 0x000fe400078f28ff */
[--C-:B------:R-:W-:Y:S02]  /*0a80*/  SHF.R.S32.HI R8, RZ, 0x2, R10.reuse ;  /* 0x00000002ff087819 */ /* 0x100fe4000001140a */
[----:B------:R-:W-:-:S02]  /*0a90*/  SHF.R.S32.HI R9, RZ, 0x1f, R10 ;  /* 0x0000001fff097819 */ /* 0x000fc4000001140a */
[----:B------:R-:W-:Y:S02]  /*0aa0*/  SHF.R.S32.HI R7, RZ, 0x4, R2 ;  /* 0x00000004ff077819 */ /* 0x000fe40000011402 */
[----:B------:R-:W-:Y:S02]  /*0ab0*/  LEA.HI R3, R3, R4, RZ, 0x3 ;  /* 0x0000000403037211 */ /* 0x000fe400078f18ff */
[----:B------:R-:W-:Y:S02]  /*0ac0*/  LEA.HI R6, R9, R8, RZ, 0x3 ;  /* 0x0000000809067211 */ /* 0x000fe400078f18ff */
[----:B------:R-:W-:Y:S02]  /*0ad0*/  SHF.R.S32.HI R9, RZ, 0x5, R5 ;  /* 0x00000005ff097819 */ /* 0x000fe40000011405 */
[----:B------:R-:W-:Y:S02]  /*0ae0*/  LEA.HI R2, R2, R7, RZ, 0x1 ;  /* 0x0000000702027211 */ /* 0x000fe400078f08ff */
[----:B------:R-:W-:-:S02]  /*0af0*/  LOP3.LUT R5, R3, 0xfffffff8, RZ, 0xc0, !PT ;  /* 0xfffffff803057812 */ /* 0x000fc400078ec0ff */
[----:B------:R-:W-:Y:S02]  /*0b00*/  SHF.R.S32.HI R151, RZ, 0x7, R151 ;  /* 0x00000007ff977819 */ /* 0x000fe40000011497 */
[----:B------:R-:W-:Y:S01]  /*0b10*/  LOP3.LUT R2, R2, 0x1ffffffe, RZ, 0xc0, !PT ;  /* 0x1ffffffe02027812 */ /* 0x000fe200078ec0ff */
[----:B------:R-:W-:Y:S01]  /*0b20*/  IMAD.IADD R5, R4, 0x1, -R5 ;  /* 0x0000000104057824 */ /* 0x000fe200078e0a05 */
[----:B------:R-:W-:Y:S01]  /*0b30*/  LOP3.LUT R13, R6, 0xfffffff8, RZ, 0xc0, !PT ;  /* 0xfffffff8060d7812 */ /* 0x000fe200078ec0ff */
[----:B------:R-:W-:-:S04]  /*0b40*/  IMAD.HI R6, R151, 0x55555556, RZ ;  /* 0x5555555697067827 */ /* 0x000fc800078e02ff */
[----:B------:R-:W-:Y:S02]  /*0b50*/  IMAD R14, R9, 0x10, R4 ;  /* 0x00000010090e7824 */ /* 0x000fe400078e0204 */
[----:B------:R-:W-:Y:S02]  /*0b60*/  IMAD.IADD R2, R7, 0x1, -R2 ;  /* 0x0000000107027824 */ /* 0x000fe400078e0a02 */
[----:B------:R-:W-:Y:S02]  /*0b70*/  IMAD.SHL.U32 R4, R5, 0x40, RZ ;  /* 0x0000004005047824 */ /* 0x000fe400078e00ff */
[----:B------:R-:W-:Y:S01]  /*0b80*/  IMAD.IADD R12, R8, 0x1, -R13 ;  /* 0x00000001080c7824 */ /* 0x000fe200078e0a0d */
[----:B------:R-:W-:Y:S01]  /*0b90*/  LEA.HI R8, R6, R6, RZ, 0x1 ;  /* 0x0000000606087211 */ /* 0x000fe200078f08ff */
[----:B------:R-:W-:Y:S01]  /*0ba0*/  IMAD.SHL.U32 R6, R3, 0x40, RZ ;  /* 0x0000004003067824 */ /* 0x000fe200078e00ff */
[----:B------:R-:W-:Y:S01]  /*0bb0*/  LOP3.LUT R4, R4, 0x1c0, RZ, 0xc0, !PT ;  /* 0x000001c004047812 */ /* 0x000fe200078ec0ff */
[----:B------:R-:W-:Y:S01]  /*0bc0*/  IMAD.SHL.U32 R3, R2, 0x8, RZ ;  /* 0x0000000802037824 */ /* 0x000fe200078e00ff */
[----:B------:R-:W-:-:S03]  /*0bd0*/  LEA.HI R0, R0, R157, RZ, 0x2 ;  /* 0x0000009d00007211 */ /* 0x000fc600078f10ff */
[--C-:B------:R-:W-:Y:S01]  /*0be0*/  IMAD.U32 R153, R14, 0x20, R3.reuse ;  /* 0x000000200e997824 */ /* 0x100fe200078e0003 */
[----:B------:R-:W-:Y:S02]  /*0bf0*/  LOP3.LUT R3, R4, 0x8, R3, 0xf8, !PT ;  /* 0x0000000804037812 */ /* 0x000fe400078ef803 */
[----:B------:R-:W-:Y:S02]  /*0c00*/  LOP3.LUT R6, R6, 0x7ffffe00, RZ, 0xc0, !PT ;  /* 0x7ffffe0006067812 */ /* 0x000fe400078ec0ff */
[----:B------:R-:W-:Y:S02]  /*0c10*/  SHF.R.U32.HI R4, RZ, 0x3, R4 ;  /* 0x00000003ff047819 */ /* 0x000fe40000011604 */
[----:B------:R-:W-:Y:S01]  /*0c20*/  LOP3.LUT R2, R0, 0xfffffffc, RZ, 0xc0, !PT ;  /* 0xfffffffc00027812 */ /* 0x000fe200078ec0ff */
[----:B------:R-:W-:Y:S01]  /*0c30*/  IMAD R6, R9, 0x400, R6 ;  /* 0x0000040009067824 */ /* 0x000fe200078e0206 */
[----:B------:R-:W-:Y:S02]  /*0c40*/  LOP3.LUT R3, R3, R4, RZ, 0x3c, !PT ;  /* 0x0000000403037212 */ /* 0x000fe400078e3cff */
[----:B------:R-:W-:Y:S01]  /*0c50*/  LEA.HI R11, R11, R150, RZ, 0x5 ;  /* 0x000000960b0b7211 */ /* 0x000fe200078f28ff */
[----:B------:R-:W-:Y:S01]  /*0c60*/  IMAD.IADD R147, R157, 0x1, -R2 ;  /* 0x000000019d937824 */ /* 0x000fe200078e0a02 */
[----:B------:R-:W-:Y:S01]  /*0c70*/  R2P PR, R5, 0x6 ;  /* 0x0000000605007804 */ /* 0x000fe20000000000 */
[----:B------:R-:W-:Y:S01]  /*0c80*/  IMAD.IADD R3, R6, 0x1, R3 ;  /* 0x0000000106037824 */ /* 0x000fe200078e0203 */
[----:B------:R-:W-:-:S02]  /*0c90*/  SHF.R.S32.HI R11, RZ, 0x5, R11 ;  /* 0x00000005ff0b7819 */ /* 0x000fc4000001140b */
[----:B------:R-:W-:Y:S02]  /*0ca0*/  LEA.HI R4, R147, R147, RZ, 0x1 ;  /* 0x0000009393047211 */ /* 0x000fe400078f08ff */
[----:B------:R-:W-:Y:S01]  /*0cb0*/  LEA R16, R3, UR40, 0x1 ;  /* 0x0000002803107c11 */ /* 0x000fe2000f8e08ff */
[----:B------:R-:W-:Y:S01]  /*0cc0*/  IMAD.MOV.U32 R17, RZ, RZ, 0x40 ;  /* 0x00000040ff117424 */ /* 0x000fe200078e00ff */
[----:B------:R-:W-:Y:S01]  /*0cd0*/  LOP3.LUT R4, R4, 0x1ffffffe, RZ, 0xc0, !PT ;  /* 0x1ffffffe04047812 */ /* 0x000fe200078ec0ff */
[----:B------:R-:W-:Y:S02]  /*0ce0*/  IMAD.SHL.U32 R142, R147, 0x8, RZ ;  /* 0x00000008938e7824 */ /* 0x000fe400078e00ff */
[----:B------:R-:W-:Y:S02]  /*0cf0*/  IMAD R8, R8, -0x3, R151 ;  /* 0xfffffffd08087824 */ /* 0x000fe400078e0297 */
[----:B------:R-:W-:Y:S02]  /*0d00*/  IMAD R11, R11, 0x10, R12 ;  /* 0x000000100b0b7824 */ /* 0x000fe400078e020c */
[----:B------:R-:W-:Y:S01]  /*0d10*/  VIADD R18, R16, 0x21800 ;  /* 0x0002180010127836 */ /* 0x000fe20000000000 */
[----:B------:R-:W-:Y:S01]  /*0d20*/  SEL R17, R17, 0xffffffc0, !P2 ;  /* 0xffffffc011117807 */ /* 0x000fe20005000000 */
[----:B------:R-:W-:Y:S01]  /*0d30*/  VIADD R144, R142, 0x20 ;  /* 0x000000208e907836 */ /* 0x000fe20000000000 */
[----:B------:R-:W-:Y:S01]  /*0d40*/  LOP3.LUT R139, R10, 0x7ffffffc, RZ, 0xc0, !PT ;  /* 0x7ffffffc0a8b7812 */ /* 0x000fe200078ec0ff */
[----:B------:R-:W-:-:S02]  /*0d50*/  VIADD R146, R142, 0x40 ;  /* 0x000000408e927836 */ /* 0x000fc40000000000 */
[----:B------:R-:W-:Y:S02]  /*0d60*/  VIADD R22, R16, 0x21820 ;  /* 0x0002182010167836 */ /* 0x000fe40000000000 */
[----:B------:R-:W-:Y:S02]  /*0d70*/  IMAD R152, R8, 0x40, R11 ;  /* 0x0000004008987824 */ /* 0x000fe400078e020b */
[----:B------:R-:W-:Y:S02]  /*0d80*/  IMAD.IADD R3, R147, 0x1, -R4 ;  /* 0x0000000193037824 */ /* 0x000fe400078e0a04 */
[C---:B------:R-:W-:Y:S01]  /*0d90*/  @P1 VIADD R22, R18.reuse, 0xffffffe0 ;  /* 0xffffffe012161836 */ /* 0x040fe20000000000 */
[----:B------:R-:W-:Y:S01]  /*0da0*/  SHF.R.S32.HI R148, RZ, 0x2, R0 ;  /* 0x00000002ff947819 */ /* 0x000fe20000011400 */
[----:B------:R-:W-:Y:S01]  /*0db0*/  IMAD.IADD R18, R18, 0x1, R17 ;  /* 0x0000000112127824 */ /* 0x000fe200078e0211 */
[----:B------:R-:W-:Y:S01]  /*0dc0*/  SHF.R.S32.HI R156, RZ, 0x1f, R144 ;  /* 0x0000001fff9c7819 */ /* 0x000fe20000011490 */
[----:B------:R-:W-:Y:S01]  /*0dd0*/  IMAD.MOV.U32 R149, RZ, RZ, RZ ;  /* 0x000000ffff957224 */ /* 0x000fe200078e00ff */
[----:B------:R-:W-:Y:S01]  /*0de0*/  SHF.R.S32.HI R155, RZ, 0x1f, R146 ;  /* 0x0000001fff9b7819 */ /* 0x000fe20000011492 */
[----:B------:R-:W-:-:S02]  /*0df0*/  IMAD.MOV.U32 R2, RZ, RZ, RZ ;  /* 0x000000ffff027224 */ /* 0x000fc400078e00ff */
[----:B------:R-:W-:Y:S02]  /*0e00*/  IMAD.IADD R139, R150, 0x1, -R139 ;  /* 0x00000001968b7824 */ /* 0x000fe400078e0a8b */
[----:B------:R-:W-:Y:S02]  /*0e10*/  IMAD R140, R3, 0x8, R152 ;  /* 0x00000008038c7824 */ /* 0x000fe400078e0298 */
[----:B------:R-:W-:Y:S02]  /*0e20*/  IMAD.IADD R17, R17, 0x1, R22 ;  /* 0x0000000111117824 */ /* 0x000fe400078e0216 */
[----:B------:R-:W-:Y:S01]  /*0e30*/  VIADD R23, R22, 0x6000 ;  /* 0x0000600016177836 */ /* 0x000fe20000000000 */
[----:B------:R-:W-:Y:S01]  /*0e40*/  UMOV UR38, URZ ;  /* 0x0000003f00267c82 */ /* 0x000fe20008000000 */
[----:B--2---:R-:W-:-:S07]  /*0e50*/  LOP3.LUT R19, R15, 0x1, RZ, 0xfc, !PT ;  /* 0x000000010f137812 */ /* 0x004fce00078efcff */
.L_x_2112:
[----:B--2---:R-:W0:Y:S01]  /*0e60*/  LDC.64 R4, c[0x0][0xc88] ;  /* 0x00032200ff047b82 */ /* 0x004e220000000a00 */
[----:B------:R-:W-:Y:S01]  /*0e70*/  ULDC.64 UR4, c[0x0][0xa28] ;  /* 0x00028a0000047ab9 */ /* 0x000fe20000000a00 */
[----:B------:R-:W-:Y:S01]  /*0e80*/  ULDC.64 UR6, c[0x0][0xa18] ;  /* 0x0002860000067ab9 */ /* 0x000fe20000000a00 */
[----:B------:R-:W-:Y:S01]  /*0e90*/  IMAD.MOV.U32 R0, RZ, RZ, RZ ;  /* 0x000000ffff007224 */ /* 0x000fe200078e00ff */
[----:B------:R-:W-:Y:S01]  /*0ea0*/  ULDC.64 UR8, c[0x0][0xa20] ;  /* 0x0002880000087ab9 */ /* 0x000fe20000000a00 */
[----:B0-----:R-:W-:-:S05]  /*0eb0*/  IMAD.WIDE R4, R31, 0x4, R4 ;  /* 0x000000041f047825 */ /* 0x001fca00078e0204 */
[----:B------:R-:W2:Y:S01]  /*0ec0*/  LDG.E R141, desc[UR36][R4.64] ;  /* 0x00000024048d7981 */ /* 0x000ea2000c1e1900 */
[----:B------:R-:W-:Y:S02]  /*0ed0*/  ISETP.NE.U32.AND P0, PT, RZ, UR4, PT ;  /* 0x00000004ff007c0c */ /* 0x000fe4000bf05070 */
[----:B------:R-:W-:Y:S02]  /*0ee0*/  ISETP.NE.U32.AND P1, PT, RZ, UR6, PT ;  /* 0x00000006ff007c0c */ /* 0x000fe4000bf25070 */
[----:B------:R-:W-:Y:S02]  /*0ef0*/  ISETP.NE.AND.EX P0, PT, RZ, UR5, PT, P0 ;  /* 0x00000005ff007c0c */ /* 0x000fe4000bf05300 */
[----:B------:R-:W-:Y:S02]  /*0f00*/  ISETP.NE.AND.EX P1, PT, RZ, UR7, PT, P1 ;  /* 0x00000007ff007c0c */ /* 0x000fe4000bf25310 */
[----:B--2---:R-:W-:-:S09]  /*0f10*/  SHF.R.S32.HI R145, RZ, 0x1f, R141 ;  /* 0x0000001fff917819 */ /* 0x004fd2000001148d */
[----:B-1-3--:R-:W-:-:S04]  /*0f20*/  @P0 LEA R6, P2, R141, UR4, 0x2 ;  /* 0x000000048d060c11 */ /* 0x00afc8000f8410ff */
[C---:B------:R-:W-:Y:S01]  /*0f30*/  @P0 LEA.HI.X R7, R141.reuse, UR5, R145, 0x2, P2 ;  /* 0x000000058d070c11 */ /* 0x040fe200090f1491 */
[----:B------:R-:W-:Y:S01]  /*0f40*/  ULDC.64 UR4, c[0x0][0x418] ;  /* 0x0001060000047ab9 */ /* 0x000fe20000000a00 */
[----:B------:R-:W-:-:S03]  /*0f50*/  @P1 LEA R4, P2, R141, UR6, 0x2 ;  /* 0x000000068d041c11 */ /* 0x000fc6000f8410ff */
[----:B------:R0:W5:Y:S01]  /*0f60*/  @P0 LDG.E R0, desc[UR36][R6.64] ;  /* 0x0000002406000981 */ /* 0x000162000c1e1900 */
[----:B------:R-:W-:-:S05]  /*0f70*/  @P1 LEA.HI.X R5, R141, UR7, R145, 0x2, P2 ;  /* 0x000000078d051c11 */ /* 0x000fca00090f1491 */
[----:B------:R0:W5:Y:S01]  /*0f80*/  @P1 LDG.E R138, desc[UR36][R4.64] ;  /* 0x00000024048a1981 */ /* 0x000162000c1e1900 */
[----:B------:R-:W-:Y:S01]  /*0f90*/  UISETP.NE.U32.AND UP0, UPT, UR4, URZ, UPT ;  /* 0x0000003f0400728c */ /* 0x000fe2000bf05070 */
[----:B------:R-:W-:Y:S02]  /*0fa0*/  ISETP.NE.U32.AND P2, PT, RZ, UR8, PT ;  /* 0x00000008ff007c0c */ /* 0x000fe4000bf45070 */
[----:B------:R-:W-:Y:S01]  /*0fb0*/  ULDC UR4, c[0x0][0x424] ;  /* 0x0001090000047ab9 */ /* 0x000fe20000000800 */
[----:B------:R-:W-:Y:S01]  /*0fc0*/  UISETP.NE.AND.EX UP0, UPT, UR5, URZ, UPT, UP0 ;  /* 0x0000003f0500728c */ /* 0x000fe2000bf05300 */
[----:B------:R-:W-:Y:S02]  /*0fd0*/  ISETP.NE.AND.EX P2, PT, RZ, UR9, PT, P2 ;  /* 0x00000009ff007c0c */ /* 0x000fe4000bf45320 */
[----:B------:R-:W-:Y:S01]  /*0fe0*/  ULDC UR5, c[0x0][0x2f0] ;  /* 0x0000bc0000057ab9 */ /* 0x000fe20000000800 */
[----:B------:R-:W-:-:S04]  /*0ff0*/  USEL UR4, UR4, 0x1, UP0 ;  /* 0x0000000104047887 */ /* 0x000fc80008000000 */
[----:B------:R-:W-:Y:S01]  /*1000*/  UIMAD UR4, UR4, UR5, URZ ;  /* 0x00000005040472a4 */ /* 0x000fe2000f8e023f */
[----:B0---4-:R-:W-:Y:S11]  /*1010*/  @P1 BRA `(.L_x_2061) ;  /* 0x0000000000281947 */ /* 0x011ff60003800000 */
[----:B------:R-:W-:Y:S01]  /*1020*/  ULDC.64 UR6, c[0x0][0xa00] ;  /* 0x0002800000067ab9 */ /* 0x000fe20000000a00 */
[----:B-----5:R-:W0:Y:S01]  /*1030*/  LDC R138, c[0x0][0x288] ;  /* 0x0000a200ff8a7b82 */ /* 0x020e220000000800 */
[----:B------:R-:W-:-:S04]  /*1040*/  ISETP.NE.U32.AND P0, PT, RZ, UR6, PT ;  /* 0x00000006ff007c0c */ /* 0x000fc8000bf05070 */
[----:B------:R-:W-:-:S13]  /*1050*/  ISETP.NE.AND.EX P0, PT, RZ, UR7, PT, P0 ;  /* 0x00000007ff007c0c */ /* 0x000fda000bf05300 */
[----:B------:R-:W-:Y:S05]  /*1060*/  @!P0 BRA `(.L_x_2061) ;  /* 0x0000000000148947 */ /* 0x000fea0003800000 */
[----:B------:R-:W1:Y:S02]  /*1070*/  LDC.64 R4, c[0x0][0xa00] ;  /* 0x00028000ff047b82 */ /* 0x000e640000000a00 */
[----:B-1----:R-:W-:-:S05]  /*1080*/  IMAD.WIDE R4, R141, 0x4, R4 ;  /* 0x000000048d047825 */ /* 0x002fca00078e0204 */
[----:B0-----:R-:W2:Y:S04]  /*1090*/  LDG.E R138, desc[UR36][R4.64] ;  /* 0x00000024048a7981 */ /* 0x001ea8000c1e1900 */
[----:B------:R-:W2:Y:S02]  /*10a0*/  LDG.E R3, desc[UR36][R4.64+0x4] ;  /* 0x0000042404037981 */ /* 0x000ea4000c1e1900 */
[----:B--2---:R-:W-:-:S07]  /*10b0*/  IMAD.IADD R138, R3, 0x1, -R138 ;  /* 0x00000001038a7824 */ /* 0x004fce00078e0a8a */
.L_x_2061:
[----:B------:R-:W-:Y:S02]  /*10c0*/  IMAD.U32 R137, RZ, RZ, UR4 ;  /* 0x00000004ff897e24 */ /* 0x000fe4000f8e00ff */
[----:B------:R-:W-:Y:S01]  /*10d0*/  IMAD.MOV.U32 R143, RZ, RZ, R30 ;  /* 0x000000ffff8f7224 */ /* 0x000fe200078e001e */
[----:B------:R-:W-:Y:S06]  /*10e0*/  @!P2 BRA `(.L_x_2062) ;  /* 0x000000000010a947 */ /* 0x000fec0003800000 */
[----:B------:R-:W-:-:S04]  /*10f0*/  LEA R4, P0, R141, UR8, 0x2 ;  /* 0x000000088d047c11 */ /* 0x000fc8000f8010ff */
[----:B------:R-:W-:-:S05]  /*1100*/  LEA.HI.X R5, R141, UR9, R145, 0x2, P0 ;  /* 0x000000098d057c11 */ /* 0x000fca00080f1491 */
[----:B------:R1:W5:Y:S01]  /*1110*/  LDG.E R137, desc[UR36][R4.64] ;  /* 0x0000002404897981 */ /* 0x000362000c1e1900 */
[----:B------:R-:W-:Y:S05]  /*1120*/  BRA `(.L_x_2063) ;  /* 0x0000000000247947 */ /* 0x000fea0003800000 */
.L_x_2062:
        /* <DEDUP_REMOVED lines=9> */
.L_x_2063:
[----:B------:R-:W2:Y:S01]  /*11c0*/  LDC R154, c[0x0][0x448] ;  /* 0x00011200ff9a7b82 */ /* 0x000ea20000000800 */
[----:B------:R-:W-:Y:S01]  /*11d0*/  IMAD R136, R29, 0xc0, RZ ;  /* 0x000000c01d887824 */ /* 0x000fe200078e02ff */
[----:B------:R-:W-:Y:S01]  /*11e0*/  CS2R R134, SRZ ;  /* 0x0000000000867805 */ /* 0x000fe2000001ff00 */
[----:B-----5:R-:W-:Y:S01]  /*11f0*/  IMAD.IADD R137, R137, 0x1, -R0 ;  /* 0x0000000189897824 */ /* 0x020fe200078e0a00 */
[----:B------:R-:W-:Y:S01]  /*1200*/  CS2R R132, SRZ ;  /* 0x0000000000847805 */ /* 0x000fe2000001ff00 */
[----:B------:R-:W-:Y:S01]  /*1210*/  VIADD R3, R136, 0xbf ;  /* 0x000000bf88037836 */ /* 0x000fe20000000000 */
[----:B------:R-:W-:Y:S01]  /*1220*/  CS2R R130, SRZ ;  /* 0x0000000000827805 */ /* 0x000fe2000001ff00 */
[----:B------:R-:W-:Y:S01]  /*1230*/  IMAD.MOV.U32 R32, RZ, RZ, RZ ;  /* 0x000000ffff207224 */ /* 0x000fe200078e00ff */
        /* <DEDUP_REMOVED lines=11> */
[----:B------:R-:W-:Y:S01]  /*12f0*/  CS2R R106, SRZ ;  /* 0x00000000006a7805 */ /* 0x000fe2000001ff00 */
[----:B------:R-:W-:Y:S01]  /*1300*/  IMAD.MOV.U32 R109, RZ, RZ, RZ ;  /* 0x000000ffff6d7224 */ /* 0x000fe200078e00ff */
[----:B------:R-:W-:Y:S02]  /*1310*/  CS2R R104, SRZ ;  /* 0x0000000000687805 */ /* 0x000fe4000001ff00 */
[----:B------:R-:W-:Y:S02]  /*1320*/  CS2R R102, SRZ ;  /* 0x0000000000667805 */ /* 0x000fe4000001ff00 */
[----:B------:R-:W-:-:S02]  /*1330*/  CS2R R100, SRZ ;  /* 0x0000000000647805 */ /* 0x000fc4000001ff00 */
[----:B--2---:R-:W-:Y:S02]  /*1340*/  ISETP.NE.AND P0, PT, R154, 0x1, PT ;  /* 0x000000019a00780c */ /* 0x004fe40003f05270 */
[----:B------:R-:W-:Y:S02]  /*1350*/  CS2R R98, SRZ ;  /* 0x0000000000627805 */ /* 0x000fe4000001ff00 */
[----:B------:R-:W-:Y:S02]  /*1360*/  CS2R R96, SRZ ;  /* 0x0000000000607805 */ /* 0x000fe4000001ff00 */
[----:B------:R-:W-:Y:S01]  /*1370*/  CS2R R6, SRZ ;  /* 0x0000000000067805 */ /* 0x000fe2000001ff00 */
[----:B------:R-:W-:Y:S01]  /*1380*/  IMAD.MOV.U32 R94, RZ, RZ, RZ ;  /* 0x000000ffff5e7224 */ /* 0x000fe200078e00ff */
[----:B------:R-:W-:Y:S01]  /*1390*/  CS2R R90, SRZ ;  /* 0x00000000005a7805 */ /* 0x000fe2000001ff00 */
[----:B------:R-:W-:Y:S02]  /*13a0*/  IMAD.MOV.U32 R93, RZ, RZ, RZ ;  /* 0x000000ffff5d7224 */ /* 0x000fe400078e00ff */
[----:B------:R-:W-:-:S02]  /*13b0*/  IMAD.MOV.U32 R89, RZ, RZ, RZ ;  /* 0x000000ffff597224 */ /* 0x000fc400078e00ff */
[----:B-1----:R-:W1:Y:S08]  /*13c0*/  @P0 LDC R4, c[0x0][0x44c] ;  /* 0x00011300ff040b82 */ /* 0x002e700000000800 */
[----:B------:R-:W2:Y:S01]  /*13d0*/  @P0 LDC R5, c[0x0][0x450] ;  /* 0x00011400ff050b82 */ /* 0x000ea20000000800 */
[----:B-1----:R-:W-:Y:S01]  /*13e0*/  @P0 IMAD.HI.U32 R0, R3, R4, RZ ;  /* 0x0000000403000227 */ /* 0x002fe200078e00ff */
[----:B0-----:R-:W-:-:S04]  /*13f0*/  IADD3 R4, R137, 0x80, -R138 ;  /* 0x0000008089047810 */ /* 0x001fc80007ffe88a */
[----:B--2---:R-:W-:Y:S01]  /*1400*/  @P0 SHF.R.U32.HI R3, RZ, R5, R0 ;  /* 0x00000005ff030219 */ /* 0x004fe20000011600 */
[----:B------:R-:W-:Y:S01]  /*1410*/  VIADD R0, R137, 0x7f ;  /* 0x0000007f89007836 */ /* 0x000fe20000000000 */
[----:B------:R-:W-:-:S03]  /*1420*/  PLOP3.LUT P0, PT, PT, PT, PT, 0x80, 0x0 ;  /* 0x000000000000781c */ /* 0x000fc60003f0f070 */
[----:B------:R-:W-:Y:S01]  /*1430*/  IMAD.IADD R4, R4, 0x1, R3 ;  /* 0x0000000104047824 */ /* 0x000fe200078e0203 */
[----:B------:R-:W-:-:S04]  /*1440*/  SHF.R.S32.HI R3, RZ, 0x1f, R0 ;  /* 0x0000001fff037819 */ /* 0x000fc80000011400 */
[----:B------:R-:W-:Y:S02]  /*1450*/  SHF.R.S32.HI R5, RZ, 0x1f, R4 ;  /* 0x0000001fff057819 */ /* 0x000fe40000011404 */
[----:B------:R-:W-:Y:S01]  /*1460*/  LEA.HI R3, R3, R0, RZ, 0x7 ;  /* 0x0000000003037211 */ /* 0x000fe200078f38ff */
[----:B------:R-:W-:Y:S01]  /*1470*/  IMAD.MOV.U32 R0, RZ, RZ, RZ ;  /* 0x000000ffff007224 */ /* 0x000fe200078e00ff */
[----:B------:R-:W-:Y:S02]  /*1480*/  LEA.HI R5, R5, R4, RZ, 0x7 ;  /* 0x0000000405057211 */ /* 0x000fe400078f38ff */
[----:B------:R-:W-:Y:S02]  /*1490*/  SHF.R.S32.HI R3, RZ, 0x7, R3 ;  /* 0x00000007ff037819 */ /* 0x000fe40000011403 */
[----:B------:R-:W-:-:S04]  /*14a0*/  SHF.R.S32.HI R88, RZ, 0x7, R5 ;  /* 0x00000007ff587819 */ /* 0x000fc80000011405 */
[----:B------:R-:W-:Y:S01]  /*14b0*/  VIMNMX R88, R3, R88, PT ;  /* 0x0000005803587248 */ /* 0x000fe20003fe0100 */
[----:B------:R-:W-:-:S03]  /*14c0*/  IMAD.MOV.U32 R3, RZ, RZ, RZ ;  /* 0x000000ffff037224 */ /* 0x000fc600078e00ff */
[----:B------:R-:W-:-:S13]  /*14d0*/  ISETP.GE.AND P1, PT, R88, 0x1, PT ;  /* 0x000000015800780c */ /* 0x000fda0003f26270 */
[----:B------:R-:W-:Y:S05]  /*14e0*/  @!P1 BRA `(.L_x_2064) ;  /* 0x0000007800989947 */ /* 0x000fea0003800000 */
        /* <DEDUP_REMOVED lines=32> */
.L_x_2065:
[----:B------:R-:W-:Y:S02]  /*16f0*/  LEA.HI R0, R149, R149, RZ, 0x1 ;  /* 0x0000009595007211 */ /* 0x000fe400078f08ff */
[----:B------:R-:W-:Y:S02]  /*1700*/  ISETP.NE.AND P0, PT, R19, 0x3, PT ;  /* 0x000000031300780c */ /* 0x000fe40003f05270 */
[----:B------:R-:W-:-:S05]  /*1710*/  LOP3.LUT R0, R0, 0xfffffffe, RZ, 0xc0, !PT ;  /* 0xfffffffe00007812 */ /* 0x000fca00078ec0ff */
[----:B------:R-:W-:-:S05]  /*1720*/  IMAD.IADD R0, R149, 0x1, -R0 ;  /* 0x0000000195007824 */ /* 0x000fca00078e0a00 */
[----:B------:R-:W-:-:S04]  /*1730*/  SHF.L.U32 R0, R0, 0x1f, RZ ;  /* 0x0000001f00007819 */ /* 0x000fc800000006ff */
[----:B------:R-:W0:Y:S02]  /*1740*/  SYNCS.PHASECHK.TRANS64.TRYWAIT P1, [UR40+0x2d800], R0 ;  /* 0x02d80000ff0075a7 */ /* 0x000e240008020168 */
[----:B0-----:R-:W-:Y:S05]  /*1750*/  @!P1 BRA `(.L_x_2066) ;  /* 0x000000e800c89947 */ /* 0x001fea0003800000 */
.L_x_2197:
[----:B------:R-:W-:Y:S05]  /*1760*/  @!P0 BRA `(.L_x_2067) ;  /* 0x0000000000048947 */ /* 0x000fea0003800000 */
[----:B------:R-:W-:Y:S01]  /*1770*/  BPT.TRAP 0x1 ;  /* 0x000000040000795c */ /* 0x000fe20000300000 */
.L_x_2067:
[----:B0-----:R-:W-:Y:S01]  /*1780*/  IMAD.U32 R3, RZ, RZ, UR38 ;  /* 0x00000026ff037e24 */ /* 0x001fe2000f8e00ff */
[----:B------:R-:W-:-:S04]  /*1790*/  SHF.L.U32 R0, R2, 0x1f, RZ ;  /* 0x0000001f02007819 */ /* 0x000fc800000006ff */
[----:B------:R-:W-:-:S04]  /*17a0*/  LEA R3, R3, UR40, 0x3 ;  /* 0x0000002803037c11 */ /* 0x000fc8000f8e18ff */
[----:B------:R0:W1:Y:S01]  /*17b0*/  SYNCS.PHASECHK.TRANS64.TRYWAIT P1, [R3+URZ+0x2d830], R0 ;  /* 0x02d83000030075a7 */ /* 0x000062000802017f */
[----:B------:R-:W-:Y:S05]  /*17c0*/  @!P0 BRA `(.L_x_2068) ;  /* 0x0000000000048947 */ /* 0x000fea0003800000 */
[----:B------:R-:W-:Y:S01]  /*17d0*/  BPT.TRAP 0x1 ;  /* 0x000000040000795c */ /* 0x000fe20000300000 */
.L_x_2068:
[----:B-1----:R-:W-:Y:S05]  /*17e0*/  @P1 BRA `(.L_x_2069) ;  /* 0x0000000000081947 */ /* 0x002fea0003800000 */
[----:B------:R-:W1:Y:S02]  /*17f0*/  SYNCS.PHASECHK.TRANS64.TRYWAIT P1, [R3+URZ+0x2d830], R0 ;  /* 0x02d83000030075a7 */ /* 0x000e64000802017f */
[----:B-1----:R-:W-:Y:S05]  /*1800*/  @!P1 BRA `(.L_x_2070) ;  /* 0x000000e800b49947 */ /* 0x002fea0003800000 */
.L_x_2069:
        /* <DEDUP_REMOVED lines=49> */
.L_x_2071:
[----:B------:R-:W-:Y:S01]  /*1b20*/  ISETP.NE.AND P4, PT, R154, 0x1, PT ;  /* 0x000000019a00780c */ /* 0x000fe20003f85270 */
[----:B------:R-:W-:Y:S01]  /*1b30*/  IMAD.IADD R89, R140, 0x1, R136 ;  /* 0x000000018c597824 */ /* 0x000fe200078e0288 */
[----:B------:R-:W-:Y:S01]  /*1b40*/  ULDC UR6, c[0x0][0x988] ;  /* 0x0002620000067ab9 */ /* 0x000fe20000000800 */
[----:B------:R-:W-:Y:S01]  /*1b50*/  IMAD.MOV.U32 R7, RZ, RZ, -0x80 ;  /* 0xffffff80ff077424 */ /* 0x000fe200078e00ff */
        /* <DEDUP_REMOVED lines=8> */
[----:B01----:R-:W0:Y:S08]  /*1be0*/  @P4 LDC R0, c[0x0][0x44c] ;  /* 0x00011300ff004b82 */ /* 0x003e300000000800 */
[----:B------:R-:W1:Y:S01]  /*1bf0*/  @P4 LDC R5, c[0x0][0x450] ;  /* 0x00011400ff054b82 */ /* 0x000e620000000800 */
[----:B0-----:R-:W-:-:S05]  /*1c00*/  @P4 IMAD.HI.U32 R0, R89, R0, RZ ;  /* 0x0000000059004227 */ /* 0x001fca00078e00ff */
[----:B-1----:R-:W-:Y:S01]  /*1c10*/  @P4 SHF.R.U32.HI R89, RZ, R5, R0 ;  /* 0x00000005ff594219 */ /* 0x002fe20000011600 */
[----:B------:R-:W-:-:S04]  /*1c20*/  IMAD R0, R88, R7, 0x80 ;  /* 0x0000008058007424 */ /* 0x000fc800078e0207 */
[----:B------:R-:W0:Y:S01]  /*1c30*/  SHFL.IDX PT, R5, R89, 0x1, 0x1c1f ;  /* 0x003c1f0059057f89 */ /* 0x000e2200000e0000 */
[----:B------:R-:W-:Y:S02]  /*1c40*/  VIADD R4, R0, 0x1 ;  /* 0x0000000100047836 */ /* 0x000fe40000000000 */
[----:B------:R-:W-:Y:S02]  /*1c50*/  IMAD.IADD R0, R137, 0x1, R0 ;  /* 0x0000000189007824 */ /* 0x000fe400078e0200 */
[C---:B------:R-:W-:Y:S02]  /*1c60*/  IMAD R4, R139.reuse, -0x2, R4 ;  /* 0xfffffffe8b047824 */ /* 0x040fe400078e0204 */
[----:B------:R-:W-:-:S03]  /*1c70*/  IMAD R91, R139, -0x2, R0 ;  /* 0xfffffffe8b5b7824 */ /* 0x000fc600078e0200 */
[----:B------:R-:W-:-:S04]  /*1c80*/  IADD3 R98, -R138, R4, R137 ;  /* 0x000000048a627210 */ /* 0x000fc80007ffe189 */
[----:B0-----:R-:W-:-:S04]  /*1c90*/  VIADDMNMX R0, R5, R98, R91, PT ;  /* 0x0000006205007246 */ /* 0x001fc8000380015b */
        /* <DEDUP_REMOVED lines=56> */
[C---:B------:R-:W-:Y:S02]  /*2020*/  ISETP.GT.AND P2, PT, R0.reuse, 0x50, PT ;  /* 0x000000500000780c */ /* 0x040fe40003f44270 */
        /* <DEDUP_REMOVED lines=35> */
[----:B------:R-:W-:Y:S02]  /*2260*/  FSEL R87, R87, -INF , P1 ;  /* 0xff80000057577808 */ /* 0x000fe40000800000 */
[----:B------:R-:W-:-:S04]  /*2270*/  FMNMX.FTZ R62, R9, R62, !PT ;  /* 0x0000003e093e7209 */ /* 0x000fc80007810000 */
[----:B------:R-:W-:Y:S02]  /*2280*/  FMNMX.FTZ R27, R87, R62, !PT ;  /* 0x0000003e571b7209 */ /* 0x000fe40007810000 */
[----:B------:R-:W0:Y:S04]  /*2290*/  SHFL.IDX PT, R62, R89, RZ, 0x1c1f ;  /* 0x001c1fff593e7589 */ /* 0x000e2800000e0000 */
[----:B------:R-:W1:Y:S01]  /*22a0*/  SHFL.BFLY PT, R0, R27, 0x2, 0x1f ;  /* 0x0c401f001b007f89 */ /* 0x000e6200000e0000 */
[----:B0-----:R-:W-:Y:S02]  /*22b0*/  VIADDMNMX R62, R62, R98, R91, PT ;  /* 0x000000623e3e7246 */ /* 0x001fe4000380015b */
[----:B-1----:R-:W-:Y:S01]  /*22c0*/  FMNMX.FTZ R31, R27, R0, !PT ;  /* 0x000000001b1f7209 */ /* 0x002fe20007810000 */
[----:B------:R-:W-:Y:S01]  /*22d0*/  IMAD.U32 R0, RZ, RZ, UR6 ;  /* 0x00000006ff007e24 */ /* 0x000fe2000f8e00ff */
[----:B------:R-:W-:-:S02]  /*22e0*/  ISETP.GT.AND P2, PT, R62, 0x1, PT ;  /* 0x000000013e00780c */ /* 0x000fc40003f44270 */
[C---:B------:R-:W-:Y:S01]  /*22f0*/  ISETP.GT.AND P3, PT, R62.reuse, 0x8, PT ;  /* 0x000000083e00780c */ /* 0x040fe20003f64270 */
[----:B------:R-:W0:Y:S01]  /*2300*/  SHFL.BFLY PT, R74, R31, 0x1, 0x1f ;  /* 0x0c201f001f4a7f89 */ /* 0x000e2200000e0000 */
[----:B------:R-:W-:Y:S02]  /*2310*/  FSEL R25, R25, -INF , P2 ;  /* 0xff80000019197808 */ /* 0x000fe40001000000 */
[----:B------:R-:W-:Y:S02]  /*2320*/  ISETP.GT.AND P2, PT, R62, 0x10, PT ;  /* 0x000000103e00780c */ /* 0x000fe40003f44270 */
[----:B------:R-:W-:Y:S02]  /*2330*/  R2UR UR6, R3 ;  /* 0x00000000030672ca */ /* 0x000fe400000e0000 */
[----:B------:R-:W-:Y:S02]  /*2340*/  FSEL R39, R32, -INF , P2 ;  /* 0xff80000020277808 */ /* 0x000fe40001000000 */
[----:B------:R-:W-:-:S04]  /*2350*/  ISETP.GT.AND P2, PT, R62, 0x18, PT ;  /* 0x000000183e00780c */ /* 0x000fc80003f44270 */
[----:B------:R-:W-:Y:S02]  /*2360*/  FSEL R47, R36, -INF , P2 ;  /* 0xff800000242f7808 */ /* 0x000fe40001000000 */
[----:B------:R-:W-:-:S03]  /*2370*/  ISETP.GT.AND P2, PT, R62, 0x20, PT ;  /* 0x000000203e00780c */ /* 0x000fc60003f44270 */
[----:B------:R-:W-:Y:S01]  /*2380*/  UIADD3 UR6, UR6, 0x2d840, URZ ;  /* 0x0002d84006067890 */ /* 0x000fe2000fffe03f */
[----:B------:R-:W-:Y:S02]  /*2390*/  FSEL R55, R40, -INF , P2 ;  /* 0xff80000028377808 */ /* 0x000fe40001000000 */
[----:B------:R-:W-:Y:S01]  /*23a0*/  ISETP.GT.AND P2, PT, R62, 0x28, PT ;  /* 0x000000283e00780c */ /* 0x000fe20003f44270 */
[----:B------:R-:W-:Y:S01]  /*23b0*/  UPRMT UR6, UR41, 0x654, UR6 ;  /* 0x0000065429067896 */ /* 0x000fe20008000006 */
[----:B0-----:R-:W-:Y:S02]  /*23c0*/  FMNMX.FTZ R5, R31, R74, !PT ;  /* 0x0000004a1f057209 */ /* 0x001fe40007810000 */
[----:B------:R-:W-:Y:S02]  /*23d0*/  FSEL R31, R28, -INF , P3 ;  /* 0xff8000001c1f7808 */ /* 0x000fe40001800000 */
[C---:B------:R-:W-:Y:S01]  /*23e0*/  FSETP.NEU.FTZ.AND P1, PT, R5.reuse, -INF , PT ;  /* 0xff8000000500780b */ /* 0x040fe20003f3d000 */
[----:B------:R-:W-:Y:S01]  /*23f0*/  FMUL.FTZ R21, R5, R0 ;  /* 0x0000000005157220 */ /* 0x000fe20000410000 */
[----:B------:R-:W-:-:S02]  /*2400*/  FSEL R67, R44, -INF , P2 ;  /* 0xff8000002c437808 */ /* 0x000fc40001000000 */
[----:B------:R-:W-:Y:S01]  /*2410*/  SYNCS.ARRIVE.TRANS64.RED.A1T0 RZ, [UR6], RZ ;  /* 0x000000ffffff79a7 */ /* 0x000fe20008100406 */
[C---:B------:R-:W-:Y:S02]  /*2420*/  ISETP.GT.AND P2, PT, R62.reuse, 0x30, PT ;  /* 0x000000303e00780c */ /* 0x040fe40003f44270 */
[----:B------:R-:W-:Y:S02]  /*2430*/  FSEL R21, R21, RZ, P1 ;  /* 0x000000ff15157208 */ /* 0x000fe40000800000 */
[----:B------:R-:W-:Y:S02]  /*2440*/  ISETP.GT.AND P1, PT, R62, RZ, PT ;  /* 0x000000ff3e00720c */ /* 0x000fe40003f24270 */
[----:B------:R-:W-:Y:S01]  /*2450*/  FSEL R71, R48, -INF , P2 ;  /* 0xff80000030477808 */ /* 0x000fe20001000000 */
[-CC-:B------:R-:W-:Y:S01]  /*2460*/  FFMA.FTZ R26, R26, R0.reuse, -R21.reuse ;  /* 0x000000001a1a7223 */ /* 0x180fe20000010815 */
[----:B------:R-:W-:Y:S01]  /*2470*/  FSEL R27, R24, -INF , P1 ;  /* 0xff800000181b7808 */ /* 0x000fe20000800000 */
[-CC-:B------:R-:W-:Y:S01]  /*2480*/  FFMA.FTZ R35, R100, R0.reuse, -R21.reuse ;  /* 0x0000000064237223 */ /* 0x180fe20000010815 */
[----:B------:R-:W-:Y:S01]  /*2490*/  ISETP.GT.AND P1, PT, R62, 0x9, PT ;  /* 0x000000093e00780c */ /* 0x000fe20003f24270 */
[-CC-:B------:R-:W-:Y:S01]  /*24a0*/  FFMA.FTZ R79, R12, R0.reuse, -R21.reuse ;  /* 0x000000000c4f7223 */ /* 0x180fe20000010815 */
[----:B------:R-:W-:Y:S01]  /*24b0*/  FMNMX.FTZ R24, R27, R25, !PT ;  /* 0x000000191b187209 */ /* 0x000fe20007810000 */
[----:B------:R-:W-:Y:S01]  /*24c0*/  MUFU.EX2 R26, R26 ;  /* 0x0000001a001a7308 */ /* 0x000fe20000000800 */
[----:B------:R-:W-:Y:S01]  /*24d0*/  FSEL R29, R29, -INF , P1 ;  /* 0xff8000001d1d7808 */ /* 0x000fe20000800000 */
[--C-:B------:R-:W-:Y:S01]  /*24e0*/  FFMA.FTZ R96, R96, R0, -R21.reuse ;  /* 0x0000000060607223 */ /* 0x100fe20000010815 */
[----:B------:R-:W-:Y:S01]  /*24f0*/  FMNMX.FTZ R28, R31, R24, !PT ;  /* 0x000000181f1c7209 */ /* 0x000fe20007810000 */
[-CC-:B------:R-:W-:Y:S01]  /*2500*/  FFMA.FTZ R43, R94, R0.reuse, -R21.reuse ;  /* 0x000000005e2b7223 */ /* 0x180fe20000010815 */
[----:B------:R-:W-:Y:S01]  /*2510*/  ISETP.GT.AND P1, PT, R62, 0x11, PT ;  /* 0x000000113e00780c */ /* 0x000fe20003f24270 */
[--C-:B------:R-:W-:Y:S01]  /*2520*/  FFMA.FTZ R92, R92, R0, -R21.reuse ;  /* 0x000000005c5c7223 */ /* 0x100fe20000010815 */
[----:B------:R-:W-:Y:S01]  /*2530*/  FMNMX.FTZ R28, R29, R28, !PT ;  /* 0x0000001c1d1c7209 */ /* 0x000fe20007810000 */
[----:B------:R-:W0:Y:S01]  /*2540*/  MUFU.EX2 R35, R35 ;  /* 0x0000002300237308 */ /* 0x000e220000000800 */
[----:B------:R-:W-:Y:S01]  /*2550*/  FSEL R33, R33, -INF , P1 ;  /* 0xff80000021217808 */ /* 0x000fe20000800000 */
[--C-:B------:R-:W-:Y:S01]  /*2560*/  FFMA.FTZ R30, R30, R0, -R21.reuse ;  /* 0x000000001e1e7223 */ /* 0x100fe20000010815 */
[----:B------:R-:W-:Y:S01]  /*2570*/  FMNMX.FTZ R28, R39, R28, !PT ;  /* 0x0000001c271c7209 */ /* 0x000fe20007810000 */
[-CC-:B------:R-:W-:Y:S01]  /*2580*/  FFMA.FTZ R54, R54, R0.reuse, -R21.reuse ;  /* 0x0000000036367223 */ /* 0x180fe20000010815 */
[----:B------:R-:W-:Y:S01]  /*2590*/  ISETP.GT.AND P1, PT, R62, 0x19, PT ;  /* 0x000000193e00780c */ /* 0x000fe20003f24270 */
[--C-:B------:R-:W-:Y:S01]  /*25a0*/  FFMA.FTZ R40, R11, R0, -R21.reuse ;  /* 0x000000000b287223 */ /* 0x100fe20000010815 */
[----:B------:R-:W-:Y:S01]  /*25b0*/  FMNMX.FTZ R28, R33, R28, !PT ;  /* 0x0000001c211c7209 */ /* 0x000fe20007810000 */
[----:B------:R-:W1:Y:S01]  /*25c0*/  MUFU.EX2 R24, R96 ;  /* 0x0000006000187308 */ /* 0x000e620000000800 */
[----:B------:R-:W-:Y:S01]  /*25d0*/  FSEL R37, R37, -INF , P1 ;  /* 0xff80000025257808 */ /* 0x000fe20000800000 */
[--C-:B------:R-:W-:Y:S01]  /*25e0*/  FFMA.FTZ R44, R70, R0, -R21.reuse ;  /* 0x00000000462c7223 */ /* 0x100fe20000010815 */
[----:B------:R-:W-:Y:S01]  /*25f0*/  FMNMX.FTZ R32, R47, R28, !PT ;  /* 0x0000001c2f207209 */ /* 0x000fe20007810000 */
[-CC-:B------:R-:W-:Y:S01]  /*2600*/  FFMA.FTZ R42, R42, R0.reuse, -R21.reuse ;  /* 0x000000002a2a7223 */ /* 0x180fe20000010815 */
[----:B------:R-:W-:Y:S01]  /*2610*/  ISETP.GT.AND P1, PT, R62, 0x21, PT ;  /* 0x000000213e00780c */ /* 0x000fe20003f24270 */
[--C-:B------:R-:W-:Y:S01]  /*2620*/  FFMA.FTZ R48, R58, R0, -R21.reuse ;  /* 0x000000003a307223 */ /* 0x100fe20000010815 */
[----:B------:R-:W-:Y:S01]  /*2630*/  FMNMX.FTZ R32, R37, R32, !PT ;  /* 0x0000002025207209 */ /* 0x000fe20007810000 */
[----:B------:R-:W-:Y:S01]  /*2640*/  MUFU.EX2 R43, R43 ;  /* 0x0000002b002b7308 */ /* 0x000fe20000000800 */
[----:B------:R-:W-:Y:S01]  /*2650*/  FSEL R51, R41, -INF , P1 ;  /* 0xff80000029337808 */ /* 0x000fe20000800000 */
[----:B------:R-:W-:Y:S01]  /*2660*/  FFMA.FTZ R41, R90, R0, -R21 ;  /* 0x000000005a297223 */ /* 0x000fe20000010815 */
[----:B------:R-:W-:Y:S01]  /*2670*/  FMNMX.FTZ R32, R55, R32, !PT ;  /* 0x0000002037207209 */ /* 0x000fe20007810000 */
[----:B0-----:R-:W-:Y:S01]  /*2680*/  FADD.FTZ R11, R26, R35 ;  /* 0x000000231a0b7221 */ /* 0x001fe20000010000 */
[----:B------:R-:W-:Y:S01]  /*2690*/  ISETP.GT.AND P1, PT, R62, 0x29, PT ;  /* 0x000000293e00780c */ /* 0x000fe20003f24270 */
[----:B------:R-:W-:Y:S01]  /*26a0*/  FFMA.FTZ R7, R7, R0, -R21 ;  /* 0x0000000007077223 */ /* 0x000fe20000010815 */
[----:B------:R-:W-:Y:S01]  /*26b0*/  FMNMX.FTZ R32, R51, R32, !PT ;  /* 0x0000002033207209 */ /* 0x000fe20007810000 */
[----:B------:R-:W-:Y:S01]  /*26c0*/  MUFU.EX2 R28, R92 ;  /* 0x0000005c001c7308 */ /* 0x000fe20000000800 */
[----:B------:R-:W-:Y:S01]  /*26d0*/  FSEL R45, R45, -INF , P1 ;  /* 0xff8000002d2d7808 */ /* 0x000fe20000800000 */
[----:B-1----:R-:W-:Y:S01]  /*26e0*/  FADD.FTZ R70, R24, R11 ;  /* 0x0000000b18467221 */ /* 0x002fe20000010000 */
[----:B------:R-:W-:-:S02]  /*26f0*/  FMNMX.FTZ R32, R67, R32, !PT ;  /* 0x0000002043207209 */ /* 0x000fc40007810000 */
[C---:B------:R-:W-:Y:S02]  /*2700*/  ISETP.GT.AND P1, PT, R62.reuse, 0x31, PT ;  /* 0x000000313e00780c */ /* 0x040fe40003f24270 */
[----:B------:R-:W-:Y:S01]  /*2710*/  FMNMX.FTZ R32, R45, R32, !PT ;  /* 0x000000202d207209 */ /* 0x000fe20007810000 */
[----:B------:R-:W0:Y:S01]  /*2720*/  MUFU.EX2 R41, R41 ;  /* 0x0000002900297308 */ /* 0x000e220000000800 */
[----:B------:R-:W-:Y:S02]  /*2730*/  ISETP.GT.AND P2, PT, R62, 0x38, PT ;  /* 0x000000383e00780c */ /* 0x000fe40003f44270 */
[----:B------:R-:W-:Y:S01]  /*2740*/  FSEL R75, R49, -INF , P1 ;  /* 0xff800000314b7808 */ /* 0x000fe20000800000 */
[--C-:B------:R-:W-:Y:S01]  /*2750*/  FFMA.FTZ R49, R38, R0, -R21.reuse ;  /* 0x0000000026317223 */ /* 0x100fe20000010815 */
[----:B------:R-:W-:Y:S01]  /*2760*/  FMNMX.FTZ R32, R71, R32, !PT ;  /* 0x0000002047207209 */ /* 0x000fe20007810000 */
[----:B------:R-:W-:Y:S01]  /*2770*/  FFMA.FTZ R38, R15, R0, -R21 ;  /* 0x000000000f267223 */ /* 0x000fe20000010815 */
[----:B------:R-:W-:Y:S01]  /*2780*/  ISETP.GT.AND P1, PT, R62, 0x39, PT ;  /* 0x000000393e00780c */ /* 0x000fe20003f24270 */
[----:B------:R-:W-:Y:S01]  /*2790*/  MUFU.EX2 R30, R30 ;  /* 0x0000001e001e7308 */ /* 0x000fe20000000800 */
[----:B------:R-:W-:-:S02]  /*27a0*/  FSEL R89, R52, -INF , P2 ;  /* 0xff80000034597808 */ /* 0x000fc40001000000 */
[----:B------:R-:W-:Y:S02]  /*27b0*/  FMNMX.FTZ R32, R75, R32, !PT ;  /* 0x000000204b207209 */ /* 0x000fe40007810000 */
[----:B------:R-:W-:Y:S02]  /*27c0*/  ISETP.GT.AND P2, PT, R62, 0x40, PT ;  /* 0x000000403e00780c */ /* 0x000fe40003f44270 */
[----:B------:R-:W-:Y:S01]  /*27d0*/  FSEL R91, R53, -INF , P1 ;  /* 0xff800000355b7808 */ /* 0x000fe20000800000 */
[----:B------:R-:W-:Y:S01]  /*27e0*/  MUFU.EX2 R49, R49 ;  /* 0x0000003100317308 */ /* 0x000fe20000000800 */
[----:B------:R-:W-:Y:S01]  /*27f0*/  FMNMX.FTZ R36, R89, R32, !PT ;  /* 0x0000002059247209 */ /* 0x000fe20007810000 */
[-CC-:B------:R-:W-:Y:S01]  /*2800*/  FFMA.FTZ R53, R34, R0.reuse, -R21.reuse ;  /* 0x0000000022357223 */ /* 0x180fe20000010815 */
[----:B------:R-:W-:Y:S01]  /*2810*/  ISETP.GT.AND P1, PT, R62, 0x41, PT ;  /* 0x000000413e00780c */ /* 0x000fe20003f24270 */
[-CC-:B------:R-:W-:Y:S01]  /*2820*/  FFMA.FTZ R34, R46, R0.reuse, -R21.reuse ;  /* 0x000000002e227223 */ /* 0x180fe20000010815 */
[----:B------:R-:W-:Y:S01]  /*2830*/  FSEL R93, R56, -INF , P2 ;  /* 0xff800000385d7808 */ /* 0x000fe20001000000 */
[----:B------:R-:W-:Y:S01]  /*2840*/  FFMA.FTZ R46, R66, R0, -R21 ;  /* 0x00000000422e7223 */ /* 0x000fe20000010815 */
[----:B------:R-:W-:Y:S01]  /*2850*/  FMNMX.FTZ R36, R91, R36, !PT ;  /* 0x000000245b247209 */ /* 0x000fe20007810000 */
[----:B------:R1:W-:Y:S01]  /*2860*/  MUFU.EX2 R32, R42 ;  /* 0x0000002a00207308 */ /* 0x0003e20000000800 */
[----:B------:R-:W-:-:S02]  /*2870*/  ISETP.GT.AND P2, PT, R62, 0x48, PT ;  /* 0x000000483e00780c */ /* 0x000fc40003f44270 */
[----:B------:R-:W-:Y:S01]  /*2880*/  FSEL R95, R57, -INF , P1 ;  /* 0xff800000395f7808 */ /* 0x000fe20000800000 */
[--C-:B------:R-:W-:Y:S01]  /*2890*/  FFMA.FTZ R57, R20, R0, -R21.reuse ;  /* 0x0000000014397223 */ /* 0x100fe20000010815 */
[----:B------:R-:W-:Y:S01]  /*28a0*/  FMNMX.FTZ R36, R93, R36, !PT ;  /* 0x000000245d247209 */ /* 0x000fe20007810000 */
[-CC-:B------:R-:W-:Y:S01]  /*28b0*/  FFMA.FTZ R20, R50, R0.reuse, -R21.reuse ;  /* 0x0000000032147223 */ /* 0x180fe20000010815 */
[----:B------:R-:W-:Y:S01]  /*28c0*/  ISETP.GT.AND P1, PT, R62, 0x49, PT ;  /* 0x000000493e00780c */ /* 0x000fe20003f24270 */
[----:B------:R-:W-:Y:S01]  /*28d0*/  MUFU.EX2 R53, R53 ;  /* 0x0000003500357308 */ /* 0x000fe20000000800 */
[----:B------:R-:W-:Y:S01]  /*28e0*/  FSEL R97, R60, -INF , P2 ;  /* 0xff8000003c617808 */ /* 0x000fe20001000000 */
[--C-:B-1----:R-:W-:Y:S01]  /*28f0*/  FFMA.FTZ R42, R13, R0, -R21.reuse ;  /* 0x000000000d2a7223 */ /* 0x102fe20000010815 */
[----:B------:R-:W-:Y:S01]  /*2900*/  FMNMX.FTZ R36, R95, R36, !PT ;  /* 0x000000245f247209 */ /* 0x000fe20007810000 */
[----:B------:R-:W-:Y:S01]  /*2910*/  FFMA.FTZ R50, R83, R0, -R21 ;  /* 0x0000000053327223 */ /* 0x000fe20000010815 */
[----:B------:R-:W-:-:S02]  /*2920*/  ISETP.GT.AND P2, PT, R62, 0x50, PT ;  /* 0x000000503e00780c */ /* 0x000fc40003f44270 */
[----:B------:R-:W-:Y:S01]  /*2930*/  FSEL R99, R61, -INF , P1 ;  /* 0xff8000003d637808 */ /* 0x000fe20000800000 */
[--C-:B------:R-:W-:Y:S01]  /*2940*/  FFMA.FTZ R61, R14, R0, -R21.reuse ;  /* 0x000000000e3d7223 */ /* 0x100fe20000010815 */
[----:B------:R-:W-:Y:S01]  /*2950*/  FMNMX.FTZ R36, R97, R36, !PT ;  /* 0x0000002461247209 */ /* 0x000fe20007810000 */
[----:B------:R-:W-:Y:S01]  /*2960*/  MUFU.EX2 R34, R34 ;  /* 0x0000002200227308 */ /* 0x000fe20000000800 */
[----:B------:R-:W-:Y:S02]  /*2970*/  ISETP.GT.AND P1, PT, R62, 0x51, PT ;  /* 0x000000513e00780c */ /* 0x000fe40003f24270 */
[----:B------:R-:W-:Y:S02]  /*2980*/  FSEL R101, R64, -INF , P2 ;  /* 0xff80000040657808 */ /* 0x000fe40001000000 */
[----:B------:R-:W-:Y:S02]  /*2990*/  FMNMX.FTZ R36, R99, R36, !PT ;  /* 0x0000002463247209 */ /* 0x000fe40007810000 */
[----:B------:R-:W-:Y:S01]  /*29a0*/  ISETP.GT.AND P2, PT, R62, 0x58, PT ;  /* 0x000000583e00780c */ /* 0x000fe20003f44270 */
[----:B------:R-:W-:Y:S01]  /*29b0*/  MUFU.EX2 R57, R57 ;  /* 0x0000003900397308 */ /* 0x000fe20000000800 */
[----:B------:R-:W-:Y:S01]  /*29c0*/  FSEL R103, R65, -INF , P1 ;  /* 0xff80000041677808 */ /* 0x000fe20000800000 */
[----:B------:R-:W-:Y:S01]  /*29d0*/  FFMA.FTZ R65, R8, R0, -R21 ;  /* 0x0000000008417223 */ /* 0x000fe20000010815 */
[----:B------:R-:W-:-:S02]  /*29e0*/  FMNMX.FTZ R36, R101, R36, !PT ;  /* 0x0000002465247209 */ /* 0x000fc40007810000 */
[----:B------:R-:W-:Y:S02]  /*29f0*/  ISETP.GT.AND P1, PT, R62, 0x59, PT ;  /* 0x000000593e00780c */ /* 0x000fe40003f24270 */
[----:B------:R-:W-:Y:S01]  /*2a00*/  FSEL R105, R68, -INF , P2 ;  /* 0xff80000044697808 */ /* 0x000fe20001000000 */
[----:B------:R-:W-:Y:S01]  /*2a10*/  MUFU.EX2 R20, R20 ;  /* 0x0000001400147308 */ /* 0x000fe20000000800 */
[----:B------:R-:W-:Y:S02]  /*2a20*/  FMNMX.FTZ R36, R103, R36, !PT ;  /* 0x0000002467247209 */ /* 0x000fe40007810000 */
        /* <DEDUP_REMOVED lines=9> */
[C---:B------:R-:W-:Y:S02]  /*2ac0*/  ISETP.GT.AND P2, PT, R62.reuse, 0x68, PT ;  /* 0x000000683e00780c */ /* 0x040fe40003f44270 */
[----:B------:R-:W-:Y:S01]  /*2ad0*/  FSEL R111, R73, -INF , P1 ;  /* 0xff800000496f7808 */ /* 0x000fe20000800000 */
[----:B------:R-:W-:Y:S01]  /*2ae0*/  FFMA.FTZ R73, R59, R0, -R21 ;  /* 0x000000003b497223 */ /* 0x000fe20000010815 */
[----:B------:R-:W-:Y:S01]  /*2af0*/  FMNMX.FTZ R36, R109, R36, !PT ;  /* 0x000000246d247209 */ /* 0x000fe20007810000 */
[----:B------:R-:W-:Y:S01]  /*2b00*/  MUFU.EX2 R65, R65 ;  /* 0x0000004100417308 */ /* 0x000fe20000000800 */
[----:B------:R-:W-:Y:S02]  /*2b10*/  ISETP.GT.AND P1, PT, R62, 0x69, PT ;  /* 0x000000693e00780c */ /* 0x000fe40003f24270 */
[----:B------:R-:W-:-:S02]  /*2b20*/  FSEL R113, R76, -INF , P2 ;  /* 0xff8000004c717808 */ /* 0x000fc40001000000 */
[----:B------:R-:W-:Y:S02]  /*2b30*/  FMNMX.FTZ R36, R111, R36, !PT ;  /* 0x000000246f247209 */ /* 0x000fe40007810000 */
[----:B------:R-:W-:Y:S01]  /*2b40*/  ISETP.GT.AND P2, PT, R62, 0x70, PT ;  /* 0x000000703e00780c */ /* 0x000fe20003f44270 */
[----:B------:R-:W-:Y:S01]  /*2b50*/  MUFU.EX2 R48, R48 ;  /* 0x0000003000307308 */ /* 0x000fe20000000800 */
[----:B------:R-:W-:Y:S01]  /*2b60*/  FSEL R115, R77, -INF , P1 ;  /* 0xff8000004d737808 */ /* 0x000fe20000800000 */
[--C-:B------:R-:W-:Y:S01]  /*2b70*/  FFMA.FTZ R77, R63, R0, -R21.reuse ;  /* 0x000000003f4d7223 */ /* 0x100fe20000010815 */
[----:B------:R-:W-:Y:S01]  /*2b80*/  FMNMX.FTZ R14, R113, R36, !PT ;  /* 0x00000024710e7209 */ /* 0x000fe20007810000 */
[----:B------:R-:W-:Y:S01]  /*2b90*/  FFMA.FTZ R63, R10, R0, -R21 ;  /* 0x000000000a3f7223 */ /* 0x000fe20000010815 */
[----:B------:R-:W-:Y:S02]  /*2ba0*/  ISETP.GT.AND P1, PT, R62, 0x71, PT ;  /* 0x000000713e00780c */ /* 0x000fe40003f24270 */
[----:B------:R-:W-:Y:S01]  /*2bb0*/  FSEL R117, R80, -INF , P2 ;  /* 0xff80000050757808 */ /* 0x000fe20001000000 */
[----:B------:R1:W-:Y:S01]  /*2bc0*/  MUFU.EX2 R36, R54 ;  /* 0x0000003600247308 */ /* 0x0003e20000000800 */
[----:B------:R-:W-:-:S02]  /*2bd0*/  FMNMX.FTZ R14, R115, R14, !PT ;  /* 0x0000000e730e7209 */ /* 0x000fc40007810000 */
[C---:B------:R-:W-:Y:S02]  /*2be0*/  ISETP.GT.AND P2, PT, R62.reuse, 0x78, PT ;  /* 0x000000783e00780c */ /* 0x040fe40003f44270 */
[----:B------:R-:W-:Y:S02]  /*2bf0*/  FSEL R81, R81, -INF , P1 ;  /* 0xff80000051517808 */ /* 0x000fe40000800000 */
[----:B------:R-:W-:Y:S01]  /*2c00*/  FMNMX.FTZ R14, R117, R14, !PT ;  /* 0x0000000e750e7209 */ /* 0x000fe20007810000 */
[----:B------:R-:W-:Y:S01]  /*2c10*/  MUFU.EX2 R73, R73 ;  /* 0x0000004900497308 */ /* 0x000fe20000000800 */
[----:B------:R-:W-:Y:S02]  /*2c20*/  ISETP.GT.AND P1, PT, R62, 0x79, PT ;  /* 0x000000793e00780c */ /* 0x000fe40003f24270 */
[----:B------:R-:W-:Y:S02]  /*2c30*/  FSEL R119, R84, -INF , P2 ;  /* 0xff80000054777808 */ /* 0x000fe40001000000 */
[----:B------:R-:W-:-:S02]  /*2c40*/  FMNMX.FTZ R14, R81, R14, !PT ;  /* 0x0000000e510e7209 */ /* 0x000fc40007810000 */
[----:B------:R-:W-:Y:S01]  /*2c50*/  FSEL R85, R85, -INF , P1 ;  /* 0xff80000055557808 */ /* 0x000fe20000800000 */
[----:B------:R-:W-:Y:S01]  /*2c60*/  MUFU.EX2 R38, R38 ;  /* 0x0000002600267308 */ /* 0x000fe20000000800 */
[----:B------:R-:W-:Y:S02]  /*2c70*/  FMNMX.FTZ R14, R119, R14, !PT ;  /* 0x0000000e770e7209 */ /* 0x000fe40007810000 */
[----:B0-----:R-:W-:Y:S02]  /*2c80*/  F2FP.F16.F32.PACK_AB R13, R41, R28 ;  /* 0x0000001c290d723e */ /* 0x001fe400000000ff */
[----:B------:R-:W-:-:S03]  /*2c90*/  FMNMX.FTZ R14, R85, R14, !PT ;  /* 0x0000000e550e7209 */ /* 0x000fc60007810000 */
[----:B------:R-:W-:Y:S02]  /*2ca0*/  MUFU.EX2 R77, R77 ;  /* 0x0000004d004d7308 */ /* 0x000fe40000000800 */
[----:B------:R-:W0:Y:S06]  /*2cb0*/  SHFL.BFLY PT, R59, R14, 0x2, 0x1f ;  /* 0x0c401f000e3b7f89 */ /* 0x000e2c00000e0000 */
[----:B------:R-:W-:Y:S08]  /*2cc0*/  MUFU.EX2 R46, R46 ;  /* 0x0000002e002e7308 */ /* 0x000ff00000000800 */
[----:B------:R-:W-:Y:S08]  /*2cd0*/  MUFU.EX2 R79, R79 ;  /* 0x0000004f004f7308 */ /* 0x000ff00000000800 */
[----:B------:R-:W-:Y:S01]  /*2ce0*/  MUFU.EX2 R44, R44 ;  /* 0x0000002c002c7308 */ /* 0x000fe20000000800 */
[----:B0-----:R-:W-:Y:S01]  /*2cf0*/  FMNMX.FTZ R8, R14, R59, !PT ;  /* 0x0000003b0e087209 */ /* 0x001fe20007810000 */
[-CC-:B------:R-:W-:Y:S01]  /*2d00*/  FFMA.FTZ R59, R6, R0.reuse, -R21.reuse ;  /* 0x00000000063b7223 */ /* 0x180fe20000010815 */
[----:B------:R-:W-:-:S03]  /*2d10*/  FFMA.FTZ R21, R87, R0, -R21 ;  /* 0x0000000057157223 */ /* 0x000fc60000010815 */
[----:B------:R-:W0:Y:S02]  /*2d20*/  SHFL.BFLY PT, R15, R8, 0x1, 0x1f ;  /* 0x0c201f00080f7f89 */ /* 0x000e2400000e0000 */
[----:B------:R-:W-:Y:S08]  /*2d30*/  MUFU.EX2 R63, R63 ;  /* 0x0000003f003f7308 */ /* 0x000ff00000000800 */
[----:B------:R-:W-:Y:S08]  /*2d40*/  MUFU.EX2 R42, R42 ;  /* 0x0000002a002a7308 */ /* 0x000ff00000000800 */
[----:B------:R-:W-:Y:S01]  /*2d50*/  MUFU.EX2 R59, R59 ;  /* 0x0000003b003b7308 */ /* 0x000fe20000000800 */
[----:B0-----:R-:W-:-:S07]  /*2d60*/  FMNMX.FTZ R6, R8, R15, !PT ;  /* 0x0000000f08067209 */ /* 0x001fce0007810000 */
[----:B------:R-:W-:Y:S01]  /*2d70*/  MUFU.EX2 R40, R40 ;  /* 0x0000002800287308 */ /* 0x000fe20000000800 */
[C---:B------:R-:W-:Y:S01]  /*2d80*/  FSETP.NEU.FTZ.AND P1, PT, R6.reuse, -INF , PT ;  /* 0xff8000000600780b */ /* 0x040fe20003f3d000 */
[----:B------:R-:W-:-:S06]  /*2d90*/  FMUL.FTZ R10, R6, R0 ;  /* 0x00000000060a7220 */ /* 0x000fcc0000410000 */
[----:B------:R-:W-:Y:S01]  /*2da0*/  MUFU.EX2 R69, R69 ;  /* 0x0000004500457308 */ /* 0x000fe20000000800 */
[----:B------:R-:W-:-:S05]  /*2db0*/  FSEL R10, R10, RZ, P1 ;  /* 0x000000ff0a0a7208 */ /* 0x000fca0000800000 */
        /* <DEDUP_REMOVED lines=8> */
[-CC-:B-1----:R-:W-:Y:S01]  /*2e40*/  FFMA.FTZ R54, R37, R0.reuse, -R10.reuse ;  /* 0x0000000025367223 */ /* 0x182fe2000001080a */
        /* <DEDUP_REMOVED lines=14> */
[-CC-:B------:R-:W-:Y:S01]  /*2f30*/  FFMA.FTZ R51, R101, R0.reuse, -R10.reuse ;  /* 0x0000000065337223 */ /* 0x180fe2000001080a */
[-CC-:B------:R-:W-:Y:S01]  /*2f40*/  FFMA.FTZ R66, R103, R0.reuse, -R10.reuse ;  /* 0x0000000067427223 */ /* 0x180fe2000001080a */
[-CC-:B------:R-:W-:Y:S01]  /*2f50*/  FFMA.FTZ R105, R105, R0.reuse, -R10.reuse ;  /* 0x0000000069697223 */ /* 0x180fe2000001080a */
[-CC-:B------:R-:W-:Y:S01]  /*2f60*/  FFMA.FTZ R107, R107, R0.reuse, -R10.reuse ;  /* 0x000000006b6b7223 */ /* 0x180fe2000001080a */
[-CC-:B------:R-:W-:Y:S01]  /*2f70*/  FFMA.FTZ R109, R109, R0.reuse, -R10.reuse ;  /* 0x000000006d6d7223 */ /* 0x180fe2000001080a */
[-CC-:B------:R-:W-:Y:S01]  /*2f80*/  FFMA.FTZ R111, R111, R0.reuse, -R10.reuse ;  /* 0x000000006f6f7223 */ /* 0x180fe2000001080a */
[-CC-:B------:R-:W-:Y:S01]  /*2f90*/  FFMA.FTZ R113, R113, R0.reuse, -R10.reuse ;  /* 0x0000000071717223 */ /* 0x180fe2000001080a */
[----:B------:R-:W2:Y:S01]  /*2fa0*/  MUFU.EX2 R27, R27 ;  /* 0x0000001b001b7308 */ /* 0x000ea20000000800 */
[----:B0-----:R-:W-:Y:S01]  /*2fb0*/  FADD.FTZ R9, R8, R25 ;  /* 0x0000001908097221 */ /* 0x001fe20000010000 */
[-CC-:B------:R-:W-:Y:S01]  /*2fc0*/  FFMA.FTZ R115, R115, R0.reuse, -R10.reuse ;  /* 0x0000000073737223 */ /* 0x180fe2000001080a */
[-CC-:B------:R-:W-:Y:S01]  /*2fd0*/  FFMA.FTZ R117, R117, R0.reuse, -R10.reuse ;  /* 0x0000000075757223 */ /* 0x180fe2000001080a */
[-CC-:B------:R-:W-:Y:S01]  /*2fe0*/  FFMA.FTZ R81, R81, R0.reuse, -R10.reuse ;  /* 0x0000000051517223 */ /* 0x180fe2000001080a */
[-CC-:B------:R-:W-:Y:S01]  /*2ff0*/  FFMA.FTZ R119, R119, R0.reuse, -R10.reuse ;  /* 0x0000000077777223 */ /* 0x180fe2000001080a */
[----:B------:R-:W-:Y:S01]  /*3000*/  FFMA.FTZ R85, R85, R0, -R10 ;  /* 0x0000000055557223 */ /* 0x000fe2000001080a */
[----:B------:R-:W-:Y:S01]  /*3010*/  F2FP.F16.F32.PACK_AB R8, R25, R8 ;  /* 0x000000081908723e */ /* 0x000fe200000000ff */
[----:B------:R-:W0:Y:S01]  /*3020*/  MUFU.EX2 R14, R14 ;  /* 0x0000000e000e7308 */ /* 0x000e220000000800 */
[----:B-1----:R-:W-:Y:S01]  /*3030*/  FADD.FTZ R68, R12, R9 ;  /* 0x000000090c447221 */ /* 0x002fe20000010000 */
[----:B------:R-:W-:Y:S01]  /*3040*/  FADD.FTZ R9, R43, R70 ;  /* 0x000000462b097221 */ /* 0x000fe20000010000 */
[----:B------:R-:W-:-:S02]  /*3050*/  CS2R R102, SRZ ;  /* 0x0000000000667805 */ /* 0x000fc4000001ff00 */
[----:B------:R-:W-:Y:S02]  /*3060*/  CS2R R100, SRZ ;  /* 0x0000000000647805 */ /* 0x000fe4000001ff00 */
[----:B------:R-:W-:Y:S02]  /*3070*/  CS2R R98, SRZ ;  /* 0x0000000000627805 */ /* 0x000fe4000001ff00 */
[----:B------:R-:W-:Y:S02]  /*3080*/  CS2R R94, SRZ ;  /* 0x00000000005e7805 */ /* 0x000fe4000001ff00 */
[----:B------:R-:W-:Y:S01]  /*3090*/  CS2R R92, SRZ ;  /* 0x00000000005c7805 */ /* 0x000fe2000001ff00 */
[----:B------:R-:W1:Y:S01]  /*30a0*/  MUFU.EX2 R31, R31 ;  /* 0x0000001f001f7308 */ /* 0x000e620000000800 */
[----:B--2---:R-:W-:Y:S01]  /*30b0*/  FADD.FTZ R11, R27, R68 ;  /* 0x000000441b0b7221 */ /* 0x004fe20000010000 */
[----:B------:R-:W-:Y:S01]  /*30c0*/  FADD.FTZ R68, R28, R9 ;  /* 0x000000091c447221 */ /* 0x000fe20000010000 */
[----:B------:R-:W-:-:S02]  /*30d0*/  F2FP.F16.F32.PACK_AB R9, R35, R26 ;  /* 0x0000001a2309723e */ /* 0x000fc400000000ff */
[----:B------:R-:W-:Y:S01]  /*30e0*/  CS2R R90, SRZ ;  /* 0x00000000005a7805 */ /* 0x000fe2000001ff00 */
[----:B------:R-:W-:Y:S02]  /*30f0*/  FADD.FTZ R15, R41, R68 ;  /* 0x00000044290f7221 */ /* 0x000fe40000010000 */
[----:B------:R-:W2:Y:S01]  /*3100*/  MUFU.EX2 R33, R33 ;  /* 0x0000002100217308 */ /* 0x000ea20000000800 */
[----:B0-----:R-:W-:Y:S01]  /*3110*/  FADD.FTZ R10, R14, R11 ;  /* 0x0000000b0e0a7221 */ /* 0x001fe20000010000 */
[----:B------:R-:W-:Y:S01]  /*3120*/  F2FP.F16.F32.PACK_AB R11, R43, R24 ;  /* 0x000000182b0b723e */ /* 0x000fe200000000ff */
[----:B------:R-:W-:Y:S01]  /*3130*/  FADD.FTZ R24, R30, R15 ;  /* 0x0000000f1e187221 */ /* 0x000fe20000010000 */
[----:B------:R-:W-:-:S03]  /*3140*/  F2FP.F16.F32.PACK_AB R15, R49, R30 ;  /* 0x0000001e310f723e */ /* 0x000fc600000000ff */
[----:B------:R-:W-:Y:S01]  /*3150*/  FADD.FTZ R41, R49, R24 ;  /* 0x0000001831297221 */ /* 0x000fe20000010000 */
[----:B------:R-:W0:Y:S01]  /*3160*/  MUFU.EX2 R54, R54 ;  /* 0x0000003600367308 */ /* 0x000e220000000800 */
[----:B-1----:R-:W-:Y:S02]  /*3170*/  FADD.FTZ R10, R31, R10 ;  /* 0x0000000a1f0a7221 */ /* 0x002fe40000010000 */
[----:B------:R-:W-:-:S05]  /*3180*/  FADD.FTZ R26, R32, R41 ;  /* 0x00000029201a7221 */ /* 0x000fca0000010000 */
[----:B------:R-:W1:Y:S01]  /*3190*/  MUFU.EX2 R29, R29 ;  /* 0x0000001d001d7308 */ /* 0x000e620000000800 */
[----:B--2---:R-:W-:Y:S01]  /*31a0*/  FADD.FTZ R35, R33, R10 ;  /* 0x0000000a21237221 */ /* 0x004fe20000010000 */
[----:B------:R-:W-:Y:S01]  /*31b0*/  F2FP.F16.F32.PACK_AB R10, R27, R12 ;  /* 0x0000000c1b0a723e */ /* 0x000fe200000000ff */
[----:B------:R-:W-:Y:S01]  /*31c0*/  FADD.FTZ R27, R53, R26 ;  /* 0x0000001a351b7221 */ /* 0x000fe20000010000 */
[----:B------:R-:W-:-:S03]  /*31d0*/  F2FP.F16.F32.PACK_AB R12, R31, R14 ;  /* 0x0000000e1f0c723e */ /* 0x000fc600000000ff */
[----:B------:R-:W-:Y:S01]  /*31e0*/  FADD.FTZ R26, R34, R27 ;  /* 0x0000001b221a7221 */ /* 0x000fe20000010000 */
[----:B------:R-:W2:Y:S01]  /*31f0*/  MUFU.EX2 R52, R52 ;  /* 0x0000003400347308 */ /* 0x000ea20000000800 */
[C---:B0-----:R-:W-:Y:S01]  /*3200*/  FADD.FTZ R24, R54.reuse, R35 ;  /* 0x0000002336187221 */ /* 0x041fe20000010000 */
[----:B------:R-:W-:Y:S01]  /*3210*/  F2FP.F16.F32.PACK_AB R14, R54, R33 ;  /* 0x00000021360e723e */ /* 0x000fe200000000ff */
[----:B------:R-:W-:Y:S01]  /*3220*/  FADD.FTZ R27, R57, R26 ;  /* 0x0000001a391b7221 */ /* 0x000fe20000010000 */
[----:B------:R0:W-:Y:S03]  /*3230*/  STSM.16.M88.4 [R16+0x21800], R8 ;  /* 0x0218000810007844 */ /* 0x0001e60000000200 */
[----:B------:R-:W-:Y:S01]  /*3240*/  FADD.FTZ R26, R20, R27 ;  /* 0x0000001b141a7221 */ /* 0x000fe20000010000 */
[----:B------:R-:W3:Y:S01]  /*3250*/  MUFU.EX2 R37, R37 ;  /* 0x0000002500257308 */ /* 0x000ee20000000800 */
[----:B-1----:R-:W-:Y:S01]  /*3260*/  FADD.FTZ R25, R29, R24 ;  /* 0x000000181d197221 */ /* 0x002fe20000010000 */
[----:B------:R1:W-:Y:S01]  /*3270*/  STSM.16.M88.4 [R22], R12 ;  /* 0x0000000c16007844 */ /* 0x0003e20000000200 */
[----:B------:R-:W-:Y:S01]  /*3280*/  FADD.FTZ R33, R61, R26 ;  /* 0x0000001a3d217221 */ /* 0x000fe20000010000 */
[----:B------:R-:W-:-:S02]  /*3290*/  F2FP.F16.F32.PACK_AB R27, R57, R34 ;  /* 0x00000022391b723e */ /* 0x000fc400000000ff */
[----:B------:R-:W4:Y:S02]  /*32a0*/  @P4 LDC R34, c[0x0][0x450] ;  /* 0x00011400ff224b82 */ /* 0x000f240000000800 */
[----:B------:R-:W5:Y:S01]  /*32b0*/  MUFU.EX2 R56, R56 ;  /* 0x0000003800387308 */ /* 0x000f620000000800 */
[----:B--2---:R-:W-:Y:S01]  /*32c0*/  FADD.FTZ R24, R52, R25 ;  /* 0x0000001934187221 */ /* 0x004fe20000010000 */
[----:B0-----:R-:W-:-:S06]  /*32d0*/  F2FP.F16.F32.PACK_AB R9, R61, R20 ;  /* 0x000000143d09723e */ /* 0x001fcc00000000ff */
[----:B------:R-:W0:Y:S01]  /*32e0*/  MUFU.EX2 R39, R39 ;  /* 0x0000002700277308 */ /* 0x000e220000000800 */
[----:B---3--:R-:W-:Y:S01]  /*32f0*/  FADD.FTZ R25, R37, R24 ;  /* 0x0000001825197221 */ /* 0x008fe20000010000 */
[----:B-1----:R-:W-:-:S04]  /*3300*/  FADD.FTZ R12, R36, R33 ;  /* 0x00000021240c7221 */ /* 0x002fc80000010000 */
[----:B------:R-:W-:Y:S02]  /*3310*/  FADD.FTZ R13, R65, R12 ;  /* 0x0000000c410d7221 */ /* 0x000fe40000010000 */
[----:B------:R-:W1:Y:S01]  /*3320*/  MUFU.EX2 R58, R58 ;  /* 0x0000003a003a7308 */ /* 0x000e620000000800 */
[----:B-----5:R-:W-:Y:S01]  /*3330*/  FADD.FTZ R24, R56, R25 ;  /* 0x0000001938187221 */ /* 0x020fe20000010000 */
[----:B------:R-:W-:Y:S01]  /*3340*/  F2FP.F16.F32.PACK_AB R25, R53, R32 ;  /* 0x000000203519723e */ /* 0x000fe200000000ff */
[----:B------:R-:W-:Y:S01]  /*3350*/  FADD.FTZ R12, R48, R13 ;  /* 0x0000000d300c7221 */ /* 0x000fe20000010000 */
[----:B------:R-:W-:-:S03]  /*3360*/  F2FP.F16.F32.PACK_AB R26, R56, R37 ;  /* 0x00000025381a723e */ /* 0x000fc600000000ff */
[----:B------:R-:W-:Y:S01]  /*3370*/  FADD.FTZ R13, R73, R12 ;  /* 0x0000000c490d7221 */ /* 0x000fe20000010000 */
[----:B------:R-:W2:Y:S01]  /*3380*/  MUFU.EX2 R45, R45 ;  /* 0x0000002d002d7308 */ /* 0x000ea20000000800 */
[----:B0-----:R-:W-:Y:S01]  /*3390*/  FADD.FTZ R31, R39, R24 ;  /* 0x00000018271f7221 */ /* 0x001fe20000010000 */
[----:B------:R-:W-:Y:S02]  /*33a0*/  F2FP.F16.F32.PACK_AB R24, R52, R29 ;  /* 0x0000001d3418723e */ /* 0x000fe400000000ff */
[----:B------:R-:W0:Y:S03]  /*33b0*/  @P4 LDC R29, c[0x0][0x44c] ;  /* 0x00011300ff1d4b82 */ /* 0x000e260000000800 */
[----:B------:R3:W-:Y:S01]  /*33c0*/  STSM.16.M88.4 [R18], R24 ;  /* 0x0000001812007844 */ /* 0x0007e20000000200 */
[----:B------:R-:W5:Y:S01]  /*33d0*/  MUFU.EX2 R60, R60 ;  /* 0x0000003c003c7308 */ /* 0x000f620000000800 */
[C---:B-1----:R-:W-:Y:S01]  /*33e0*/  FADD.FTZ R32, R58.reuse, R31 ;  /* 0x0000001f3a207221 */ /* 0x042fe20000010000 */
[----:B------:R-:W-:-:S06]  /*33f0*/  F2FP.F16.F32.PACK_AB R8, R58, R39 ;  /* 0x000000273a08723e */ /* 0x000fcc00000000ff */
[----:B------:R-:W1:Y:S01]  /*3400*/  MUFU.EX2 R47, R47 ;  /* 0x0000002f002f7308 */ /* 0x000e620000000800 */
[----:B--2---:R-:W-:Y:S01]  /*3410*/  FADD.FTZ R11, R45, R32 ;  /* 0x000000202d0b7221 */ /* 0x004fe20000010000 */
[----:B---3--:R-:W-:-:S06]  /*3420*/  IMAD.MOV.U32 R27, RZ, RZ, R136 ;  /* 0x000000ffff1b7224 */ /* 0x008fcc00078e0088 */
[----:B------:R-:W2:Y:S01]  /*3430*/  MUFU.EX2 R62, R62 ;  /* 0x0000003e003e7308 */ /* 0x000ea20000000800 */
[C---:B-----5:R-:W-:Y:S01]  /*3440*/  FADD.FTZ R14, R60.reuse, R11 ;  /* 0x0000000b3c0e7221 */ /* 0x060fe20000010000 */
[----:B------:R-:W-:Y:S02]  /*3450*/  F2FP.F16.F32.PACK_AB R10, R60, R45 ;  /* 0x0000002d3c0a723e */ /* 0x000fe400000000ff */
[----:B------:R-:W-:Y:S01]  /*3460*/  F2FP.F16.F32.PACK_AB R11, R65, R36 ;  /* 0x00000024410b723e */ /* 0x000fe200000000ff */
[----:B0-----:R-:W-:-:S03]  /*3470*/  @P4 IMAD.HI.U32 R29, R136, R29, RZ ;  /* 0x0000001d881d4227 */ /* 0x001fc600078e00ff */
[----:B------:R0:W3:Y:S01]  /*3480*/  MUFU.EX2 R3, R97 ;  /* 0x0000006100037308 */ /* 0x0000e20000000800 */
[----:B-1----:R-:W-:Y:S01]  /*3490*/  FADD.FTZ R15, R47, R14 ;  /* 0x0000000e2f0f7221 */ /* 0x002fe20000010000 */
[----:B------:R1:W-:Y:S01]  /*34a0*/  STSM.16.M88.4 [R17], R8 ;  /* 0x0000000811007844 */ /* 0x0003e20000000200 */
[----:B----4-:R-:W-:-:S05]  /*34b0*/  @P4 SHF.R.U32.HI R27, RZ, R34, R29 ;  /* 0x00000022ff1b4219 */ /* 0x010fca000001161d */
[----:B------:R-:W4:Y:S01]  /*34c0*/  MUFU.EX2 R64, R64 ;  /* 0x0000004000407308 */ /* 0x000f220000000800 */
[C---:B--2---:R-:W-:Y:S01]  /*34d0*/  FADD.FTZ R14, R62.reuse, R15 ;  /* 0x0000000f3e0e7221 */ /* 0x044fe20000010000 */
[----:B------:R-:W-:Y:S02]  /*34e0*/  F2FP.F16.F32.PACK_AB R12, R62, R47 ;  /* 0x0000002f3e0c723e */ /* 0x000fe400000000ff */
[----:B0-----:R-:W-:-:S04]  /*34f0*/  CS2R R96, SRZ ;  /* 0x0000000000607805 */ /* 0x001fc8000001ff00 */
[----:B------:R-:W0:Y:S01]  /*3500*/  MUFU.EX2 R51, R51 ;  /* 0x0000003300337308 */ /* 0x000e220000000800 */
[----:B---3--:R-:W-:Y:S01]  /*3510*/  FADD.FTZ R15, R3, R14 ;  /* 0x0000000e030f7221 */ /* 0x008fe20000010000 */
[----:B------:R-:W-:Y:S01]  /*3520*/  FADD.FTZ R14, R38, R13 ;  /* 0x0000000d260e7221 */ /* 0x000fe20000010000 */
[----:B------:R-:W-:Y:S02]  /*3530*/  F2FP.F16.F32.PACK_AB R13, R73, R48 ;  /* 0x00000030490d723e */ /* 0x000fe400000000ff */
[----:B-1----:R-:W-:-:S03]  /*3540*/  F2FP.F16.F32.PACK_AB R11, R63, R44 ;  /* 0x0000002c3f0b723e */ /* 0x002fc600000000ff */
[----:B------:R-:W1:Y:S01]  /*3550*/  MUFU.EX2 R66, R66 ;  /* 0x0000004200427308 */ /* 0x000e620000000800 */
[C---:B----4-:R-:W-:Y:S01]  /*3560*/  FADD.FTZ R32, R64.reuse, R15 ;  /* 0x0000000f40207221 */ /* 0x050fe20000010000 */
[----:B------:R-:W-:Y:S01]  /*3570*/  FADD.FTZ R15, R77, R14 ;  /* 0x0000000e4d0f7221 */ /* 0x000fe20000010000 */
[----:B------:R-:W-:-:S03]  /*3580*/  F2FP.F16.F32.PACK_AB R14, R64, R3 ;  /* 0x00000003400e723e */ /* 0x000fc600000000ff */
[----:B------:R-:W-:Y:S01]  /*3590*/  FADD.FTZ R8, R46, R15 ;  /* 0x0000000f2e087221 */ /* 0x000fe20000010000 */
[----:B------:R-:W-:Y:S01]  /*35a0*/  F2FP.F16.F32.PACK_AB R15, R77, R38 ;  /* 0x000000264d0f723e */ /* 0x000fe200000000ff */
[----:B------:R2:W3:Y:S01]  /*35b0*/  MUFU.EX2 R28, R105 ;  /* 0x00000069001c7308 */ /* 0x0004e20000000800 */
[----:B0-----:R-:W-:Y:S01]  /*35c0*/  FADD.FTZ R3, R51, R32 ;  /* 0x0000002033037221 */ /* 0x001fe20000010000 */
[C---:B------:R-:W-:Y:S02]  /*35d0*/  FADD.FTZ R9, R79.reuse, R8 ;  /* 0x000000084f097221 */ /* 0x040fe40000010000 */
[----:B------:R0:W-:Y:S02]  /*35e0*/  STSM.16.M88.4 [R16+0x27800], R12 ;  /* 0x0278000c10007844 */ /* 0x0001e40000000200 */
[----:B------:R-:W-:Y:S01]  /*35f0*/  FADD.FTZ R26, R44, R9 ;  /* 0x000000092c1a7221 */ /* 0x000fe20000010000 */
[----:B------:R-:W-:Y:S01]  /*3600*/  F2FP.F16.F32.PACK_AB R9, R79, R46 ;  /* 0x0000002e4f09723e */ /* 0x000fe200000000ff */
[----:B------:R-:W4:Y:S01]  /*3610*/  MUFU.EX2 R107, R107 ;  /* 0x0000006b006b7308 */ /* 0x000f220000000800 */
[C---:B-1----:R-:W-:Y:S01]  /*3620*/  FADD.FTZ R3, R66.reuse, R3 ;  /* 0x0000000342037221 */ /* 0x042fe20000010000 */
[----:B------:R-:W-:-:S02]  /*3630*/  F2FP.F16.F32.PACK_AB R8, R66, R51 ;  /* 0x000000334208723e */ /* 0x000fc400000000ff */
[----:B--2---:R-:W-:-:S04]  /*3640*/  CS2R R104, SRZ ;  /* 0x0000000000687805 */ /* 0x004fc8000001ff00 */
[----:B------:R-:W1:Y:S01]  /*3650*/  MUFU.EX2 R109, R109 ;  /* 0x0000006d006d7308 */ /* 0x000e620000000800 */
[----:B---3--:R-:W-:Y:S01]  /*3660*/  FADD.FTZ R10, R28, R3 ;  /* 0x000000031c0a7221 */ /* 0x008fe20000010000 */
[----:B------:R-:W-:Y:S01]  /*3670*/  FADD.FTZ R3, R63, R26 ;  /* 0x0000001a3f037221 */ /* 0x000fe20000010000 */
[----:B0-----:R-:W-:-:S03]  /*3680*/  F2FP.F16.F32.PACK_AB R13, R59, R42 ;  /* 0x0000002a3b0d723e */ /* 0x001fc600000000ff */
[----:B------:R-:W-:Y:S01]  /*3690*/  FADD.FTZ R26, R42, R3 ;  /* 0x000000032a1a7221 */ /* 0x000fe20000010000 */
[----:B------:R-:W-:Y:S01]  /*36a0*/  F2FP.F16.F32.PACK_AB R15, R69, R40 ;  /* 0x00000028450f723e */ /* 0x000fe200000000ff */
[----:B------:R0:W2:Y:S01]  /*36b0*/  MUFU.EX2 R30, R111 ;  /* 0x0000006f001e7308 */ /* 0x0000a20000000800 */
[C---:B----4-:R-:W-:Y:S01]  /*36c0*/  FADD.FTZ R32, R107.reuse, R10 ;  /* 0x0000000a6b207221 */ /* 0x050fe20000010000 */
[----:B------:R-:W-:Y:S01]  /*36d0*/  F2FP.F16.F32.PACK_AB R10, R107, R28 ;  /* 0x0000001c6b0a723e */ /* 0x000fe200000000ff */
[----:B------:R-:W-:Y:S01]  /*36e0*/  FADD.FTZ R3, R59, R26 ;  /* 0x0000001a3b037221 */ /* 0x000fe20000010000 */
[----:B------:R-:W-:-:S03]  /*36f0*/  CS2R R106, SRZ ;  /* 0x00000000006a7805 */ /* 0x000fc6000001ff00 */
[----:B------:R-:W-:Y:S01]  /*3700*/  FADD.FTZ R14, R40, R3 ;  /* 0x00000003280e7221 */ /* 0x000fe20000010000 */
[----:B------:R-:W3:Y:S01]  /*3710*/  MUFU.EX2 R113, R113 ;  /* 0x0000007100717308 */ /* 0x000ee20000000800 */
[----:B-1----:R-:W-:Y:S01]  /*3720*/  FADD.FTZ R25, R109, R32 ;  /* 0x000000206d197221 */ /* 0x002fe20000010000 */
[----:B------:R1:W-:Y:S01]  /*3730*/  STSM.16.M88.4 [R23], R8 ;  /* 0x0000000817007844 */ /* 0x0003e20000000200 */
[----:B0-----:R-:W-:-:S05]  /*3740*/  CS2R R110, SRZ ;  /* 0x00000000006e7805 */ /* 0x001fca000001ff00 */
[----:B------:R0:W4:Y:S01]  /*3750*/  MUFU.EX2 R20, R115 ;  /* 0x0000007300147308 */ /* 0x0001220000000800 */
[C---:B--2---:R-:W-:Y:S01]  /*3760*/  FADD.FTZ R32, R30.reuse, R25 ;  /* 0x000000191e207221 */ /* 0x044fe20000010000 */
[----:B------:R-:W-:Y:S02]  /*3770*/  F2FP.F16.F32.PACK_AB R12, R30, R109 ;  /* 0x0000006d1e0c723e */ /* 0x000fe400000000ff */
[----:B------:R-:W-:-:S04]  /*3780*/  CS2R R108, SRZ ;  /* 0x00000000006c7805 */ /* 0x000fc8000001ff00 */
[----:B------:R-:W2:Y:S01]  /*3790*/  MUFU.EX2 R117, R117 ;  /* 0x0000007500757308 */ /* 0x000ea20000000800 */
[----:B---3--:R-:W-:Y:S01]  /*37a0*/  FADD.FTZ R25, R113, R32 ;  /* 0x0000002071197221 */ /* 0x008fe20000010000 */
[----:B-1----:R-:W-:Y:S01]  /*37b0*/  FADD.FTZ R8, R69, R14 ;  /* 0x0000000e45087221 */ /* 0x002fe20000010000 */
[----:B0-----:R-:W-:-:S05]  /*37c0*/  CS2R R114, SRZ ;  /* 0x0000000000727805 */ /* 0x001fca000001ff00 */
[----:B------:R-:W0:Y:S01]  /*37d0*/  MUFU.EX2 R7, R7 ;  /* 0x0000000700077308 */ /* 0x000e220000000800 */
[C---:B----4-:R-:W-:Y:S01]  /*37e0*/  FADD.FTZ R26, R20.reuse, R25 ;  /* 0x00000019141a7221 */ /* 0x050fe20000010000 */
[----:B------:R-:W-:Y:S02]  /*37f0*/  F2FP.F16.F32.PACK_AB R14, R20, R113 ;  /* 0x00000071140e723e */ /* 0x000fe400000000ff */
[----:B------:R-:W-:-:S03]  /*3800*/  CS2R R112, SRZ ;  /* 0x0000000000707805 */ /* 0x000fc6000001ff00 */
[----:B------:R1:W-:Y:S01]  /*3810*/  STSM.16.M88.4 [R18+0x6000], R12 ;  /* 0x0060000c12007844 */ /* 0x0003e20000000200 */
[----:B------:R-:W3:Y:S01]  /*3820*/  MUFU.EX2 R50, R50 ;  /* 0x0000003200327308 */ /* 0x000ee20000000800 */
[----:B--2---:R-:W-:-:S07]  /*3830*/  FADD.FTZ R3, R117, R26 ;  /* 0x0000001a75037221 */ /* 0x004fce0000010000 */
[----:B------:R-:W2:Y:S01]  /*3840*/  MUFU.EX2 R24, R81 ;  /* 0x0000005100187308 */ /* 0x000ea20000000800 */
[----:B0-----:R-:W-:-:S07]  /*3850*/  FADD.FTZ R9, R7, R8 ;  /* 0x0000000807097221 */ /* 0x001fce0000010000 */
[----:B------:R-:W-:Y:S01]  /*3860*/  MUFU.EX2 R4, R4 ;  /* 0x0000000400047308 */ /* 0x000fe20000000800 */
[C---:B---3--:R-:W-:Y:S01]  /*3870*/  F2FP.F16.F32.PACK_AB R25, R50.reuse, R7 ;  /* 0x000000073219723e */ /* 0x048fe200000000ff */
[----:B------:R-:W-:Y:S01]  /*3880*/  FADD.FTZ R9, R50, R9 ;  /* 0x0000000932097221 */ /* 0x000fe20000010000 */
[----:B------:R-:W-:-:S05]  /*3890*/  IADD3 R7, R27, R137, -R138 ;  /* 0x000000891b077210 */ /* 0x000fca0007ffe88a */
[----:B------:R-:W-:Y:S01]  /*38a0*/  MUFU.EX2 R119, R119 ;  /* 0x0000007700777308 */ /* 0x000fe20000000800 */
[C---:B--2---:R-:W-:Y:S01]  /*38b0*/  FADD.FTZ R8, R24.reuse, R3 ;  /* 0x0000000318087221 */ /* 0x044fe20000010000 */
[----:B------:R-:W-:Y:S02]  /*38c0*/  F2FP.F16.F32.PACK_AB R24, R24, R117 ;  /* 0x000000751818723e */ /* 0x000fe400000000ff */
[----:B------:R-:W-:-:S04]  /*38d0*/  CS2R R116, SRZ ;  /* 0x0000000000747805 */ /* 0x000fc8000001ff00 */
[----:B------:R-:W0:Y:S08]  /*38e0*/  MUFU.EX2 R28, R85 ;  /* 0x00000055001c7308 */ /* 0x000e300000000800 */
[----:B------:R-:W2:Y:S01]  /*38f0*/  MUFU.EX2 R21, R21 ;  /* 0x0000001500157308 */ /* 0x000ea20000000800 */
[----:B0-----:R-:W-:Y:S01]  /*3900*/  F2FP.F16.F32.PACK_AB R26, R28, R119 ;  /* 0x000000771c1a723e */ /* 0x001fe200000000ff */
[----:B------:R-:W-:Y:S01]  /*3910*/  FADD.FTZ R119, R119, R8 ;  /* 0x0000000877777221 */ /* 0x000fe20000010000 */
[----:B------:R-:W-:-:S04]  /*3920*/  SHF.R.S32.HI R8, RZ, 0x1f, R7 ;  /* 0x0000001fff087819 */ /* 0x000fc80000011407 */
[----:B------:R-:W-:Y:S01]  /*3930*/  LEA.HI R7, R8, R7, RZ, 0x7 ;  /* 0x0000000708077211 */ /* 0x000fe200078f38ff */
[----:B------:R-:W-:Y:S01]  /*3940*/  VIADD R8, R88, 0xfffffffe ;  /* 0xfffffffe58087836 */ /* 0x000fe20000000000 */
[C---:B--2---:R-:W-:Y:S01]  /*3950*/  F2FP.F16.F32.PACK_AB R27, R21.reuse, R4 ;  /* 0x00000004151b723e */ /* 0x044fe200000000ff */
[----:B------:R-:W-:Y:S01]  /*3960*/  FADD.FTZ R4, R4, R9 ;  /* 0x0000000904047221 */ /* 0x000fe20000010000 */
[----:B------:R-:W-:Y:S02]  /*3970*/  SHF.R.S32.HI R7, RZ, 0x7, R7 ;  /* 0x00000007ff077819 */ /* 0x000fe40000011407 */
[----:B------:R-:W-:Y:S01]  /*3980*/  CS2R R88, SRZ ;  /* 0x0000000000587805 */ /* 0x000fe2000001ff00 */
[----:B------:R1:W-:Y:S01]  /*3990*/  STSM.16.M88.4 [R17+0x6000], R24 ;  /* 0x0060001811007844 */ /* 0x0003e20000000200 */
[----:B------:R-:W-:Y:S01]  /*39a0*/  VIMNMX R7, RZ, R7, !PT ;  /* 0x00000007ff077248 */ /* 0x000fe20007fe0100 */
[----:B------:R-:W-:Y:S01]  /*39b0*/  FADD.FTZ R3, R21, R4 ;  /* 0x0000000415037221 */ /* 0x000fe20000010000 */
[----:B------:R-:W-:Y:S01]  /*39c0*/  FADD.FTZ R4, R28, R119 ;  /* 0x000000771c047221 */ /* 0x000fe20000010000 */
[----:B------:R0:W-:Y:S06]  /*39d0*/  MEMBAR.ALL.CTA ;  /* 0x0000000000007992 */ /* 0x0001ec0000008000 */
[----:B0-----:R-:W0:Y:S01]  /*39e0*/  FENCE.VIEW.ASYNC.S ;  /* 0x00000000000073c6 */ /* 0x001e220000000000 */
[----:B------:R-:W-:-:S02]  /*39f0*/  ISETP.GE.AND P1, PT, R8, R7, PT ;  /* 0x000000070800720c */ /* 0x000fc40003f26270 */
[----:B------:R-:W-:Y:S01]  /*3a00*/  CS2R R118, SRZ ;  /* 0x0000000000767805 */ /* 0x000fe2000001ff00 */
[----:B0-----:R-:W-:-:S10]  /*3a10*/  NOP ;  /* 0x0000000000007918 */ /* 0x001fd40000000000 */
[----:B-1----:R-:W-:Y:S05]  /*3a20*/  @!P1 BRA `(.L_x_2072) ;  /* 0x0000002800909947 */ /* 0x002fea0003800000 */
[----:B------:R-:W-:Y:S01]  /*3a30*/  IMAD.MOV.U32 R10, RZ, RZ, R5 ;  /* 0x000000ffff0a7224 */ /* 0x000fe200078e0005 */
[----:B------:R-:W-:Y:S01]  /*3a40*/  UMOV UR6, UR38 ;  /* 0x0000002600067c82 */ /* 0x000fe20008000000 */
[----:B------:R-:W-:Y:S02]  /*3a50*/  IMAD.MOV.U32 R9, RZ, RZ, R6 ;  /* 0x000000ffff097224 */ /* 0x000fe400078e0006 */
[----:B------:R-:W-:Y:S02]  /*3a60*/  IMAD.MOV.U32 R11, RZ, RZ, R2 ;  /* 0x000000ffff0b7224 */ /* 0x000fe400078e0002 */
[----:B------:R-:W-:-:S07]  /*3a70*/  IMAD.MOV.U32 R135, RZ, RZ, RZ ;  /* 0x000000ffff877224 */ /* 0x000fce00078e00ff */
.L_x_2083:
[----:B------:R-:W-:Y:S01]  /*3a80*/  ISETP.NE.AND P2, PT, RZ, UR42, PT ;  /* 0x0000002aff007c0c */ /* 0x000fe2000bf45270 */
[----:B------:R-:W-:-:S04]  /*3a90*/  UISETP.NE.AND UP0, UPT, UR6, 0x1, UPT ;  /* 0x000000010600788c */ /* 0x000fc8000bf05270 */
[----:B------:R-:W-:-:S06]  /*3aa0*/  USEL UR7, URZ, 0x1, UP0 ;  /* 0x000000013f077887 */ /* 0x000fcc0008000000 */
[----:B------:R-:W-:Y:S02]  /*3ab0*/  LOP3.LUT R2, R11, UR7, RZ, 0x3c, !PT ;  /* 0x000000070b027c12 */ /* 0x000fe4000f8e3cff */
[----:B------:R-:W-:Y:S05]  /*3ac0*/  @P2 BRA `(.L_x_2073) ;  /* 0x0000000000342947 */ /* 0x000fea0003800000 */
[----:B------:R-:W-:Y:S05]  /*3ad0*/  @!P0 BRA `(.L_x_2074) ;  /* 0x0000000000048947 */ /* 0x000fea0003800000 */
[----:B------:R-:W-:Y:S01]  /*3ae0*/  BPT.TRAP 0x1 ;  /* 0x000000040000795c */ /* 0x000fe20000300000 */
.L_x_2074:
        /* <DEDUP_REMOVED lines=8> */
.L_x_2075:
[----:B-1----:R-:W-:Y:S05]  /*3b70*/  @P1 BRA `(.L_x_2073) ;  /* 0x0000000000081947 */ /* 0x002fea0003800000 */
[----:B------:R-:W1:Y:S02]  /*3b80*/  SYNCS.PHASECHK.TRANS64.TRYWAIT P1, [UR7+0x2d830], R0 ;  /* 0x02d83000ff0075a7 */ /* 0x000e640008020147 */
[----:B-1----:R-:W-:Y:S05]  /*3b90*/  @!P1 BRA `(.L_x_2076) ;  /* 0x000000c400e49947 */ /* 0x002fea0003800000 */
.L_x_2073:
        /* <DEDUP_REMOVED lines=42> */
.L_x_2078:
[----:B------:R-:W-:Y:S01]  /*3e40*/  ULEA UR7, UR6, UR40, 0x3 ;  /* 0x0000002806077291 */ /* 0x000fe2000f8e183f */
[----:B------:R-:W-:-:S08]  /*3e50*/  SHF.L.U32 R0, R11, 0x1f, RZ ;  /* 0x0000001f0b007819 */ /* 0x000fd000000006ff */
[----:B------:R0:W1:Y:S01]  /*3e60*/  SYNCS.PHASECHK.TRANS64.TRYWAIT P1, [UR7+0x2d850], R0 ;  /* 0x02d85000ff0075a7 */ /* 0x0000620008020147 */
[----:B------:R-:W-:Y:S05]  /*3e70*/  @!P0 BRA `(.L_x_2079) ;  /* 0x0000000000048947 */ /* 0x000fea0003800000 */
[----:B------:R-:W-:Y:S01]  /*3e80*/  BPT.TRAP 0x1 ;  /* 0x000000040000795c */ /* 0x000fe20000300000 */
.L_x_2079:
[----:B-1----:R-:W-:Y:S05]  /*3e90*/  @P1 BRA `(.L_x_2077) ;  /* 0x0000000000081947 */ /* 0x002fea0003800000 */
[----:B------:R-:W1:Y:S02]  /*3ea0*/  SYNCS.PHASECHK.TRANS64.TRYWAIT P1, [UR7+0x2d850], R0 ;  /* 0x02d85000ff0075a7 */ /* 0x000e640008020147 */
[----:B-1----:R-:W-:Y:S05]  /*3eb0*/  @!P1 BRA `(.L_x_2080) ;  /* 0x000000c400349947 */ /* 0x002fea0003800000 */
.L_x_2077:
        /* <DEDUP_REMOVED lines=70> */
.L_x_2081:
[----:B------:R-:W-:Y:S01]  /*4320*/  ISETP.NE.AND P1, PT, R154, 0x1, PT ;  /* 0x000000019a00780c */ /* 0x000fe20003f25270 */
[----:B------:R-:W-:Y:S01]  /*4330*/  IMAD.IADD R6, R140, 0x1, R136 ;  /* 0x000000018c067824 */ /* 0x000fe200078e0288 */
[----:B------:R-:W-:-:S04]  /*4340*/  ULEA UR7, UR38, UR40, 0x3 ;  /* 0x0000002826077291 */ /* 0x000fc8000f8e183f */
[----:B------:R-:W-:-:S04]  /*4350*/  UIADD3 UR7, UR7, 0x2d840, URZ ;  /* 0x0002d84007077890 */ /* 0x000fc8000fffe03f */
[----:B------:R-:W-:-:S03]  /*4360*/  UPRMT UR7, UR41, 0x654, UR7 ;  /* 0x0000065429077896 */ /* 0x000fc60008000007 */
[----:B------:R-:W0:Y:S08]  /*4370*/  @P1 LDC R5, c[0x0][0x44c] ;  /* 0x00011300ff051b82 */ /* 0x000e300000000800 */
[----:B------:R-:W1:Y:S01]  /*4380*/  @P1 LDC R11, c[0x0][0x450] ;  /* 0x00011400ff0b1b82 */ /* 0x000e620000000800 */
[----:B------:R-:W-:Y:S01]  /*4390*/  SYNCS.ARRIVE.TRANS64.RED.A1T0 RZ, [UR7], RZ ;  /* 0x000000ffffff79a7 */ /* 0x000fe20008100407 */
[----:B0-----:R-:W-:-:S04]  /*43a0*/  @P1 IMAD.HI.U32 R0, R6, R5, RZ ;  /* 0x0000000506001227 */ /* 0x001fc800078e00ff */
[----:B------:R-:W-:Y:S01]  /*43b0*/  IMAD.MOV.U32 R5, RZ, RZ, -0x80 ;  /* 0xffffff80ff057424 */ /* 0x000fe200078e00ff */
[----:B-1----:R-:W-:-:S03]  /*43c0*/  @P1 SHF.R.U32.HI R6, RZ, R11, R0 ;  /* 0x0000000bff061219 */ /* 0x002fc60000011600 */
[----:B------:R-:W-:Y:S02]  /*43d0*/  IMAD R0, R8, R5, 0x1 ;  /* 0x0000000108007424 */ /* 0x000fe400078e0205 */
[----:B------:R-:W0:Y:S02]  /*43e0*/  SHFL.IDX PT, R12, R6, RZ, 0x1c1f ;  /* 0x001c1fff060c7589 */ /* 0x000e2400000e0000 */
[----:B------:R-:W-:Y:S02]  /*43f0*/  IMAD R0, R139, -0x2, R0 ;  /* 0xfffffffe8b007824 */ /* 0x000fe400078e0200 */
[----:B------:R-:W1:Y:S03]  /*4400*/  SHFL.IDX PT, R6, R6, 0x1, 0x1c1f ;  /* 0x003c1f0006067f89 */ /* 0x000e6600000e0000 */
[----:B------:R-:W-:-:S05]  /*4410*/  IADD3 R5, -R138, R0, R137 ;  /* 0x000000008a057210 */ /* 0x000fca0007ffe189 */
[C---:B0-----:R-:W-:Y:S02]  /*4420*/  IMAD.IADD R0, R5.reuse, 0x1, R12 ;  /* 0x0000000105007824 */ /* 0x041fe400078e020c */
[----:B-1----:R-:W-:-:S03]  /*4430*/  IMAD.IADD R5, R5, 0x1, R6 ;  /* 0x0000000105057824 */ /* 0x002fc600078e0206 */
[C---:B------:R-:W-:Y:S02]  /*4440*/  ISETP.GT.AND P1, PT, R0.reuse, RZ, PT ;  /* 0x000000ff0000720c */ /* 0x040fe40003f24270 */
[----:B------:R-:W-:Y:S02]  /*4450*/  ISETP.GT.AND P2, PT, R0, 0x1, PT ;  /* 0x000000010000780c */ /* 0x000fe40003f44270 */
        /* <DEDUP_REMOVED lines=79> */
[C---:B------:R-:W-:Y:S02]  /*4950*/  ISETP.GT.AND P3, PT, R0.reuse, 0x70, PT ;  /* 0x000000700000780c */ /* 0x040fe40003f64270 */
[C---:B------:R-:W-:Y:S02]  /*4960*/  ISETP.GT.AND P2, PT, R0.reuse, 0x71, PT ;  /* 0x000000710000780c */ /* 0x040fe40003f44270 */
[----:B------:R-:W-:-:S02]  /*4970*/  ISETP.GT.AND P5, PT, R0, 0x78, PT ;  /* 0x000000780000780c */ /* 0x000fc40003fa4270 */
[----:B------:R-:W-:Y:S02]  /*4980*/  ISETP.GT.AND P4, PT, R0, 0x79, PT ;  /* 0x000000790000780c */ /* 0x000fe40003f84270 */
        /* <DEDUP_REMOVED lines=9> */
[----:B------:R-:W-:Y:S02]  /*4a20*/  FMNMX.FTZ R0, R84, R11, !PT ;  /* 0x0000000b54007209 */ /* 0x000fe40007810000 */
[----:B------:R-:W-:-:S02]  /*4a30*/  ISETP.GT.AND P4, PT, R5, RZ, PT ;  /* 0x000000ff0500720c */ /* 0x000fc40003f84270 */
[----:B------:R-:W-:Y:S02]  /*4a40*/  FMNMX.FTZ R0, R85, R0, !PT ;  /* 0x0000000055007209 */ /* 0x000fe40007810000 */
[----:B------:R-:W-:Y:S02]  /*4a50*/  FSEL R26, R26, -INF , P4 ;  /* 0xff8000001a1a7808 */ /* 0x000fe40002000000 */
[C---:B------:R-:W-:Y:S01]  /*4a60*/  ISETP.GT.AND P2, PT, R5.reuse, 0x8, PT ;  /* 0x000000080500780c */ /* 0x040fe20003f44270 */
[----:B------:R-:W0:Y:S01]  /*4a70*/  SHFL.BFLY PT, R11, R0, 0x2, 0x1f ;  /* 0x0c401f00000b7f89 */ /* 0x000e2200000e0000 */
[C---:B------:R-:W-:Y:S02]  /*4a80*/  ISETP.GT.AND P3, PT, R5.reuse, 0x9, PT ;  /* 0x000000090500780c */ /* 0x040fe40003f64270 */
[C---:B------:R-:W-:Y:S02]  /*4a90*/  ISETP.GT.AND P5, PT, R5.reuse, 0x10, PT ;  /* 0x000000100500780c */ /* 0x040fe40003fa4270 */
[----:B------:R-:W-:-:S02]  /*4aa0*/  ISETP.GT.AND P4, PT, R5, 0x11, PT ;  /* 0x000000110500780c */ /* 0x000fc40003f84270 */
[----:B------:R-:W-:Y:S02]  /*4ab0*/  ISETP.GT.AND P1, PT, R5, 0x1, PT ;  /* 0x000000010500780c */ /* 0x000fe40003f24270 */
[----:B------:R-:W-:Y:S02]  /*4ac0*/  FSEL R30, R30, -INF , P2 ;  /* 0xff8000001e1e7808 */ /* 0x000fe40001000000 */
[----:B------:R-:W-:Y:S02]  /*4ad0*/  FSEL R31, R31, -INF , P3 ;  /* 0xff8000001f1f7808 */ /* 0x000fe40001800000 */
[----:B------:R-:W-:Y:S02]  /*4ae0*/  FSEL R34, R34, -INF , P5 ;  /* 0xff80000022227808 */ /* 0x000fe40002800000 */
[----:B------:R-:W-:Y:S02]  /*4af0*/  FSEL R35, R35, -INF , P4 ;  /* 0xff80000023237808 */ /* 0x000fe40002000000 */
[----:B------:R-:W-:-:S02]  /*4b00*/  ISETP.GT.AND P2, PT, R5, 0x19, PT ;  /* 0x000000190500780c */ /* 0x000fc40003f44270 */
[C---:B------:R-:W-:Y:S02]  /*4b10*/  ISETP.GT.AND P3, PT, R5.reuse, 0x20, PT ;  /* 0x000000200500780c */ /* 0x040fe40003f64270 */
[C---:B------:R-:W-:Y:S02]  /*4b20*/  ISETP.GT.AND P5, PT, R5.reuse, 0x21, PT ;  /* 0x000000210500780c */ /* 0x040fe40003fa4270 */
[----:B------:R-:W-:Y:S02]  /*4b30*/  ISETP.GT.AND P4, PT, R5, 0x28, PT ;  /* 0x000000280500780c */ /* 0x000fe40003f84270 */
[----:B0-----:R-:W-:Y:S02]  /*4b40*/  FMNMX.FTZ R11, R0, R11, !PT ;  /* 0x0000000b000b7209 */ /* 0x001fe40007810000 */
[----:B------:R-:W0:Y:S01]  /*4b50*/  LDC R0, c[0x0][0x988] ;  /* 0x00026200ff007b82 */ /* 0x000e220000000800 */
[----:B------:R-:W-:Y:S02]  /*4b60*/  FSEL R27, R27, -INF , P1 ;  /* 0xff8000001b1b7808 */ /* 0x000fe40000800000 */
[----:B------:R-:W1:Y:S01]  /*4b70*/  SHFL.BFLY PT, R12, R11, 0x1, 0x1f ;  /* 0x0c201f000b0c7f89 */ /* 0x000e6200000e0000 */
[----:B------:R-:W-:-:S02]  /*4b80*/  ISETP.GT.AND P1, PT, R5, 0x18, PT ;  /* 0x000000180500780c */ /* 0x000fc40003f24270 */
[----:B------:R-:W-:Y:S02]  /*4b90*/  FSEL R39, R39, -INF , P2 ;  /* 0xff80000027277808 */ /* 0x000fe40001000000 */
[----:B------:R-:W-:Y:S02]  /*4ba0*/  FSEL R42, R42, -INF , P3 ;  /* 0xff8000002a2a7808 */ /* 0x000fe40001800000 */
[----:B------:R-:W-:Y:S02]  /*4bb0*/  FSEL R43, R43, -INF , P5 ;  /* 0xff8000002b2b7808 */ /* 0x000fe40002800000 */
[----:B------:R-:W-:Y:S02]  /*4bc0*/  FSEL R46, R46, -INF , P4 ;  /* 0xff8000002e2e7808 */ /* 0x000fe40002000000 */
[C---:B------:R-:W-:Y:S02]  /*4bd0*/  ISETP.GT.AND P2, PT, R5.reuse, 0x30, PT ;  /* 0x000000300500780c */ /* 0x040fe40003f44270 */
[----:B------:R-:W-:-:S02]  /*4be0*/  ISETP.GT.AND P3, PT, R5, 0x31, PT ;  /* 0x000000310500780c */ /* 0x000fc40003f64270 */
[C---:B------:R-:W-:Y:S02]  /*4bf0*/  ISETP.GT.AND P5, PT, R5.reuse, 0x38, PT ;  /* 0x000000380500780c */ /* 0x040fe40003fa4270 */
[C---:B------:R-:W-:Y:S02]  /*4c00*/  ISETP.GT.AND P4, PT, R5.reuse, 0x39, PT ;  /* 0x000000390500780c */ /* 0x040fe40003f84270 */
[----:B------:R-:W-:Y:S02]  /*4c10*/  FSEL R38, R38, -INF , P1 ;  /* 0xff80000026267808 */ /* 0x000fe40000800000 */
[----:B------:R-:W-:Y:S02]  /*4c20*/  ISETP.GT.AND P1, PT, R5, 0x29, PT ;  /* 0x000000290500780c */ /* 0x000fe40003f24270 */
[----:B------:R-:W-:Y:S02]  /*4c30*/  FSEL R50, R50, -INF , P2 ;  /* 0xff80000032327808 */ /* 0x000fe40001000000 */
[----:B-1----:R-:W-:-:S02]  /*4c40*/  FMNMX.FTZ R6, R11, R12, !PT ;  /* 0x0000000c0b067209 */ /* 0x002fc40007810000 */
[----:B------:R-:W-:Y:S02]  /*4c50*/  FSEL R51, R51, -INF , P3 ;  /* 0xff80000033337808 */ /* 0x000fe40001800000 */
[----:B------:R-:W-:Y:S01]  /*4c60*/  FSEL R54, R54, -INF , P5 ;  /* 0xff80000036367808 */ /* 0x000fe20002800000 */
[----:B0-----:R-:W-:Y:S01]  /*4c70*/  FMUL.FTZ R11, R6, R0 ;  /* 0x00000000060b7220 */ /* 0x001fe20000410000 */
[----:B------:R-:W-:Y:S02]  /*4c80*/  FSEL R55, R55, -INF , P4 ;  /* 0xff80000037377808 */ /* 0x000fe40002000000 */
[C---:B------:R-:W-:Y:S02]  /*4c90*/  ISETP.GT.AND P2, PT, R5.reuse, 0x40, PT ;  /* 0x000000400500780c */ /* 0x040fe40003f44270 */
[C---:B------:R-:W-:Y:S02]  /*4ca0*/  ISETP.GT.AND P3, PT, R5.reuse, 0x41, PT ;  /* 0x000000410500780c */ /* 0x040fe40003f64270 */
[----:B------:R-:W-:-:S02]  /*4cb0*/  ISETP.GT.AND P5, PT, R5, 0x48, PT ;  /* 0x000000480500780c */ /* 0x000fc40003fa4270 */
[----:B------:R-:W-:Y:S02]  /*4cc0*/  ISETP.GT.AND P4, PT, R5, 0x49, PT ;  /* 0x000000490500780c */ /* 0x000fe40003f84270 */
[----:B------:R-:W-:Y:S02]  /*4cd0*/  FSEL R47, R47, -INF , P1 ;  /* 0xff8000002f2f7808 */ /* 0x000fe40000800000 */
[----:B------:R-:W-:Y:S02]  /*4ce0*/  FSETP.NEU.FTZ.AND P1, PT, R6, -INF , PT ;  /* 0xff8000000600780b */ /* 0x000fe40003f3d000 */
[----:B------:R-:W-:Y:S02]  /*4cf0*/  FSEL R58, R58, -INF , P2 ;  /* 0xff8000003a3a7808 */ /* 0x000fe40001000000 */
[----:B------:R-:W-:Y:S02]  /*4d00*/  FSEL R59, R59, -INF , P3 ;  /* 0xff8000003b3b7808 */ /* 0x000fe40001800000 */
[----:B------:R-:W-:-:S02]  /*4d10*/  FSEL R62, R62, -INF , P5 ;  /* 0xff8000003e3e7808 */ /* 0x000fc40002800000 */
[----:B------:R-:W-:Y:S02]  /*4d20*/  FSEL R63, R63, -INF , P4 ;  /* 0xff8000003f3f7808 */ /* 0x000fe40002000000 */
[C---:B------:R-:W-:Y:S02]  /*4d30*/  ISETP.GT.AND P2, PT, R5.reuse, 0x50, PT ;  /* 0x000000500500780c */ /* 0x040fe40003f44270 */
[C---:B------:R-:W-:Y:S02]  /*4d40*/  ISETP.GT.AND P3, PT, R5.reuse, 0x51, PT ;  /* 0x000000510500780c */ /* 0x040fe40003f64270 */
[C---:B------:R-:W-:Y:S02]  /*4d50*/  ISETP.GT.AND P5, PT, R5.reuse, 0x58, PT ;  /* 0x000000580500780c */ /* 0x040fe40003fa4270 */
[----:B------:R-:W-:Y:S02]  /*4d60*/  ISETP.GT.AND P4, PT, R5, 0x59, PT ;  /* 0x000000590500780c */ /* 0x000fe40003f84270 */
[----:B------:R-:W-:-:S02]  /*4d70*/  FSEL R11, R11, RZ, P1 ;  /* 0x000000ff0b0b7208 */ /* 0x000fc40000800000 */
[----:B------:R-:W-:Y:S02]  /*4d80*/  FSEL R66, R66, -INF , P2 ;  /* 0xff80000042427808 */ /* 0x000fe40001000000 */
[----:B------:R-:W-:Y:S01]  /*4d90*/  FSEL R67, R67, -INF , P3 ;  /* 0xff80000043437808 */ /* 0x000fe20001800000 */
[-CC-:B------:R-:W-:Y:S01]  /*4da0*/  FFMA.FTZ R12, R24, R0.reuse, -R11.reuse ;  /* 0x00000000180c7223 */ /* 0x180fe2000001080b */
[----:B------:R-:W-:Y:S01]  /*4db0*/  FSEL R70, R70, -INF , P5 ;  /* 0xff80000046467808 */ /* 0x000fe20002800000 */
[-CC-:B------:R-:W-:Y:S01]  /*4dc0*/  FFMA.FTZ R14, R28, R0.reuse, -R11.reuse ;  /* 0x000000001c0e7223 */ /* 0x180fe2000001080b */
[----:B------:R-:W-:Y:S01]  /*4dd0*/  FSEL R71, R71, -INF , P4 ;  /* 0xff80000047477808 */ /* 0x000fe20002000000 */
[-CC-:B------:R-:W-:Y:S01]  /*4de0*/  FFMA.FTZ R20, R32, R0.reuse, -R11.reuse ;  /* 0x0000000020147223 */ /* 0x180fe2000001080b */
[----:B------:R-:W-:Y:S01]  /*4df0*/  ISETP.GT.AND P2, PT, R5, 0x60, PT ;  /* 0x000000600500780c */ /* 0x000fe20003f44270 */
[-CC-:B------:R-:W-:Y:S01]  /*4e00*/  FFMA.FTZ R15, R29, R0.reuse, -R11.reuse ;  /* 0x000000001d0f7223 */ /* 0x180fe2000001080b */
[----:B------:R-:W-:Y:S01]  /*4e10*/  ISETP.GT.AND P3, PT, R5, 0x61, PT ;  /* 0x000000610500780c */ /* 0x000fe20003f64270 */
[-CC-:B------:R-:W-:Y:S01]  /*4e20*/  FFMA.FTZ R29, R41, R0.reuse, -R11.reuse ;  /* 0x00000000291d7223 */ /* 0x180fe2000001080b */
[----:B------:R-:W-:Y:S01]  /*4e30*/  ISETP.GT.AND P5, PT, R5, 0x68, PT ;  /* 0x000000680500780c */ /* 0x000fe20003fa4270 */
[-CC-:B------:R-:W-:Y:S01]  /*4e40*/  FFMA.FTZ R41, R49, R0.reuse, -R11.reuse ;  /* 0x0000000031297223 */ /* 0x180fe2000001080b */
[----:B------:R-:W-:Y:S01]  /*4e50*/  ISETP.GT.AND P4, PT, R5, 0x69, PT ;  /* 0x000000690500780c */ /* 0x000fe20003f84270 */
[--C-:B------:R-:W-:Y:S01]  /*4e60*/  FFMA.FTZ R49, R57, R0, -R11.reuse ;  /* 0x0000000039317223 */ /* 0x100fe2000001080b */
[----:B------:R-:W-:Y:S01]  /*4e70*/  FMNMX.FTZ R24, R26, R10, !PT ;  /* 0x0000000a1a187209 */ /* 0x000fe20007810000 */
[-CC-:B------:R-:W-:Y:S01]  /*4e80*/  FFMA.FTZ R57, R65, R0.reuse, -R11.reuse ;  /* 0x0000000041397223 */ /* 0x180fe2000001080b */
[----:B------:R-:W-:Y:S01]  /*4e90*/  FSEL R74, R74, -INF , P2 ;  /* 0xff8000004a4a7808 */ /* 0x000fe20001000000 */
[-CC-:B------:R-:W-:Y:S01]  /*4ea0*/  FFMA.FTZ R65, R73, R0.reuse, -R11.reuse ;  /* 0x0000000049417223 */ /* 0x180fe2000001080b */
        /* <DEDUP_REMOVED lines=17> */
[----:B------:R-:W-:Y:S01]  /*4fc0*/  MUFU.EX2 R12, R12 ;  /* 0x0000000c000c7308 */ /* 0x000fe20000000800 */
[----:B------:R-:W-:Y:S01]  /*4fd0*/  FMNMX.FTZ R24, R30, R5, !PT ;  /* 0x000000051e187209 */ /* 0x000fe20007810000 */
[-CC-:B------:R-:W-:Y:S01]  /*4fe0*/  FFMA.FTZ R84, R84, R0.reuse, -R11.reuse ;  /* 0x0000000054547223 */ /* 0x180fe2000001080b */
[----:B------:R-:W-:Y:S01]  /*4ff0*/  FSEL R83, R83, -INF , P3 ;  /* 0xff80000053537808 */ /* 0x000fe20001800000 */
[--C-:B------:R-:W-:Y:S01]  /*5000*/  FFMA.FTZ R25, R37, R0, -R11.reuse ;  /* 0x0000000025197223 */ /* 0x100fe2000001080b */
[----:B------:R-:W-:Y:S01]  /*5010*/  FMNMX.FTZ R5, R31, R24, !PT ;  /* 0x000000181f057209 */ /* 0x000fe20007810000 */
[----:B------:R-:W-:Y:S01]  /*5020*/  FFMA.FTZ R24, R36, R0, -R11 ;  /* 0x0000000024187223 */ /* 0x000fe2000001080b */
[----:B------:R-:W-:Y:S01]  /*5030*/  FSEL R86, R86, -INF , P5 ;  /* 0xff80000056567808 */ /* 0x000fe20002800000 */
[----:B------:R-:W-:Y:S01]  /*5040*/  MUFU.EX2 R13, R13 ;  /* 0x0000000d000d7308 */ /* 0x000fe20000000800 */
[----:B------:R-:W-:-:S02]  /*5050*/  FMNMX.FTZ R28, R34, R5, !PT ;  /* 0x00000005221c7209 */ /* 0x000fc40007810000 */
[----:B------:R-:W-:Y:S02]  /*5060*/  FSEL R87, R87, -INF , P4 ;  /* 0xff80000057577808 */ /* 0x000fe40002000000 */
[----:B------:R-:W-:-:S03]  /*5070*/  FMNMX.FTZ R5, R35, R28, !PT ;  /* 0x0000001c23057209 */ /* 0x000fc60007810000 */
[----:B------:R-:W-:Y:S01]  /*5080*/  MUFU.EX2 R14, R14 ;  /* 0x0000000e000e7308 */ /* 0x000fe20000000800 */
[----:B------:R-:W-:-:S04]  /*5090*/  FMNMX.FTZ R28, R38, R5, !PT ;  /* 0x00000005261c7209 */ /* 0x000fc80007810000 */
[----:B------:R-:W-:Y:S01]  /*50a0*/  FMNMX.FTZ R5, R39, R28, !PT ;  /* 0x0000001c27057209 */ /* 0x000fe20007810000 */
[-CC-:B------:R-:W-:Y:S01]  /*50b0*/  FFMA.FTZ R28, R40, R0.reuse, -R11.reuse ;  /* 0x00000000281c7223 */ /* 0x180fe2000001080b */
[-CC-:B------:R-:W-:Y:S01]  /*50c0*/  FFMA.FTZ R40, R48, R0.reuse, -R11.reuse ;  /* 0x0000000030287223 */ /* 0x180fe2000001080b */
[-CC-:B------:R-:W-:Y:S01]  /*50d0*/  FFMA.FTZ R48, R56, R0.reuse, -R11.reuse ;  /* 0x0000000038307223 */ /* 0x180fe2000001080b */
[----:B------:R-:W-:Y:S01]  /*50e0*/  FMNMX.FTZ R32, R42, R5, !PT ;  /* 0x000000052a207209 */ /* 0x000fe20007810000 */
[-CC-:B------:R-:W-:Y:S01]  /*50f0*/  FFMA.FTZ R56, R64, R0.reuse, -R11.reuse ;  /* 0x0000000040387223 */ /* 0x180fe2000001080b */
[-CC-:B------:R-:W-:Y:S01]  /*5100*/  FFMA.FTZ R64, R72, R0.reuse, -R11.reuse ;  /* 0x0000000048407223 */ /* 0x180fe2000001080b */
[----:B------:R-:W-:Y:S01]  /*5110*/  FFMA.FTZ R72, R80, R0, -R11 ;  /* 0x0000000050487223 */ /* 0x000fe2000001080b */
[----:B------:R-:W-:Y:S01]  /*5120*/  FMNMX.FTZ R5, R43, R32, !PT ;  /* 0x000000202b057209 */ /* 0x000fe20007810000 */
[----:B------:R-:W-:Y:S03]  /*5130*/  MUFU.EX2 R15, R15 ;  /* 0x0000000f000f7308 */ /* 0x000fe60000000800 */
        /* <DEDUP_REMOVED lines=37> */
[----:B------:R-:W-:Y:S04]  /*5390*/  MUFU.EX2 R40, R40 ;  /* 0x0000002800287308 */ /* 0x000fe80000000800 */
[----:B------:R-:W0:Y:S04]  /*53a0*/  SHFL.BFLY PT, R36, R5, 0x2, 0x1f ;  /* 0x0c401f0005247f89 */ /* 0x000e2800000e0000 */
        /* <DEDUP_REMOVED lines=11> */
[----:B------:R-:W-:Y:S02]  /*5460*/  FMUL.FTZ R81, R5, R0 ;  /* 0x0000000005517220 */ /* 0x000fe40000410000 */
[----:B------:R-:W-:Y:S03]  /*5470*/  MUFU.EX2 R56, R56 ;  /* 0x0000003800387308 */ /* 0x000fe60000000800 */
[----:B------:R-:W-:-:S05]  /*5480*/  FSEL R81, R81, RZ, P2 ;  /* 0x000000ff51517208 */ /* 0x000fca0001000000 */
[-CC-:B------:R-:W-:Y:S01]  /*5490*/  FFMA.FTZ R36, R30, R0.reuse, -R81.reuse ;  /* 0x000000001e247223 */ /* 0x180fe20000010851 */
[-CC-:B------:R-:W-:Y:S01]  /*54a0*/  FFMA.FTZ R80, R35, R0.reuse, -R81.reuse ;  /* 0x0000000023507223 */ /* 0x180fe20000010851 */
[-CC-:B------:R-:W-:Y:S01]  /*54b0*/  FFMA.FTZ R30, R38, R0.reuse, -R81.reuse ;  /* 0x00000000261e7223 */ /* 0x180fe20000010851 */
[-CC-:B------:R-:W-:Y:S01]  /*54c0*/  FFMA.FTZ R35, R47, R0.reuse, -R81.reuse ;  /* 0x000000002f237223 */ /* 0x180fe20000010851 */
[----:B------:R-:W-:Y:S01]  /*54d0*/  FSEL R38, R6, RZ, P1 ;  /* 0x000000ff06267208 */ /* 0x000fe20000800000 */
[-CC-:B------:R-:W-:Y:S01]  /*54e0*/  FFMA.FTZ R77, R26, R0.reuse, -R81.reuse ;  /* 0x000000001a4d7223 */ /* 0x180fe20000010851 */
[----:B------:R-:W-:Y:S01]  /*54f0*/  FSEL R47, R5, RZ, P2 ;  /* 0x000000ff052f7208 */ /* 0x000fe20001000000 */
[-C--:B------:R-:W-:Y:S01]  /*5500*/  FFMA.FTZ R85, R27, R0.reuse, -R81 ;  /* 0x000000001b557223 */ /* 0x080fe20000010851 */
[----:B------:R-:W-:Y:S01]  /*5510*/  MUFU.EX2 R36, R36 ;  /* 0x0000002400247308 */ /* 0x000fe20000000800 */
[----:B------:R-:W-:Y:S01]  /*5520*/  FADD.FTZ R9, -R38, R9 ;  /* 0x0000000926097221 */ /* 0x000fe20000010100 */
[-CC-:B------:R-:W-:Y:S01]  /*5530*/  FFMA.FTZ R31, R31, R0.reuse, -R81.reuse ;  /* 0x000000001f1f7223 */ /* 0x180fe20000010851 */
[----:B------:R-:W-:Y:S01]  /*5540*/  FADD.FTZ R47, -R47, R10 ;  /* 0x0000000a2f2f7221 */ /* 0x000fe20000010100 */
[-CC-:B------:R-:W-:Y:S01]  /*5550*/  FFMA.FTZ R37, R34, R0.reuse, -R81.reuse ;  /* 0x0000000022257223 */ /* 0x180fe20000010851 */
[-C--:B------:R-:W-:Y:S01]  /*5560*/  FMUL.FTZ R9, R9, R0.reuse ;  /* 0x0000000009097220 */ /* 0x080fe20000410000 */
[-CC-:B------:R-:W-:Y:S01]  /*5570*/  FFMA.FTZ R34, R51, R0.reuse, -R81.reuse ;  /* 0x0000000033227223 */ /* 0x180fe20000010851 */
[-C--:B------:R-:W-:Y:S01]  /*5580*/  FMUL.FTZ R10, R47, R0.reuse ;  /* 0x000000002f0a7220 */ /* 0x080fe20000410000 */
        /* <DEDUP_REMOVED lines=21> */
[----:B------:R-:W-:-:S03]  /*56e0*/  FFMA.FTZ R75, R86, R0, -R81 ;  /* 0x00000000564b7223 */ /* 0x000fc60000010851 */
[----:B------:R-:W2:Y:S01]  /*56f0*/  MUFU.EX2 R85, R85 ;  /* 0x0000005500557308 */ /* 0x000ea20000000800 */
[----:B0-----:R-:W-:-:S07]  /*5700*/  FFMA.FTZ R4, R9, R4, R12 ;  /* 0x0000000409047223 */ /* 0x001fce000001000c */
[----:B------:R0:W3:Y:S01]  /*5710*/  MUFU.EX2 R84, R31 ;  /* 0x0000001f00547308 */ /* 0x0000e20000000800 */
[----:B-1----:R-:W-:Y:S01]  /*5720*/  FFMA.FTZ R78, R10, R3, R77 ;  /* 0x000000030a4e7223 */ /* 0x002fe2000001004d */
[----:B------:R-:W-:-:S04]  /*5730*/  FADD.FTZ R3, R13, R4 ;  /* 0x000000040d037221 */ /* 0x000fc80000010000 */
[----:B------:R-:W-:Y:S02]  /*5740*/  FADD.FTZ R4, R14, R3 ;  /* 0x000000030e047221 */ /* 0x000fe40000010000 */
[----:B------:R-:W1:Y:S01]  /*5750*/  MUFU.EX2 R37, R37 ;  /* 0x0000002500257308 */ /* 0x000e620000000800 */
[----:B--2---:R-:W-:Y:S01]  /*5760*/  FADD.FTZ R71, R85, R78 ;  /* 0x0000004e55477221 */ /* 0x004fe20000010000 */
[----:B------:R-:W-:Y:S01]  /*5770*/  FADD.FTZ R3, R15, R4 ;  /* 0x000000040f037221 */ /* 0x000fe20000010000 */
[-CC-:B0-----:R-:W-:Y:S01]  /*5780*/  FFMA.FTZ R31, R46, R0.reuse, -R81.reuse ;  /* 0x000000002e1f7223 */ /* 0x181fe20000010851 */
[-C--:B------:R-:W-:Y:S01]  /*5790*/  FFMA.FTZ R46, R55, R0.reuse, -R81 ;  /* 0x00000000372e7223 */ /* 0x080fe20000010851 */
[----:B------:R-:W-:Y:S01]  /*57a0*/  FADD.FTZ R71, R36, R71 ;  /* 0x0000004724477221 */ /* 0x000fe20000010000 */
[----:B------:R-:W-:Y:S01]  /*57b0*/  FADD.FTZ R82, R20, R3 ;  /* 0x0000000314527221 */ /* 0x000fe20000010000 */
[-C--:B------:R-:W-:Y:S01]  /*57c0*/  FFMA.FTZ R55, R83, R0.reuse, -R81 ;  /* 0x0000000053377223 */ /* 0x080fe20000010851 */
[----:B------:R-:W0:Y:S01]  /*57d0*/  MUFU.EX2 R80, R80 ;  /* 0x0000005000507308 */ /* 0x000e220000000800 */
[----:B---3--:R-:W-:Y:S01]  /*57e0*/  FADD.FTZ R4, R84, R71 ;  /* 0x0000004754047221 */ /* 0x008fe20000010000 */
[----:B------:R-:W-:Y:S01]  /*57f0*/  FADD.FTZ R71, R21, R82 ;  /* 0x0000005215477221 */ /* 0x000fe20000010000 */
[----:B------:R-:W-:-:S05]  /*5800*/  FFMA.FTZ R81, R87, R0, -R81 ;  /* 0x0000000057517223 */ /* 0x000fca0000010851 */
[----:B------:R-:W2:Y:S01]  /*5810*/  MUFU.EX2 R30, R30 ;  /* 0x0000001e001e7308 */ /* 0x000ea20000000800 */
[----:B-1----:R-:W-:Y:S01]  /*5820*/  FADD.FTZ R3, R37, R4 ;  /* 0x0000000425037221 */ /* 0x002fe20000010000 */
[----:B------:R-:W-:-:S06]  /*5830*/  FADD.FTZ R4, R24, R71 ;  /* 0x0000004718047221 */ /* 0x000fcc0000010000 */
[----:B------:R-:W1:Y:S01]  /*5840*/  MUFU.EX2 R39, R39 ;  /* 0x0000002700277308 */ /* 0x000e620000000800 */
[----:B0-----:R-:W-:-:S07]  /*5850*/  FADD.FTZ R3, R80, R3 ;  /* 0x0000000350037221 */ /* 0x001fce0000010000 */
[----:B------:R-:W0:Y:S08]  /*5860*/  MUFU.EX2 R27, R27 ;  /* 0x0000001b001b7308 */ /* 0x000e300000000800 */
[----:B------:R-:W3:Y:S08]  /*5870*/  MUFU.EX2 R42, R42 ;  /* 0x0000002a002a7308 */ /* 0x000ef00000000800 */
[----:B------:R-:W4:Y:S08]  /*5880*/  MUFU.EX2 R31, R31 ;  /* 0x0000001f001f7308 */ /* 0x000f300000000800 */
[----:B------:R2:W-:Y:S08]  /*5890*/  MUFU.EX2 R74, R62 ;  /* 0x0000003e004a7308 */ /* 0x0005f00000000800 */
[----:B------:R-:W5:Y:S01]  /*58a0*/  MUFU.EX2 R35, R35 ;  /* 0x0000002300237308 */ /* 0x000f620000000800 */
[----:B--2---:R-:W-:Y:S01]  /*58b0*/  FADD.FTZ R62, R30, R3 ;  /* 0x000000031e3e7221 */ /* 0x004fe20000010000 */
[----:B------:R-:W-:-:S03]  /*58c0*/  FADD.FTZ R3, R25, R4 ;  /* 0x0000000419037221 */ /* 0x000fc60000010000 */
[----:B-1----:R-:W-:Y:S01]  /*58d0*/  FADD.FTZ R62, R39, R62 ;  /* 0x0000003e273e7221 */ /* 0x002fe20000010000 */
[----:B------:R-:W-:Y:S02]  /*58e0*/  FADD.FTZ R4, R28, R3 ;  /* 0x000000031c047221 */ /* 0x000fe40000010000 */
[----:B------:R-:W1:Y:S01]  /*58f0*/  MUFU.EX2 R26, R26 ;  /* 0x0000001a001a7308 */ /* 0x000e620000000800 */
[----:B0-----:R-:W-:-:S07]  /*5900*/  FADD.FTZ R3, R27, R62 ;  /* 0x0000003e1b037221 */ /* 0x001fce0000010000 */
[----:B------:R0:W-:Y:S08]  /*5910*/  MUFU.EX2 R78, R63 ;  /* 0x0000003f004e7308 */ /* 0x0001f00000000800 */
[----:B------:R-:W2:Y:S01]  /*5920*/  MUFU.EX2 R34, R34 ;  /* 0x0000002200227308 */ /* 0x000ea20000000800 */
[----:B0-----:R-:W-:Y:S01]  /*5930*/  FADD.FTZ R63, R29, R4 ;  /* 0x000000041d3f7221 */ /* 0x001fe20000010000 */
[----:B---3--:R-:W-:-:S03]  /*5940*/  FADD.FTZ R4, R42, R3 ;  /* 0x000000032a047221 */ /* 0x008fc60000010000 */
[----:B------:R-:W-:Y:S01]  /*5950*/  FADD.FTZ R62, R32, R63 ;  /* 0x0000003f203e7221 */ /* 0x000fe20000010000 */
[----:B----4-:R-:W-:Y:S02]  /*5960*/  FADD.FTZ R4, R31, R4 ;  /* 0x000000041f047221 */ /* 0x010fe40000010000 */
[----:B------:R-:W0:Y:S01]  /*5970*/  MUFU.EX2 R43, R43 ;  /* 0x0000002b002b7308 */ /* 0x000e220000000800 */
[----:B------:R-:W-:Y:S01]  /*5980*/  FADD.FTZ R3, R33, R62 ;  /* 0x0000003e21037221 */ /* 0x000fe20000010000 */
[----:B-----5:R-:W-:-:S03]  /*5990*/  FADD.FTZ R63, R35, R4 ;  /* 0x00000004233f7221 */ /* 0x020fc60000010000 */
[----:B------:R-:W-:Y:S01]  /*59a0*/  FADD.FTZ R4, R40, R3 ;  /* 0x0000000328047221 */ /* 0x000fe20000010000 */
[----:B-1----:R-:W-:Y:S02]  /*59b0*/  FADD.FTZ R3, R26, R63 ;  /* 0x0000003f1a037221 */ /* 0x002fe40000010000 */
[----:B------:R-:W1:Y:S08]  /*59c0*/  MUFU.EX2 R46, R46 ;  /* 0x0000002e002e7308 */ /* 0x000e700000000800 */
[----:B------:R-:W3:Y:S08]  /*59d0*/  MUFU.EX2 R50, R50 ;  /* 0x0000003200327308 */ /* 0x000ef00000000800 */
[----:B------:R4:W-:Y:S08]  /*59e0*/  MUFU.EX2 R71, R67 ;  /* 0x0000004300477308 */ /* 0x0009f00000000800 */
[----:B------:R-:W5:Y:S01]  /*59f0*/  MUFU.EX2 R51, R51 ;  /* 0x0000003300337308 */ /* 0x000f620000000800 */
[----:B----4-:R-:W-:Y:S01]  /*5a00*/  FADD.FTZ R67, R41, R4 ;  /* 0x0000000429437221 */ /* 0x010fe20000010000 */
[----:B--2---:R-:W-:-:S03]  /*5a10*/  FADD.FTZ R4, R34, R3 ;  /* 0x0000000322047221 */ /* 0x004fc60000010000 */
[----:B------:R-:W-:Y:S01]  /*5a20*/  FADD.FTZ R62, R44, R67 ;  /* 0x000000432c3e7221 */ /* 0x000fe20000010000 */
[----:B0-----:R-:W-:Y:S02]  /*5a30*/  FADD.FTZ R3, R43, R4 ;  /* 0x000000042b037221 */ /* 0x001fe40000010000 */
[----:B------:R-:W-:Y:S01]  /*5a40*/  MUFU.EX2 R58, R58 ;  /* 0x0000003a003a7308 */ /* 0x000fe20000000800 */
[----:B------:R-:W-:Y:S01]  /*5a50*/  FADD.FTZ R67, R45, R62 ;  /* 0x0000003e2d437221 */ /* 0x000fe20000010000 */
[----:B-1----:R-:W-:-:S03]  /*5a60*/  FADD.FTZ R3, R46, R3 ;  /* 0x000000032e037221 */ /* 0x002fc60000010000 */
[----:B------:R-:W-:Y:S01]  /*5a70*/  FADD.FTZ R4, R48, R67 ;  /* 0x0000004330047221 */ /* 0x000fe20000010000 */
[----:B---3--:R-:W-:Y:S02]  /*5a80*/  FADD.FTZ R62, R50, R3 ;  /* 0x00000003323e7221 */ /* 0x008fe40000010000 */
[----:B------:R-:W0:Y:S01]  /*5a90*/  MUFU.EX2 R57, R57 ;  /* 0x0000003900397308 */ /* 0x000e220000000800 */
[----:B------:R-:W-:Y:S01]  /*5aa0*/  FADD.FTZ R3, R49, R4 ;  /* 0x0000000431037221 */ /* 0x000fe20000010000 */
[----:B-----5:R-:W-:-:S03]  /*5ab0*/  FADD.FTZ R83, R51, R62 ;  /* 0x0000003e33537221 */ /* 0x020fc60000010000 */
[----:B------:R-:W-:Y:S01]  /*5ac0*/  FADD.FTZ R4, R52, R3 ;  /* 0x0000000334047221 */ /* 0x000fe20000010000 */
[----:B------:R-:W-:Y:S02]  /*5ad0*/  FADD.FTZ R83, R74, R83 ;  /* 0x000000534a537221 */ /* 0x000fe40000010000 */
[----:B------:R-:W1:Y:S01]  /*5ae0*/  MUFU.EX2 R60, R60 ;  /* 0x0000003c003c7308 */ /* 0x000e620000000800 */
[----:B------:R-:W-:Y:S01]  /*5af0*/  FADD.FTZ R3, R53, R4 ;  /* 0x0000000435037221 */ /* 0x000fe20000010000 */
[----:B------:R-:W-:-:S03]  /*5b00*/  FADD.FTZ R83, R78, R83 ;  /* 0x000000534e537221 */ /* 0x000fc60000010000 */
[----:B------:R-:W-:-:S03]  /*5b10*/  FADD.FTZ R4, R56, R3 ;  /* 0x0000000338047221 */ /* 0x000fc60000010000 */
[----:B------:R-:W2:Y:S01]  /*5b20*/  MUFU.EX2 R59, R59 ;  /* 0x0000003b003b7308 */ /* 0x000ea20000000800 */
[----:B0-----:R-:W-:-:S07]  /*5b30*/  FADD.FTZ R3, R57, R4 ;  /* 0x0000000439037221 */ /* 0x001fce0000010000 */
[----:B------:R-:W0:Y:S01]  /*5b40*/  MUFU.EX2 R61, R61 ;  /* 0x0000003d003d7308 */ /* 0x000e220000000800 */
[----:B-1----:R-:W-:-:S07]  /*5b50*/  FADD.FTZ R4, R60, R3 ;  /* 0x000000033c047221 */ /* 0x002fce0000010000 */
[----:B------:R-:W1:Y:S08]  /*5b60*/  MUFU.EX2 R70, R70 ;  /* 0x0000004600467308 */ /* 0x000e700000000800 */
[----:B------:R-:W3:Y:S08]  /*5b70*/  MUFU.EX2 R64, R64 ;  /* 0x0000004000407308 */ /* 0x000ef00000000800 */
[----:B------:R4:W5:Y:S08]  /*5b80*/  MUFU.EX2 R63, R38 ;  /* 0x00000026003f7308 */ /* 0x0009700000000800 */
[----:B------:R-:W5:Y:S01]  /*5b90*/  MUFU.EX2 R65, R65 ;  /* 0x0000004100417308 */ /* 0x000f620000000800 */
[----:B----4-:R-:W-:-:S04]  /*5ba0*/  FADD.FTZ R38, R58, R83 ;  /* 0x000000533a267221 */ /* 0x010fc80000010000 */
[----:B------:R-:W-:-:S03]  /*5bb0*/  FADD.FTZ R38, R71, R38 ;  /* 0x0000002647267221 */ /* 0x000fc60000010000 */
[----:B------:R-:W4:Y:S01]  /*5bc0*/  MUFU.EX2 R66, R66 ;  /* 0x0000004200427308 */ /* 0x000f220000000800 */
[----:B--2---:R-:W-:-:S07]  /*5bd0*/  FADD.FTZ R3, R59, R38 ;  /* 0x000000263b037221 */ /* 0x004fce0000010000 */
[----:B------:R-:W2:Y:S08]  /*5be0*/  MUFU.EX2 R68, R68 ;  /* 0x0000004400447308 */ /* 0x000eb00000000800 */
[----:B------:R0:W2:Y:S08]  /*5bf0*/  MUFU.EX2 R67, R47 ;  /* 0x0000002f00437308 */ /* 0x0000b00000000800 */
[----:B------:R-:W2:Y:S01]  /*5c00*/  MUFU.EX2 R69, R69 ;  /* 0x0000004500457308 */ /* 0x000ea20000000800 */
[----:B0-----:R-:W-:Y:S01]  /*5c10*/  FADD.FTZ R47, R61, R4 ;  /* 0x000000043d2f7221 */ /* 0x001fe20000010000 */
[----:B-1----:R-:W-:-:S03]  /*5c20*/  FADD.FTZ R4, R70, R3 ;  /* 0x0000000346047221 */ /* 0x002fc60000010000 */
[----:B---3--:R-:W-:Y:S01]  /*5c30*/  FADD.FTZ R38, R64, R47 ;  /* 0x0000002f40267221 */ /* 0x008fe20000010000 */
[----:B-----5:R-:W-:Y:S02]  /*5c40*/  FADD.FTZ R3, R63, R4 ;  /* 0x000000043f037221 */ /* 0x020fe40000010000 */
[----:B------:R0:W1:Y:S01]  /*5c50*/  MUFU.EX2 R62, R79 ;  /* 0x0000004f003e7308 */ /* 0x0000620000000800 */
[----:B------:R-:W-:Y:S01]  /*5c60*/  FADD.FTZ R47, R65, R38 ;  /* 0x00000026412f7221 */ /* 0x000fe20000010000 */
[----:B----4-:R-:W-:-:S03]  /*5c70*/  FADD.FTZ R4, R66, R3 ;  /* 0x0000000342047221 */ /* 0x010fc60000010000 */
[----:B--2---:R-:W-:Y:S01]  /*5c80*/  FADD.FTZ R38, R68, R47 ;  /* 0x0000002f44267221 */ /* 0x004fe20000010000 */
[----:B------:R-:W-:Y:S02]  /*5c90*/  FADD.FTZ R3, R67, R4 ;  /* 0x0000000443037221 */ /* 0x000fe40000010000 */
        /* <DEDUP_REMOVED lines=19> */
.L_x_2082:
[----:B------:R-:W-:Y:S01]  /*5dd0*/  ULEA UR6, UR6, UR40, 0x3 ;  /* 0x0000002806067291 */ /* 0x000fe2000f8e183f */
[----:B------:R-:W-:Y:S01]  /*5de0*/  F2FP.F16.F32.PACK_AB R12, R13, R12 ;  /* 0x0000000c0d0c723e */ /* 0x000fe200000000ff */
[----:B------:R-:W-:Y:S01]  /*5df0*/  FMUL.FTZ R88, R88, R9 ;  /* 0x0000000958587220 */ /* 0x000fe20000410000 */
[----:B------:R-:W-:Y:S01]  /*5e00*/  F2FP.F16.F32.PACK_AB R14, R15, R14 ;  /* 0x0000000e0f0e723e */ /* 0x000fe200000000ff */
[----:B------:R-:W-:Y:S01]  /*5e10*/  UIADD3 UR6, UR6, 0x2d860, URZ ;  /* 0x0002d86006067890 */ /* 0x000fe2000fffe03f */
[----:B------:R-:W-:Y:S01]  /*5e20*/  F2FP.F16.F32.PACK_AB R13, R85, R77 ;  /* 0x0000004d550d723e */ /* 0x000fe200000000ff */
[-C--:B------:R-:W-:Y:S01]  /*5e30*/  FMUL.FTZ R89, R89, R9.reuse ;  /* 0x0000000959597220 */ /* 0x080fe20000410000 */
        /* <DEDUP_REMOVED lines=15> */
[----:B------:R-:W-:Y:S01]  /*5f30*/  UMOV UR6, UR38 ;  /* 0x0000002600067c82 */ /* 0x000fe20008000000 */
        /* <DEDUP_REMOVED lines=37> */
[----:B------:R0:W-:Y:S01]  /*6190*/  STSM.16.M88.4 [R18+0x6000], R64 ;  /* 0x0060004012007844 */ /* 0x0001e20000000200 */
[----:B------:R-:W-:Y:S01]  /*61a0*/  F2FP.F16.F32.PACK_AB R74, R76, R11 ;  /* 0x0000000b4c4a723e */ /* 0x000fe200000000ff */
[----:B------:R-:W-:Y:S01]  /*61b0*/  FMUL.FTZ R125, R125, R9 ;  /* 0x000000097d7d7220 */ /* 0x000fe20000410000 */
[----:B------:R-:W-:Y:S01]  /*61c0*/  F2FP.F16.F32.PACK_AB R75, R47, R75 ;  /* 0x0000004b2f4b723e */ /* 0x000fe200000000ff */
[----:B------:R-:W-:Y:S01]  /*61d0*/  FMUL.FTZ R128, R128, R9 ;  /* 0x0000000980807220 */ /* 0x000fe20000410000 */
[----:B------:R-:W-:Y:S01]  /*61e0*/  ISETP.GT.AND P1, PT, R8, R7, PT ;  /* 0x000000070800720c */ /* 0x000fe20003f24270 */
        /* <DEDUP_REMOVED lines=36> */
[----:B------:R-:W-:Y:S02]  /*6430*/  IMAD.MOV.U32 R9, RZ, RZ, R6 ;  /* 0x000000ffff097224 */ /* 0x000fe400078e0006 */
[----:B------:R-:W-:Y:S01]  /*6440*/  IMAD.MOV.U32 R11, RZ, RZ, R2 ;  /* 0x000000ffff0b7224 */ /* 0x000fe200078e0002 */
[----:B-1----:R-:W-:Y:S01]  /*6450*/  NOP ;  /* 0x0000000000007918 */ /* 0x002fe20000000000 */
[----:B0-----:R-:W-:Y:S05]  /*6460*/  @P1 BRA `(.L_x_2083) ;  /* 0xffffffd400841947 */ /* 0x001fea000383ffff */
.L_x_2072:
[----:B------:R-:W-:-:S13]  /*6470*/  ISETP.GE.AND P1, PT, R8, RZ, PT ;  /* 0x000000ff0800720c */ /* 0x000fda0003f26270 */
[----:B------:R-:W-:Y:S05]  /*6480*/  @!P1 BRA `(.L_x_2084) ;  /* 0x00000020003c9947 */ /* 0x000fea0003800000 */
[----:B------:R-:W-:Y:S01]  /*6490*/  IMAD.MOV.U32 R9, RZ, RZ, R5 ;  /* 0x000000ffff097224 */ /* 0x000fe200078e0005 */
[----:B------:R-:W-:Y:S01]  /*64a0*/  UMOV UR6, UR38 ;  /* 0x0000002600067c82 */ /* 0x000fe20008000000 */
[----:B------:R-:W-:Y:S02]  /*64b0*/  IMAD.MOV.U32 R7, RZ, RZ, R6 ;  /* 0x000000ffff077224 */ /* 0x000fe400078e0006 */
[----:B------:R-:W-:-:S07]  /*64c0*/  IMAD.MOV.U32 R10, RZ, RZ, R2 ;  /* 0x000000ffff0a7224 */ /* 0x000fce00078e0002 */
.L_x_2095:
[----:B------:R-:W-:Y:S01]  /*64d0*/  ISETP.NE.AND P2, PT, RZ, UR42, PT ;  /* 0x0000002aff007c0c */ /* 0x000fe2000bf45270 */
[----:B------:R-:W-:-:S04]  /*64e0*/  UISETP.NE.AND UP0, UPT, UR6, 0x1, UPT ;  /* 0x000000010600788c */ /* 0x000fc8000bf05270 */
[----:B------:R-:W-:-:S06]  /*64f0*/  USEL UR7, URZ, 0x1, UP0 ;  /* 0x000000013f077887 */ /* 0x000fcc0008000000 */
[----:B------:R-:W-:Y:S02]  /*6500*/  LOP3.LUT R2, R10, UR7, RZ, 0x3c, !PT ;  /* 0x000000070a027c12 */ /* 0x000fe4000f8e3cff */
[----:B------:R-:W-:Y:S05]  /*6510*/  @P2 BRA `(.L_x_2085) ;  /* 0x0000000000342947 */ /* 0x000fea0003800000 */
[----:B------:R-:W-:Y:S05]  /*6520*/  @!P0 BRA `(.L_x_2086) ;  /* 0x0000000000048947 */ /* 0x000fea0003800000 */
[----:B------:R-:W-:Y:S01]  /*6530*/  BPT.TRAP 0x1 ;  /* 0x000000040000795c */ /* 0x000fe20000300000 */
.L_x_2086:
        /* <DEDUP_REMOVED lines=8> */
.L_x_2087:
[----:B-1----:R-:W-:Y:S05]  /*65c0*/  @P1 BRA `(.L_x_2085) ;  /* 0x0000000000081947 */ /* 0x002fea0003800000 */
[----:B------:R-:W1:Y:S02]  /*65d0*/  SYNCS.PHASECHK.TRANS64.TRYWAIT P1, [UR7+0x2d830], R0 ;  /* 0x02d83000ff0075a7 */ /* 0x000e640008020147 */
[----:B-1----:R-:W-:Y:S05]  /*65e0*/  @!P1 BRA `(.L_x_2088) ;  /* 0x0000009c00809947 */ /* 0x002fea0003800000 */
.L_x_2085:
        /* <DEDUP_REMOVED lines=42> */
.L_x_2090:
[----:B------:R-:W-:Y:S01]  /*6890*/  ULEA UR7, UR6, UR40, 0x3 ;  /* 0x0000002806077291 */ /* 0x000fe2000f8e183f */
[----:B------:R-:W-:-:S08]  /*68a0*/  SHF.L.U32 R0, R10, 0x1f, RZ ;  /* 0x0000001f0a007819 */ /* 0x000fd000000006ff */
[----:B------:R0:W1:Y:S01]  /*68b0*/  SYNCS.PHASECHK.TRANS64.TRYWAIT P1, [UR7+0x2d850], R0 ;  /* 0x02d85000ff0075a7 */ /* 0x0000620008020147 */
[----:B------:R-:W-:Y:S05]  /*68c0*/  @!P0 BRA `(.L_x_2091) ;  /* 0x0000000000048947 */ /* 0x000fea0003800000 */
[----:B------:R-:W-:Y:S01]  /*68d0*/  BPT.TRAP 0x1 ;  /* 0x000000040000795c */ /* 0x000fe20000300000 */
.L_x_2091:
[----:B-1----:R-:W-:Y:S05]  /*68e0*/  @P1 BRA `(.L_x_2089) ;  /* 0x0000000000081947 */ /* 0x002fea0003800000 */
[----:B------:R-:W1:Y:S02]  /*68f0*/  SYNCS.PHASECHK.TRANS64.TRYWAIT P1, [UR7+0x2d850], R0 ;  /* 0x02d85000ff0075a7 */ /* 0x000e640008020147 */
[----:B-1----:R-:W-:Y:S05]  /*6900*/  @!P1 BRA `(.L_x_2092) ;  /* 0x0000009800d09947 */ /* 0x002fea0003800000 */
.L_x_2089:
        /* <DEDUP_REMOVED lines=70> */
.L_x_2093:
        /* <DEDUP_REMOVED lines=77> */
[C---:B------:R-:W-:Y:S01]  /*7240*/  FADD.FTZ R7, -R6.reuse, R7 ;  /* 0x0000000706077221 */ /* 0x040fe20000010100 */
[----:B-1----:R-:W-:-:S03]  /*7250*/  FMUL.FTZ R11, R6, R0 ;  /* 0x00000000060b7220 */ /* 0x002fc60000410000 */
[-C--:B------:R-:W-:Y:S01]  /*7260*/  FMUL.FTZ R14, R7, R0.reuse ;  /* 0x00000000070e7220 */ /* 0x080fe20000410000 */
[-C--:B------:R-:W-:Y:S01]  /*7270*/  FFMA.FTZ R29, R29, R0.reuse, -R11 ;  /* 0x000000001d1d7223 */ /* 0x080fe2000001080b */
[C---:B------:R-:W-:Y:S01]  /*7280*/  FADD.FTZ R7, -R5.reuse, R9 ;  /* 0x0000000905077221 */ /* 0x040fe20000010100 */
[-C--:B------:R-:W-:Y:S01]  /*7290*/  FMUL.FTZ R137, R5, R0.reuse ;  /* 0x0000000005897220 */ /* 0x080fe20000410000 */
        /* <DEDUP_REMOVED lines=12> */
[----:B------:R0:W-:Y:S01]  /*7360*/  MUFU.EX2 R14, R29 ;  /* 0x0000001d000e7308 */ /* 0x0001e20000000800 */
        /* <DEDUP_REMOVED lines=9> */
[-C--:B0-----:R-:W-:Y:S01]  /*7400*/  FFMA.FTZ R29, R26, R0.reuse, -R137 ;  /* 0x000000001a1d7223 */ /* 0x081fe20000010889 */
        /* <DEDUP_REMOVED lines=28> */
[--C-:B------:R-:W-:Y:S01]  /*75d0*/  FFMA.FTZ R54, R58, R0, -R137.reuse ;  /* 0x000000003a367223 */ /* 0x100fe20000010889 */
        /* <DEDUP_REMOVED lines=15> */
[-C--:B------:R-:W-:Y:S01]  /*76d0*/  FFMA.FTZ R82, R82, R0.reuse, -R137 ;  /* 0x0000000052527223 */ /* 0x080fe20000010889 */
[----:B------:R-:W2:Y:S01]  /*76e0*/  MUFU.EX2 R85, R85 ;  /* 0x0000005500557308 */ /* 0x000ea20000000800 */
[----:B-1----:R-:W-:Y:S01]  /*76f0*/  FFMA.FTZ R4, R7, R3, R29 ;  /* 0x0000000307047223 */ /* 0x002fe2000001001d */
[-CC-:B------:R-:W-:Y:S01]  /*7700*/  FFMA.FTZ R51, R83, R0.reuse, -R137.reuse ;  /* 0x0000000053337223 */ /* 0x180fe20000010889 */
[----:B------:R-:W-:-:S05]  /*7710*/  FFMA.FTZ R87, R87, R0, -R137 ;  /* 0x0000000057577223 */ /* 0x000fca0000010889 */
        /* <DEDUP_REMOVED lines=19> */
[----:B------:R-:W-:Y:S01]  /*7850*/  MUFU.EX2 R24, R24 ;  /* 0x0000001800187308 */ /* 0x000fe20000000800 */
[----:B0-----:R-:W-:-:S07]  /*7860*/  FADD.FTZ R79, R21, R4 ;  /* 0x00000004154f7221 */ /* 0x001fce0000010000 */
[----:B------:R-:W0:Y:S01]  /*7870*/  MUFU.EX2 R81, R81 ;  /* 0x0000005100517308 */ /* 0x000e220000000800 */
[----:B--2---:R-:W-:-:S07]  /*7880*/  FADD.FTZ R4, R38, R3 ;  /* 0x0000000326047221 */ /* 0x004fce0000010000 */
        /* <DEDUP_REMOVED lines=35> */
[----:B0-----:R-:W-:-:S07]  /*7ac0*/  FFMA.FTZ R46, R86, R0, -R137 ;  /* 0x00000000562e7223 */ /* 0x001fce0000010889 */
        /* <DEDUP_REMOVED lines=8> */
[----:B------:R-:W-:Y:S08]  /*7b50*/  MUFU.EX2 R70, R66 ;  /* 0x0000004200467308 */ /* 0x000ff00000000800 */
        /* <DEDUP_REMOVED lines=14> */
[----:B------:R-:W-:-:S03]  /*7c40*/  FADD.FTZ R4, R70, R3 ;  /* 0x0000000346047221 */ /* 0x000fc60000010000 */
[----:B----4-:R-:W-:Y:S01]  /*7c50*/  FADD.FTZ R28, R56, R47 ;  /* 0x0000002f381c7221 */ /* 0x010fe20000010000 */
[----:B------:R-:W-:Y:S02]  /*7c60*/  FADD.FTZ R4, R71, R4 ;  /* 0x0000000447047221 */ /* 0x000fe40000010000 */
[----:B------:R-:W1:Y:S01]  /*7c70*/  MUFU.EX2 R60, R60 ;  /* 0x0000003c003c7308 */ /* 0x000e620000000800 */
[----:B-----5:R-:W-:-:S07]  /*7c80*/  FADD.FTZ R3, R57, R28 ;  /* 0x0000001c39037221 */ /* 0x020fce0000010000 */
[----:B------:R-:W2:Y:S01]  /*7c90*/  MUFU.EX2 R61, R61 ;  /* 0x0000003d003d7308 */ /* 0x000ea20000000800 */
[----:B0-----:R-:W-:-:S04]  /*7ca0*/  FADD.FTZ R47, R63, R4 ;  /* 0x000000043f2f7221 */ /* 0x001fc80000010000 */
[----:B------:R-:W-:-:S03]  /*7cb0*/  FADD.FTZ R28, R66, R47 ;  /* 0x0000002f421c7221 */ /* 0x000fc60000010000 */
        /* <DEDUP_REMOVED lines=34> */
.L_x_2094:
        /* <DEDUP_REMOVED lines=104> */
[----:B0-----:R-:W-:Y:S01]  /*8560*/  NOP ;  /* 0x0000000000007918 */ /* 0x001fe20000000000 */
[----:B--2---:R-:W-:Y:S05]  /*8570*/  @P1 BRA `(.L_x_2095) ;  /* 0xffffffdc00d41947 */ /* 0x004fea000383ffff */
.L_x_2084:
[----:B------:R-:W-:Y:S06]  /*8580*/  BAR.ARV 0x8, 0x200 ;  /* 0x0208000000007b1d */ /* 0x000fec0000002000 */
[----:B------:R-:W-:Y:S05]  /*8590*/  @!P0 BRA `(.L_x_2096) ;  /* 0x0000000000048947 */ /* 0x000fea0003800000 */
[----:B------:R-:W-:Y:S01]  /*85a0*/  BPT.TRAP 0x1 ;  /* 0x000000040000795c */ /* 0x000fe20000300000 */
.L_x_2096:
[----:B------:R-:W-:Y:S01]  /*85b0*/  ULEA UR4, UR38, UR40, 0x3 ;  /* 0x0000002826047291 */ /* 0x000fe2000f8e183f */
[----:B------:R-:W-:-:S08]  /*85c0*/  SHF.L.U32 R7, R2, 0x1f, RZ ;  /* 0x0000001f02077819 */ /* 0x000fd000000006ff */
[----:B------:R0:W1:Y:S01]  /*85d0*/  SYNCS.PHASECHK.TRANS64.TRYWAIT P1, [UR4+0x2d850], R7 ;  /* 0x02d85007ff0075a7 */ /* 0x0000620008020144 */
[----:B------:R-:W-:Y:S05]  /*85e0*/  @!P0 BRA `(.L_x_2097) ;  /* 0x0000000000048947 */ /* 0x000fea0003800000 */
[----:B------:R-:W-:Y:S01]  /*85f0*/  BPT.TRAP 0x1 ;  /* 0x000000040000795c */ /* 0x000fe20000300000 */
.L_x_2097:
[----:B-1----:R-:W-:Y:S05]  /*8600*/  @P1 BRA `(.L_x_2098) ;  /* 0x0000000000081947 */ /* 0x002fea0003800000 */
[----:B------:R-:W1:Y:S02]  /*8610*/  SYNCS.PHASECHK.TRANS64.TRYWAIT P1, [UR4+0x2d850], R7 ;  /* 0x02d85007ff0075a7 */ /* 0x000e640008020144 */
[----:B-1----:R-:W-:Y:S05]  /*8620*/  @!P1 BRA `(.L_x_2099) ;  /* 0x0000007c00a09947 */ /* 0x002fea0003800000 */
.L_x_2098:
[----:B------:R-:W-:Y:S01]  /*8630*/  UIADD3 UR40, UR40, 0x400, URZ ;  /* 0x0000040028287890 */ /* 0x000fe2000fffe03f */
[----:B------:R-:W-:Y:S01]  /*8640*/  WARPGROUP.ARRIVE ;  /* 0x00000000000079c5 */ /* 0x000fe20000000000 */
[----:B------:R-:W-:Y:S01]  /*8650*/  ULOP3.LUT UR39, UR39, 0x10000, URZ, 0xfc, !UPT ;  /* 0x0001000027277892 */ /* 0x000fe2000f8efc3f */
[----:B01----:R-:W0:Y:S01]  /*8660*/  SHFL.BFLY PT, R7, R4, 0x2, 0x1f ;  /* 0x0c401f0004077f89 */ /* 0x003e2200000e0000 */
[----:B------:R-:W-:Y:S01]  /*8670*/  USHF.R.U32.HI UR40, URZ, 0x4, UR40 ;  /* 0x000000043f287899 */ /* 0x000fe20008011628 */
[----:B------:R-:W-:Y:S01]  /*8680*/  IMAD.MOV.U32 R32, RZ, RZ, -0x800000 ;  /* 0xff800000ff207424 */ /* 0x000fe200078e00ff */
[----:B------:R-:W-:Y:S01]  /*8690*/  UMOV UR9, 0x40000040 ;  /* 0x4000004000097882 */ /* 0x000fe20000000000 */
[----:B------:R-:W-:Y:S01]  /*86a0*/  UMOV UR11, 0x80000020 ;  /* 0x80000020000b7882 */ /* 0x000fe20000000000 */
[----:B------:R-:W-:Y:S01]  /*86b0*/  ULOP3.LUT UR40, UR40, 0x3fff, URZ, 0xc0, !UPT ;  /* 0x00003fff28287892 */ /* 0x000fe2000f8ec03f */
[----:B------:R-:W1:Y:S01]  /*86c0*/  SHFL.BFLY PT, R8, R3, 0x2, 0x1f ;  /* 0x0c401f0003087f89 */ /* 0x000e6200000e0000 */
[----:B------:R-:W-:-:S02]  /*86d0*/  UMOV UR8, UR39 ;  /* 0x0000002700087c82 */ /* 0x000fc40008000000 */
[----:B------:R-:W-:-:S04]  /*86e0*/  ULOP3.LUT UR5, UR40, 0x2000000, URZ, 0xfc, !UPT ;  /* 0x0200000028057892 */ /* 0x000fc8000f8efc3f */
[----:B------:R-:W-:-:S07]  /*86f0*/  UIMAD UR5, UR38, 0x600, UR5 ;  /* 0x00000600260578a4 */ /* 0x000fce000f8e0205 */
[----:B------:R-:W-:Y:S02]  /*8700*/  UMOV UR10, UR5 ;  /* 0x00000005000a7c82 */ /* 0x000fe40008000000 */
[----:B------:R-:W-:Y:S01]  /*8710*/  HGMMA.64x96x16.F32 R88, gdesc[UR8].tnspB, R88, gsb0 ;  /* 0x41600000085879f0 */ /* 0x000fe20008000858 */
[----:B------:R-:W-:Y:S01]  /*8720*/  UIADD3 UR8, UR39, 0x2, URZ ;  /* 0x0000000227087890 */ /* 0x000fe2000fffe03f */
[----:B0-----:R-:W-:Y:S01]  /*8730*/  FADD.FTZ R7, R7, R4 ;  /* 0x0000000407077221 */ /* 0x001fe20000010000 */
[----:B------:R-:W-:Y:S01]  /*8740*/  UIADD3 UR10, UR5, 0x40, URZ ;  /* 0x00000040050a7890 */ /* 0x000fe2000fffe03f */
[----:B------:R-:W-:Y:S01]  /*8750*/  IMAD.MOV.U32 R4, RZ, RZ, RZ ;  /* 0x000000ffff047224 */ /* 0x000fe200078e00ff */
[----:B------:R-:W-:Y:S01]  /*8760*/  UMOV UR9, 0x40000040 ;  /* 0x4000004000097882 */ /* 0x000fe20000000000 */
[----:B------:R-:W-:Y:S01]  /*8770*/  UMOV UR11, 0x80000020 ;  /* 0x80000020000b7882 */ /* 0x000fe20000000000 */
[----:B-1----:R-:W-:Y:S01]  /*8780*/  FADD.FTZ R9, R8, R3 ;  /* 0x0000000308097221 */ /* 0x002fe20000010000 */
[----:B------:R-:W-:Y:S01]  /*8790*/  IMAD.MOV.U32 R3, RZ, RZ, -0x800000 ;  /* 0xff800000ff037424 */ /* 0x000fe200078e00ff */
[----:B------:R-:W0:Y:S04]  /*87a0*/  SHFL.BFLY PT, R8, R7, 0x1, 0x1f ;  /* 0x0c201f0007087f89 */ /* 0x000e2800000e0000 */
[----:B------:R-:W1:Y:S01]  /*87b0*/  SHFL.BFLY PT, R10, R9, 0x1, 0x1f ;  /* 0x0c201f00090a7f89 */ /* 0x000e6200000e0000 */
[----:B0-----:R-:W-:Y:S01]  /*87c0*/  FADD.FTZ R12, R7, R8 ;  /* 0x00000008070c7221 */ /* 0x001fe20000010000 */
[----:B-1----:R-:W-:-:S04]  /*87d0*/  FADD.FTZ R13, R9, R10 ;  /* 0x0000000a090d7221 */ /* 0x002fc80000010000 */
[----:B------:R-:W-:Y:S01]  /*87e0*/  FSETP.NE.FTZ.AND P1, PT, R12, RZ, PT ;  /* 0x000000ff0c00720b */ /* 0x000fe20003f35000 */
[----:B------:R-:W-:Y:S01]  /*87f0*/  IMAD.MOV.U32 R10, RZ, RZ, RZ ;  /* 0x000000ffff0a7224 */ /* 0x000fe200078e00ff */
[----:B------:R-:W-:-:S11]  /*8800*/  FSETP.NE.FTZ.AND P2, PT, R13, RZ, PT ;  /* 0x000000ff0d00720b */ /* 0x000fd60003f55000 */
[----:B------:R-:W0:Y:S01]  /*8810*/  @P1 MUFU.LG2 R8, R12 ;  /* 0x0000000c00081308 */ /* 0x000e220000000c00 */
[C---:B------:R-:W-:Y:S01]  /*8820*/  @P1 FMUL.FTZ R7, R0.reuse, 0.69314718246459960938 ;  /* 0x3f31721800071820 */ /* 0x040fe20000410000 */
        /* <DEDUP_REMOVED lines=56> */
.L_x_2100:
        /* <DEDUP_REMOVED lines=58> */
.L_x_2064:
        /* <DEDUP_REMOVED lines=9> */
[----:B------:R-:W-:Y:S01]  /*8fe0*/  BAR.SYNC.DEFER_BLOCKING 0x1, 0x180 ;  /* 0x0046000000007b1d */ /* 0x000fe20000010000 */
[----:B------:R-:W-:Y:S02]  /*8ff0*/  F2FP.F16.F32.PACK_AB R6, R93, R6 ;  /* 0x000000065d06723e */ /* 0x000fe400000000ff */
[----:B------:R-:W-:-:S02]  /*9000*/  F2FP.F16.F32.PACK_AB R7, R7, R94 ;  /* 0x0000005e0707723e */ /* 0x000fc400000000ff */
[----:B------:R-:W-:Y:S02]  /*9010*/  F2FP.F16.F32.PACK_AB R14, R109, R14 ;  /* 0x0000000e6d0e723e */ /* 0x000fe400000000ff */
[----:B------:R-:W-:Y:S01]  /*9020*/  F2FP.F16.F32.PACK_AB R15, R15, R110 ;  /* 0x0000006e0f0f723e */ /* 0x000fe200000000ff */
[----:B------:R-:W-:Y:S01]  /*9030*/  UMOV UR4, UR40 ;  /* 0x0000002800047c82 */ /* 0x000fe20008000000 */
[----:B-1----:R-:W-:Y:S01]  /*9040*/  UMOV UR5, UR6 ;  /* 0x0000000600057c82 */ /* 0x002fe20008000000 */
[----:B------:R-:W-:Y:S02]  /*9050*/  IMAD.U32 R20, RZ, RZ, UR4 ;  /* 0x00000004ff147e24 */ /* 0x000fe4000f8e00ff */
        /* <DEDUP_REMOVED lines=10> */
[--C-:B------:R-:W-:Y:S01]  /*9100*/  IMAD.X R13, RZ, RZ, R5.reuse, P3 ;  /* 0x000000ffff0d7224 */ /* 0x100fe200018e0605 */
[----:B------:R-:W-:Y:S01]  /*9110*/  IADD3 R41, P0, R4, 0x6020, RZ ;  /* 0x0000602004297810 */ /* 0x000fe20007f1e0ff */
[--C-:B------:R-:W-:Y:S01]  /*9120*/  IMAD.X R9, RZ, RZ, R5.reuse, P2 ;  /* 0x000000ffff097224 */ /* 0x100fe200010e0605 */
[----:B------:R-:W-:Y:S01]  /*9130*/  LOP3.LUT R4, R25, R4, RZ, 0x3c, !PT ;  /* 0x0000000419047212 */ /* 0x000fe200078e3cff */
[--C-:B------:R-:W-:Y:S01]  /*9140*/  IMAD.X R25, RZ, RZ, R5.reuse, P1 ;  /* 0x000000ffff197224 */ /* 0x100fe200008e0605 */
[----:B------:R-:W-:Y:S01]  /*9150*/  LOP3.LUT R8, R33, 0x180, RZ, 0xc0, !PT ;  /* 0x0000018021087812 */ /* 0x000fe200078ec0ff */
[----:B------:R-:W-:Y:S01]  /*9160*/  IMAD.X R27, RZ, RZ, R5, P0 ;  /* 0x000000ffff1b7224 */ /* 0x000fe200000e0605 */
[----:B0-----:R-:W-:-:S02]  /*9170*/  MOV R28, R4 ;  /* 0x00000004001c7202 */ /* 0x001fc40000000f00 */
[----:B------:R-:W-:Y:S02]  /*9180*/  LOP3.LUT R12, R35, 0x180, RZ, 0xc0, !PT ;  /* 0x00000180230c7812 */ /* 0x000fe400078ec0ff */
[----:B------:R-:W-:Y:S02]  /*9190*/  F2FP.F16.F32.PACK_AB R4, R89, R0 ;  /* 0x000000005904723e */ /* 0x000fe400000000ff */
[----:B------:R-:W-:Y:S02]  /*91a0*/  LOP3.LUT R0, R37, 0x180, RZ, 0xc0, !PT ;  /* 0x0000018025007812 */ /* 0x000fe400078ec0ff */
[----:B------:R-:W-:Y:S02]  /*91b0*/  SHF.R.U64 R8, R8, 0x3, RZ ;  /* 0x0000000308087819 */ /* 0x000fe400000012ff */
[----:B------:R-:W-:Y:S02]  /*91c0*/  SHF.R.U64 R12, R12, 0x3, RZ ;  /* 0x000000030c0c7819 */ /* 0x000fe400000012ff */
[----:B------:R-:W-:-:S02]  /*91d0*/  SHF.R.U64 R0, R0, 0x3, RZ ;  /* 0x0000000300007819 */ /* 0x000fc400000012ff */
[----:B------:R-:W-:Y:S02]  /*91e0*/  LOP3.LUT R24, R39, 0x180, RZ, 0xc0, !PT ;  /* 0x0000018027187812 */ /* 0x000fe400078ec0ff */
[----:B------:R-:W-:Y:S02]  /*91f0*/  LOP3.LUT R26, R41, 0x180, RZ, 0xc0, !PT ;  /* 0x00000180291a7812 */ /* 0x000fe400078ec0ff */
[----:B------:R-:W-:Y:S02]  /*9200*/  LOP3.LUT R10, R8, R33, RZ, 0x3c, !PT ;  /* 0x00000021080a7212 */ /* 0x000fe400078e3cff */
[----:B------:R-:W-:Y:S02]  /*9210*/  LOP3.LUT R12, R12, R35, RZ, 0x3c, !PT ;  /* 0x000000230c0c7212 */ /* 0x000fe400078e3cff */
[----:B------:R-:W-:Y:S01]  /*9220*/  LOP3.LUT R8, R0, R37, RZ, 0x3c, !PT ;  /* 0x0000002500087212 */ /* 0x000fe200078e3cff */
[----:B------:R-:W0:Y:S01]  /*9230*/  LDC.64 R34, c[0x0][0xc00] ;  /* 0x00030000ff227b82 */ /* 0x000e220000000a00 */
[----:B------:R-:W-:-:S02]  /*9240*/  SHF.R.U64 R24, R24, 0x3, RZ ;  /* 0x0000000318187819 */ /* 0x000fc400000012ff */
[----:B------:R-:W-:Y:S02]  /*9250*/  SHF.R.U64 R26, R26, 0x3, RZ ;  /* 0x000000031a1a7819 */ /* 0x000fe400000012ff */
[----:B------:R-:W-:Y:S02]  /*9260*/  F2FP.F16.F32.PACK_AB R5, R91, R90 ;  /* 0x0000005a5b05723e */ /* 0x000fe400000000ff */
[----:B------:R-:W-:Y:S02]  /*9270*/  MOV R33, R10 ;  /* 0x0000000a00217202 */ /* 0x000fe40000000f00 */
[----:B------:R-:W-:Y:S01]  /*9280*/  MOV R37, R8 ;  /* 0x0000000800257202 */ /* 0x000fe20000000f00 */
[----:B------:R1:W-:Y:S01]  /*9290*/  STSM.16.M88.4 [R28], R4 ;  /* 0x000000041c007844 */ /* 0x0003e20000000200 */
[----:B------:R-:W-:Y:S01]  /*92a0*/  LOP3.LUT R24, R24, R39, RZ, 0x3c, !PT ;  /* 0x0000002718187212 */ /* 0x000fe200078e3cff */
[----:B------:R-:W-:Y:S01]  /*92b0*/  IMAD.SHL.U32 R39, R141, 0x4, RZ ;  /* 0x000000048d277824 */ /* 0x000fe200078e00ff */
[----:B------:R-:W-:-:S02]  /*92c0*/  LOP3.LUT R26, R26, R41, RZ, 0x3c, !PT ;  /* 0x000000291a1a7212 */ /* 0x000fc400078e3cff */
[----:B------:R-:W-:Y:S02]  /*92d0*/  F2FP.F16.F32.PACK_AB R8, R97, R96 ;  /* 0x000000606108723e */ /* 0x000fe400000000ff */
[----:B------:R-:W-:Y:S02]  /*92e0*/  F2FP.F16.F32.PACK_AB R9, R99, R98 ;  /* 0x000000626309723e */ /* 0x000fe400000000ff */
[----:B------:R-:W-:Y:S02]  /*92f0*/  F2FP.F16.F32.PACK_AB R10, R101, R100 ;  /* 0x00000064650a723e */ /* 0x000fe400000000ff */
[----:B------:R-:W-:Y:S02]  /*9300*/  F2FP.F16.F32.PACK_AB R11, R103, R102 ;  /* 0x00000066670b723e */ /* 0x000fe400000000ff */
[----:B------:R-:W-:Y:S02]  /*9310*/  MOV R0, R12 ;  /* 0x0000000c00007202 */ /* 0x000fe40000000f00 */
[----:B------:R-:W-:Y:S01]  /*9320*/  F2FP.F16.F32.PACK_AB R12, R105, R104 ;  /* 0x00000068690c723e */ /* 0x000fe200000000ff */
[----:B------:R2:W-:Y:S01]  /*9330*/  STSM.16.M88.4 [R33], R8 ;  /* 0x0000000821007844 */ /* 0x0005e20000000200 */
[----:B------:R-:W-:-:S02]  /*9340*/  F2FP.F16.F32.PACK_AB R13, R107, R106 ;  /* 0x0000006a6b0d723e */ /* 0x000fc400000000ff */
[----:B------:R-:W-:Y:S02]  /*9350*/  MOV R36, R24 ;  /* 0x0000001800247202 */ /* 0x000fe40000000f00 */
[----:B-1----:R-:W-:Y:S01]  /*9360*/  MOV R28, R26 ;  /* 0x0000001a001c7202 */ /* 0x002fe20000000f00 */
[----:B------:R1:W-:Y:S01]  /*9370*/  STSM.16.M88.4 [R0], R12 ;  /* 0x0000000c00007844 */ /* 0x0003e20000000200 */
[----:B------:R-:W-:Y:S02]  /*9380*/  F2FP.F16.F32.PACK_AB R4, R113, R112 ;  /* 0x000000707104723e */ /* 0x000fe400000000ff */
[----:B------:R-:W-:Y:S02]  /*9390*/  F2FP.F16.F32.PACK_AB R5, R115, R114 ;  /* 0x000000727305723e */ /* 0x000fe400000000ff */
[----:B------:R-:W-:Y:S02]  /*93a0*/  F2FP.F16.F32.PACK_AB R6, R117, R116 ;  /* 0x000000747506723e */ /* 0x000fe400000000ff */
[----:B------:R-:W-:-:S02]  /*93b0*/  F2FP.F16.F32.PACK_AB R7, R119, R118 ;  /* 0x000000767707723e */ /* 0x000fc400000000ff */
[----:B------:R-:W-:Y:S01]  /*93c0*/  F2FP.F16.F32.PACK_AB R24, R121, R120 ;  /* 0x000000787918723e */ /* 0x000fe200000000ff */
[----:B--2---:R-:W-:Y:S01]  /*93d0*/  IMAD.MOV.U32 R33, RZ, RZ, RZ ;  /* 0x000000ffff217224 */ /* 0x004fe200078e00ff */
[----:B------:R-:W-:Y:S01]  /*93e0*/  F2FP.F16.F32.PACK_AB R25, R123, R122 ;  /* 0x0000007a7b19723e */ /* 0x000fe200000000ff */
[----:B------:R2:W-:Y:S01]  /*93f0*/  STSM.16.M88.4 [R37], R4 ;  /* 0x0000000425007844 */ /* 0x0005e20000000200 */
[----:B------:R-:W-:Y:S02]  /*9400*/  F2FP.F16.F32.PACK_AB R26, R125, R124 ;  /* 0x0000007c7d1a723e */ /* 0x000fe400000000ff */
[----:B------:R-:W-:Y:S01]  /*9410*/  F2FP.F16.F32.PACK_AB R27, R127, R126 ;  /* 0x0000007e7f1b723e */ /* 0x000fe200000000ff */
[----:B-1----:R-:W1:Y:S01]  /*9420*/  LDC R0, c[0x0][0xbe8] ;  /* 0x0002fa00ff007b82 */ /* 0x002e620000000800 */
[----:B------:R-:W-:Y:S02]  /*9430*/  F2FP.F16.F32.PACK_AB R8, R129, R128 ;  /* 0x000000808108723e */ /* 0x000fe400000000ff */
[----:B------:R-:W-:Y:S01]  /*9440*/  F2FP.F16.F32.PACK_AB R9, R131, R130 ;  /* 0x000000828309723e */ /* 0x000fe200000000ff */
[----:B------:R3:W-:Y:S01]  /*9450*/  STSM.16.M88.4 [R36], R24 ;  /* 0x0000001824007844 */ /* 0x0007e20000000200 */
[----:B------:R-:W-:-:S02]  /*9460*/  F2FP.F16.F32.PACK_AB R10, R133, R132 ;  /* 0x00000084850a723e */ /* 0x000fc400000000ff */
[----:B------:R-:W-:Y:S02]  /*9470*/  F2FP.F16.F32.PACK_AB R11, R135, R134 ;  /* 0x00000086870b723e */ /* 0x000fe400000000ff */
[----:B------:R-:W-:Y:S02]  /*9480*/  ISETP.NE.U32.AND P2, PT, RZ, UR4, PT ;  /* 0x00000004ff007c0c */ /* 0x000fe4000bf45070 */
[----:B0-----:R-:W-:Y:S01]  /*9490*/  ISETP.NE.U32.AND P0, PT, R34, RZ, PT ;  /* 0x000000ff2200720c */ /* 0x001fe20003f05070 */
[----:B------:R3:W-:Y:S01]  /*94a0*/  STSM.16.M88.4 [R28], R8 ;  /* 0x000000081c007844 */ /* 0x0007e20000000200 */
[----:B------:R-:W-:Y:S01]  /*94b0*/  BAR.SYNC.DEFER_BLOCKING 0x1, 0x180 ;  /* 0x0046000000007b1d */ /* 0x000fe20000010000 */
[----:B------:R-:W-:Y:S02]  /*94c0*/  ISETP.NE.AND.EX P2, PT, RZ, UR5, PT, P2 ;  /* 0x00000005ff007c0c */ /* 0x000fe4000bf45320 */
[----:B------:R-:W-:Y:S02]  /*94d0*/  ISETP.NE.AND.EX P0, PT, R35, RZ, PT, P0 ;  /* 0x000000ff2300720c */ /* 0x000fe40003f05300 */
[----:B------:R-:W-:-:S02]  /*94e0*/  SHF.L.U64.HI R12, R141, 0x2, R145 ;  /* 0x000000028d0c7819 */ /* 0x000fc40000010291 */
[----:B------:R-:W-:-:S05]  /*94f0*/  IADD3 R34, P1, R39, R34, RZ ;  /* 0x0000002227227210 */ /* 0x000fca0007f3e0ff */
[C---:B------:R-:W-:Y:S02]  /*9500*/  IMAD.X R35, R12.reuse, 0x1, R35, P1 ;  /* 0x000000010c237824 */ /* 0x040fe400008e0623 */
[----:B--2---:R-:W-:Y:S01]  /*9510*/  @P2 IADD3 R4, P3, R39, UR4, RZ ;  /* 0x0000000427042c10 */ /* 0x004fe2000ff7e0ff */
[----:B------:R-:W-:Y:S02]  /*9520*/  ULDC UR4, c[0x0][0xa88] ;  /* 0x0002a20000047ab9 */ /* 0x000fe40000000800 */
[----:B------:R-:W-:Y:S01]  /*9530*/  IMAD.U32 R7, RZ, RZ, UR4 ;  /* 0x00000004ff077e24 */ /* 0x000fe2000f8e00ff */
[----:B------:R-:W-:Y:S01]  /*9540*/  @P2 IADD3.X R5, R12, UR5, RZ, P3, !PT ;  /* 0x000000050c052c10 */ /* 0x000fe20009ffe4ff */
[----:B------:R3:W5:Y:S01]  /*9550*/  @P0 LDG.E R33, desc[UR36][R34.64] ;  /* 0x0000002422210981 */ /* 0x000762000c1e1900 */
[----:B-1----:R-:W-:Y:S01]  /*9560*/  ISETP.NE.AND P1, PT, R0, 0x1, PT ;  /* 0x000000010000780c */ /* 0x002fe20003f25270 */
[----:B------:R-:W-:Y:S02]  /*9570*/  IMAD.IADD R15, R140, 0x1, R136 ;  /* 0x000000018c0f7824 */ /* 0x000fe400078e0288 */
[----:B------:R3:W5:Y:S10]  /*9580*/  @P2 LDG.E R7, desc[UR36][R4.64] ;  /* 0x0000002404072981 */ /* 0x000774000c1e1900 */
[----:B------:R-:W0:Y:S08]  /*9590*/  @P1 LDC R6, c[0x0][0xbec] ;  /* 0x0002fb00ff061b82 */ /* 0x000e300000000800 */
[----:B------:R-:W1:Y:S01]  /*95a0*/  @P1 LDC R13, c[0x0][0xbf0] ;  /* 0x0002fc00ff0d1b82 */ /* 0x000e620000000800 */
[----:B---3--:R-:W-:Y:S05]  /*95b0*/  @P2 BRA `(.L_x_2103) ;  /* 0x0000000000102947 */ /* 0x008fea0003800000 */
[----:B------:R-:W-:Y:S05]  /*95c0*/  @!P0 BRA `(.L_x_2103) ;  /* 0x00000000000c8947 */ /* 0x000fea0003800000 */
[----:B------:R-:W2:Y:S04]  /*95d0*/  LDG.E R4, desc[UR36][R34.64] ;  /* 0x0000002422047981 */ /* 0x000ea8000c1e1900 */
[----:B-----5:R-:W2:Y:S02]  /*95e0*/  LDG.E R7, desc[UR36][R34.64+0x4] ;  /* 0x0000042422077981 */ /* 0x020ea4000c1e1900 */
[----:B--2---:R-:W-:-:S07]  /*95f0*/  IMAD.IADD R7, R7, 0x1, -R4 ;  /* 0x0000000107077824 */ /* 0x004fce00078e0a04 */
.L_x_2103:
[----:B------:R-:W-:Y:S01]  /*9600*/  SHF.R.S32.HI R48, RZ, 0x1f, R143 ;  /* 0x0000001fff307819 */ /* 0x000fe2000001148f */
[----:B0-----:R-:W-:Y:S01]  /*9610*/  @P1 IMAD.HI.U32 R4, R15, R6, RZ ;  /* 0x000000060f041227 */ /* 0x001fe200078e00ff */
[----:B------:R-:W-:Y:S01]  /*9620*/  ULDC.64 UR4, c[0x0][0xb90] ;  /* 0x0002e40000047ab9 */ /* 0x000fe20000000a00 */
[--C-:B-----5:R-:W-:Y:S01]  /*9630*/  SHF.R.S32.HI R35, RZ, 0x1f, R33.reuse ;  /* 0x0000001fff237819 */ /* 0x120fe20000011421 */
[----:B------:R-:W0:Y:S01]  /*9640*/  @P1 LDC R51, c[0x0][0xbec] ;  /* 0x0002fb00ff331b82 */ /* 0x000e220000000800 */
[----:B------:R-:W-:Y:S01]  /*9650*/  IMAD R6, R48, UR4, RZ ;  /* 0x0000000430067c24 */ /* 0x000fe2000f8e02ff */
[----:B------:R-:W-:Y:S01]  /*9660*/  SEL R145, R145, RZ, !P0 ;  /* 0x000000ff91917207 */ /* 0x000fe20004000000 */
[----:B------:R-:W-:Y:S01]  /*9670*/  IMAD.MOV.U32 R34, RZ, RZ, R33 ;  /* 0x000000ffff227224 */ /* 0x000fe200078e0021 */
[----:B------:R-:W-:Y:S01]  /*9680*/  SEL R141, R141, RZ, !P0 ;  /* 0x000000ff8d8d7207 */ /* 0x000fe20004000000 */
[----:B------:R-:W-:Y:S01]  /*9690*/  IMAD.MOV.U32 R9, RZ, RZ, R15 ;  /* 0x000000ffff097224 */ /* 0x000fe200078e000f */
[----:B-1----:R-:W-:Y:S01]  /*96a0*/  @P1 SHF.R.U32.HI R9, RZ, R13, R4 ;  /* 0x0000000dff091219 */ /* 0x002fe20000011604 */
[----:B------:R-:W-:Y:S01]  /*96b0*/  IMAD R11, R148, 0x20, R142 ;  /* 0x00000020940b7824 */ /* 0x000fe200078e028e */
[----:B------:R-:W-:Y:S01]  /*96c0*/  ULDC.64 UR6, c[0x0][0xa80] ;  /* 0x0002a00000067ab9 */ /* 0x000fe20000000a00 */
[----:B------:R-:W-:-:S02]  /*96d0*/  IMAD R13, R143, UR5, R6 ;  /* 0x000000058f0d7c24 */ /* 0x000fc4000f8e0206 */
        /* <DEDUP_REMOVED lines=8> */
[C---:B------:R-:W-:Y:S01]  /*9760*/  IADD3 R15, P2, R20.reuse, 0x1800, RZ ;  /* 0x00001800140f7810 */ /* 0x040fe20007f5e0ff */
[----:B------:R-:W-:Y:S01]  /*9770*/  IMAD R6, R145, UR4, RZ ;  /* 0x0000000491067c24 */ /* 0x000fe2000f8e02ff */
[----:B------:R-:W-:Y:S01]  /*9780*/  IADD3 R37, P4, R20, 0x6000, RZ ;  /* 0x0000600014257810 */ /* 0x000fe20007f9e0ff */
[----:B------:R-:W-:Y:S01]  /*9790*/  IMAD.WIDE.U32 R4, R141, UR4, R4 ;  /* 0x000000048d047c25 */ /* 0x000fe2000f8e0004 */
[----:B------:R-:W-:Y:S02]  /*97a0*/  LOP3.LUT R8, R15, 0x180, RZ, 0xc0, !PT ;  /* 0x000001800f087812 */ /* 0x000fe400078ec0ff */
[----:B------:R-:W-:Y:S01]  /*97b0*/  LOP3.LUT R24, R25, 0x180, RZ, 0xc0, !PT ;  /* 0x0000018019187812 */ /* 0x000fe200078ec0ff */
[----:B------:R-:W-:Y:S01]  /*97c0*/  IMAD R10, R141, UR5, R6 ;  /* 0x000000058d0a7c24 */ /* 0x000fe2000f8e0206 */
[----:B------:R-:W-:Y:S01]  /*97d0*/  SHF.R.S32.HI R6, RZ, 0x1f, R11 ;  /* 0x0000001fff067819 */ /* 0x000fe2000001140b */
[----:B------:R-:W-:Y:S01]  /*97e0*/  ULDC.64 UR4, c[0x0][0xb88] ;  /* 0x0002e20000047ab9 */ /* 0x000fe20000000a00 */
[----:B------:R-:W-:Y:S01]  /*97f0*/  IADD3 R4, P0, R9, R4, RZ ;  /* 0x0000000409047210 */ /* 0x000fe20007f1e0ff */
[----:B------:R-:W-:Y:S01]  /*9800*/  IMAD.IADD R14, R152, 0x1, R136 ;  /* 0x00000001980e7824 */ /* 0x000fe200078e0288 */
[----:B------:R-:W-:Y:S01]  /*9810*/  SHF.R.U64 R8, R8, 0x3, RZ ;  /* 0x0000000308087819 */ /* 0x000fe200000012ff */
[----:B------:R-:W-:Y:S01]  /*9820*/  IMAD R12, R6, UR4, RZ ;  /* 0x00000004060c7c24 */ /* 0x000fe2000f8e02ff */
[----:B------:R-:W-:Y:S01]  /*9830*/  IADD3.X R5, R13, R5, R10, P0, !PT ;  /* 0x000000050d057210 */ /* 0x000fe200007fe40a */
[----:B------:R-:W-:Y:S01]  /*9840*/  IMAD R49, R7, R0, RZ ;  /* 0x0000000007317224 */ /* 0x000fe200078e02ff */
[----:B------:R-:W-:Y:S01]  /*9850*/  LOP3.LUT R6, R8, R15, RZ, 0x3c, !PT ;  /* 0x0000000f08067212 */ /* 0x000fe200078e3cff */
[C---:B------:R-:W-:Y:S01]  /*9860*/  IMAD R9, R11.reuse, UR5, R12 ;  /* 0x000000050b097c24 */ /* 0x040fe2000f8e020c */
[----:B------:R-:W-:Y:S01]  /*9870*/  IADD3 R13, P5, R20, 0x4800, RZ ;  /* 0x00004800140d7810 */ /* 0x000fe20007fbe0ff */
[----:B------:R-:W-:Y:S01]  /*9880*/  IMAD.WIDE.U32 R4, R11, UR4, R4 ;  /* 0x000000040b047c25 */ /* 0x000fe2000f8e0004 */
[----:B------:R-:W-:Y:S01]  /*9890*/  ULDC.64 UR4, c[0x0][0xb50] ;  /* 0x0002d40000047ab9 */ /* 0x000fe20000000a00 */
[----:B------:R-:W-:-:S02]  /*98a0*/  LOP3.LUT R36, R37, 0x180, RZ, 0xc0, !PT ;  /* 0x0000018025247812 */ /* 0x000fc400078ec0ff */
[----:B------:R-:W-:Y:S01]  /*98b0*/  IMAD.IADD R5, R5, 0x1, R9 ;  /* 0x0000000105057824 */ /* 0x000fe200078e0209 */
[----:B------:R-:W-:Y:S01]  /*98c0*/  LEA R8, P0, R4, UR4, 0x2 ;  /* 0x0000000404087c11 */ /* 0x000fe2000f8010ff */
[----:B------:R-:W-:Y:S01]  /*98d0*/  IMAD.X R7, RZ, RZ, R21, P2 ;  /* 0x000000ffff077224 */ /* 0x000fe200010e0615 */
[----:B------:R-:W-:Y:S02]  /*98e0*/  LOP3.LUT R9, R20, 0x180, RZ, 0xc0, !PT ;  /* 0x0000018014097812 */ /* 0x000fe400078ec0ff */
[----:B------:R-:W-:Y:S01]  /*98f0*/  LEA.HI.X R10, R4, UR5, R5, 0x2, P0 ;  /* 0x00000005040a7c11 */ /* 0x000fe200080f1405 */
[----:B------:R-:W-:Y:S01]  /*9900*/  SHFL.IDX PT, R44, R8, RZ, 0x1c1f ;  /* 0x001c1fff082c7589 */ /* 0x000fe200000e0000 */
[----:B------:R-:W-:Y:S01]  /*9910*/  LOP3.LUT P0, RZ, R150, 0x3, RZ, 0xc0, !PT ;  /* 0x0000000396ff7812 */ /* 0x000fe2000780c0ff */
[C---:B------:R-:W-:Y:S01]  /*9920*/  VIADD R4, R14.reuse, 0x8 ;  /* 0x000000080e047836 */ /* 0x040fe20000000000 */
[----:B------:R-:W-:Y:S01]  /*9930*/  ULDC.64 UR4, c[0x0][0xaa0] ;  /* 0x0002a80000047ab9 */ /* 0x000fe20000000a00 */
[----:B------:R-:W1:Y:S01]  /*9940*/  SHFL.IDX PT, R45, R10, RZ, 0x1c1f ;  /* 0x001c1fff0a2d7589 */ /* 0x000e6200000e0000 */
[----:B------:R-:W-:-:S02]  /*9950*/  ISETP.GE.OR P2, PT, R14, R49, P0 ;  /* 0x000000310e00720c */ /* 0x000fc40000746670 */
[----:B------:R-:W-:Y:S01]  /*9960*/  ISETP.GE.OR P0, PT, R4, R49, P0 ;  /* 0x000000310400720c */ /* 0x000fe20000706670 */
[----:B------:R-:W-:Y:S01]  /*9970*/  SHFL.IDX PT, R46, R8, 0x1, 0x1c1f ;  /* 0x003c1f00082e7f89 */ /* 0x000fe200000e0000 */
[----:B------:R-:W-:Y:S02]  /*9980*/  LOP3.LUT R12, R13, 0x180, RZ, 0xc0, !PT ;  /* 0x000001800d0c7812 */ /* 0x000fe400078ec0ff */
[----:B------:R-:W-:Y:S01]  /*9990*/  SHF.R.U64 R9, R9, 0x3, RZ ;  /* 0x0000000309097819 */ /* 0x000fe200000012ff */
[----:B------:R-:W2:Y:S01]  /*99a0*/  SHFL.IDX PT, R47, R10, 0x1, 0x1c1f ;  /* 0x003c1f000a2f7f89 */ /* 0x000ea200000e0000 */
[----:B------:R-:W-:Y:S01]  /*99b0*/  IMAD R28, R35, UR4, RZ ;  /* 0x00000004231c7c24 */ /* 0x000fe2000f8e02ff */
[----:B------:R-:W-:Y:S02]  /*99c0*/  IADD3 R5, P3, R20, 0x7800, RZ ;  /* 0x0000780014057810 */ /* 0x000fe40007f7e0ff */
[----:B------:R-:W-:Y:S01]  /*99d0*/  SHF.R.U64 R24, R24, 0x3, RZ ;  /* 0x0000000318187819 */ /* 0x000fe200000012ff */
[----:B------:R-:W-:Y:S01]  /*99e0*/  IMAD R35, R33, UR5, R28 ;  /* 0x0000000521237c24 */ /* 0x000fe2000f8e021c */
[----:B------:R-:W-:Y:S01]  /*99f0*/  SHF.R.U64 R12, R12, 0x3, RZ ;  /* 0x000000030c0c7819 */ /* 0x000fe200000012ff */
[----:B------:R-:W-:Y:S01]  /*9a00*/  IMAD.X R41, RZ, RZ, R21, P3 ;  /* 0x000000ffff297224 */ /* 0x000fe200018e0615 */
[----:B------:R-:W-:-:S02]  /*9a10*/  SHF.R.U64 R36, R36, 0x3, RZ ;  /* 0x0000000324247819 */ /* 0x000fc400000012ff */
[----:B------:R-:W-:Y:S02]  /*9a20*/  LOP3.LUT R20, R9, R20, RZ, 0x3c, !PT ;  /* 0x0000001409147212 */ /* 0x000fe400078e3cff */
[----:B------:R-:W-:Y:S01]  /*9a30*/  LOP3.LUT R24, R24, R25, RZ, 0x3c, !PT ;  /* 0x0000001918187212 */ /* 0x000fe200078e3cff */
[--C-:B------:R-:W-:Y:S01]  /*9a40*/  IMAD.X R25, RZ, RZ, R21.reuse, P6 ;  /* 0x000000ffff197224 */ /* 0x100fe200030e0615 */
[----:B------:R-:W-:Y:S01]  /*9a50*/  LOP3.LUT R12, R12, R13, RZ, 0x3c, !PT ;  /* 0x0000000d0c0c7212 */ /* 0x000fe200078e3cff */
[--C-:B------:R-:W-:Y:S01]  /*9a60*/  IMAD.X R13, RZ, RZ, R21.reuse, P5 ;  /* 0x000000ffff0d7224 */ /* 0x100fe200028e0615 */
[----:B-1----:R1:W-:Y:S01]  /*9a70*/  @!P2 ST.E desc[UR36][R44.64], R3 ;  /* 0x000000032c00a985 */ /* 0x0023e2000c101924 */
[----:B------:R-:W-:Y:S01]  /*9a80*/  LOP3.LUT R36, R36, R37, RZ, 0x3c, !PT ;  /* 0x0000002524247212 */ /* 0x000fe200078e3cff */
[----:B------:R-:W-:Y:S01]  /*9a90*/  IMAD.X R37, RZ, RZ, R21, P4 ;  /* 0x000000ffff257224 */ /* 0x000fe200020e0615 */
[----:B------:R-:W-:-:S04]  /*9aa0*/  LOP3.LUT R4, R5, 0x180, RZ, 0xc0, !PT ;  /* 0x0000018005047812 */ /* 0x000fc800078ec0ff */
[----:B------:R-:W-:Y:S01]  /*9ab0*/  SHF.R.U64 R4, R4, 0x3, RZ ;  /* 0x0000000304047819 */ /* 0x000fe200000012ff */
[----:B--2---:R2:W-:Y:S03]  /*9ac0*/  @!P0 ST.E desc[UR36][R46.64], R32 ;  /* 0x000000202e008985 */ /* 0x0045e6000c101924 */
[----:B------:R-:W-:Y:S01]  /*9ad0*/  LOP3.LUT R40, R4, R5, RZ, 0x3c, !PT ;  /* 0x0000000504287212 */ /* 0x000fe200078e3cff */
[----:B-1----:R-:W1:Y:S01]  /*9ae0*/  @P1 LDC R45, c[0x0][0xbf0] ;  /* 0x0002fc00ff2d1b82 */ /* 0x002e620000000800 */
[----:B------:R-:W-:Y:S01]  /*9af0*/  IMAD R3, R147, 0x60, R148 ;  /* 0x0000006093037824 */ /* 0x000fe200078e0294 */
[----:B------:R3:W5:Y:S01]  /*9b00*/  LD.E.128 R8, desc[UR36][R20.64] ;  /* 0x0000002414087980 */ /* 0x000762000c101d00 */
[----:B--2---:R-:W-:Y:S01]  /*9b10*/  IMAD.WIDE.U32 R32, R33, UR4, RZ ;  /* 0x0000000421207c25 */ /* 0x004fe2000f8e00ff */
[----:B------:R-:W-:Y:S02]  /*9b20*/  ULDC.64 UR4, c[0x0][0xae8] ;  /* 0x0002ba0000047ab9 */ /* 0x000fe40000000a00 */
[----:B------:R-:W5:Y:S01]  /*9b30*/  LD.E.128 R4, desc[UR36][R6.64] ;  /* 0x0000002406047980 */ /* 0x000f62000c101d00 */
[----:B---3--:R-:W-:-:S02]  /*9b40*/  IMAD.IADD R21, R33, 0x1, R35 ;  /* 0x0000000121157824 */ /* 0x008fc400078e0223 */
[----:B------:R-:W-:Y:S01]  /*9b50*/  IMAD R28, R48, UR4, RZ ;  /* 0x00000004301c7c24 */ /* 0x000fe2000f8e02ff */
[----:B------:R-:W5:Y:S01]  /*9b60*/  LD.E.128 R24, desc[UR36][R24.64] ;  /* 0x0000002418187980 */ /* 0x000f62000c101d00 */
[----:B------:R-:W-:Y:S02]  /*9b70*/  IMAD.MOV.U32 R20, RZ, RZ, R32 ;  /* 0x000000ffff147224 */ /* 0x000fe400078e0020 */
[----:B------:R-:W-:Y:S01]  /*9b80*/  IMAD.IADD R34, R136, 0x1, R3 ;  /* 0x0000000188227824 */ /* 0x000fe200078e0203 */
[----:B------:R-:W5:Y:S01]  /*9b90*/  LD.E.128 R12, desc[UR36][R12.64] ;  /* 0x000000240c0c7980 */ /* 0x000f62000c101d00 */
[C---:B------:R-:W-:Y:S02]  /*9ba0*/  IMAD R3, R143.reuse, UR5, R28 ;  /* 0x000000058f037c24 */ /* 0x040fe4000f8e021c */
[----:B------:R-:W-:Y:S01]  /*9bb0*/  IMAD.WIDE.U32 R20, R143, UR4, R20 ;  /* 0x000000048f147c25 */ /* 0x000fe2000f8e0014 */
[----:B------:R-:W-:Y:S01]  /*9bc0*/  ULDC.64 UR4, c[0x0][0xaf0] ;  /* 0x0002bc0000047ab9 */ /* 0x000fe20000000a00 */
[----:B------:R-:W5:Y:S02]  /*9bd0*/  LD.E.128 R36, desc[UR36][R36.64] ;  /* 0x0000002424247980 */ /* 0x000f64000c101d00 */
[----:B0-----:R-:W-:-:S02]  /*9be0*/  @P1 IMAD.HI.U32 R28, R34, R51, RZ ;  /* 0x00000033221c1227 */ /* 0x001fc400078e00ff */
[----:B------:R-:W5:Y:S01]  /*9bf0*/  LD.E.128 R40, desc[UR36][R40.64] ;  /* 0x0000002428287980 */ /* 0x000f62000c101d00 */
[----:B------:R-:W-:Y:S01]  /*9c00*/  BSSY B1, `(.L_x_2104) ;  /* 0x0000032000017945 */ /* 0x000fe20003800000 */
[----:B------:R-:W-:Y:S02]  /*9c10*/  IMAD.IADD R21, R21, 0x1, R3 ;  /* 0x0000000115157824 */ /* 0x000fe400078e0203 */
[----:B------:R-:W-:Y:S01]  /*9c20*/  IMAD.MOV.U32 R3, RZ, RZ, R34 ;  /* 0x000000ffff037224 */ /* 0x000fe200078e0022 */
[----:B-1----:R-:W-:Y:S01]  /*9c30*/  @P1 SHF.R.U32.HI R3, RZ, R45, R28 ;  /* 0x0000002dff031219 */ /* 0x002fe2000001161c */
        /* <DEDUP_REMOVED lines=18> */
[----:B------:R-:W-:Y:S02]  /*9d60*/  ULDC.64 UR4, c[0x0][0xad8] ;  /* 0x0002b60000047ab9 */ /* 0x000fe40000000a00 */
[----:B------:R-:W-:Y:S02]  /*9d70*/  IMAD R0, R0, UR4, RZ ;  /* 0x0000000400007c24 */ /* 0x000fe4000f8e02ff */
[----:B------:R-:W-:Y:S02]  /*9d80*/  IMAD.IADD R21, R21, 0x1, R35 ;  /* 0x0000000115157824 */ /* 0x000fe400078e0223 */
[C---:B------:R-:W-:Y:S02]  /*9d90*/  IMAD R3, R33.reuse, UR5, R0 ;  /* 0x0000000521037c24 */ /* 0x040fe4000f8e0200 */
[----:B------:R-:W-:Y:S02]  /*9da0*/  IMAD.IADD R0, R148, 0x1, R136 ;  /* 0x0000000194007824 */ /* 0x000fe400078e0288 */
[----:B------:R-:W-:Y:S01]  /*9db0*/  IMAD.WIDE.U32 R20, R33, UR4, R20 ;  /* 0x0000000421147c25 */ /* 0x000fe2000f8e0014 */
[----:B------:R-:W-:-:S02]  /*9dc0*/  UIADD3 UR4, UR40, 0x2d820, URZ ;  /* 0x0002d82028047890 */ /* 0x000fc4000fffe03f */
[----:B------:R-:W-:Y:S01]  /*9dd0*/  ISETP.GE.AND P0, PT, R0, R49, PT ;  /* 0x000000310000720c */ /* 0x000fe20003f06270 */
[----:B------:R-:W-:Y:S01]  /*9de0*/  IMAD.IADD R3, R21, 0x1, R3 ;  /* 0x0000000115037824 */ /* 0x000fe200078e0203 */
[----:B------:R-:W-:Y:S01]  /*9df0*/  LEA R28, P1, R20, UR6, 0x1 ;  /* 0x00000006141c7c11 */ /* 0x000fe2000f8208ff */
[----:B------:R-:W-:-:S03]  /*9e00*/  UPRMT UR4, URZ, 0x654, UR4 ;  /* 0x000006543f047896 */ /* 0x000fc60008000004 */
[----:B------:R-:W-:Y:S01]  /*9e10*/  LEA.HI.X R3, R20, UR7, R3, 0x1, P1 ;  /* 0x0000000714037c11 */ /* 0x000fe200088f0c03 */
[----:B0-----:R0:W1:Y:S04]  /*9e20*/  SHFL.IDX PT, R32, R28, RZ, 0x1c1f ;  /* 0x001c1fff1c207589 */ /* 0x00106800000e0000 */
        /* <DEDUP_REMOVED lines=15> */
.L_x_2105:
[----:B------:R-:W-:Y:S05]  /*9f20*/  BSYNC B1 ;  /* 0x0000000000017941 */ /* 0x000fea0003800000 */
.L_x_2104:
        /* <DEDUP_REMOVED lines=19> */
.L_x_2102:
        /* <DEDUP_REMOVED lines=12> */
[----:B------:R-:W-:-:S05]  /*a120*/  IMAD.U32 R0, RZ, RZ, UR4 ;  /* 0x00000004ff007e24 */ /* 0x000fca000f8e00ff */
        /* <DEDUP_REMOVED lines=11> */
.L_x_2107:
        /* <DEDUP_REMOVED lines=8> */
[----:B---3--:R-:W-:Y:S01]  /*a260*/  IMAD R4, R0, R14, RZ ;  /* 0x0000000e00047224 */ /* 0x008fe200078e02ff */
[----:B--2---:R-:W-:-:S04]  /*a270*/  IADD3 R11, R136, -0x80, R5 ;  /* 0xffffff80880b7810 */ /* 0x004fc80007ffe005 */
        /* <DEDUP_REMOVED lines=19> */
[----:B------:R-:W-:Y:S02]  /*a3b0*/  IMAD.MOV R9, RZ, RZ, -R7 ;  /* 0x000000ffff097224 */ /* 0x000fe400078e0a07 */
[----:B------:R-:W-:Y:S01]  /*a3c0*/  IMAD R8, R141, UR5, R6 ;  /* 0x000000058d087c24 */ /* 0x000fe2000f8e0206 */
[----:B------:R-:W-:Y:S01]  /*a3d0*/  ULDC.64 UR4, c[0x0][0xb88] ;  /* 0x0002e20000047ab9 */ /* 0x000fe20000000a00 */
        /* <DEDUP_REMOVED lines=13> */
.L_x_2109:
[----:B------:R-:W-:Y:S05]  /*a4b0*/  BSYNC B1 ;  /* 0x0000000000017941 */ /* 0x000fea0003800000 */
.L_x_2108:
[----:B------:R-:W3:Y:S01]  /*a4c0*/  @P2 LDC R9, c[0x0][0xbf0] ;  /* 0x0002fc00ff092b82 */ /* 0x000ee20000000800 */
[----:B------:R-:W-:Y:S01]  /*a4d0*/  ULDC.64 UR4, c[0x0][0xaa0] ;  /* 0x0002a80000047ab9 */ /* 0x000fe20000000a00 */
[----:B------:R-:W-:Y:S01]  /*a4e0*/  BSSY B1, `(.L_x_2110) ;  /* 0x0000037000017945 */ /* 0x000fe20003800000 */
[----:B------:R-:W-:-:S04]  /*a4f0*/  IMAD R4, R10, UR4, RZ ;  /* 0x000000040a047c24 */ /* 0x000fc8000f8e02ff */
[C---:B--2---:R-:W-:Y:S02]  /*a500*/  IMAD R7, R3.reuse, UR5, R4 ;  /* 0x0000000503077c24 */ /* 0x044fe4000f8e0204 */
[----:B------:R-:W-:Y:S01]  /*a510*/  IMAD.WIDE.U32 R4, R3, UR4, RZ ;  /* 0x0000000403047c25 */ /* 0x000fe2000f8e00ff */
[----:B------:R-:W-:-:S03]  /*a520*/  ULDC.64 UR4, c[0x0][0xae8] ;  /* 0x0002ba0000047ab9 */ /* 0x000fc60000000a00 */
[----:B------:R-:W-:Y:S02]  /*a530*/  IMAD R3, R147, 0x60, R148 ;  /* 0x0000006093037824 */ /* 0x000fe400078e0294 */
[----:B------:R-:W-:Y:S02]  /*a540*/  IMAD R6, R12, UR4, RZ ;  /* 0x000000040c067c24 */ /* 0x000fe4000f8e02ff */
[----:B------:R-:W-:Y:S02]  /*a550*/  IMAD.IADD R11, R136, 0x1, R3 ;  /* 0x00000001880b7824 */ /* 0x000fe400078e0203 */
[----:B------:R-:W-:Y:S02]  /*a560*/  IMAD.IADD R5, R5, 0x1, R7 ;  /* 0x0000000105057824 */ /* 0x000fe400078e0207 */
[----:B------:R-:W-:Y:S02]  /*a570*/  IMAD R7, R143, UR5, R6 ;  /* 0x000000058f077c24 */ /* 0x000fe4000f8e0206 */
[----:B-1----:R-:W-:-:S04]  /*a580*/  @P2 IMAD.HI.U32 R6, R11, R20, RZ ;  /* 0x000000140b062227 */ /* 0x002fc800078e00ff */
        /* <DEDUP_REMOVED lines=21> */
[----:B------:R-:W-:Y:S02]  /*a6e0*/  IMAD.IADD R0, R148, 0x1, R136 ;  /* 0x0000000194007824 */ /* 0x000fe400078e0288 */
        /* <DEDUP_REMOVED lines=15> */
[----:B------:R-:W-:Y:S02]  /*a7e0*/  @!P4 LEA R12, P1, R146, R4, 0x1 ;  /* 0x00000004920cc211 */ /* 0x000fe400078208ff */
[----:B---3--:R-:W-:Y:S01]  /*a7f0*/  @!P2 IMAD.WIDE R8, R142, 0x2, R4 ;  /* 0x000000028e08a825 */ /* 0x008fe200078e0204 */
[-C--:B------:R-:W-:Y:S02]  /*a800*/  @!P3 LEA.HI.X R11, R144, R5.reuse, R156, 0x1, P0 ;  /* 0x00000005900bb211 */ /* 0x080fe400000f0c9c */
[----:B------:R-:W-:Y:S02]  /*a810*/  @!P4 LEA.HI.X R13, R146, R5, R155, 0x1, P1 ;  /* 0x00000005920dc211 */ /* 0x000fe400008f0c9b */
[----:B------:R4:W-:Y:S04]  /*a820*/  @!P2 ST.E.128 desc[UR36][R8.64], RZ ;  /* 0x000000ff0800a985 */ /* 0x0009e8000c101d24 */
[----:B------:R4:W-:Y:S04]  /*a830*/  @!P3 ST.E.128 desc[UR36][R10.64], RZ ;  /* 0x000000ff0a00b985 */ /* 0x0009e8000c101d24 */
[----:B------:R4:W-:Y:S02]  /*a840*/  @!P4 ST.E.128 desc[UR36][R12.64], RZ ;  /* 0x000000ff0c00c985 */ /* 0x0009e4000c101d24 */
.L_x_2111:
[----:B------:R-:W-:Y:S05]  /*a850*/  BSYNC B1 ;  /* 0x0000000000017941 */ /* 0x000fea0003800000 */
.L_x_2110:
        /* <DEDUP_REMOVED lines=10> */
[----:B------:R-:W-:Y:S02]  /*a900*/  @!P4 LEA R10, P1, R146, R4, 0x1 ;  /* 0x00000004920ac211 */ /* 0x000fe400078208ff */
[----:B01----:R-:W-:Y:S01]  /*a910*/  @!P2 IMAD.WIDE R6, R142, 0x2, R4 ;  /* 0x000000028e06a825 */ /* 0x003fe200078e0204 */
[-C--:B------:R-:W-:Y:S02]  /*a920*/  @!P3 LEA.HI.X R9, R144, R5.reuse, R156, 0x1, P0 ;  /* 0x000000059009b211 */ /* 0x080fe400000f0c9c */
[----:B------:R-:W-:Y:S02]  /*a930*/  @!P4 LEA.HI.X R11, R146, R5, R155, 0x1, P1 ;  /* 0x00000005920bc211 */ /* 0x000fe400008f0c9b */
[----:B------:R3:W-:Y:S04]  /*a940*/  @!P2 ST.E.128 desc[UR36][R6.64], RZ ;  /* 0x000000ff0600a985 */ /* 0x0007e8000c101d24 */
[----:B------:R3:W-:Y:S04]  /*a950*/  @!P3 ST.E.128 desc[UR36][R8.64], RZ ;  /* 0x000000ff0800b985 */ /* 0x0007e8000c101d24 */
[----:B------:R3:W-:Y:S02]  /*a960*/  @!P4 ST.E.128 desc[UR36][R10.64], RZ ;  /* 0x000000ff0a00c985 */ /* 0x0007e4000c101d24 */
.L_x_2106:
[----:B------:R-:W-:Y:S05]  /*a970*/  BSYNC B0 ;  /* 0x0000000000007941 */ /* 0x000fea0003800000 */
.L_x_2101:
[----:B------:R-:W-:Y:S02]  /*a980*/  ULDC UR4, c[0x0][0xc3c] ;  /* 0x00030f0000047ab9 */ /* 0x000fe40000000800 */
[----:B0-----:R-:W-:-:S13]  /*a990*/  ISETP.GE.AND P0, PT, R31, UR4, PT ;  /* 0x000000041f007c0c */ /* 0x001fda000bf06270 */
[----:B------:R-:W-:Y:S05]  /*a9a0*/  @!P0 BRA `(.L_x_2112) ;  /* 0xffffff64002c8947 */ /* 0x000fea000383ffff */
[----:B------:R-:W-:Y:S05]  /*a9b0*/  EXIT ;  /* 0x000000000000794d */ /* 0x000fea0003800000 */
.L_x_2059:
        /* <DEDUP_REMOVED lines=16> */
.L_x_2113:
        /* <DEDUP_REMOVED lines=40> */
.L_x_2119:
        /* <DEDUP_REMOVED lines=12> */
.L_x_2118:
[----:B------:R-:W-:Y:S05]  /*ae00*/  BSYNC B0 ;  /* 0x0000000000007941 */ /* 0x000fea0003800000 */
.L_x_2117:
        /* <DEDUP_REMOVED lines=20> */
.L_x_2115:
        /* <DEDUP_REMOVED lines=21> */
.L_x_2120:
        /* <DEDUP_REMOVED lines=58> */
.L_x_2116:
[----:B------:R-:W-:Y:S01]  /*b440*/  ULDC UR4, c[0x0][0xc3c] ;  /* 0x00030f0000047ab9 */ /* 0x000fe20000000800 */
[----:B------:R-:W-:Y:S02]  /*b450*/  IMAD.MOV.U32 R17, RZ, RZ, RZ ;  /* 0x000000ffff117224 */ /* 0x000fe400078e00ff */
[----:B------:R-:W-:Y:S02]  /*b460*/  IMAD.U32 R16, RZ, RZ, UR6 ;  /* 0x00000006ff107e24 */ /* 0x000fe4000f8e00ff */
[----:B------:R-:W-:Y:S02]  /*b470*/  IMAD.MOV.U32 R18, RZ, RZ, RZ ;  /* 0x000000ffff127224 */ /* 0x000fe400078e00ff */
[----:B------:R-:W-:-:S07]  /*b480*/  IMAD.U32 R19, RZ, RZ, UR4 ;  /* 0x00000004ff137e24 */ /* 0x000fce000f8e00ff */
.L_x_2121:
[----:B------:R-:W-:-:S13]  /*b490*/  ISETP.NE.AND P0, PT, R5, RZ, PT ;  /* 0x000000ff0500720c */ /* 0x000fda0003f05270 */
[----:B------:R-:W0:Y:S01]  /*b4a0*/  @!P0 S2R R3, SR_CgaCtaId ;  /* 0x0000000000038919 */ /* 0x000e220000008800 */
[----:B------:R-:W-:-:S04]  /*b4b0*/  @!P0 MOV R0, 0x400 ;  /* 0x0000040000008802 */ /* 0x000fc80000000f00 */
[----:B0-----:R-:W-:-:S05]  /*b4c0*/  @!P0 LEA R0, R3, R0, 0x18 ;  /* 0x0000000003008211 */ /* 0x001fca00078ec0ff */
[----:B------:R1:W-:Y:S01]  /*b4d0*/  @!P0 STS.128 [R0+0x2d8d0], R16 ;  /* 0x02d8d01000008388 */ /* 0x0003e20000000c00 */
[----:B------:R-:W-:Y:S06]  /*b4e0*/  BAR.ARV 0x5, 0x200 ;  /* 0x0148000000007b1d */ /* 0x000fec0000002000 */
.L_x_2114:
[----:B------:R2:W-:Y:S01]  /*b4f0*/  STL [R1+0x34], RZ ;  /* 0x000034ff01007387 */ /* 0x0005e20000100800 */
[----:B------:R-:W-:Y:S01]  /*b500*/  ULDC UR4, c[0x0][0xc3c] ;  /* 0x00030f0000047ab9 */ /* 0x000fe20000000800 */
[----:B------:R-:W-:Y:S01]  /*b510*/  IMAD.MOV.U32 R29, RZ, RZ, 0x1 ;  /* 0x00000001ff1d7424 */ /* 0x000fe200078e00ff */
[----:B0-----:R-:W-:Y:S01]  /*b520*/  ISETP.GE.AND P0, PT, R19, UR4, PT ;  /* 0x0000000413007c0c */ /* 0x001fe2000bf06270 */
[----:B------:R-:W-:-:S12]  /*b530*/  IMAD.MOV.U32 R26, RZ, RZ, RZ ;  /* 0x000000ffff1a7224 */ /* 0x000fd800078e00ff */
[----:B--2---:R-:W-:Y:S05]  /*b540*/  @P0 BRA `(.L_x_2122) ;  /* 0x0000004800640947 */ /* 0x004fea0003800000 */
[----:B------:R-:W2:Y:S01]  /*b550*/  LDL R6, [R1+0x1c] ;  /* 0x00001c0001067983 */ /* 0x000ea20000100800 */
[----:B------:R-:W1:Y:S01]  /*b560*/  S2R R3, SR_TID.X ;  /* 0x0000000000037919 */ /* 0x000e620000002100 */
[----:B------:R-:W0:Y:S01]  /*b570*/  S2UR UR5, SR_CgaCtaId ;  /* 0x00000000000579c3 */ /* 0x000e220000008800 */
[----:B------:R-:W-:Y:S01]  /*b580*/  UMOV UR4, 0x400 ;  /* 0x0000040000047882 */ /* 0x000fe20000000000 */
[C---:B-1----:R-:W-:Y:S01]  /*b590*/  IMAD.SHL.U32 R0, R3.reuse, 0x8, RZ ;  /* 0x0000000803007824 */ /* 0x042fe200078e00ff */
[C---:B------:R-:W-:Y:S01]  /*b5a0*/  LOP3.LUT R5, R3.reuse, 0x7f, RZ, 0xc0, !PT ;  /* 0x0000007f03057812 */ /* 0x040fe200078ec0ff */
[----:B------:R-:W-:-:S03]  /*b5b0*/  IMAD.SHL.U32 R4, R3, 0x20, RZ ;  /* 0x0000002003047824 */ /* 0x000fc600078e00ff */
[----:B------:R-:W-:Y:S01]  /*b5c0*/  LOP3.LUT R2, R0, 0xd8, RZ, 0xc0, !PT ;  /* 0x000000d800027812 */ /* 0x000fe200078ec0ff */
[----:B0-----:R-:W-:-:S03]  /*b5d0*/  ULEA UR4, UR5, UR4, 0x18 ;  /* 0x0000000405047291 */ /* 0x001fc6000f8ec03f */
[----:B------:R-:W-:Y:S02]  /*b5e0*/  LOP3.LUT R3, R2, 0x18, R3, 0x78, !PT ;  /* 0x0000001802037812 */ /* 0x000fe400078e7803 */
[----:B------:R-:W-:Y:S01]  /*b5f0*/  SHF.R.U32.HI R5, RZ, 0x2, R5 ;  /* 0x00000002ff057819 */ /* 0x000fe20000011605 */
[----:B------:R-:W-:Y:S01]  /*b600*/  IMAD.U32 R23, RZ, RZ, UR4 ;  /* 0x00000004ff177e24 */ /* 0x000fe2000f8e00ff */
[----:B------:R-:W-:Y:S01]  /*b610*/  BSSY B8, `(.L_x_2122) ;  /* 0x000048c000087945 */ /* 0x000fe20003800000 */
[----:B------:R-:W-:Y:S02]  /*b620*/  IMAD.MOV.U32 R29, RZ, RZ, 0x1 ;  /* 0x00000001ff1d7424 */ /* 0x000fe400078e00ff */
[----:B------:R-:W-:Y:S01]  /*b630*/  IMAD.MOV.U32 R26, RZ, RZ, RZ ;  /* 0x000000ffff1a7224 */ /* 0x000fe200078e00ff */
        /* <DEDUP_REMOVED lines=12> */
.L_x_2183:
        /* <DEDUP_REMOVED lines=50> */
.L_x_2123:
        /* <DEDUP_REMOVED lines=10> */
.L_x_2124:
        /* <DEDUP_REMOVED lines=8> */
[----:B--2---:R-:W-:-:S07]  /*bb40*/  IMAD.IADD R0, R2, 0x1, -R0 ;  /* 0x0000000102007824 */ /* 0x004fce00078e0a00 */
.L_x_2125:
[----:B------:R-:W3:Y:S01]  /*bb50*/  LDL R6, [R1+0x20] ;  /* 0x0000200001067983 */ /* 0x000ee20000100800 */
[----:B0-2---:R-:W0:Y:S01]  /*bb60*/  LDC R2, c[0x0][0x448] ;  /* 0x00011200ff027b82 */ /* 0x005e220000000800 */
[----:B-----5:R-:W-:Y:S01]  /*bb70*/  IMAD.IADD R5, R0, 0x1, -R7 ;  /* 0x0000000100057824 */ /* 0x020fe200078e0a07 */
[----:B------:R-:W-:Y:S01]  /*bb80*/  LOP3.LUT R22, R22, 0xffffffdf, RZ, 0xc0, !PT ;  /* 0xffffffdf16167812 */ /* 0x000fe200078ec0ff */
[----:B------:R-:W-:Y:S03]  /*bb90*/  BSSY B7, `(.L_x_2126) ;  /* 0x0000372000077945 */ /* 0x000fe60003800000 */
[----:B------:R1:W-:Y:S01]  /*bba0*/  STL [R1+0xc], R5 ;  /* 0x00000c0501007387 */ /* 0x0003e20000100800 */
[----:B0-----:R-:W-:Y:S01]  /*bbb0*/  ISETP.NE.AND P0, PT, R2, 0x1, PT ;  /* 0x000000010200780c */ /* 0x001fe20003f05270 */
[----:B------:R-:W-:-:S04]  /*bbc0*/  IMAD R2, R17, 0xc0, RZ ;  /* 0x000000c011027824 */ /* 0x000fc800078e02ff */
[----:B------:R-:W-:-:S08]  /*bbd0*/  VIADD R2, R2, 0xbf ;  /* 0x000000bf02027836 */ /* 0x000fd00000000000 */
[----:B------:R-:W0:Y:S01]  /*bbe0*/  @P0 LDC R4, c[0x0][0x44c] ;  /* 0x00011300ff040b82 */ /* 0x000e220000000800 */
[----:B------:R-:W-:-:S07]  /*bbf0*/  @P0 LOP3.LUT R22, R22, 0x20, RZ, 0xfc, !PT ;  /* 0x0000002016160812 */ /* 0x000fce00078efcff */
[----:B------:R-:W2:Y:S01]  /*bc00*/  @P0 LDC R3, c[0x0][0x450] ;  /* 0x00011400ff030b82 */ /* 0x000ea20000000800 */
[----:B0-----:R-:W-:-:S05]  /*bc10*/  @P0 IMAD.HI.U32 R4, R2, R4, RZ ;  /* 0x0000000402040227 */ /* 0x001fca00078e00ff */
[----:B--2---:R-:W-:Y:S02]  /*bc20*/  @P0 SHF.R.U32.HI R2, RZ, R3, R4 ;  /* 0x00000003ff020219 */ /* 0x004fe40000011604 */
[----:B---3--:R-:W-:-:S05]  /*bc30*/  IADD3 R0, R5, 0x80, -R6 ;  /* 0x0000008005007810 */ /* 0x008fca0007ffe806 */
[----:B------:R-:W-:-:S05]  /*bc40*/  IMAD.IADD R0, R0, 0x1, R2 ;  /* 0x0000000100007824 */ /* 0x000fca00078e0202 */
[----:B------:R-:W-:-:S04]  /*bc50*/  SHF.R.S32.HI R2, RZ, 0x1f, R0 ;  /* 0x0000001fff027819 */ /* 0x000fc80000011400 */
[----:B------:R-:W-:Y:S01]  /*bc60*/  LEA.HI R0, R2, R0, RZ, 0x7 ;  /* 0x0000000002007211 */ /* 0x000fe200078f38ff */
[----:B------:R-:W-:-:S03]  /*bc70*/  VIADD R2, R5, 0x7f ;  /* 0x0000007f05027836 */ /* 0x000fc60000000000 */
[----:B------:R-:W-:Y:S02]  /*bc80*/  SHF.R.S32.HI R0, RZ, 0x7, R0 ;  /* 0x00000007ff007819 */ /* 0x000fe40000011400 */
[----:B------:R-:W-:-:S04]  /*bc90*/  SHF.R.S32.HI R3, RZ, 0x1f, R2 ;  /* 0x0000001fff037819 */ /* 0x000fc80000011402 */
[----:B------:R-:W-:-:S04]  /*bca0*/  LEA.HI R2, R3, R2, RZ, 0x7 ;  /* 0x0000000203027211 */ /* 0x000fc800078f38ff */
[----:B------:R-:W-:-:S04]  /*bcb0*/  SHF.R.S32.HI R2, RZ, 0x7, R2 ;  /* 0x00000007ff027819 */ /* 0x000fc80000011402 */
[----:B------:R-:W-:-:S04]  /*bcc0*/  VIMNMX R4, R2, R0, PT ;  /* 0x0000000002047248 */ /* 0x000fc80003fe0100 */
[----:B------:R-:W-:Y:S01]  /*bcd0*/  ISETP.GT.AND P0, PT, R4, RZ, PT ;  /* 0x000000ff0400720c */ /* 0x000fe20003f04270 */
[----:B------:R1:W-:-:S12]  /*bce0*/  STL [R1+0x24], R4 ;  /* 0x0000240401007387 */ /* 0x0003d80000100800 */
[----:B-1----:R-:W-:Y:S05]  /*bcf0*/  @P0 BRA `(.L_x_2127) ;  /* 0x0000000000440947 */ /* 0x002fea0003800000 */
[----:B------:R-:W0:Y:S02]  /*bd00*/  S2R R5, SR_TID.X ;  /* 0x0000000000057919 */ /* 0x000e240000002100 */
[----:B0-----:R-:W-:-:S04]  /*bd10*/  LOP3.LUT R5, R5, 0x7f, RZ, 0xc0, !PT ;  /* 0x0000007f05057812 */ /* 0x001fc800078ec0ff */
[----:B------:R-:W-:-:S13]  /*bd20*/  ISETP.NE.AND P0, PT, R5, RZ, PT ;  /* 0x000000ff0500720c */ /* 0x000fda0003f05270 */
[----:B------:R-:W-:Y:S05]  /*bd30*/  @P0 BRA `(.L_x_2128) ;  /* 0x00000034005c0947 */ /* 0x000fea0003800000 */
[----:B------:R-:W0:Y:S01]  /*bd40*/  S2R R5, SR_LANEID ;  /* 0x0000000000057919 */ /* 0x000e220000000000 */
        /* <DEDUP_REMOVED lines=10> */
[----:B0-----:R-:W-:Y:S01]  /*bdf0*/  IADD3 R16, R0, UR38, R7 ;  /* 0x0000002600107c10 */ /* 0x001fe2000fffe007 */
[----:B------:R-:W-:Y:S06]  /*be00*/  BRA `(.L_x_2128) ;  /* 0x0000003400287947 */ /* 0x000fec0003800000 */
.L_x_2127:
        /* <DEDUP_REMOVED lines=20> */
.L_x_2130:
[----:B------:R-:W-:Y:S05]  /*bf50*/  BSYNC B6 ;  /* 0x0000000000067941 */ /* 0x000fea0003800000 */
.L_x_2129:
        /* <DEDUP_REMOVED lines=20> */
.L_x_2133:
        /* <DEDUP_REMOVED lines=15> */
.L_x_2132:
[----:B------:R-:W-:Y:S05]  /*c190*/  BSYNC B6 ;  /* 0x0000000000067941 */ /* 0x000fea0003800000 */
.L_x_2131:
[----:B------:R0:W2:Y:S01]  /*c1a0*/  LDL R20, [R1+0x8] ;  /* 0x0000080001147983 */ /* 0x0000a20000100800 */
[----:B------:R-:W-:Y:S01]  /*c1b0*/  ULDC.64 UR4, c[0x0][0x9f8] ;  /* 0x00027e0000047ab9 */ /* 0x000fe20000000a00 */
[----:B------:R-:W1:Y:S01]  /*c1c0*/  LDC R7, c[0x0][0x430] ;  /* 0x00010c00ff077b82 */ /* 0x000e620000000800 */
[----:B------:R-:W-:Y:S01]  /*c1d0*/  ISETP.NE.U32.AND P0, PT, RZ, UR4, PT ;  /* 0x00000004ff007c0c */ /* 0x000fe2000bf05070 */
[----:B------:R-:W3:Y:S03]  /*c1e0*/  LDL R27, [R1+0x24] ;  /* 0x00002400011b7983 */ /* 0x000ee60000100800 */
[----:B------:R-:W-:Y:S01]  /*c1f0*/  ISETP.NE.AND.EX P0, PT, RZ, UR5, PT, P0 ;  /* 0x00000005ff007c0c */ /* 0x000fe2000bf05300 */
[----:B------:R-:W4:Y:S04]  /*c200*/  LDL R21, [R1+0xc] ;  /* 0x00000c0001157983 */ /* 0x000f280000100800 */
[----:B------:R-:W4:Y:S08]  /*c210*/  LDL R2, [R1+0x10] ;  /* 0x0000100001027983 */ /* 0x000f300000100800 */
[----:B------:R-:W-:Y:S01]  /*c220*/  @P0 IADD3 R24, P1, R24, UR4, RZ ;  /* 0x0000000418180c10 */ /* 0x000fe2000ff3e0ff */
[----:B------:R-:W0:Y:S01]  /*c230*/  S2R R3, SR_TID.X ;  /* 0x0000000000037919 */ /* 0x000e220000002100 */
[----:B------:R-:W0:Y:S02]  /*c240*/  S2R R0, SR_TID.X ;  /* 0x0000000000007919 */ /* 0x000e240000002100 */
[----:B------:R-:W-:Y:S01]  /*c250*/  @P0 IADD3.X R25, R25, UR5, RZ, P1, !PT ;  /* 0x0000000519190c10 */ /* 0x000fe20008ffe4ff */
[----:B------:R-:W-:-:S04]  /*c260*/  ULDC UR4, c[0x0][0x2f4] ;  /* 0x0000bd0000047ab9 */ /* 0x000fc80000000800 */
[----:B--2---:R-:W2:Y:S01]  /*c270*/  @P0 LDG.E R20, desc[UR36][R24.64] ;  /* 0x0000002418140981 */ /* 0x004ea2000c1e1900 */
[----:B-1----:R-:W-:Y:S01]  /*c280*/  ISETP.NE.AND P2, PT, R7, 0x1, PT ;  /* 0x000000010700780c */ /* 0x002fe20003f45270 */
[----:B0-----:R-:W-:Y:S01]  /*c290*/  IMAD.SHL.U32 R3, R3, 0x20, RZ ;  /* 0x0000002003037824 */ /* 0x001fe200078e00ff */
[----:B------:R-:W-:Y:S01]  /*c2a0*/  LOP3.LUT R0, R0, 0x7f, RZ, 0xc0, !PT ;  /* 0x0000007f00007812 */ /* 0x000fe200078ec0ff */
[----:B---3--:R-:W-:-:S03]  /*c2b0*/  VIADD R27, R27, 0xffffffff ;  /* 0xffffffff1b1b7836 */ /* 0x008fc60000000000 */
[----:B------:R-:W-:Y:S01]  /*c2c0*/  SHF.R.U32.HI R0, RZ, 0x2, R0 ;  /* 0x00000002ff007819 */ /* 0x000fe20000011600 */
[----:B------:R-:W-:Y:S01]  /*c2d0*/  IMAD.SHL.U32 R8, R27, 0x80, RZ ;  /* 0x000000801b087824 */ /* 0x000fe200078e00ff */
[----:B------:R-:W-:-:S04]  /*c2e0*/  LOP3.LUT R3, R3, 0x60, RZ, 0xc0, !PT ;  /* 0x0000006003037812 */ /* 0x000fc800078ec0ff */
[----:B------:R-:W-:Y:S01]  /*c2f0*/  LOP3.LUT R4, R8, R0, R3, 0xfe, !PT ;  /* 0x0000000008047212 */ /* 0x000fe200078efe03 */
[----:B------:R-:W0:Y:S08]  /*c300*/  @P2 LDC R5, c[0x0][0x434] ;  /* 0x00010d00ff052b82 */ /* 0x000e300000000800 */
[----:B------:R-:W1:Y:S01]  /*c310*/  @P2 LDC R0, c[0x0][0x438] ;  /* 0x00010e00ff002b82 */ /* 0x000e620000000800 */
[----:B------:R-:W3:Y:S01]  /*c320*/  S2R R9, SR_TID.X ;  /* 0x0000000000097919 */ /* 0x000ee20000002100 */
[----:B------:R-:W-:-:S04]  /*c330*/  LOP3.LUT R22, R22, 0xffffffef, RZ, 0xc0, !PT ;  /* 0xffffffef16167812 */ /* 0x000fc800078ec0ff */
[----:B------:R-:W-:-:S04]  /*c340*/  @P2 LOP3.LUT R22, R22, 0x10, RZ, 0xfc, !PT ;  /* 0x0000001016162812 */ /* 0x000fc800078efcff */
        /* <DEDUP_REMOVED lines=16> */
[----:B------:R-:W0:Y:S01]  /*c450*/  @!P0 LDC.64 R2, c[0x0][0x418] ;  /* 0x00010600ff028b82 */ /* 0x000e220000000a00 */
[----:B---3--:R-:W-:-:S05]  /*c460*/  IMAD.SHL.U32 R20, R9, 0x8, RZ ;  /* 0x0000000809147824 */ /* 0x008fca00078e00ff */
[----:B------:R-:W-:Y:S01]  /*c470*/  LOP3.LUT R20, R20, 0x18, RZ, 0xc0, !PT ;  /* 0x0000001814147812 */ /* 0x000fe200078ec0ff */
[----:B------:R-:W-:-:S03]  /*c480*/  @!P0 IMAD.IADD R0, R7, 0x1, R0 ;  /* 0x0000000107008824 */ /* 0x000fc600078e0200 */
[C---:B------:R-:W-:Y:S01]  /*c490*/  ISETP.GE.AND P2, PT, R20.reuse, UR4, PT ;  /* 0x0000000414007c0c */ /* 0x040fe2000bf46270 */
[----:B------:R1:W-:Y:S01]  /*c4a0*/  STL [R1+0x14], R5 ;  /* 0x0000140501007387 */ /* 0x0003e20000100800 */
[C---:B------:R-:W-:Y:S02]  /*c4b0*/  LOP3.LUT R10, R20.reuse, 0x20, RZ, 0xfc, !PT ;  /* 0x00000020140a7812 */ /* 0x040fe400078efcff */
[----:B------:R-:W-:Y:S02]  /*c4c0*/  LOP3.LUT R9, R20, 0x40, RZ, 0xfc, !PT ;  /* 0x0000004014097812 */ /* 0x000fe400078efcff */
[----:B0-----:R-:W-:-:S04]  /*c4d0*/  @!P0 LEA R2, P1, R6, R2, 0x2 ;  /* 0x0000000206028211 */ /* 0x001fc800078210ff */
[----:B------:R-:W-:Y:S01]  /*c4e0*/  @!P0 LEA.HI.X R3, R6, R3, R0, 0x2, P1 ;  /* 0x0000000306038211 */ /* 0x000fe200008f1400 */
[----:B------:R-:W-:Y:S01]  /*c4f0*/  IMAD.MOV.U32 R0, RZ, RZ, RZ ;  /* 0x000000ffff007224 */ /* 0x000fe200078e00ff */
[----:B------:R-:W-:Y:S02]  /*c500*/  ISETP.GE.AND P1, PT, R10, UR4, PT ;  /* 0x000000040a007c0c */ /* 0x000fe4000bf26270 */
[----:B------:R-:W-:-:S03]  /*c510*/  @P2 LOP3.LUT R22, R22, 0x4, RZ, 0xfc, !PT ;  /* 0x0000000416162812 */ /* 0x000fc600078efcff */
[----:B------:R1:W5:Y:S01]  /*c520*/  @!P0 LDG.E R0, desc[UR36][R2.64] ;  /* 0x0000002402008981 */ /* 0x000362000c1e1900 */
[----:B------:R-:W-:Y:S02]  /*c530*/  ISETP.GE.AND P0, PT, R9, UR4, PT ;  /* 0x0000000409007c0c */ /* 0x000fe4000bf06270 */
[----:B------:R-:W-:-:S04]  /*c540*/  LOP3.LUT R22, R22, 0xfffffffe, RZ, 0xc0, !PT ;  /* 0xfffffffe16167812 */ /* 0x000fc800078ec0ff */
[----:B------:R-:W-:-:S04]  /*c550*/  LOP3.LUT R22, R22, 0xfffffffd, RZ, 0xc0, !PT ;  /* 0xfffffffd16167812 */ /* 0x000fc800078ec0ff */
[----:B------:R-:W-:-:S04]  /*c560*/  @P1 LOP3.LUT R22, R22, 0x2, RZ, 0xfc, !PT ;  /* 0x0000000216161812 */ /* 0x000fc800078efcff */
[----:B------:R-:W-:Y:S01]  /*c570*/  @P0 LOP3.LUT R22, R22, 0x1, RZ, 0xfc, !PT ;  /* 0x0000000116160812 */ /* 0x000fe200078efcff */
[----:B-1----:R-:W-:Y:S06]  /*c580*/  BRA.DIV UR5, `(.L_x_2134) ;  /* 0x0000003e05e07947 */ /* 0x002fec000b800000 */
.L_x_2200:
[----:B------:R-:W2:Y:S01]  /*c590*/  LDL R2, [R1+0x38] ;  /* 0x0000380001027983 */ /* 0x000ea20000100800 */
[----:B------:R-:W-:Y:S02]  /*c5a0*/  SHF.R.S32.HI R9, RZ, 0x1f, R18 ;  /* 0x0000001fff097819 */ /* 0x000fe40000011412 */
[----:B------:R-:W-:-:S03]  /*c5b0*/  LOP3.LUT R22, R22, 0xfffffff7, RZ, 0xc0, !PT ;  /* 0xfffffff716167812 */ /* 0x000fc600078ec0ff */
[----:B------:R0:W-:Y:S01]  /*c5c0*/  STL [R1+0x4], R9 ;  /* 0x0000040901007387 */ /* 0x0001e20000100800 */
[----:B--2---:R-:W-:-:S13]  /*c5d0*/  ISETP.NE.AND P0, PT, R2, 0x3, PT ;  /* 0x000000030200780c */ /* 0x004fda0003f05270 */
[----:B------:R-:W-:Y:S01]  /*c5e0*/  @P0 LOP3.LUT R22, R22, 0x8, RZ, 0xfc, !PT ;  /* 0x0000000816160812 */ /* 0x000fe200078efcff */
[----:B0-----:R-:W-:Y:S06]  /*c5f0*/  @!P0 BRA `(.L_x_2135) ;  /* 0x0000000000048947 */ /* 0x001fec0003800000 */
[----:B------:R-:W-:Y:S01]  /*c600*/  BPT.TRAP 0x1 ;  /* 0x000000040000795c */ /* 0x000fe20000300000 */
.L_x_2135:
        /* <DEDUP_REMOVED lines=23> */
[----:B------:R-:W0:Y:S02]  /*c780*/  SYNCS.PHASECHK.TRANS64.TRYWAIT P0, [R2+URZ+0x2d840], R3 ;  /* 0x02d84003020075a7 */ /* 0x000e24000800017f */
[----:B0-----:R-:W-:Y:S05]  /*c790*/  @!P0 BRA `(.L_x_2137) ;  /* 0x0000003c00908947 */ /* 0x001fea0003800000 */
.L_x_2201:
[----:B------:R-:W-:Y:S05]  /*c7a0*/  BSYNC B0 ;  /* 0x0000000000007941 */ /* 0x000fea0003800000 */
.L_x_2136:
[----:B------:R-:W2:Y:S01]  /*c7b0*/  LDL R7, [R1+0x4] ;  /* 0x0000040001077983 */ /* 0x000ea20000100800 */
[----:B------:R-:W-:-:S03]  /*c7c0*/  ULDC.64 UR4, c[0x0][0x300] ;  /* 0x0000c00000047ab9 */ /* 0x000fc60000000a00 */
[----:B------:R-:W3:Y:S01]  /*c7d0*/  LDL R12, [R1+0xc] ;  /* 0x00000c00010c7983 */ /* 0x000ee20000100800 */
[----:B------:R-:W-:Y:S01]  /*c7e0*/  IMAD R5, R5, UR4, RZ ;  /* 0x0000000405057c24 */ /* 0x000fe2000f8e02ff */
[----:B------:R-:W-:Y:S01]  /*c7f0*/  LOP3.LUT P4, RZ, R22, 0x4, RZ, 0xc0, !PT ;  /* 0x0000000416ff7812 */ /* 0x000fe2000788c0ff */
[----:B------:R-:W1:Y:S02]  /*c800*/  S2R R9, SR_TID.X ;  /* 0x0000000000097919 */ /* 0x000e640000002100 */
[----:B0-----:R-:W-:Y:S01]  /*c810*/  IMAD R3, R4, UR5, R5 ;  /* 0x0000000504037c24 */ /* 0x001fe2000f8e0205 */
        /* <DEDUP_REMOVED lines=70> */
.L_x_2211:
        /* <DEDUP_REMOVED lines=12> */
.L_x_2139:
        /* <DEDUP_REMOVED lines=11> */
.L_x_2140:
[----:B------:R1:W5:Y:S01]  /*cdf0*/  LDL.LU R0, [R1+0x28] ;  /* 0x0000280001007983 */ /* 0x0003620000300800 */
[----:B------:R-:W-:Y:S01]  /*ce00*/  LOP3.LUT P0, RZ, R22, 0x40, RZ, 0xc0, !PT ;  /* 0x0000004016ff7812 */ /* 0x000fe2000780c0ff */
[----:B------:R1:W-:Y:S02]  /*ce10*/  SYNCS.ARRIVE.TRANS64.A1T0 RZ, [R2+URZ+0x2d830], RZ ;  /* 0x02d830ff02ff79a7 */ /* 0x0003e4000810003f */
[----:B------:R1:W5:Y:S10]  /*ce20*/  LDL.LU R3, [R1] ;  /* 0x0000000001037983 */ /* 0x0003740000300800 */
[----:B------:R-:W-:Y:S05]  /*ce30*/  WARPSYNC.ALL ;  /* 0x0000000000007948 */ /* 0x000fea0003800000 */
[----:B------:R-:W-:Y:S01]  /*ce40*/  ULDC.64 UR4, c[0x0][0x298] ;  /* 0x0000a60000047ab9 */ /* 0x000fe20000000a00 */
[----:B-1----:R-:W-:Y:S01]  /*ce50*/  VIADD R2, R23, 0xc400 ;  /* 0x0000c40017027836 */ /* 0x002fe20000000000 */
[----:B------:R-:W-:Y:S01]  /*ce60*/  SEL R28, R28, RZ, !P0 ;  /* 0x000000ff1c1c7207 */ /* 0x000fe20004000000 */
[----:B------:R-:W-:Y:S01]  /*ce70*/  BSSY B6, `(.L_x_2141) ;  /* 0x000001d000067945 */ /* 0x000fe20003800000 */
[----:B------:R-:W-:Y:S01]  /*ce80*/  BAR.SYNC.DEFER_BLOCKING 0x8, 0x200 ;  /* 0x0208000000007b1d */ /* 0x000fe20000010000 */
[----:B-----5:R-:W-:-:S02]  /*ce90*/  SEL R0, R0, RZ, !P0 ;  /* 0x000000ff00007207 */ /* 0x020fc40004000000 */
[----:B------:R-:W-:Y:S01]  /*cea0*/  LOP3.LUT P0, RZ, R2, 0x1bf, RZ, 0xc0, !PT ;  /* 0x000001bf02ff7812 */ /* 0x000fe2000780c0ff */
[----:B0-----:R-:W-:Y:S02]  /*ceb0*/  IMAD.WIDE.U32 R4, R3, UR4, RZ ;  /* 0x0000000403047c25 */ /* 0x001fe4000f8e00ff */
[----:B------:R0:W-:Y:S04]  /*cec0*/  STL [R1+0x30], R0 ;  /* 0x0000300001007387 */ /* 0x0001e80000100800 */
[----:B------:R1:W-:Y:S01]  /*ced0*/  STL.64 [R1+0x28], R4 ;  /* 0x0000280401007387 */ /* 0x0003e20000100a00 */
[----:B0-----:R-:W-:-:S05]  /*cee0*/  SHF.R.S32.HI R0, RZ, 0x1f, R3 ;  /* 0x0000001fff007819 */ /* 0x001fca0000011403 */
[----:B------:R-:W-:-:S04]  /*cef0*/  IMAD R0, R0, UR4, RZ ;  /* 0x0000000400007c24 */ /* 0x000fc8000f8e02ff */
        /* <DEDUP_REMOVED lines=8> */
[----:B-1----:R-:W-:Y:S02]  /*cf80*/  IMAD.U32 R4, RZ, RZ, UR6 ;  /* 0x00000006ff047e24 */ /* 0x002fe4000f8e00ff */
        /* <DEDUP_REMOVED lines=11> */
.L_x_2142:
[----:B------:R-:W-:Y:S05]  /*d040*/  BSYNC B6 ;  /* 0x0000000000067941 */ /* 0x000fea0003800000 */
.L_x_2141:
[----:B------:R-:W2:Y:S01]  /*d050*/  LDL.LU R21, [R1+0x30] ;  /* 0x0000300001157983 */ /* 0x000ea20000300800 */
[----:B------:R-:W-:Y:S01]  /*d060*/  ULDC.64 UR4, c[0x0][0x2d8] ;  /* 0x0000b60000047ab9 */ /* 0x000fe20000000a00 */
[----:B-1----:R-:W0:Y:S01]  /*d070*/  LDC R4, c[0x0][0x448] ;  /* 0x00011200ff047b82 */ /* 0x002e220000000800 */
[----:B------:R-:W-:Y:S01]  /*d080*/  ULDC.64 UR6, c[0x0][0x2c8] ;  /* 0x0000b20000067ab9 */ /* 0x000fe20000000a00 */
[----:B------:R-:W3:Y:S01]  /*d090*/  LDL.LU R0, [R1] ;  /* 0x0000000001007983 */ /* 0x000ee20000300800 */
[----:B------:R-:W-:-:S03]  /*d0a0*/  ULDC.64 UR8, c[0x0][0x280] ;  /* 0x0000a00000087ab9 */ /* 0x000fc60000000a00 */
[----:B------:R-:W3:Y:S02]  /*d0b0*/  LDL.LU.64 R2, [R1+0x28] ;  /* 0x0000280001027983 */ /* 0x000ee40000300a00 */
[----:B------:R-:W1:Y:S02]  /*d0c0*/  LDC R10, c[0x0][0x448] ;  /* 0x00011200ff0a7b82 */ /* 0x000e640000000800 */
[----:B------:R-:W4:Y:S01]  /*d0d0*/  LDL R20, [R1+0x4] ;  /* 0x0000040001147983 */ /* 0x000f220000100800 */
[----:B------:R-:W5:Y:S01]  /*d0e0*/  S2R R13, SR_TID.X ;  /* 0x00000000000d7919 */ /* 0x000f620000002100 */
[----:B0-----:R-:W-:-:S13]  /*d0f0*/  ISETP.NE.AND P6, PT, R4, 0x1, PT ;  /* 0x000000010400780c */ /* 0x001fda0003fc5270 */
[----:B------:R-:W0:Y:S01]  /*d100*/  @P6 LDC R5, c[0x0][0x450] ;  /* 0x00011400ff056b82 */ /* 0x000e220000000800 */
[----:B-----5:R-:W-:-:S05]  /*d110*/  IMAD.SHL.U32 R11, R13, 0x8, RZ ;  /* 0x000000080d0b7824 */ /* 0x020fca00078e00ff */
[----:B------:R-:W-:-:S04]  /*d120*/  LOP3.LUT R11, R11, 0x18, RZ, 0xc0, !PT ;  /* 0x000000180b0b7812 */ /* 0x000fc800078ec0ff */
[C---:B------:R-:W-:Y:S02]  /*d130*/  LOP3.LUT R12, R11.reuse, 0x20, RZ, 0xfc, !PT ;  /* 0x000000200b0c7812 */ /* 0x040fe400078efcff */
[----:B------:R-:W-:Y:S01]  /*d140*/  LOP3.LUT R11, R11, 0x40, RZ, 0xfc, !PT ;  /* 0x000000400b0b7812 */ /* 0x000fe200078efcff */
[----:B---3--:R-:W-:Y:S02]  /*d150*/  IMAD.MOV.U32 R3, RZ, RZ, R0 ;  /* 0x000000ffff037224 */ /* 0x008fe400078e0000 */
[----:B----4-:R-:W-:Y:S02]  /*d160*/  IMAD R0, R20, UR4, RZ ;  /* 0x0000000414007c24 */ /* 0x010fe4000f8e02ff */
[C---:B------:R-:W-:Y:S01]  /*d170*/  IMAD.WIDE.U32 R2, R18.reuse, UR4, R2 ;  /* 0x0000000412027c25 */ /* 0x040fe2000f8e0002 */
[----:B------:R-:W3:Y:S03]  /*d180*/  S2R R20, SR_TID.X ;  /* 0x0000000000147919 */ /* 0x000ee60000002100 */
[----:B------:R-:W-:Y:S01]  /*d190*/  IMAD R0, R18, UR5, R0 ;  /* 0x0000000512007c24 */ /* 0x000fe2000f8e0200 */
[----:B------:R-:W-:-:S03]  /*d1a0*/  ULDC.64 UR4, c[0x0][0x2e0] ;  /* 0x0000b80000047ab9 */ /* 0x000fc60000000a00 */
[----:B------:R-:W-:Y:S02]  /*d1b0*/  IMAD.IADD R3, R3, 0x1, R0 ;  /* 0x0000000103037824 */ /* 0x000fe400078e0200 */
[----:B--2---:R-:W-:Y:S02]  /*d1c0*/  IMAD R0, R21, UR4, RZ ;  /* 0x0000000415007c24 */ /* 0x004fe4000f8e02ff */
[----:B------:R-:W2:Y:S01]  /*d1d0*/  S2R R21, SR_TID.X ;  /* 0x0000000000157919 */ /* 0x000ea20000002100 */
[----:B------:R-:W-:-:S04]  /*d1e0*/  IMAD.WIDE.U32 R2, R28, UR4, R2 ;  /* 0x000000041c027c25 */ /* 0x000fc8000f8e0002 */
[----:B------:R-:W-:Y:S01]  /*d1f0*/  IMAD R4, R28, UR5, R0 ;  /* 0x000000051c047c24 */ /* 0x000fe2000f8e0200 */
[----:B------:R-:W-:Y:S01]  /*d200*/  ULDC.64 UR4, c[0x0][0x2d0] ;  /* 0x0000b40000047ab9 */ /* 0x000fe20000000a00 */
[----:B------:R-:W4:Y:S02]  /*d210*/  @P6 LDC R0, c[0x0][0x44c] ;  /* 0x00011300ff006b82 */ /* 0x000f240000000800 */
[----:B------:R-:W-:Y:S01]  /*d220*/  IMAD.IADD R3, R3, 0x1, R4 ;  /* 0x0000000103037824 */ /* 0x000fe200078e0204 */
[----:B---3--:R-:W-:-:S04]  /*d230*/  LOP3.LUT R20, R20, 0x7f, RZ, 0xc0, !PT ;  /* 0x0000007f14147812 */ /* 0x008fc800078ec0ff */
[----:B------:R-:W-:Y:S01]  /*d240*/  SHF.R.U32.HI R20, RZ, 0x2, R20 ;  /* 0x00000002ff147819 */ /* 0x000fe20000011614 */
[----:B--2---:R-:W-:-:S05]  /*d250*/  IMAD.SHL.U32 R21, R21, 0x20, RZ ;  /* 0x0000002015157824 */ /* 0x004fca00078e00ff */
[----:B------:R-:W-:-:S04]  /*d260*/  LOP3.LUT R21, R21, 0x60, RZ, 0xc0, !PT ;  /* 0x0000006015157812 */ /* 0x000fc800078ec0ff */
[----:B------:R-:W-:Y:S02]  /*d270*/  LOP3.LUT R20, R20, R21, RZ, 0xfc, !PT ;  /* 0x0000001514147212 */ /* 0x000fe400078efcff */
[----:B------:R-:W-:-:S03]  /*d280*/  LOP3.LUT R21, R13, 0x7f, RZ, 0xc0, !PT ;  /* 0x0000007f0d157812 */ /* 0x000fc600078ec0ff */
[----:B------:R-:W-:Y:S01]  /*d290*/  IMAD R6, R17, 0xc0, R20 ;  /* 0x000000c011067824 */ /* 0x000fe200078e0214 */
[----:B------:R-:W-:Y:S01]  /*d2a0*/  SHF.R.U32.HI R21, RZ, 0x2, R21 ;  /* 0x00000002ff157819 */ /* 0x000fe20000011615 */
[----:B------:R-:W-:Y:S02]  /*d2b0*/  IMAD.SHL.U32 R20, R13, 0x8, RZ ;  /* 0x000000080d147824 */ /* 0x000fe400078e00ff */
[----:B----4-:R-:W-:-:S03]  /*d2c0*/  @P6 IMAD.HI.U32 R0, R6, R0, RZ ;  /* 0x0000000006006227 */ /* 0x010fc600078e00ff */
        /* <DEDUP_REMOVED lines=9> */
[----:B-1----:R-:W-:-:S04]  /*d360*/  IMAD R0, R10, R7, R6 ;  /* 0x000000070a007224 */ /* 0x002fc800078e0206 */
        /* <DEDUP_REMOVED lines=21> */
[----:B------:R-:W-:Y:S01]  /*d4c0*/  UMOV UR5, 0xffffffff ;  /* 0xffffffff00057882 */ /* 0x000fe20000000000 */
[----:B------:R-:W-:Y:S02]  /*d4d0*/  ISETP.GE.AND P1, PT, R11, UR4, PT ;  /* 0x000000040b007c0c */ /* 0x000fe4000bf26270 */
[----:B------:R-:W-:Y:S01]  /*d4e0*/  IMAD.IADD R3, R3, 0x1, R6 ;  /* 0x0000000103037824 */ /* 0x000fe200078e0206 */
[----:B------:R-:W-:Y:S01]  /*d4f0*/  SHF.R.S32.HI R6, RZ, 0x1f, R5 ;  /* 0x0000001fff067819 */ /* 0x000fe20000011405 */
[----:B------:R-:W-:-:S04]  /*d500*/  IMAD.WIDE.U32 R2, R5, UR6, R2 ;  /* 0x0000000605027c25 */ /* 0x000fc8000f8e0002 */
[----:B------:R-:W-:Y:S01]  /*d510*/  IMAD R6, R6, UR6, RZ ;  /* 0x0000000606067c24 */ /* 0x000fe2000f8e02ff */
[----:B------:R-:W-:-:S03]  /*d520*/  LEA R8, P0, R2, UR8, 0x1 ;  /* 0x0000000802087c11 */ /* 0x000fc6000f8008ff */
[----:B------:R-:W-:-:S04]  /*d530*/  IMAD R6, R5, UR7, R6 ;  /* 0x0000000705067c24 */ /* 0x000fc8000f8e0206 */
[----:B------:R-:W-:-:S05]  /*d540*/  IMAD.IADD R3, R3, 0x1, R6 ;  /* 0x0000000103037824 */ /* 0x000fca00078e0206 */
[----:B------:R-:W-:Y:S02]  /*d550*/  LEA.HI.X R3, R2, UR9, R3, 0x1, P0 ;  /* 0x0000000902037c11 */ /* 0x000fe400080f0c03 */
[----:B------:R-:W-:Y:S01]  /*d560*/  ISETP.GE.AND P0, PT, R12, UR4, PT ;  /* 0x000000040c007c0c */ /* 0x000fe2000bf06270 */
[----:B------:R-:W-:-:S12]  /*d570*/  BRA.DIV UR5, `(.L_x_2143) ;  /* 0x0000003605947947 */ /* 0x000fd8000b800000 */
[----:B------:R-:W2:Y:S04]  /*d580*/  LDL.LU R5, [R1+0x20] ;  /* 0x0000200001057983 */ /* 0x000ea80000300800 */
[----:B------:R-:W3:Y:S01]  /*d590*/  LDL R9, [R1+0x18] ;  /* 0x0000180001097983 */ /* 0x000ee20000100800 */
[----:B------:R-:W-:-:S03]  /*d5a0*/  IMAD R17, R17, 0xc0, R21 ;  /* 0x000000c011117824 */ /* 0x000fc600078e0215 */
[----:B------:R-:W0:Y:S04]  /*d5b0*/  SHFL.IDX PT, R7, R4, RZ, 0x1c1f ;  /* 0x001c1fff04077589 */ /* 0x000e2800000e0000 */
[----:B------:R-:W1:Y:S01]  /*d5c0*/  SHFL.IDX PT, R6, R0, RZ, 0x1c1f ;  /* 0x001c1fff00067589 */ /* 0x000e6200000e0000 */
[----:B--2---:R-:W-:Y:S02]  /*d5d0*/  IMAD R2, R5, R10, RZ ;  /* 0x0000000a05027224 */ /* 0x004fe400078e02ff */
[----:B------:R-:W-:-:S03]  /*d5e0*/  VIADD R5, R17, 0x20 ;  /* 0x0000002011057836 */ /* 0x000fc60000000000 */
[----:B------:R-:W-:-:S13]  /*d5f0*/  ISETP.GE.AND P2, PT, R17, R2, PT ;  /* 0x000000021100720c */ /* 0x000fda0003f46270 */
[----:B0-----:R-:W-:-:S05]  /*d600*/  @!P2 LEA R7, P4, R20, R7, 0x1 ;  /* 0x000000071407a211 */ /* 0x001fca00078808ff */
[----:B-1----:R-:W-:-:S05]  /*d610*/  @!P2 IMAD.X R6, RZ, RZ, R6, P4 ;  /* 0x000000ffff06a224 */ /* 0x002fca00020e0606 */
[----:B------:R-:W-:-:S04]  /*d620*/  @!P2 LOP3.LUT R7, R7, R6, RZ, 0x3c, !PT ;  /* 0x000000060707a212 */ /* 0x000fc800078e3cff */
[----:B------:R-:W-:-:S04]  /*d630*/  @!P2 LOP3.LUT R6, R7, R6, RZ, 0x3c, !PT ;  /* 0x000000060706a212 */ /* 0x000fc800078e3cff */
[----:B------:R-:W-:-:S05]  /*d640*/  @!P2 LOP3.LUT R7, R7, R6, RZ, 0x3c, !PT ;  /* 0x000000060707a212 */ /* 0x000fca00078e3cff */
[----:B------:R-:W-:Y:S01]  /*d650*/  @!PT LDS RZ, [RZ] ;  /* 0x00000000fffff984 */ /* 0x000fe20000000800 */
[----:B---3--:R-:W-:Y:S04]  /*d660*/  @!P2 LDGSTS.E.BYPASS.LTC128B.128 [R9+0xc400], desc[UR36][R6.64], !P3 ;  /* 0x0c4000000609afae */ /* 0x008fe8000d901d64 */
[----:B------:R-:W-:Y:S04]  /*d670*/  @!P2 LDGSTS.E.BYPASS.LTC128B.128 [R9+0xf400], desc[UR36][R6.64+0x40], !P0 ;  /* 0x0f4000400609afae */ /* 0x000fe8000c101d64 */
[----:B------:R0:W-:Y:S01]  /*d680*/  @!P2 LDGSTS.E.BYPASS.LTC128B.128 [R9+0x12400], desc[UR36][R6.64+0x80], !P1 ;  /* 0x124000800609afae */ /* 0x0001e2000c901d64 */
[----:B------:R-:W-:Y:S01]  /*d690*/  ISETP.GE.AND P2, PT, R5, R2, PT ;  /* 0x000000020500720c */ /* 0x000fe20003f46270 */
        /* <DEDUP_REMOVED lines=11> */
[----:B------:R-:W-:Y:S01]  /*d750*/  ISETP.GE.AND P2, PT, R5, R2, PT ;  /* 0x000000020500720c */ /* 0x000fe20003f46270 */
[----:B------:R-:W-:-:S02]  /*d760*/  VIADD R5, R17, 0x60 ;  /* 0x0000006011057836 */ /* 0x000fc40000000000 */
        /* <DEDUP_REMOVED lines=11> */
[----:B------:R-:W-:Y:S01]  /*d820*/  @!P2 LDGSTS.E.BYPASS.LTC128B.128 [R9+0x13400], desc[UR36][R6.64+0x80], !P1 ;  /* 0x134000800609afae */ /* 0x000fe2000c901d64 */
[----:B------:R-:W-:-:S13]  /*d830*/  ISETP.GE.AND P2, PT, R5, R2, PT ;  /* 0x000000020500720c */ /* 0x000fda0003f46270 */
[----:B--2---:R-:W-:-:S05]  /*d840*/  @!P2 LEA R4, P4, R20, R4, 0x1 ;  /* 0x000000041404a211 */ /* 0x004fca00078808ff */
[----:B---3--:R-:W-:-:S04]  /*d850*/  @!P2 IMAD.X R0, RZ, RZ, R0, P4 ;  /* 0x000000ffff00a224 */ /* 0x008fc800020e0600 */
        /* <DEDUP_REMOVED lines=16> */
.L_x_2224:
        /* <DEDUP_REMOVED lines=13> */
.L_x_2144:
        /* <DEDUP_REMOVED lines=18> */
.L_x_2225:
[----:B------:R-:W-:Y:S05]  /*db50*/  BSYNC B0 ;  /* 0x0000000000007941 */ /* 0x000fea0003800000 */
.L_x_2145:
[----:B------:R-:W2:Y:S01]  /*db60*/  LDL R3, [R1+0x24] ;  /* 0x0000240001037983 */ /* 0x000ea20000100800 */
[----:B------:R-:W-:Y:S01]  /*db70*/  BSSY B0, `(.L_x_2147) ;  /* 0x00000ff000007945 */ /* 0x000fe20003800000 */
[----:B--2---:R-:W-:-:S13]  /*db80*/  ISETP.GE.AND P0, PT, R3, 0x2, PT ;  /* 0x000000020300780c */ /* 0x004fda0003f06270 */
[----:B------:R-:W-:Y:S05]  /*db90*/  @!P0 BRA `(.L_x_2148) ;  /* 0x0000000c00f08947 */ /* 0x000fea0003800000 */
[----:B------:R-:W0:Y:S01]  /*dba0*/  S2R R2, SR_TID.X ;  /* 0x0000000000027919 */ /* 0x000e220000002100 */
[----:B-1----:R-:W-:Y:S01]  /*dbb0*/  VIADD R0, R3, 0xfffffffe ;  /* 0xfffffffe03007836 */ /* 0x002fe20000000000 */
        /* <DEDUP_REMOVED lines=11> */
.L_x_2161:
        /* <DEDUP_REMOVED lines=42> */
.L_x_2149:
[----:B------:R-:W-:Y:S01]  /*df10*/  IMAD R5, R26, 0x8, R23 ;  /* 0x000000081a057824 */ /* 0x000fe200078e0217 */
[----:B------:R-:W-:Y:S01]  /*df20*/  SHF.L.U32 R0, R29, 0x1f, RZ ;  /* 0x0000001f1d007819 */ /* 0x000fe200000006ff */
[----:B------:R-:W-:Y:S03]  /*df30*/  BSSY B1, `(.L_x_2150) ;  /* 0x0000003000017945 */ /* 0x000fe60003800000 */
[----:B------:R-:W0:Y:S02]  /*df40*/  SYNCS.PHASECHK.TRANS64.TRYWAIT P0, [R5+URZ+0x2d840], R0 ;  /* 0x02d84000050075a7 */ /* 0x000e24000800017f */
[----:B0-----:R-:W-:Y:S05]  /*df50*/  @!P0 BRA `(.L_x_2151) ;  /* 0x0000003400448947 */ /* 0x001fea0003800000 */
.L_x_2226:
[----:B------:R-:W-:Y:S05]  /*df60*/  BSYNC B1 ;  /* 0x0000000000017941 */ /* 0x000fea0003800000 */
.L_x_2150:
        /* <DEDUP_REMOVED lines=60> */
.L_x_2236:
        /* <DEDUP_REMOVED lines=11> */
.L_x_2153:
        /* <DEDUP_REMOVED lines=11> */
.L_x_2154:
[----:B------:R1:W-:Y:S01]  /*e490*/  SYNCS.ARRIVE.TRANS64.A1T0 RZ, [R5+URZ+0x2d830], RZ ;  /* 0x02d830ff05ff79a7 */ /* 0x0003e2000810003f */
[----:B------:R-:W-:Y:S05]  /*e4a0*/  @!P5 BRA `(.L_x_2155) ;  /* 0x000000000004d947 */ /* 0x000fea0003800000 */
[----:B------:R-:W-:Y:S01]  /*e4b0*/  BPT.TRAP 0x1 ;  /* 0x000000040000795c */ /* 0x000fe20000300000 */
.L_x_2155:
[----:B------:R-:W-:Y:S01]  /*e4c0*/  SHF.L.U32 R2, R17, 0x1f, RZ ;  /* 0x0000001f11027819 */ /* 0x000fe200000006ff */
[----:B-1----:R-:W-:Y:S01]  /*e4d0*/  IMAD R5, R10, 0x8, R23 ;  /* 0x000000080a057824 */ /* 0x002fe200078e0217 */
[----:B------:R-:W-:Y:S03]  /*e4e0*/  BSSY B1, `(.L_x_2156) ;  /* 0x0000003000017945 */ /* 0x000fe60003800000 */
[----:B------:R-:W1:Y:S02]  /*e4f0*/  SYNCS.PHASECHK.TRANS64.TRYWAIT P0, [R5+URZ+0x2d860], R2 ;  /* 0x02d86002050075a7 */ /* 0x000e64000800017f */
[----:B-1----:R-:W-:Y:S05]  /*e500*/  @!P0 BRA `(.L_x_2157) ;  /* 0x0000003400408947 */ /* 0x002fea0003800000 */
.L_x_2237:
[----:B------:R-:W-:Y:S05]  /*e510*/  BSYNC B1 ;  /* 0x0000000000017941 */ /* 0x000fea0003800000 */
.L_x_2156:
        /* <DEDUP_REMOVED lines=49> */
.L_x_2247:
        /* <DEDUP_REMOVED lines=32> */
.L_x_2159:
        /* <DEDUP_REMOVED lines=12> */
.L_x_2160:
[----:B------:R2:W-:Y:S01]  /*eaf0*/  STL [R1], R27 ;  /* 0x0000001b01007387 */ /* 0x0005e20000100800 */
[C---:B------:R-:W-:Y:S01]  /*eb00*/  ISETP.GT.AND P0, PT, R27.reuse, RZ, PT ;  /* 0x000000ff1b00720c */ /* 0x040fe20003f04270 */
[----:B------:R2:W-:Y:S01]  /*eb10*/  SYNCS.ARRIVE.TRANS64.A1T0 RZ, [R5+URZ+0x2d850], RZ ;  /* 0x02d850ff05ff79a7 */ /* 0x0005e2000810003f */
[----:B------:R-:W-:Y:S02]  /*eb20*/  VIADD R0, R27, 0xffffffff ;  /* 0xffffffff1b007836 */ /* 0x000fe40000000000 */
[----:B------:R-:W-:Y:S02]  /*eb30*/  IMAD.MOV.U32 R17, RZ, RZ, R29 ;  /* 0x000000ffff117224 */ /* 0x000fe400078e001d */
[----:B------:R-:W-:-:S07]  /*eb40*/  IMAD.MOV.U32 R10, RZ, RZ, R26 ;  /* 0x000000ffff0a7224 */ /* 0x000fce00078e001a */
[----:B--2---:R-:W-:Y:S05]  /*eb50*/  @P0 BRA `(.L_x_2161) ;  /* 0xfffffff000440947 */ /* 0x004fea000383ffff */
.L_x_2148:
[----:B------:R-:W-:Y:S05]  /*eb60*/  BSYNC B0 ;  /* 0x0000000000007941 */ /* 0x000fea0003800000 */
.L_x_2147:
        /* <DEDUP_REMOVED lines=17> */
.L_x_2163:
[----:B------:R-:W-:Y:S05]  /*ec80*/  BSYNC B0 ;  /* 0x0000000000007941 */ /* 0x000fea0003800000 */
.L_x_2162:
[----:B-1----:R-:W2:Y:S02]  /*ec90*/  LDL R0, [R1+0x38] ;  /* 0x0000380001007983 */ /* 0x002ea40000100800 */
[----:B--2---:R-:W-:-:S13]  /*eca0*/  ISETP.NE.AND P0, PT, R0, 0x3, PT ;  /* 0x000000030000780c */ /* 0x004fda0003f05270 */
[----:B------:R-:W-:Y:S05]  /*ecb0*/  @!P0 BRA `(.L_x_2164) ;  /* 0x0000000000048947 */ /* 0x000fea0003800000 */
[----:B------:R-:W-:Y:S01]  /*ecc0*/  BPT.TRAP 0x1 ;  /* 0x000000040000795c */ /* 0x000fe20000300000 */
.L_x_2164:
[----:B------:R-:W2:Y:S01]  /*ecd0*/  LDL.LU R2, [R1+0xc] ;  /* 0x00000c0001027983 */ /* 0x000ea20000300800 */
[----:B------:R-:W-:Y:S01]  /*ece0*/  IMAD R0, R26, 0x8, R23 ;  /* 0x000000081a007824 */ /* 0x000fe200078e0217 */
[----:B------:R-:W-:Y:S01]  /*ecf0*/  SHF.L.U32 R3, R29, 0x1f, RZ ;  /* 0x0000001f1d037819 */ /* 0x000fe200000006ff */
[----:B------:R-:W-:Y:S03]  /*ed00*/  BSSY B0, `(.L_x_2165) ;  /* 0x0000004000007945 */ /* 0x000fe60003800000 */
[----:B------:R-:W1:Y:S01]  /*ed10*/  SYNCS.PHASECHK.TRANS64.TRYWAIT P0, [R0+URZ+0x2d860], R3 ;  /* 0x02d86003000075a7 */ /* 0x000e62000800017f */
[----:B--2---:R-:W-:Y:S01]  /*ed20*/  IMAD R6, R27, -0x80, R2 ;  /* 0xffffff801b067824 */ /* 0x004fe200078e0202 */
[----:B-1----:R-:W-:Y:S06]  /*ed30*/  @!P0 BRA `(.L_x_2166) ;  /* 0x0000003000ac8947 */ /* 0x002fec0003800000 */
.L_x_2248:
[----:B------:R-:W-:Y:S05]  /*ed40*/  BSYNC B0 ;  /* 0x0000000000007941 */ /* 0x000fea0003800000 */
.L_x_2165:
        /* <DEDUP_REMOVED lines=56> */
.L_x_2258:
        /* <DEDUP_REMOVED lines=13> */
.L_x_2168:
        /* <DEDUP_REMOVED lines=11> */
.L_x_2169:
[----:B------:R-:W-:Y:S01]  /*f250*/  VIADD R26, R26, 0x1 ;  /* 0x000000011a1a7836 */ /* 0x000fe20000000000 */
[----:B------:R0:W-:Y:S04]  /*f260*/  SYNCS.ARRIVE.TRANS64.A1T0 RZ, [R0+URZ+0x2d850], RZ ;  /* 0x02d850ff00ff79a7 */ /* 0x0001e8000810003f */
[----:B------:R-:W-:-:S04]  /*f270*/  ISETP.NE.AND P0, PT, R26, 0x2, PT ;  /* 0x000000021a00780c */ /* 0x000fc80003f05270 */
[----:B0-----:R-:W-:Y:S02]  /*f280*/  SEL R0, RZ, 0x1, P0 ;  /* 0x00000001ff007807 */ /* 0x001fe40000000000 */
[----:B------:R-:W-:Y:S02]  /*f290*/  SEL R26, R26, RZ, P0 ;  /* 0x000000ff1a1a7207 */ /* 0x000fe40000000000 */
[----:B------:R-:W-:-:S07]  /*f2a0*/  LOP3.LUT R29, R29, R0, RZ, 0x3c, !PT ;  /* 0x000000001d1d7212 */ /* 0x000fce00078e3cff */
.L_x_2128:
[----:B------:R-:W-:Y:S05]  /*f2b0*/  BSYNC B7 ;  /* 0x0000000000077941 */ /* 0x000fea0003800000 */
.L_x_2126:
[----:B------:R-:W-:-:S13]  /*f2c0*/  LOP3.LUT P0, RZ, R22, 0x80, RZ, 0xc0, !PT ;  /* 0x0000008016ff7812 */ /* 0x000fda000780c0ff */
[----:B------:R-:W-:Y:S05]  /*f2d0*/  @!P0 BRA `(.L_x_2170) ;  /* 0x0000000000248947 */ /* 0x000fea0003800000 */
[----:B------:R-:W-:Y:S05]  /*f2e0*/  WARPSYNC.ALL ;  /* 0x0000000000007948 */ /* 0x000fea0003800000 */
[----:B------:R-:W0:Y:S08]  /*f2f0*/  S2UR UR5, SR_CgaCtaId ;  /* 0x00000000000579c3 */ /* 0x000e300000008800 */
[----:B------:R-:W-:Y:S06]  /*f300*/  BAR.SYNC.DEFER_BLOCKING 0x5, 0x200 ;  /* 0x0148000000007b1d */ /* 0x000fec0000010000 */
[----:B------:R-:W-:-:S02]  /*f310*/  UMOV UR4, 0x400 ;  /* 0x0000040000047882 */ /* 0x000fc40000000000 */
[----:B0-----:R-:W-:-:S06]  /*f320*/  ULEA UR4, UR5, UR4, 0x18 ;  /* 0x0000000405047291 */ /* 0x001fcc000f8ec03f */
[----:B------:R-:W-:-:S05]  /*f330*/  IMAD.U32 R23, RZ, RZ, UR4 ;  /* 0x00000004ff177e24 */ /* 0x000fca000f8e00ff */
[----:B------:R1:W2:Y:S01]  /*f340*/  LDS.128 R16, [R23+0x2d8d0] ;  /* 0x02d8d00017107984 */ /* 0x0002a20000000c00 */
[----:B------:R-:W-:Y:S06]  /*f350*/  BAR.ARV 0x4, 0x200 ;  /* 0x0108000000007b1d */ /* 0x000fec0000002000 */
[----:B------:R-:W-:Y:S05]  /*f360*/  BRA `(.L_x_2171) ;  /* 0x0000000800cc7947 */ /* 0x000fea0003800000 */
.L_x_2170:
[----:B------:R-:W0:Y:S01]  /*f370*/  S2R R0, SR_TID.X ;  /* 0x0000000000007919 */ /* 0x000e220000002100 */
        /* <DEDUP_REMOVED lines=35> */
.L_x_2268:
[----:B------:R-:W-:Y:S02]  /*f5b0*/  ULDC UR4, c[0x0][0xc38] ;  /* 0x00030e0000047ab9 */ /* 0x000fe40000000800 */
[----:B------:R-:W-:-:S04]  /*f5c0*/  IMAD.U32 R4, RZ, RZ, UR4 ;  /* 0x00000004ff047e24 */ /* 0x000fc8000f8e00ff */
[----:B-1----:R-:W-:-:S04]  /*f5d0*/  IMAD R5, R14, R4, RZ ;  /* 0x000000040e057224 */ /* 0x002fc800078e02ff */
[----:B------:R-:W-:-:S05]  /*f5e0*/  IMAD.IADD R16, R16, 0x1, R5 ;  /* 0x0000000110107824 */ /* 0x000fca00078e0205 */
[----:B------:R-:W-:-:S13]  /*f5f0*/  ISETP.GT.AND P6, PT, R16, R0, PT ;  /* 0x000000001000720c */ /* 0x000fda0003fc4270 */
[----:B------:R-:W-:Y:S05]  /*f600*/  @P6 BRA `(.L_x_2173) ;  /* 0x00000000009c6947 */ /* 0x000fea0003800000 */
.L_x_2178:
        /* <DEDUP_REMOVED lines=14> */
.L_x_2176:
[----:B------:R-:W-:Y:S05]  /*f6f0*/  BSYNC B0 ;  /* 0x0000000000007941 */ /* 0x000fea0003800000 */
.L_x_2175:
        /* <DEDUP_REMOVED lines=18> */
.L_x_2276:
[----:B------:R-:W-:Y:S02]  /*f820*/  ULDC UR4, c[0x0][0xc38] ;  /* 0x00030e0000047ab9 */ /* 0x000fe40000000800 */
[----:B------:R-:W-:-:S04]  /*f830*/  IMAD.U32 R4, RZ, RZ, UR4 ;  /* 0x00000004ff047e24 */ /* 0x000fc8000f8e00ff */
[----:B-1----:R-:W-:-:S04]  /*f840*/  IMAD R5, R14, R4, RZ ;  /* 0x000000040e057224 */ /* 0x002fc800078e02ff */
[----:B------:R-:W-:-:S05]  /*f850*/  IMAD.IADD R16, R5, 0x1, R16 ;  /* 0x0000000105107824 */ /* 0x000fca00078e0210 */
[----:B------:R-:W-:-:S13]  /*f860*/  ISETP.GT.AND P6, PT, R16, R0, PT ;  /* 0x000000001000720c */ /* 0x000fda0003fc4270 */
[----:B------:R-:W-:Y:S05]  /*f870*/  @!P6 BRA `(.L_x_2178) ;  /* 0xfffffffc0064e947 */ /* 0x000fea000383ffff */
.L_x_2173:
        /* <DEDUP_REMOVED lines=8> */
.L_x_2280:
[----:B------:R-:W-:Y:S01]  /*f900*/  ISETP.NE.AND P0, PT, R5, RZ, PT ;  /* 0x000000ff0500720c */ /* 0x000fe20003f05270 */
[----:B------:R-:W-:-:S12]  /*f910*/  IMAD.MOV.U32 R5, RZ, RZ, RZ ;  /* 0x000000ffff057224 */ /* 0x000fd800078e00ff */
[----:B------:R-:W-:Y:S05]  /*f920*/  @!P0 BRA `(.L_x_2180) ;  /* 0x0000000000108947 */ /* 0x000fea0003800000 */
[----:B------:R-:W-:Y:S01]  /*f930*/  UMOV UR4, 0xffffffff ;  /* 0xffffffff00047882 */ /* 0x000fe20000000000 */
[----:B------:R-:W-:Y:S02]  /*f940*/  VIADD R12, R6, 0xffffffff ;  /* 0xffffffff060c7836 */ /* 0x000fe40000000000 */
[----:B------:R-:W-:Y:S05]  /*f950*/  BRA.DIV UR4, `(.L_x_2181) ;  /* 0x0000003604507947 */ /* 0x000fea000b800000 */
[----:B------:R3:W4:Y:S02]  /*f960*/  SHFL.IDX PT, R5, R3, R12, 0x1f ;  /* 0x00001f0c03057589 */ /* 0x00072400000e0000 */
.L_x_2180:
        /* <DEDUP_REMOVED lines=66> */
.L_x_2174:
[----:B------:R-:W-:Y:S01]  /*fd90*/  UMOV UR4, URZ ;  /* 0x0000003f00047c82 */ /* 0x000fe20008000000 */
[----:B------:R-:W-:Y:S01]  /*fda0*/  UMOV UR5, URZ ;  /* 0x0000003f00057c82 */ /* 0x000fe20008000000 */
[----:B------:R-:W-:Y:S01]  /*fdb0*/  ULDC UR6, c[0x0][0xc3c] ;  /* 0x00030f0000067ab9 */ /* 0x000fe20000000800 */
[----:B------:R-:W-:Y:S02]  /*fdc0*/  IMAD.MOV.U32 R16, RZ, RZ, R0 ;  /* 0x000000ffff107224 */ /* 0x000fe400078e0000 */
[----:B------:R-:W-:Y:S02]  /*fdd0*/  IMAD.U32 R17, RZ, RZ, UR4 ;  /* 0x00000004ff117e24 */ /* 0x000fe4000f8e00ff */
[----:B------:R-:W-:Y:S02]  /*fde0*/  IMAD.U32 R18, RZ, RZ, UR5 ;  /* 0x00000005ff127e24 */ /* 0x000fe4000f8e00ff */
[----:B------:R-:W-:-:S07]  /*fdf0*/  IMAD.U32 R19, RZ, RZ, UR6 ;  /* 0x00000006ff137e24 */ /* 0x000fce000f8e00ff */
.L_x_2182:
        /* <DEDUP_REMOVED lines=10> */
.L_x_2171:
[----:B------:R-:W-:Y:S02]  /*fea0*/  ULDC UR4, c[0x0][0xc3c] ;  /* 0x00030f0000047ab9 */ /* 0x000fe40000000800 */
[----:B--2---:R-:W-:-:S13]  /*feb0*/  ISETP.GE.AND P0, PT, R19, UR4, PT ;  /* 0x0000000413007c0c */ /* 0x004fda000bf06270 */
[----:B------:R-:W-:Y:S05]  /*fec0*/  @!P0 BRA `(.L_x_2183) ;  /* 0xffffffb8000c8947 */ /* 0x000fea000383ffff */
[----:B------:R-:W-:Y:S05]  /*fed0*/  BSYNC B8 ;  /* 0x0000000000087941 */ /* 0x000fea0003800000 */
.L_x_2122:
        /* <DEDUP_REMOVED lines=12> */
.L_x_2283:
[----:B------:R-:W-:Y:S05]  /*ffa0*/  BSYNC B0 ;  /* 0x0000000000007941 */ /* 0x000fea0003800000 */
.L_x_2184:
[----:B------:R-:W-:-:S03]  /*ffb0*/  UMOV UR4, 0xffffffff ;  /* 0xffffffff00047882 */ /* 0x000fc60000000000 */
[----:B------:R-:W-:Y:S05]  /*ffc0*/  BRA.DIV UR4, `(.L_x_2186) ;  /* 0x0000002e04f07947 */ /* 0x000fea000b800000 */
[----:B-1----:R-:W1:Y:S02]  /*ffd0*/  S2R R0, SR_TID.X ;  /* 0x0000000000007919 */ /* 0x002e640000002100 */
[----:B-1----:R-:W-:-:S04]  /*ffe0*/  SHF.R.U32.HI R0, RZ, 0x5, R0 ;  /* 0x00000005ff007819 */ /* 0x002fc80000011600 */
[----:B------:R-:W-:-:S05]  /*fff0*/  LOP3.LUT R0, R0, 0x3, RZ, 0xc0, !PT ;  /* 0x0000000300007812 */ /* 0x000fca00078ec0ff */
[----:B------:R1:W2:Y:S02]  /*10000*/  SHFL.IDX PT, R14, R0, RZ, 0x1f ;  /* 0x00001fff000e7589 */ /* 0x0002a400000e0000 */
.L_x_2286:
[----:B--2---:R-:W-:Y:S01]  /*10010*/  ISETP.NE.AND P0, PT, R14, RZ, PT ;  /* 0x000000ff0e00720c */ /* 0x004fe20003f05270 */
[----:B------:R-:W-:-:S12]  /*10020*/  BSSY B0, `(.L_x_2187) ;  /* 0x0000024000007945 */ /* 0x000fd80003800000 */
[----:B------:R-:W-:Y:S05]  /*10030*/  @P0 BRA `(.L_x_2188) ;  /* 0x0000000000880947 */ /* 0x000fea0003800000 */
[----:B------:R-:W-:-:S03]  /*10040*/  UMOV UR4, 0xffffffff ;  /* 0xffffffff00047882 */ /* 0x000fc60000000000 */
[----:B------:R-:W-:Y:S05]  /*10050*/  BRA.DIV UR4, `(.L_x_2189) ;  /* 0x0000003204007947 */ /* 0x000fea000b800000 */
[----:B------:R-:W-:-:S13]  /*10060*/  ELECT P6, URZ, PT ;  /* 0x00000000003f782f */ /* 0x000fda00038c0000 */
.L_x_2289:
[----:B------:R-:W-:Y:S05]  /*10070*/  @!P6 BRA `(.L_x_2188) ;  /* 0x000000000078e947 */ /* 0x000fea0003800000 */
[----:B-1----:R-:W2:Y:S02]  /*10080*/  LDL.LU R0, [R1+0x1c] ;  /* 0x00001c0001007983 */ /* 0x002ea40000300800 */
[----:B--2---:R-:W-:-:S04]  /*10090*/  LOP3.LUT R0, R0, 0x2, RZ, 0xfc, !PT ;  /* 0x0000000200007812 */ /* 0x004fc800078efcff */
[----:B------:R-:W-:-:S13]  /*100a0*/  ISETP.NE.AND P0, PT, R0, 0x3, PT ;  /* 0x000000030000780c */ /* 0x000fda0003f05270 */
[----:B------:R-:W-:Y:S05]  /*100b0*/  @!P0 BRA `(.L_x_2190) ;  /* 0x0000000000048947 */ /* 0x000fea0003800000 */
[----:B------:R-:W-:Y:S01]  /*100c0*/  BPT.TRAP 0x1 ;  /* 0x000000040000795c */ /* 0x000fe20000300000 */
.L_x_2190:
[C---:B------:R-:W-:Y:S01]  /*100d0*/  IMAD R3, R26.reuse, 0x8, R5 ;  /* 0x000000081a037824 */ /* 0x040fe200078e0205 */
[----:B------:R-:W-:Y:S01]  /*100e0*/  SHF.L.U32 R2, R29, 0x1f, RZ ;  /* 0x0000001f1d027819 */ /* 0x000fe200000006ff */
[----:B------:R-:W-:-:S03]  /*100f0*/  VIADD R26, R26, 0x1 ;  /* 0x000000011a1a7836 */ /* 0x000fc60000000000 */
[----:B------:R-:W1:Y:S02]  /*10100*/  SYNCS.PHASECHK.TRANS64.TRYWAIT P1, [R3+URZ+0x2d840], R2 ;  /* 0x02d84002030075a7 */ /* 0x000e64000802017f */
[----:B------:R-:W-:-:S04]  /*10110*/  ISETP.NE.AND P2, PT, R26, 0x2, PT ;  /* 0x000000021a00780c */ /* 0x000fc80003f45270 */
[----:B------:R-:W-:Y:S01]  /*10120*/  SEL R0, RZ, 0x1, P2 ;  /* 0x00000001ff007807 */ /* 0x000fe20001000000 */
[----:B-1----:R-:W-:Y:S08]  /*10130*/  @!P1 BRA `(.L_x_2191) ;  /* 0x0000002c00e89947 */ /* 0x002ff00003800000 */
.L_x_2290:
[----:B------:R-:W-:Y:S02]  /*10140*/  SEL R26, R26, RZ, P2 ;  /* 0x000000ff1a1a7207 */ /* 0x000fe40001000000 */
[----:B------:R-:W-:Y:S01]  /*10150*/  LOP3.LUT R0, R29, R0, RZ, 0x3c, !PT ;  /* 0x000000001d007212 */ /* 0x000fe200078e3cff */
[----:B------:R-:W-:Y:S06]  /*10160*/  @!P0 BRA `(.L_x_2192) ;  /* 0x0000000000048947 */ /* 0x000fec0003800000 */
[----:B------:R-:W-:Y:S01]  /*10170*/  BPT.TRAP 0x1 ;  /* 0x000000040000795c */ /* 0x000fe20000300000 */
.L_x_2192:
[----:B------:R-:W-:Y:S01]  /*10180*/  IMAD R5, R26, 0x8, R5 ;  /* 0x000000081a057824 */ /* 0x000fe200078e0205 */
[----:B------:R-:W-:-:S04]  /*10190*/  SHF.L.U32 R0, R0, 0x1f, RZ ;  /* 0x0000001f00007819 */ /* 0x000fc800000006ff */
[----:B------:R-:W2:Y:S02]  /*101a0*/  SYNCS.PHASECHK.TRANS64.TRYWAIT P1, [R5+URZ+0x2d840], R0 ;  /* 0x02d84000050075a7 */ /* 0x000ea4000802017f */
[----:B--2---:R-:W-:Y:S05]  /*101b0*/  @!P1 BRA `(.L_x_2193) ;  /* 0x0000002c00dc9947 */ /* 0x004fea0003800000 */
.L_x_2291:
[----:B------:R-:W-:Y:S05]  /*101c0*/  @!P0 BRA `(.L_x_2194) ;  /* 0x0000000000048947 */ /* 0x000fea0003800000 */
[----:B------:R-:W-:Y:S01]  /*101d0*/  BPT.TRAP 0x1 ;  /* 0x000000040000795c */ /* 0x000fe20000300000 */
.L_x_2194:
[----:B------:R-:W3:Y:S02]  /*101e0*/  SYNCS.PHASECHK.TRANS64.TRYWAIT P1, [R3+URZ+0x2d860], R2 ;  /* 0x02d86002030075a7 */ /* 0x000ee4000802017f */
[----:B---3--:R-:W-:Y:S05]  /*101f0*/  @!P1 BRA `(.L_x_2195) ;  /* 0x0000002c00e09947 */ /* 0x008fea0003800000 */
.L_x_2292:
[----:B------:R-:W-:Y:S05]  /*10200*/  @!P0 BRA `(.L_x_2196) ;  /* 0x0000000000048947 */ /* 0x000fea0003800000 */
[----:B------:R-:W-:Y:S01]  /*10210*/  BPT.TRAP 0x1 ;  /* 0x000000040000795c */ /* 0x000fe20000300000 */
.L_x_2196:
[----:B----4-:R4:W0:Y:S02]  /*10220*/  SYNCS.PHASECHK.TRANS64.TRYWAIT P0, [R5+URZ+0x2d860], R0 ;  /* 0x02d86000050075a7 */ /* 0x010824000800017f */
[----:B0-----:R-:W-:Y:S05]  /*10230*/  @!P0 NANOSLEEP.SYNCS 0x989680 ;  /* 0x009896800000895d */ /* 0x001fea0003900000 */
[----:B------:R-:W0:Y:S02]  /*10240*/  @!P0 SYNCS.PHASECHK.TRANS64 P0, [R5+URZ+0x2d860], R0 ;  /* 0x02d86000050085a7 */ /* 0x000e24000800007f */
[----:B0-----:R-:W-:Y:S05]  /*10250*/  @!P0 BRA `(.L_x_2196) ;  /* 0xfffffffc00f08947 */ /* 0x001fea000383ffff */
.L_x_2188:
[----:B------:R-:W-:Y:S05]  /*10260*/  BSYNC B0 ;  /* 0x0000000000007941 */ /* 0x000fea0003800000 */
.L_x_2187:
[----:B------:R-:W-:Y:S05]  /*10270*/  EXIT ;  /* 0x000000000000794d */ /* 0x000fea0003800000 */
.L_x_2066:
[----:B0-----:R-:W-:-:S04]  /*10280*/  IMAD.U32 R3, RZ, RZ, UR40 ;  /* 0x00000028ff037e24 */ /* 0x001fc8000f8e00ff */
[----:B------:R0:W1:Y:S03]  /*10290*/  SYNCS.PHASECHK.TRANS64.TRYWAIT P1, [R3+URZ+0x2d800], R0 ;  /* 0x02d80000030075a7 */ /* 0x000066000802017f */
[----:B-1----:R-:W-:Y:S05]  /*102a0*/  @!P1 NANOSLEEP.SYNCS 0x989680 ;  /* 0x009896800000995d */ /* 0x002fea0003900000 */
[----:B------:R-:W1:Y:S02]  /*102b0*/  @!P1 SYNCS.PHASECHK.TRANS64 P1, [R3+URZ+0x2d800], R0 ;  /* 0x02d80000030095a7 */ /* 0x000e64000802007f */
[----:B-1----:R-:W-:Y:S05]  /*102c0*/  @!P1 BRA `(.L_x_2066) ;  /* 0xfffffffc00ec9947 */ /* 0x002fea000383ffff */
[----:B------:R-:W-:Y:S05]  /*102d0*/  BRA `(.L_x_2197) ;  /* 0xffffff1400207947 */ /* 0x000fea000383ffff */
.L_x_2070:
[----:B-1----:R1:W2:Y:S02]  /*102e0*/  SYNCS.PHASECHK.TRANS64.TRYWAIT P1, [R3+URZ+0x2d830], R0 ;  /* 0x02d83000030075a7 */ /* 0x0022a4000802017f */
[----:B--2---:R-:W-:Y:S05]  /*102f0*/  @!P1 NANOSLEEP.SYNCS 0x989680 ;  /* 0x009896800000995d */ /* 0x004fea0003900000 */
[----:B------:R-:W2:Y:S02]  /*10300*/  @!P1 SYNCS.PHASECHK.TRANS64 P1, [R3+URZ+0x2d830], R0 ;  /* 0x02d83000030095a7 */ /* 0x000ea4000802007f */
[----:B--2---:R-:W-:Y:S05]  /*10310*/  @!P1 BRA `(.L_x_2070) ;  /* 0xfffffffc00f09947 */ /* 0x004fea000383ffff */
[----:B------:R-:W-:Y:S05]  /*10320*/  BRA `(.L_x_2069) ;  /* 0xffffff1400387947 */ /* 0x000fea000383ffff */
.L_x_2076:
[----:B-1----:R-:W-:-:S04]  /*10330*/  IMAD.U32 R5, RZ, RZ, UR7 ;  /* 0x00000007ff057e24 */ /* 0x002fc8000f8e00ff */
[----:B------:R1:W2:Y:S03]  /*10340*/  SYNCS.PHASECHK.TRANS64.TRYWAIT P1, [R5+URZ+0x2d830], R0 ;  /* 0x02d83000050075a7 */ /* 0x0002a6000802017f */
[----:B--2---:R-:W-:Y:S05]  /*10350*/  @!P1 NANOSLEEP.SYNCS 0x989680 ;  /* 0x009896800000995d */ /* 0x004fea0003900000 */
[----:B------:R-:W2:Y:S02]  /*10360*/  @!P1 SYNCS.PHASECHK.TRANS64 P1, [R5+URZ+0x2d830], R0 ;  /* 0x02d83000050095a7 */ /* 0x000ea4000802007f */
[----:B--2---:R-:W-:Y:S05]  /*10370*/  @!P1 BRA `(.L_x_2076) ;  /* 0xfffffffc00ec9947 */ /* 0x004fea000383ffff */
[----:B------:R-:W-:Y:S05]  /*10380*/  BRA `(.L_x_2073) ;  /* 0xffffff3800047947 */ /* 0x000fea000383ffff */
.L_x_2080:
[----:B-1----:R-:W-:-:S04]  /*10390*/  IMAD.U32 R5, RZ, RZ, UR7 ;  /* 0x00000007ff057e24 */ /* 0x002fc8000f8e00ff */
[----:B------:R1:W2:Y:S03]  /*103a0*/  SYNCS.PHASECHK.TRANS64.TRYWAIT P1, [R5+URZ+0x2d850], R0 ;  /* 0x02d85000050075a7 */ /* 0x0002a6000802017f */
[----:B--2---:R-:W-:Y:S05]  /*103b0*/  @!P1 NANOSLEEP.SYNCS 0x989680 ;  /* 0x009896800000995d */ /* 0x004fea0003900000 */
[----:B------:R-:W2:Y:S02]  /*103c0*/  @!P1 SYNCS.PHASECHK.TRANS64 P1, [R5+URZ+0x2d850], R0 ;  /* 0x02d85000050095a7 */ /* 0x000ea4000802007f */
[----:B--2---:R-:W-:Y:S05]  /*103d0*/  @!P1 BRA `(.L_x_2080) ;  /* 0xfffffffc00ec9947 */ /* 0x004fea000383ffff */
[----:B------:R-:W-:Y:S05]  /*103e0*/  BRA `(.L_x_2077) ;  /* 0xffffff3800b47947 */ /* 0x000fea000383ffff */
.L_x_2088:
[----:B-1----:R-:W-:-:S04]  /*103f0*/  IMAD.U32 R5, RZ, RZ, UR7 ;  /* 0x00000007ff057e24 */ /* 0x002fc8000f8e00ff */
[----:B------:R1:W2:Y:S03]  /*10400*/  SYNCS.PHASECHK.TRANS64.TRYWAIT P1, [R5+URZ+0x2d830], R0 ;  /* 0x02d83000050075a7 */ /* 0x0002a6000802017f */
[----:B--2---:R-:W-:Y:S05]  /*10410*/  @!P1 NANOSLEEP.SYNCS 0x989680 ;  /* 0x009896800000995d */ /* 0x004fea0003900000 */
[----:B------:R-:W2:Y:S02]  /*10420*/  @!P1 SYNCS.PHASECHK.TRANS64 P1, [R5+URZ+0x2d830], R0 ;  /* 0x02d83000050095a7 */ /* 0x000ea4000802007f */
[----:B--2---:R-:W-:Y:S05]  /*10430*/  @!P1 BRA `(.L_x_2088) ;  /* 0xfffffffc00ec9947 */ /* 0x004fea000383ffff */
[----:B------:R-:W-:Y:S05]  /*10440*/  BRA `(.L_x_2085) ;  /* 0xffffff6000687947 */ /* 0x000fea000383ffff */
.L_x_2092:
[----:B-1----:R-:W-:-:S04]  /*10450*/  IMAD.U32 R5, RZ, RZ, UR7 ;  /* 0x00000007ff057e24 */ /* 0x002fc8000f8e00ff */
[----:B------:R1:W2:Y:S03]  /*10460*/  SYNCS.PHASECHK.TRANS64.TRYWAIT P1, [R5+URZ+0x2d850], R0 ;  /* 0x02d85000050075a7 */ /* 0x0002a6000802017f */
[----:B--2---:R-:W-:Y:S05]  /*10470*/  @!P1 NANOSLEEP.SYNCS 0x989680 ;  /* 0x009896800000995d */ /* 0x004fea0003900000 */
[----:B------:R-:W2:Y:S02]  /*10480*/  @!P1 SYNCS.PHASECHK.TRANS64 P1, [R5+URZ+0x2d850], R0 ;  /* 0x02d85000050095a7 */ /* 0x000ea4000802007f */
[----:B--2---:R-:W-:Y:S05]  /*10490*/  @!P1 BRA `(.L_x_2092) ;  /* 0xfffffffc00ec9947 */ /* 0x004fea000383ffff */
[----:B------:R-:W-:Y:S05]  /*104a0*/  BRA `(.L_x_2089) ;  /* 0xffffff6400187947 */ /* 0x000fea000383ffff */
.L_x_2099:
[----:B-1----:R-:W-:-:S04]  /*104b0*/  IMAD.U32 R8, RZ, RZ, UR4 ;  /* 0x00000004ff087e24 */ /* 0x002fc8000f8e00ff */
[----:B------:R1:W2:Y:S03]  /*104c0*/  SYNCS.PHASECHK.TRANS64.TRYWAIT P1, [R8+URZ+0x2d850], R7 ;  /* 0x02d85007080075a7 */ /* 0x0002a6000802017f */
[----:B--2---:R-:W-:Y:S05]  /*104d0*/  @!P1 NANOSLEEP.SYNCS 0x989680 ;  /* 0x009896800000995d */ /* 0x004fea0003900000 */
[----:B------:R-:W2:Y:S02]  /*104e0*/  @!P1 SYNCS.PHASECHK.TRANS64 P1, [R8+URZ+0x2d850], R7 ;  /* 0x02d85007080095a7 */ /* 0x000ea4000802007f */
[----:B--2---:R-:W-:Y:S05]  /*104f0*/  @!P1 BRA `(.L_x_2099) ;  /* 0xfffffffc00ec9947 */ /* 0x004fea000383ffff */
[----:B------:R-:W-:Y:S05]  /*10500*/  BRA `(.L_x_2098) ;  /* 0xffffff8000487947 */ /* 0x000fea000383ffff */
.L_x_2134:
        /* <DEDUP_REMOVED lines=11> */
.L_x_2199:
[----:B------:R-:W-:Y:S05]  /*105c0*/  BSYNC B0 ;  /* 0x0000000000007941 */ /* 0x000fea0003800000 */
.L_x_2198:
[----:B------:R-:W-:Y:S05]  /*105d0*/  BRA `(.L_x_2200) ;  /* 0xffffffbc00ec7947 */ /* 0x000fea000383ffff */
.L_x_2137:
[----:B0-----:R0:W1:Y:S02]  /*105e0*/  SYNCS.PHASECHK.TRANS64.TRYWAIT P0, [R2+URZ+0x2d840], R3 ;  /* 0x02d84003020075a7 */ /* 0x001064000800017f */
[----:B-1----:R-:W-:Y:S05]  /*105f0*/  @!P0 NANOSLEEP.SYNCS 0x989680 ;  /* 0x009896800000895d */ /* 0x002fea0003900000 */
[----:B------:R-:W1:Y:S02]  /*10600*/  @!P0 SYNCS.PHASECHK.TRANS64 P0, [R2+URZ+0x2d840], R3 ;  /* 0x02d84003020085a7 */ /* 0x000e64000800007f */
[----:B-1----:R-:W-:Y:S05]  /*10610*/  @!P0 BRA `(.L_x_2137) ;  /* 0xfffffffc00f08947 */ /* 0x002fea000383ffff */
[----:B------:R-:W-:Y:S05]  /*10620*/  BRA `(.L_x_2201) ;  /* 0xffffffc0005c7947 */ /* 0x000fea000383ffff */
.L_x_2138:
        /* <DEDUP_REMOVED lines=8> */
.L_x_2203:
[----:B------:R-:W-:Y:S05]  /*106b0*/  BSYNC B0 ;  /* 0x0000000000007941 */ /* 0x000fea0003800000 */
.L_x_2202:
        /* <DEDUP_REMOVED lines=9> */
.L_x_2204:
[----:B------:R-:W-:Y:S02]  /*10750*/  IMAD.MOV.U32 R13, RZ, RZ, R6 ;  /* 0x000000ffff0d7224 */ /* 0x000fe400078e0006 */
[----:B------:R-:W-:Y:S02]  /*10760*/  IMAD.MOV.U32 R12, RZ, RZ, 0x1 ;  /* 0x00000001ff0c7424 */ /* 0x000fe400078e00ff */
[----:B------:R-:W-:-:S07]  /*10770*/  IMAD.MOV.U32 R5, RZ, RZ, R14 ;  /* 0x000000ffff057224 */ /* 0x000fce00078e000e */
[----:B------:R-:W-:Y:S05]  /*10780*/  WARPSYNC.COLLECTIVE R15, `(.L_x_2205) ;  /* 0x000000000f087348 */ /* 0x000fea0003c00000 */
[----:B------:R0:W1:Y:S02]  /*10790*/  SHFL.IDX P6, R14, R13, R12, R11 ;  /* 0x0000000c0d0e7389 */ /* 0x00006400000c000b */
[----:B01----:R-:W-:Y:S01]  /*107a0*/  ENDCOLLECTIVE ;  /* 0x000000000000791b */ /* 0x003fe20003800000 */
.L_x_2205:
        /* <DEDUP_REMOVED lines=17> */
.L_x_2206:
[----:B------:R-:W-:Y:S02]  /*108c0*/  @P1 IMAD R8, R7, 0x2, R23 ;  /* 0x0000000207081824 */ /* 0x000fe400078e0217 */
[----:B------:R-:W-:Y:S02]  /*108d0*/  IMAD.MOV.U32 R13, RZ, RZ, R6 ;  /* 0x000000ffff0d7224 */ /* 0x000fe400078e0006 */
[----:B------:R-:W-:Y:S02]  /*108e0*/  IMAD.MOV.U32 R12, RZ, RZ, 0x2 ;  /* 0x00000002ff0c7424 */ /* 0x000fe400078e00ff */
[----:B------:R-:W-:-:S07]  /*108f0*/  IMAD.MOV.U32 R5, RZ, RZ, R14 ;  /* 0x000000ffff057224 */ /* 0x000fce00078e000e */
[----:B------:R-:W-:Y:S05]  /*10900*/  WARPSYNC.COLLECTIVE R15, `(.L_x_2207) ;  /* 0x000000000f087348 */ /* 0x000fea0003c00000 */
[----:B------:R0:W1:Y:S02]  /*10910*/  SHFL.IDX P6, R14, R13, R12, R11 ;  /* 0x0000000c0d0e7389 */ /* 0x00006400000c000b */
[----:B01----:R-:W-:Y:S01]  /*10920*/  ENDCOLLECTIVE ;  /* 0x000000000000791b */ /* 0x003fe20003800000 */
.L_x_2207:
        /* <DEDUP_REMOVED lines=17> */
.L_x_2208:
[----:B------:R-:W-:Y:S02]  /*10a40*/  @P1 IMAD R8, R7, 0x2, R23 ;  /* 0x0000000207081824 */ /* 0x000fe400078e0217 */
[----:B------:R-:W-:Y:S02]  /*10a50*/  IMAD.MOV.U32 R13, RZ, RZ, R6 ;  /* 0x000000ffff0d7224 */ /* 0x000fe400078e0006 */
[----:B------:R-:W-:Y:S02]  /*10a60*/  IMAD.MOV.U32 R12, RZ, RZ, 0x3 ;  /* 0x00000003ff0c7424 */ /* 0x000fe400078e00ff */
[----:B------:R-:W-:-:S07]  /*10a70*/  IMAD.MOV.U32 R5, RZ, RZ, R14 ;  /* 0x000000ffff057224 */ /* 0x000fce00078e000e */
[----:B------:R-:W-:Y:S05]  /*10a80*/  WARPSYNC.COLLECTIVE R15, `(.L_x_2209) ;  /* 0x000000000f087348 */ /* 0x000fea0003c00000 */
[----:B------:R0:W1:Y:S02]  /*10a90*/  SHFL.IDX P6, R14, R13, R12, R11 ;  /* 0x0000000c0d0e7389 */ /* 0x00006400000c000b */
[----:B01----:R-:W-:Y:S01]  /*10aa0*/  ENDCOLLECTIVE ;  /* 0x000000000000791b */ /* 0x003fe20003800000 */
.L_x_2209:
        /* <DEDUP_REMOVED lines=10> */
.L_x_2210:
        /* <DEDUP_REMOVED lines=8> */
.L_x_2143:
[----:B------:R-:W2:Y:S04]  /*10bd0*/  LDL.LU R11, [R1+0x20] ;  /* 0x00002000010b7983 */ /* 0x000ea80000300800 */
[----:B------:R0:W5:Y:S01]  /*10be0*/  LDL R9, [R1+0x18] ;  /* 0x0000180001097983 */ /* 0x0001620000100800 */
[----:B------:R-:W-:Y:S02]  /*10bf0*/  IMAD.MOV.U32 R13, RZ, RZ, R0 ;  /* 0x000000ffff0d7224 */ /* 0x000fe400078e0000 */
[----:B------:R-:W-:Y:S02]  /*10c00*/  IMAD.MOV.U32 R12, RZ, RZ, RZ ;  /* 0x000000ffff0c7224 */ /* 0x000fe400078e00ff */
[----:B------:R-:W-:Y:S02]  /*10c10*/  IMAD.MOV.U32 R15, RZ, RZ, -0x1 ;  /* 0xffffffffff0f7424 */ /* 0x000fe400078e00ff */
[----:B------:R-:W-:-:S04]  /*10c20*/  IMAD R17, R17, 0xc0, R21 ;  /* 0x000000c011117824 */ /* 0x000fc800078e0215 */
[----:B------:R-:W-:Y:S02]  /*10c30*/  VIADD R5, R17, 0x20 ;  /* 0x0000002011057836 */ /* 0x000fe40000000000 */
[----:B--2---:R-:W-:Y:S02]  /*10c40*/  IMAD R2, R11, R10, RZ ;  /* 0x0000000a0b027224 */ /* 0x004fe400078e02ff */
[----:B0-----:R-:W-:-:S07]  /*10c50*/  IMAD.MOV.U32 R11, RZ, RZ, 0x1c1f ;  /* 0x00001c1fff0b7424 */ /* 0x001fce00078e00ff */
[----:B-----5:R-:W-:Y:S05]  /*10c60*/  WARPSYNC.COLLECTIVE R15, `(.L_x_2212) ;  /* 0x000000000f087348 */ /* 0x020fea0003c00000 */
[----:B------:R0:W1:Y:S02]  /*10c70*/  SHFL.IDX P6, R14, R13, R12, R11 ;  /* 0x0000000c0d0e7389 */ /* 0x00006400000c000b */
[----:B01---5:R-:W-:Y:S01]  /*10c80*/  ENDCOLLECTIVE ;  /* 0x000000000000791b */ /* 0x023fe20003800000 */
.L_x_2212:
[----:B------:R-:W-:Y:S02]  /*10c90*/  IMAD.MOV.U32 R13, RZ, RZ, R4 ;  /* 0x000000ffff0d7224 */ /* 0x000fe400078e0004 */
[----:B------:R-:W-:-:S07]  /*10ca0*/  IMAD.MOV.U32 R6, RZ, RZ, R14 ;  /* 0x000000ffff067224 */ /* 0x000fce00078e000e */
[----:B------:R-:W-:Y:S05]  /*10cb0*/  WARPSYNC.COLLECTIVE R15, `(.L_x_2213) ;  /* 0x000000000f087348 */ /* 0x000fea0003c00000 */
[----:B------:R0:W1:Y:S02]  /*10cc0*/  SHFL.IDX P6, R14, R13, R12, R11 ;  /* 0x0000000c0d0e7389 */ /* 0x00006400000c000b */
[----:B01----:R-:W-:Y:S01]  /*10cd0*/  ENDCOLLECTIVE ;  /* 0x000000000000791b */ /* 0x003fe20003800000 */
.L_x_2213:
[----:B------:R-:W-:Y:S01]  /*10ce0*/  ISETP.GE.AND P2, PT, R17, R2, PT ;  /* 0x000000021100720c */ /* 0x000fe20003f46270 */
[----:B------:R-:W-:Y:S02]  /*10cf0*/  IMAD.MOV.U32 R13, RZ, RZ, R0 ;  /* 0x000000ffff0d7224 */ /* 0x000fe400078e0000 */
[----:B------:R-:W-:Y:S02]  /*10d00*/  IMAD.MOV.U32 R12, RZ, RZ, 0x1 ;  /* 0x00000001ff0c7424 */ /* 0x000fe400078e00ff */
[----:B------:R-:W-:-:S08]  /*10d10*/  IMAD.MOV.U32 R7, RZ, RZ, R14 ;  /* 0x000000ffff077224 */ /* 0x000fd000078e000e */
[----:B------:R-:W-:Y:S05]  /*10d20*/  WARPSYNC.COLLECTIVE R15, `(.L_x_2214) ;  /* 0x000000000f087348 */ /* 0x000fea0003c00000 */
[----:B------:R0:W1:Y:S02]  /*10d30*/  SHFL.IDX P6, R14, R13, R12, R11 ;  /* 0x0000000c0d0e7389 */ /* 0x00006400000c000b */
[----:B01----:R-:W-:Y:S01]  /*10d40*/  ENDCOLLECTIVE ;  /* 0x000000000000791b */ /* 0x003fe20003800000 */
.L_x_2214:
[----:B------:R-:W-:-:S05]  /*10d50*/  @!P2 LEA R7, P4, R20, R7, 0x1 ;  /* 0x000000071407a211 */ /* 0x000fca00078808ff */
[----:B------:R-:W-:-:S05]  /*10d60*/  @!P2 IMAD.X R6, RZ, RZ, R6, P4 ;  /* 0x000000ffff06a224 */ /* 0x000fca00020e0606 */
[----:B------:R-:W-:-:S04]  /*10d70*/  @!P2 LOP3.LUT R7, R7, R6, RZ, 0x3c, !PT ;  /* 0x000000060707a212 */ /* 0x000fc800078e3cff */
[----:B------:R-:W-:-:S04]  /*10d80*/  @!P2 LOP3.LUT R6, R7, R6, RZ, 0x3c, !PT ;  /* 0x000000060706a212 */ /* 0x000fc800078e3cff */
[----:B------:R-:W-:Y:S01]  /*10d90*/  @!P2 LOP3.LUT R7, R7, R6, RZ, 0x3c, !PT ;  /* 0x000000060707a212 */ /* 0x000fe200078e3cff */
[----:B------:R-:W-:-:S04]  /*10da0*/  IMAD.MOV.U32 R13, RZ, RZ, R4 ;  /* 0x000000ffff0d7224 */ /* 0x000fc800078e0004 */
        /* <DEDUP_REMOVED lines=10> */
.L_x_2215:
[----:B------:R-:W-:Y:S01]  /*10e50*/  ISETP.GE.AND P2, PT, R5, R2, PT ;  /* 0x000000020500720c */ /* 0x000fe20003f46270 */
[----:B------:R-:W-:Y:S02]  /*10e60*/  IMAD.MOV.U32 R13, RZ, RZ, R0 ;  /* 0x000000ffff0d7224 */ /* 0x000fe400078e0000 */
[----:B------:R-:W-:Y:S02]  /*10e70*/  IMAD.MOV.U32 R12, RZ, RZ, 0x2 ;  /* 0x00000002ff0c7424 */ /* 0x000fe400078e00ff */
[----:B------:R-:W-:-:S08]  /*10e80*/  IMAD.MOV.U32 R7, RZ, RZ, R14 ;  /* 0x000000ffff077224 */ /* 0x000fd000078e000e */
[----:B------:R-:W-:Y:S05]  /*10e90*/  WARPSYNC.COLLECTIVE R15, `(.L_x_2216) ;  /* 0x000000000f087348 */ /* 0x000fea0003c00000 */
[----:B------:R0:W1:Y:S02]  /*10ea0*/  SHFL.IDX P6, R14, R13, R12, R11 ;  /* 0x0000000c0d0e7389 */ /* 0x00006400000c000b */
[----:B01----:R-:W-:Y:S01]  /*10eb0*/  ENDCOLLECTIVE ;  /* 0x000000000000791b */ /* 0x003fe20003800000 */
.L_x_2216:
        /* <DEDUP_REMOVED lines=16> */
.L_x_2217:
[----:B------:R-:W-:Y:S02]  /*10fc0*/  VIADD R5, R17, 0x40 ;  /* 0x0000004011057836 */ /* 0x000fe40000000000 */
[----:B------:R-:W-:Y:S02]  /*10fd0*/  IMAD.MOV.U32 R13, RZ, RZ, R0 ;  /* 0x000000ffff0d7224 */ /* 0x000fe400078e0000 */
[----:B------:R-:W-:Y:S01]  /*10fe0*/  IMAD.MOV.U32 R12, RZ, RZ, 0x3 ;  /* 0x00000003ff0c7424 */ /* 0x000fe200078e00ff */
[----:B------:R-:W-:Y:S01]  /*10ff0*/  ISETP.GE.AND P2, PT, R5, R2, PT ;  /* 0x000000020500720c */ /* 0x000fe20003f46270 */
[----:B------:R-:W-:-:S12]  /*11000*/  IMAD.MOV.U32 R7, RZ, RZ, R14 ;  /* 0x000000ffff077224 */ /* 0x000fd800078e000e */
[----:B------:R-:W-:Y:S05]  /*11010*/  WARPSYNC.COLLECTIVE R15, `(.L_x_2218) ;  /* 0x000000000f087348 */ /* 0x000fea0003c00000 */
[----:B------:R0:W1:Y:S02]  /*11020*/  SHFL.IDX P6, R14, R13, R12, R11 ;  /* 0x0000000c0d0e7389 */ /* 0x00006400000c000b */
[----:B01----:R-:W-:Y:S01]  /*11030*/  ENDCOLLECTIVE ;  /* 0x000000000000791b */ /* 0x003fe20003800000 */
.L_x_2218:
[----:B------:R-:W-:-:S05]  /*11040*/  @!P2 LEA R7, P4, R20, R7, 0x1 ;  /* 0x000000071407a211 */ /* 0x000fca00078808ff */
[----:B------:R-:W-:Y:S02]  /*11050*/  @!P2 IMAD.X R6, RZ, RZ, R6, P4 ;  /* 0x000000ffff06a224 */ /* 0x000fe400020e0606 */
[----:B------:R-:W-:-:S03]  /*11060*/  IMAD.MOV.U32 R13, RZ, RZ, R4 ;  /* 0x000000ffff0d7224 */ /* 0x000fc600078e0004 */
[----:B------:R-:W-:Y:S01]  /*11070*/  @!P2 LOP3.LUT R7, R7, R6, RZ, 0x3c, !PT ;  /* 0x000000060707a212 */ /* 0x000fe200078e3cff */
[----:B------:R-:W-:-:S07]  /*11080*/  IMAD.MOV.U32 R0, RZ, RZ, R14 ;  /* 0x000000ffff007224 */ /* 0x000fce00078e000e */
[----:B------:R-:W-:Y:S05]  /*11090*/  WARPSYNC.COLLECTIVE R15, `(.L_x_2219) ;  /* 0x000000000f087348 */ /* 0x000fea0003c00000 */
[----:B------:R0:W1:Y:S02]  /*110a0*/  SHFL.IDX P6, R14, R13, R12, R11 ;  /* 0x0000000c0d0e7389 */ /* 0x00006400000c000b */
[----:B01----:R-:W-:Y:S01]  /*110b0*/  ENDCOLLECTIVE ;  /* 0x000000000000791b */ /* 0x003fe20003800000 */
.L_x_2219:
[----:B------:R-:W-:Y:S01]  /*110c0*/  @!P2 LOP3.LUT R6, R7, R6, RZ, 0x3c, !PT ;  /* 0x000000060706a212 */ /* 0x000fe200078e3cff */
[----:B------:R-:W-:-:S03]  /*110d0*/  VIADD R5, R17, 0x60 ;  /* 0x0000006011057836 */ /* 0x000fc60000000000 */
[----:B------:R-:W-:-:S05]  /*110e0*/  @!P2 LOP3.LUT R7, R7, R6, RZ, 0x3c, !PT ;  /* 0x000000060707a212 */ /* 0x000fca00078e3cff */
[----:B------:R-:W-:Y:S01]  /*110f0*/  @!PT LDS RZ, [RZ] ;  /* 0x00000000fffff984 */ /* 0x000fe20000000800 */
[----:B------:R-:W-:Y:S01]  /*11100*/  @!PT LDS RZ, [RZ] ;  /* 0x00000000fffff984 */ /* 0x000fe20000000800 */
[----:B------:R-:W-:Y:S01]  /*11110*/  @!PT LDS RZ, [RZ] ;  /* 0x00000000fffff984 */ /* 0x000fe20000000800 */
[----:B------:R0:W-:Y:S04]  /*11120*/  @!P2 LDGSTS.E.BYPASS.LTC128B.128 [R9+0xd400], desc[UR36][R6.64], !P3 ;  /* 0x0d4000000609afae */ /* 0x0001e8000d901d64 */
[----:B------:R0:W-:Y:S01]  /*11130*/  @!P2 LDGSTS.E.BYPASS.LTC128B.128 [R9+0x10400], desc[UR36][R6.64+0x40], !P0 ;  /* 0x104000400609afae */ /* 0x0001e2000c101d64 */
[----:B------:R-:W-:-:S03]  /*11140*/  IMAD.MOV.U32 R13, RZ, RZ, R3 ;  /* 0x000000ffff0d7224 */ /* 0x000fc600078e0003 */
[----:B------:R0:W-:Y:S01]  /*11150*/  @!P2 LDGSTS.E.BYPASS.LTC128B.128 [R9+0x13400], desc[UR36][R6.64+0x80], !P1 ;  /* 0x134000800609afae */ /* 0x0001e2000c901d64 */
[----:B------:R-:W-:Y:S01]  /*11160*/  ISETP.GE.AND P2, PT, R5, R2, PT ;  /* 0x000000020500720c */ /* 0x000fe20003f46270 */
[----:B------:R-:W-:Y:S02]  /*11170*/  IMAD.MOV.U32 R12, RZ, RZ, RZ ;  /* 0x000000ffff0c7224 */ /* 0x000fe400078e00ff */
[----:B------:R-:W-:-:S10]  /*11180*/  IMAD.MOV.U32 R4, RZ, RZ, R14 ;  /* 0x000000ffff047224 */ /* 0x000fd400078e000e */
[----:B0-----:R-:W-:Y:S05]  /*11190*/  WARPSYNC.COLLECTIVE R15, `(.L_x_2220) ;  /* 0x000000000f087348 */ /* 0x001fea0003c00000 */
[----:B------:R1:W2:Y:S02]  /*111a0*/  SHFL.IDX P6, R14, R13, R12, R11 ;  /* 0x0000000c0d0e7389 */ /* 0x0002a400000c000b */
[----:B012---:R-:W-:Y:S01]  /*111b0*/  ENDCOLLECTIVE ;  /* 0x000000000000791b */ /* 0x007fe20003800000 */
.L_x_2220:
        /* <DEDUP_REMOVED lines=16> */
.L_x_2221:
[----:B------:R-:W-:Y:S02]  /*112c0*/  IMAD.MOV.U32 R13, RZ, RZ, R3 ;  /* 0x000000ffff0d7224 */ /* 0x000fe400078e0003 */
[----:B------:R-:W-:Y:S02]  /*112d0*/  IMAD.MOV.U32 R12, RZ, RZ, 0x1 ;  /* 0x00000001ff0c7424 */ /* 0x000fe400078e00ff */
[----:B------:R-:W-:-:S07]  /*112e0*/  IMAD.MOV.U32 R4, RZ, RZ, R14 ;  /* 0x000000ffff047224 */ /* 0x000fce00078e000e */
[----:B------:R-:W-:Y:S05]  /*112f0*/  WARPSYNC.COLLECTIVE R15, `(.L_x_2222) ;  /* 0x000000000f087348 */ /* 0x000fea0003c00000 */
[----:B------:R0:W1:Y:S02]  /*11300*/  SHFL.IDX P6, R14, R13, R12, R11 ;  /* 0x0000000c0d0e7389 */ /* 0x00006400000c000b */
[----:B01----:R-:W-:Y:S01]  /*11310*/  ENDCOLLECTIVE ;  /* 0x000000000000791b */ /* 0x003fe20003800000 */
.L_x_2222:
        /* <DEDUP_REMOVED lines=14> */
.L_x_2223:
[----:B------:R-:W-:Y:S01]  /*11400*/  IMAD.MOV.U32 R8, RZ, RZ, R14 ;  /* 0x000000ffff087224 */ /* 0x000fe200078e000e */
[----:B------:R-:W-:Y:S06]  /*11410*/  BRA `(.L_x_2224) ;  /* 0xffffffc400507947 */ /* 0x000fec000383ffff */
.L_x_2146:
[----:B-1----:R1:W2:Y:S02]  /*11420*/  SYNCS.PHASECHK.TRANS64.TRYWAIT P0, [R23+URZ+0x2d820], R0 ;  /* 0x02d82000170075a7 */ /* 0x0022a4000800017f */
[----:B--2---:R-:W-:Y:S05]  /*11430*/  @!P0 NANOSLEEP.SYNCS 0x989680 ;  /* 0x009896800000895d */ /* 0x004fea0003900000 */
[----:B------:R-:W2:Y:S02]  /*11440*/  @!P0 SYNCS.PHASECHK.TRANS64 P0, [R23+URZ+0x2d820], R0 ;  /* 0x02d82000170085a7 */ /* 0x000ea4000800007f */
[----:B--2---:R-:W-:Y:S05]  /*11450*/  @!P0 BRA `(.L_x_2146) ;  /* 0xfffffffc00f08947 */ /* 0x004fea000383ffff */
[----:B------:R-:W-:Y:S05]  /*11460*/  BRA `(.L_x_2225) ;  /* 0xffffffc400b87947 */ /* 0x000fea000383ffff */
.L_x_2151:
[----:B0-----:R0:W1:Y:S02]  /*11470*/  SYNCS.PHASECHK.TRANS64.TRYWAIT P0, [R5+URZ+0x2d840], R0 ;  /* 0x02d84000050075a7 */ /* 0x001064000800017f */
[----:B-1----:R-:W-:Y:S05]  /*11480*/  @!P0 NANOSLEEP.SYNCS 0x989680 ;  /* 0x009896800000895d */ /* 0x002fea0003900000 */
[----:B------:R-:W1:Y:S02]  /*11490*/  @!P0 SYNCS.PHASECHK.TRANS64 P0, [R5+URZ+0x2d840], R0 ;  /* 0x02d84000050085a7 */ /* 0x000e64000800007f */
[----:B-1----:R-:W-:Y:S05]  /*114a0*/  @!P0 BRA `(.L_x_2151) ;  /* 0xfffffffc00f08947 */ /* 0x002fea000383ffff */
[----:B------:R-:W-:Y:S05]  /*114b0*/  BRA `(.L_x_2226) ;  /* 0xffffffc800a87947 */ /* 0x000fea000383ffff */
.L_x_2152:
        /* <DEDUP_REMOVED lines=8> */
.L_x_2228:
[----:B------:R-:W-:Y:S05]  /*11540*/  BSYNC B1 ;  /* 0x0000000000017941 */ /* 0x000fea0003800000 */
.L_x_2227:
        /* <DEDUP_REMOVED lines=13> */
.L_x_2229:
        /* <DEDUP_REMOVED lines=8> */
.L_x_2230:
        /* <DEDUP_REMOVED lines=14> */
.L_x_2231:
[----:B------:R-:W-:Y:S02]  /*11780*/  IMAD.MOV.U32 R13, RZ, RZ, R7 ;  /* 0x000000ffff0d7224 */ /* 0x000fe400078e0007 */
[----:B------:R-:W-:Y:S02]  /*11790*/  IMAD.MOV.U32 R12, RZ, RZ, 0x2 ;  /* 0x00000002ff0c7424 */ /* 0x000fe400078e00ff */
[----:B------:R-:W-:-:S07]  /*117a0*/  IMAD.MOV.U32 R2, RZ, RZ, R14 ;  /* 0x000000ffff027224 */ /* 0x000fce00078e000e */
[----:B------:R-:W-:Y:S05]  /*117b0*/  WARPSYNC.COLLECTIVE R15, `(.L_x_2232) ;  /* 0x000000000f087348 */ /* 0x000fea0003c00000 */
[----:B------:R0:W1:Y:S02]  /*117c0*/  SHFL.IDX P6, R14, R13, R12, R11 ;  /* 0x0000000c0d0e7389 */ /* 0x00006400000c000b */
[----:B01----:R-:W-:Y:S01]  /*117d0*/  ENDCOLLECTIVE ;  /* 0x000000000000791b */ /* 0x003fe20003800000 */
.L_x_2232:
        /* <DEDUP_REMOVED lines=13> */
.L_x_2233:
[----:B------:R-:W-:Y:S02]  /*118b0*/  IMAD.MOV.U32 R13, RZ, RZ, R7 ;  /* 0x000000ffff0d7224 */ /* 0x000fe400078e0007 */
[----:B------:R-:W-:Y:S02]  /*118c0*/  IMAD.MOV.U32 R12, RZ, RZ, 0x3 ;  /* 0x00000003ff0c7424 */ /* 0x000fe400078e00ff */
[----:B------:R-:W-:-:S07]  /*118d0*/  IMAD.MOV.U32 R2, RZ, RZ, R14 ;  /* 0x000000ffff027224 */ /* 0x000fce00078e000e */
[----:B------:R-:W-:Y:S05]  /*118e0*/  WARPSYNC.COLLECTIVE R15, `(.L_x_2234) ;  /* 0x000000000f087348 */ /* 0x000fea0003c00000 */
[----:B------:R0:W1:Y:S02]  /*118f0*/  SHFL.IDX P6, R14, R13, R12, R11 ;  /* 0x0000000c0d0e7389 */ /* 0x00006400000c000b */
[----:B01----:R-:W-:Y:S01]  /*11900*/  ENDCOLLECTIVE ;  /* 0x000000000000791b */ /* 0x003fe20003800000 */
.L_x_2234:
        /* <DEDUP_REMOVED lines=14> */
.L_x_2235:
[----:B------:R-:W-:Y:S01]  /*119f0*/  IMAD.MOV.U32 R2, RZ, RZ, R14 ;  /* 0x000000ffff027224 */ /* 0x000fe200078e000e */
[----:B------:R-:W-:Y:S06]  /*11a00*/  BRA `(.L_x_2236) ;  /* 0xffffffc800487947 */ /* 0x000fec000383ffff */
.L_x_2157:
[----:B-1----:R1:W2:Y:S02]  /*11a10*/  SYNCS.PHASECHK.TRANS64.TRYWAIT P0, [R5+URZ+0x2d860], R2 ;  /* 0x02d86002050075a7 */ /* 0x0022a4000800017f */
[----:B--2---:R-:W-:Y:S05]  /*11a20*/  @!P0 NANOSLEEP.SYNCS 0x989680 ;  /* 0x009896800000895d */ /* 0x004fea0003900000 */
[----:B------:R-:W2:Y:S02]  /*11a30*/  @!P0 SYNCS.PHASECHK.TRANS64 P0, [R5+URZ+0x2d860], R2 ;  /* 0x02d86002050085a7 */ /* 0x000ea4000800007f */
[----:B--2---:R-:W-:Y:S05]  /*11a40*/  @!P0 BRA `(.L_x_2157) ;  /* 0xfffffffc00f08947 */ /* 0x004fea000383ffff */
[----:B------:R-:W-:Y:S05]  /*11a50*/  BRA `(.L_x_2237) ;  /* 0xffffffc800ac7947 */ /* 0x000fea000383ffff */
.L_x_2158:
        /* <DEDUP_REMOVED lines=8> */
.L_x_2239:
[----:B------:R-:W-:Y:S05]  /*11ae0*/  BSYNC B1 ;  /* 0x0000000000017941 */ /* 0x000fea0003800000 */
.L_x_2238:
        /* <DEDUP_REMOVED lines=9> */
.L_x_2240:
[----:B------:R-:W-:Y:S02]  /*11b80*/  IMAD.MOV.U32 R13, RZ, RZ, R25 ;  /* 0x000000ffff0d7224 */ /* 0x000fe400078e0019 */
[----:B------:R-:W-:Y:S02]  /*11b90*/  IMAD.MOV.U32 R12, RZ, RZ, 0x1 ;  /* 0x00000001ff0c7424 */ /* 0x000fe400078e00ff */
[----:B------:R-:W-:-:S07]  /*11ba0*/  IMAD.MOV.U32 R2, RZ, RZ, R14 ;  /* 0x000000ffff027224 */ /* 0x000fce00078e000e */
[----:B------:R-:W-:Y:S05]  /*11bb0*/  WARPSYNC.COLLECTIVE R15, `(.L_x_2241) ;  /* 0x000000000f087348 */ /* 0x000fea0003c00000 */
[----:B------:R0:W1:Y:S02]  /*11bc0*/  SHFL.IDX P6, R14, R13, R12, R11 ;  /* 0x0000000c0d0e7389 */ /* 0x00006400000c000b */
[----:B01----:R-:W-:Y:S01]  /*11bd0*/  ENDCOLLECTIVE ;  /* 0x000000000000791b */ /* 0x003fe20003800000 */
.L_x_2241:
        /* <DEDUP_REMOVED lines=16> */
.L_x_2242:
[----:B------:R-:W-:Y:S02]  /*11ce0*/  IMAD.MOV.U32 R13, RZ, RZ, R25 ;  /* 0x000000ffff0d7224 */ /* 0x000fe400078e0019 */
[----:B------:R-:W-:Y:S02]  /*11cf0*/  IMAD.MOV.U32 R12, RZ, RZ, 0x2 ;  /* 0x00000002ff0c7424 */ /* 0x000fe400078e00ff */
[----:B------:R-:W-:-:S07]  /*11d00*/  IMAD.MOV.U32 R2, RZ, RZ, R14 ;  /* 0x000000ffff027224 */ /* 0x000fce00078e000e */
[----:B------:R-:W-:Y:S05]  /*11d10*/  WARPSYNC.COLLECTIVE R15, `(.L_x_2243) ;  /* 0x000000000f087348 */ /* 0x000fea0003c00000 */
[----:B------:R0:W1:Y:S02]  /*11d20*/  SHFL.IDX P6, R14, R13, R12, R11 ;  /* 0x0000000c0d0e7389 */ /* 0x00006400000c000b */
[----:B01----:R-:W-:Y:S01]  /*11d30*/  ENDCOLLECTIVE ;  /* 0x000000000000791b */ /* 0x003fe20003800000 */
.L_x_2243:
        /* <DEDUP_REMOVED lines=16> */
.L_x_2244:
[----:B------:R-:W-:Y:S02]  /*11e40*/  IMAD.MOV.U32 R13, RZ, RZ, R25 ;  /* 0x000000ffff0d7224 */ /* 0x000fe400078e0019 */
[----:B------:R-:W-:Y:S02]  /*11e50*/  IMAD.MOV.U32 R12, RZ, RZ, 0x3 ;  /* 0x00000003ff0c7424 */ /* 0x000fe400078e00ff */
[----:B------:R-:W-:-:S07]  /*11e60*/  IMAD.MOV.U32 R2, RZ, RZ, R14 ;  /* 0x000000ffff027224 */ /* 0x000fce00078e000e */
[----:B------:R-:W-:Y:S05]  /*11e70*/  WARPSYNC.COLLECTIVE R15, `(.L_x_2245) ;  /* 0x000000000f087348 */ /* 0x000fea0003c00000 */
[----:B------:R0:W1:Y:S02]  /*11e80*/  SHFL.IDX P6, R14, R13, R12, R11 ;  /* 0x0000000c0d0e7389 */ /* 0x00006400000c000b */
[----:B01----:R-:W-:Y:S01]  /*11e90*/  ENDCOLLECTIVE ;  /* 0x000000000000791b */ /* 0x003fe20003800000 */
.L_x_2245:
        /* <DEDUP_REMOVED lines=13> */
.L_x_2246:
        /* <DEDUP_REMOVED lines=8> */
.L_x_2166:
[----:B-1----:R1:W2:Y:S02]  /*11ff0*/  SYNCS.PHASECHK.TRANS64.TRYWAIT P0, [R0+URZ+0x2d860], R3 ;  /* 0x02d86003000075a7 */ /* 0x0022a4000800017f */
[----:B--2---:R-:W-:Y:S05]  /*12000*/  @!P0 NANOSLEEP.SYNCS 0x989680 ;  /* 0x009896800000895d */ /* 0x004fea0003900000 */
[----:B------:R-:W2:Y:S02]  /*12010*/  @!P0 SYNCS.PHASECHK.TRANS64 P0, [R0+URZ+0x2d860], R3 ;  /* 0x02d86003000085a7 */ /* 0x000ea4000800007f */
[----:B--2---:R-:W-:Y:S05]  /*12020*/  @!P0 BRA `(.L_x_2166) ;  /* 0xfffffffc00f08947 */ /* 0x004fea000383ffff */
[----:B------:R-:W-:Y:S05]  /*12030*/  BRA `(.L_x_2248) ;  /* 0xffffffcc00407947 */ /* 0x000fea000383ffff */
.L_x_2167:
        /* <DEDUP_REMOVED lines=8> */
.L_x_2250:
[----:B------:R-:W-:Y:S05]  /*120c0*/  BSYNC B0 ;  /* 0x0000000000007941 */ /* 0x000fea0003800000 */
.L_x_2249:
        /* <DEDUP_REMOVED lines=10> */
.L_x_2251:
        /* <DEDUP_REMOVED lines=17> */
.L_x_2252:
        /* <DEDUP_REMOVED lines=14> */
.L_x_2253:
[----:B------:R-:W-:Y:S02]  /*12360*/  IMAD.MOV.U32 R13, RZ, RZ, R25 ;  /* 0x000000ffff0d7224 */ /* 0x000fe400078e0019 */
[----:B------:R-:W-:Y:S01]  /*12370*/  IMAD.MOV.U32 R12, RZ, RZ, 0x2 ;  /* 0x00000002ff0c7424 */ /* 0x000fe200078e00ff */
[----:B------:R-:W-:-:S13]  /*12380*/  IADD3 R2, P4, R14, R5, RZ ;  /* 0x000000050e027210 */ /* 0x000fda0007f9e0ff */
[----:B------:R-:W-:Y:S05]  /*12390*/  WARPSYNC.COLLECTIVE R15, `(.L_x_2254) ;  /* 0x000000000f087348 */ /* 0x000fea0003c00000 */
[----:B------:R0:W1:Y:S02]  /*123a0*/  SHFL.IDX P6, R14, R13, R12, R11 ;  /* 0x0000000c0d0e7389 */ /* 0x00006400000c000b */
[----:B01----:R-:W-:Y:S01]  /*123b0*/  ENDCOLLECTIVE ;  /* 0x000000000000791b */ /* 0x003fe20003800000 */
.L_x_2254:
        /* <DEDUP_REMOVED lines=15> */
.L_x_2255:
[----:B------:R-:W-:Y:S02]  /*124b0*/  IMAD.MOV.U32 R13, RZ, RZ, R25 ;  /* 0x000000ffff0d7224 */ /* 0x000fe400078e0019 */
[----:B------:R-:W-:Y:S01]  /*124c0*/  IMAD.MOV.U32 R12, RZ, RZ, 0x3 ;  /* 0x00000003ff0c7424 */ /* 0x000fe200078e00ff */
[----:B------:R-:W-:-:S13]  /*124d0*/  IADD3 R2, P4, R14, R5, RZ ;  /* 0x000000050e027210 */ /* 0x000fda0007f9e0ff */
[----:B------:R-:W-:Y:S05]  /*124e0*/  WARPSYNC.COLLECTIVE R15, `(.L_x_2256) ;  /* 0x000000000f087348 */ /* 0x000fea0003c00000 */
[----:B------:R0:W1:Y:S02]  /*124f0*/  SHFL.IDX P6, R14, R13, R12, R11 ;  /* 0x0000000c0d0e7389 */ /* 0x00006400000c000b */
[----:B01----:R-:W-:Y:S01]  /*12500*/  ENDCOLLECTIVE ;  /* 0x000000000000791b */ /* 0x003fe20003800000 */
.L_x_2256:
        /* <DEDUP_REMOVED lines=14> */
.L_x_2257:
[----:B------:R-:W-:Y:S05]  /*125f0*/  BRA `(.L_x_2258) ;  /* 0xffffffc800b47947 */ /* 0x000fea000383ffff */
.L_x_2172:
        /* <DEDUP_REMOVED lines=8> */
.L_x_2260:
[----:B------:R-:W-:Y:S05]  /*12680*/  BSYNC B0 ;  /* 0x0000000000007941 */ /* 0x000fea0003800000 */
.L_x_2259:
        /* <DEDUP_REMOVED lines=9> */
.L_x_2261:
        /* <DEDUP_REMOVED lines=18> */
.L_x_2262:
[----:B------:R-:W-:Y:S01]  /*12840*/  IMAD.MOV.U32 R12, RZ, RZ, 0x2 ;  /* 0x00000002ff0c7424 */ /* 0x000fe200078e00ff */
[----:B------:R-:W-:-:S05]  /*12850*/  SEL R5, R14, RZ, P1 ;  /* 0x000000ff0e057207 */ /* 0x000fca0000800000 */
[----:B------:R-:W-:-:S04]  /*12860*/  IMAD.IADD R4, R2, 0x1, R5 ;  /* 0x0000000102047824 */ /* 0x000fc800078e0205 */
[----:B------:R-:W-:-:S07]  /*12870*/  IMAD.MOV.U32 R13, RZ, RZ, R4 ;  /* 0x000000ffff0d7224 */ /* 0x000fce00078e0004 */
[----:B------:R-:W-:Y:S05]  /*12880*/  WARPSYNC.COLLECTIVE R15, `(.L_x_2263) ;  /* 0x000000000f087348 */ /* 0x000fea0003c00000 */
[----:B------:R0:W1:Y:S02]  /*12890*/  SHFL.UP P6, R14, R13, R12, R11 ;  /* 0x0400000c0d0e7389 */ /* 0x00006400000c000b */
[----:B01----:R-:W-:Y:S01]  /*128a0*/  ENDCOLLECTIVE ;  /* 0x000000000000791b */ /* 0x003fe20003800000 */
.L_x_2263:
[----:B------:R-:W-:Y:S01]  /*128b0*/  IMAD.MOV.U32 R12, RZ, RZ, 0x4 ;  /* 0x00000004ff0c7424 */ /* 0x000fe200078e00ff */
[----:B------:R-:W-:-:S05]  /*128c0*/  SEL R5, R14, RZ, P2 ;  /* 0x000000ff0e057207 */ /* 0x000fca0001000000 */
[----:B------:R-:W-:-:S04]  /*128d0*/  IMAD.IADD R5, R4, 0x1, R5 ;  /* 0x0000000104057824 */ /* 0x000fc800078e0205 */
[----:B------:R-:W-:-:S07]  /*128e0*/  IMAD.MOV.U32 R13, RZ, RZ, R5 ;  /* 0x000000ffff0d7224 */ /* 0x000fce00078e0005 */
[----:B------:R-:W-:Y:S05]  /*128f0*/  WARPSYNC.COLLECTIVE R15, `(.L_x_2264) ;  /* 0x000000000f087348 */ /* 0x000fea0003c00000 */
[----:B------:R0:W1:Y:S02]  /*12900*/  SHFL.UP P6, R14, R13, R12, R11 ;  /* 0x0400000c0d0e7389 */ /* 0x00006400000c000b */
[----:B01----:R-:W-:Y:S01]  /*12910*/  ENDCOLLECTIVE ;  /* 0x000000000000791b */ /* 0x003fe20003800000 */
.L_x_2264:
[----:B------:R-:W-:Y:S01]  /*12920*/  IMAD.MOV.U32 R12, RZ, RZ, 0x8 ;  /* 0x00000008ff0c7424 */ /* 0x000fe200078e00ff */
[----:B------:R-:W-:-:S05]  /*12930*/  SEL R6, R14, RZ, P3 ;  /* 0x000000ff0e067207 */ /* 0x000fca0001800000 */
[----:B------:R-:W-:-:S04]  /*12940*/  IMAD.IADD R6, R5, 0x1, R6 ;  /* 0x0000000105067824 */ /* 0x000fc800078e0206 */
[----:B------:R-:W-:-:S07]  /*12950*/  IMAD.MOV.U32 R13, RZ, RZ, R6 ;  /* 0x000000ffff0d7224 */ /* 0x000fce00078e0006 */
[----:B------:R-:W-:Y:S05]  /*12960*/  WARPSYNC.COLLECTIVE R15, `(.L_x_2265) ;  /* 0x000000000f087348 */ /* 0x000fea0003c00000 */
[----:B------:R0:W1:Y:S02]  /*12970*/  SHFL.UP P6, R14, R13, R12, R11 ;  /* 0x0400000c0d0e7389 */ /* 0x00006400000c000b */
[----:B01----:R-:W-:Y:S01]  /*12980*/  ENDCOLLECTIVE ;  /* 0x000000000000791b */ /* 0x003fe20003800000 */
.L_x_2265:
[----:B------:R-:W-:Y:S01]  /*12990*/  IMAD.MOV.U32 R12, RZ, RZ, 0x10 ;  /* 0x00000010ff0c7424 */ /* 0x000fe200078e00ff */
[----:B------:R-:W-:-:S05]  /*129a0*/  SEL R3, R14, RZ, P4 ;  /* 0x000000ff0e037207 */ /* 0x000fca0002000000 */
[----:B------:R-:W-:-:S04]  /*129b0*/  IMAD.IADD R4, R6, 0x1, R3 ;  /* 0x0000000106047824 */ /* 0x000fc800078e0203 */
[----:B------:R-:W-:-:S07]  /*129c0*/  IMAD.MOV.U32 R13, RZ, RZ, R4 ;  /* 0x000000ffff0d7224 */ /* 0x000fce00078e0004 */
[----:B------:R-:W-:Y:S05]  /*129d0*/  WARPSYNC.COLLECTIVE R15, `(.L_x_2266) ;  /* 0x000000000f087348 */ /* 0x000fea0003c00000 */
[----:B------:R0:W1:Y:S02]  /*129e0*/  SHFL.UP P6, R14, R13, R12, R11 ;  /* 0x0400000c0d0e7389 */ /* 0x00006400000c000b */
[----:B01----:R-:W-:Y:S01]  /*129f0*/  ENDCOLLECTIVE ;  /* 0x000000000000791b */ /* 0x003fe20003800000 */
.L_x_2266:
        /* <DEDUP_REMOVED lines=8> */
.L_x_2267:
[----:B------:R-:W-:Y:S05]  /*12a80*/  BRA `(.L_x_2268) ;  /* 0xffffffc800c87947 */ /* 0x000fea000383ffff */
.L_x_2177:
        /* <DEDUP_REMOVED lines=8> */
.L_x_2270:
[----:B------:R-:W-:Y:S05]  /*12b10*/  BSYNC B0 ;  /* 0x0000000000007941 */ /* 0x000fea0003800000 */
.L_x_2269:
        /* <DEDUP_REMOVED lines=8> */
.L_x_2271:
[----:B------:R-:W-:Y:S01]  /*12ba0*/  IMAD.MOV.U32 R12, RZ, RZ, 0x4 ;  /* 0x00000004ff0c7424 */ /* 0x000fe200078e00ff */
[----:B------:R-:W-:-:S05]  /*12bb0*/  SEL R14, R14, RZ, P2 ;  /* 0x000000ff0e0e7207 */ /* 0x000fca0001000000 */
[----:B------:R-:W-:-:S04]  /*12bc0*/  IMAD.IADD R3, R13, 0x1, R14 ;  /* 0x000000010d037824 */ /* 0x000fc800078e020e */
[----:B------:R-:W-:-:S07]  /*12bd0*/  IMAD.MOV.U32 R13, RZ, RZ, R3 ;  /* 0x000000ffff0d7224 */ /* 0x000fce00078e0003 */
[----:B------:R-:W-:Y:S05]  /*12be0*/  WARPSYNC.COLLECTIVE R15, `(.L_x_2272) ;  /* 0x000000000f087348 */ /* 0x000fea0003c00000 */
[----:B------:R0:W1:Y:S02]  /*12bf0*/  SHFL.UP P6, R14, R13, R12, R11 ;  /* 0x0400000c0d0e7389 */ /* 0x00006400000c000b */
[----:B01----:R-:W-:Y:S01]  /*12c00*/  ENDCOLLECTIVE ;  /* 0x000000000000791b */ /* 0x003fe20003800000 */
.L_x_2272:
[----:B------:R-:W-:Y:S01]  /*12c10*/  IMAD.MOV.U32 R12, RZ, RZ, 0x8 ;  /* 0x00000008ff0c7424 */ /* 0x000fe200078e00ff */
[----:B------:R-:W-:-:S05]  /*12c20*/  SEL R4, R14, RZ, P3 ;  /* 0x000000ff0e047207 */ /* 0x000fca0001800000 */
[----:B------:R-:W-:-:S04]  /*12c30*/  IMAD.IADD R4, R3, 0x1, R4 ;  /* 0x0000000103047824 */ /* 0x000fc800078e0204 */
[----:B------:R-:W-:-:S07]  /*12c40*/  IMAD.MOV.U32 R13, RZ, RZ, R4 ;  /* 0x000000ffff0d7224 */ /* 0x000fce00078e0004 */
[----:B------:R-:W-:Y:S05]  /*12c50*/  WARPSYNC.COLLECTIVE R15, `(.L_x_2273) ;  /* 0x000000000f087348 */ /* 0x000fea0003c00000 */
[----:B------:R0:W1:Y:S02]  /*12c60*/  SHFL.UP P6, R14, R13, R12, R11 ;  /* 0x0400000c0d0e7389 */ /* 0x00006400000c000b */
[----:B01----:R-:W-:Y:S01]  /*12c70*/  ENDCOLLECTIVE ;  /* 0x000000000000791b */ /* 0x003fe20003800000 */
.L_x_2273:
[----:B------:R-:W-:Y:S01]  /*12c80*/  IMAD.MOV.U32 R12, RZ, RZ, 0x10 ;  /* 0x00000010ff0c7424 */ /* 0x000fe200078e00ff */
[----:B------:R-:W-:-:S05]  /*12c90*/  SEL R5, R14, RZ, P4 ;  /* 0x000000ff0e057207 */ /* 0x000fca0002000000 */
[----:B------:R-:W-:-:S04]  /*12ca0*/  IMAD.IADD R5, R4, 0x1, R5 ;  /* 0x0000000104057824 */ /* 0x000fc800078e0205 */
[----:B------:R-:W-:-:S07]  /*12cb0*/  IMAD.MOV.U32 R13, RZ, RZ, R5 ;  /* 0x000000ffff0d7224 */ /* 0x000fce00078e0005 */
[----:B------:R-:W-:Y:S05]  /*12cc0*/  WARPSYNC.COLLECTIVE R15, `(.L_x_2274) ;  /* 0x000000000f087348 */ /* 0x000fea0003c00000 */
[----:B------:R0:W1:Y:S02]  /*12cd0*/  SHFL.UP P6, R14, R13, R12, R11 ;  /* 0x0400000c0d0e7389 */ /* 0x00006400000c000b */
[----:B01----:R-:W-:Y:S01]  /*12ce0*/  ENDCOLLECTIVE ;  /* 0x000000000000791b */ /* 0x003fe20003800000 */
.L_x_2274:
        /* <DEDUP_REMOVED lines=8> */
.L_x_2275:
[----:B------:R-:W-:Y:S05]  /*12d70*/  BRA `(.L_x_2276) ;  /* 0xffffffc800a87947 */ /* 0x000fea000383ffff */
.L_x_2179:
[----:B------:R-:W-:Y:S01]  /*12d80*/  BSSY B0, `(.L_x_2277) ;  /* 0x0000006000007945 */ /* 0x000fe20003800000 */
[----:B------:R-:W-:Y:S01]  /*12d90*/  PLOP3.LUT P6, PT, P6, PT, PT, 0x8, 0x0 ;  /* 0x000000000000781c */ /* 0x000fe200037ce170 */
[----:B------:R-:W-:-:S12]  /*12da0*/  IMAD.MOV.U32 R15, RZ, RZ, -0x1 ;  /* 0xffffffffff0f7424 */ /* 0x000fd800078e00ff */
[----:B0-----:R-:W-:Y:S05]  /*12db0*/  WARPSYNC.COLLECTIVE R15, `(.L_x_2278) ;  /* 0x000000000f087348 */ /* 0x001fea0003c00000 */
[----:B------:R-:W-:Y:S01]  /*12dc0*/  VOTE.ANY R14, PT, P6 ;  /* 0x00000000000e7806 */ /* 0x000fe200030e0100 */
[----:B0-----:R-:W-:Y:S06]  /*12dd0*/  ENDCOLLECTIVE ;  /* 0x000000000000791b */ /* 0x001fec0003800000 */
.L_x_2278:
[----:B------:R-:W-:Y:S05]  /*12de0*/  BSYNC B0 ;  /* 0x0000000000007941 */ /* 0x000fea0003800000 */
.L_x_2277:
        /* <DEDUP_REMOVED lines=9> */
.L_x_2279:
[----:B------:R-:W-:Y:S01]  /*12e80*/  IMAD.MOV.U32 R17, RZ, RZ, R14 ;  /* 0x000000ffff117224 */ /* 0x000fe200078e000e */
[----:B------:R-:W-:Y:S06]  /*12e90*/  BRA `(.L_x_2280) ;  /* 0xffffffc800987947 */ /* 0x000fec000383ffff */
.L_x_2181:
[----:B------:R-:W-:Y:S01]  /*12ea0*/  BSSY B0, `(.L_x_2281) ;  /* 0x0000007000007945 */ /* 0x000fe20003800000 */
[----:B------:R-:W-:Y:S02]  /*12eb0*/  IMAD.MOV.U32 R13, RZ, RZ, R3 ;  /* 0x000000ffff0d7224 */ /* 0x000fe400078e0003 */
[----:B------:R-:W-:Y:S02]  /*12ec0*/  IMAD.MOV.U32 R11, RZ, RZ, 0x1f ;  /* 0x0000001fff0b7424 */ /* 0x000fe400078e00ff */
[----:B------:R-:W-:-:S07]  /*12ed0*/  IMAD.MOV.U32 R15, RZ, RZ, -0x1 ;  /* 0xffffffffff0f7424 */ /* 0x000fce00078e00ff */
[----:B012---:R-:W-:Y:S05]  /*12ee0*/  WARPSYNC.COLLECTIVE R15, `(.L_x_2282) ;  /* 0x000000000f087348 */ /* 0x007fea0003c00000 */
[----:B------:R3:W4:Y:S02]  /*12ef0*/  SHFL.IDX P6, R14, R13, R12, R11 ;  /* 0x0000000c0d0e7389 */ /* 0x00072400000c000b */
[----:B01234-:R-:W-:Y:S01]  /*12f00*/  ENDCOLLECTIVE ;  /* 0x000000000000791b */ /* 0x01ffe20003800000 */
.L_x_2282:
[----:B------:R-:W-:Y:S05]  /*12f10*/  BSYNC B0 ;  /* 0x0000000000007941 */ /* 0x000fea0003800000 */
.L_x_2281:
[----:B------:R-:W-:Y:S01]  /*12f20*/  IMAD.MOV.U32 R5, RZ, RZ, R14 ;  /* 0x000000ffff057224 */ /* 0x000fe200078e000e */
[----:B------:R-:W-:Y:S06]  /*12f30*/  BRA `(.L_x_2180) ;  /* 0xffffffc8008c7947 */ /* 0x000fec000383ffff */
.L_x_2185:
[----:B-1----:R1:W2:Y:S02]  /*12f40*/  SYNCS.PHASECHK.TRANS64.TRYWAIT P0, [R5+URZ+0x2d820], R0 ;  /* 0x02d82000050075a7 */ /* 0x0022a4000800017f */
[----:B--2---:R-:W-:Y:S05]  /*12f50*/  @!P0 NANOSLEEP.SYNCS 0x989680 ;  /* 0x009896800000895d */ /* 0x004fea0003900000 */
[----:B------:R-:W2:Y:S02]  /*12f60*/  @!P0 SYNCS.PHASECHK.TRANS64 P0, [R5+URZ+0x2d820], R0 ;  /* 0x02d82000050085a7 */ /* 0x000ea4000800007f */
[----:B--2---:R-:W-:Y:S05]  /*12f70*/  @!P0 BRA `(.L_x_2185) ;  /* 0xfffffffc00f08947 */ /* 0x004fea000383ffff */
[----:B------:R-:W-:Y:S05]  /*12f80*/  BRA `(.L_x_2283) ;  /* 0xffffffd000047947 */ /* 0x000fea000383ffff */
.L_x_2186:
        /* <DEDUP_REMOVED lines=11> */
.L_x_2285:
[----:B------:R-:W-:Y:S05]  /*13040*/  BSYNC B0 ;  /* 0x0000000000007941 */ /* 0x000fea0003800000 */
.L_x_2284:
[----:B------:R-:W-:Y:S05]  /*13050*/  BRA `(.L_x_2286) ;  /* 0xffffffcc00ec7947 */ /* 0x000fea000383ffff */
.L_x_2189:
[----:B------:R-:W-:Y:S01]  /*13060*/  BSSY B1, `(.L_x_2287) ;  /* 0x0000006000017945 */ /* 0x000fe20003800000 */
[----:B------:R-:W-:-:S07]  /*13070*/  IMAD.MOV.U32 R15, RZ, RZ, -0x1 ;  /* 0xffffffffff0f7424 */ /* 0x000fce00078e00ff */
[----:B01----:R-:W-:Y:S05]  /*13080*/  WARPSYNC.COLLECTIVE R15, `(.L_x_2288) ;  /* 0x000000000f0c7348 */ /* 0x003fea0003c00000 */
[----:B------:R-:W-:Y:S02]  /*13090*/  ELECT P6, UR62, PT ;  /* 0x00000000003e782f */ /* 0x000fe400038c0000 */
[----:B------:R-:W-:Y:S01]  /*130a0*/  MOV R14, UR62 ;  /* 0x0000003e000e7c02 */ /* 0x000fe20008000f00 */
[----:B01----:R-:W-:Y:S10]  /*130b0*/  ENDCOLLECTIVE ;  /* 0x000000000000791b */ /* 0x003ff40003800000 */
.L_x_2288:
[----:B------:R-:W-:Y:S05]  /*130c0*/  BSYNC B1 ;  /* 0x0000000000017941 */ /* 0x000fea0003800000 */
.L_x_2287:
[----:B------:R-:W-:Y:S05]  /*130d0*/  BRA `(.L_x_2289) ;  /* 0xffffffcc00e47947 */ /* 0x000fea000383ffff */
.L_x_2191:
[----:B-1----:R1:W2:Y:S02]  /*130e0*/  SYNCS.PHASECHK.TRANS64.TRYWAIT P1, [R3+URZ+0x2d840], R2 ;  /* 0x02d84002030075a7 */ /* 0x0022a4000802017f */
[----:B--2---:R-:W-:Y:S05]  /*130f0*/  @!P1 NANOSLEEP.SYNCS 0x989680 ;  /* 0x009896800000995d */ /* 0x004fea0003900000 */
[----:B------:R-:W2:Y:S02]  /*13100*/  @!P1 SYNCS.PHASECHK.TRANS64 P1, [R3+URZ+0x2d840], R2 ;  /* 0x02d84002030095a7 */ /* 0x000ea4000802007f */
[----:B--2---:R-:W-:Y:S05]  /*13110*/  @!P1 BRA `(.L_x_2191) ;  /* 0xfffffffc00f09947 */ /* 0x004fea000383ffff */
[----:B------:R-:W-:Y:S05]  /*13120*/  BRA `(.L_x_2290) ;  /* 0xffffffd000047947 */ /* 0x000fea000383ffff */
.L_x_2193:
[----:B--2---:R2:W3:Y:S02]  /*13130*/  SYNCS.PHASECHK.TRANS64.TRYWAIT P1, [R5+URZ+0x2d840], R0 ;  /* 0x02d84000050075a7 */ /* 0x0044e4000802017f */
[----:B---3--:R-:W-:Y:S05]  /*13140*/  @!P1 NANOSLEEP.SYNCS 0x989680 ;  /* 0x009896800000995d */ /* 0x008fea0003900000 */
[----:B------:R-:W3:Y:S02]  /*13150*/  @!P1 SYNCS.PHASECHK.TRANS64 P1, [R5+URZ+0x2d840], R0 ;  /* 0x02d84000050095a7 */ /* 0x000ee4000802007f */
[----:B---3--:R-:W-:Y:S05]  /*13160*/  @!P1 BRA `(.L_x_2193) ;  /* 0xfffffffc00f09947 */ /* 0x008fea000383ffff */
[----:B------:R-:W-:Y:S05]  /*13170*/  BRA `(.L_x_2291) ;  /* 0xffffffd000107947 */ /* 0x000fea000383ffff */
.L_x_2195:
[----:B---3--:R3:W4:Y:S02]  /*13180*/  SYNCS.PHASECHK.TRANS64.TRYWAIT P1, [R3+URZ+0x2d860], R2 ;  /* 0x02d86002030075a7 */ /* 0x008724000802017f */
[----:B----4-:R-:W-:Y:S05]  /*13190*/  @!P1 NANOSLEEP.SYNCS 0x989680 ;  /* 0x009896800000995d */ /* 0x010fea0003900000 */
[----:B------:R-:W4:Y:S02]  /*131a0*/  @!P1 SYNCS.PHASECHK.TRANS64 P1, [R3+URZ+0x2d860], R2 ;  /* 0x02d86002030095a7 */ /* 0x000f24000802007f */
[----:B----4-:R-:W-:Y:S05]  /*131b0*/  @!P1 BRA `(.L_x_2195) ;  /* 0xfffffffc00f09947 */ /* 0x010fea000383ffff */
[----:B------:R-:W-:Y:S05]  /*131c0*/  BRA `(.L_x_2292) ;  /* 0xffffffd0000c7947 */ /* 0x000fea000383ffff */
.L_x_2293:
        /* <DEDUP_REMOVED lines=11> */
.L_x_2735:


//--------------------- .text._ZN7cutlass13device_kernelIN5flash11enable_sm90INS1_16FlashAttnFwdSm90INS1_25CollectiveMainloopFwdSm90ILi2EN4cute5tupleIJNS5_1CILi1EEES8_S8_EEENS6_IJNS7_ILi192EEENS7_ILi128EEENS7_ILi96EEEEEELi96ENS_6half_tEfNS_4arch4Sm90ELb1ELb0ELb0ELb1ELb1ELb1ELb0ELb0ELb1ELb1ELb0ELb0EEENS1_21CollectiveEpilogueFwdINS6_IJSA_SC_SB_EEES9_SE_SG_Li384ELb1ELb1ELb0ELb0EEENS1_36VarlenDynamicPersistentTileSchedulerILi192ELi128ELi384ELi128ELb0ELb1ELb1ELb1ELb1ELb1EEEEEEEEEvNT_6ParamsE --------------------------
	.section	.text._ZN7cutlass13device_kernelIN5flash11enable_sm90INS1_16FlashAttnFwdSm90INS1_25CollectiveMainloopFwdSm90ILi2EN4cute5tupleIJNS5_1CILi1EEES8_S8_EEENS6_IJNS7_ILi192EEENS7_ILi128EEENS7_ILi96EEEEEELi96ENS_6half_tEfNS_4arch4Sm90ELb1ELb0ELb0ELb1ELb1ELb1ELb0ELb0ELb1ELb1ELb0ELb0EEENS1_21CollectiveEpilogueFwdINS6_IJSA_SC_SB_EEES9_SE_SG_Li384ELb1ELb1ELb0ELb0EEENS1_36VarlenDynamicPersistentTileSchedulerILi192ELi128ELi384ELi128ELb0ELb1ELb1ELb1ELb1ELb1EEEEEEEEEvNT_6ParamsE,"ax",@progbits
	.align	128
.text._ZN7cutlass13device_kernelIN5flash11enable_sm90INS1_16FlashAttnFwdSm90INS1_25CollectiveMainloopFwdSm90ILi2EN4cute5tupleIJNS5_1CILi1EEES8_S8_EEENS6_IJNS7_ILi192EEENS7_ILi128EEENS7_ILi96EEEEEELi96ENS_6half_tEfNS_4arch4Sm90ELb1ELb0ELb0ELb1ELb1ELb1ELb0ELb0ELb1ELb1ELb0ELb0EEENS1_21CollectiveEpilogueFwdINS6_IJSA_SC_SB_EEES9_SE_SG_Li384ELb1ELb1ELb0ELb0EEENS1_36VarlenDynamicPersistentTileSchedulerILi192ELi128ELi384ELi128ELb0ELb1ELb1ELb1ELb1ELb1EEEEEEEEEvNT_6ParamsE:
        .type           _ZN7cutlass13device_kernelIN5flash11enable_sm90INS1_16FlashAttnFwdSm90INS1_25CollectiveMainloopFwdSm90ILi2EN4cute5tupleIJNS5_1CILi1EEES8_S8_EEENS6_IJNS7_ILi192EEENS7_ILi128EEENS7_ILi96EEEEEELi96ENS_6half_tEfNS_4arch4Sm90ELb1ELb0ELb0ELb1ELb1ELb1ELb0ELb0ELb1ELb1ELb0ELb0EEENS1_21CollectiveEpilogueFwdINS6_IJSA_SC_SB_EEES9_SE_SG_Li384ELb1ELb1ELb0ELb0EEENS1_36VarlenDynamicPersistentTileSchedulerILi192ELi128ELi384ELi128ELb0ELb1ELb1ELb1ELb1ELb1EEEEEEEEEvNT_6ParamsE,@function
        .size           _ZN7cutlass13device_kernelIN5flash11enable_sm90INS1_16FlashAttnFwdSm90INS1_25CollectiveMainloopFwdSm90ILi2EN4cute5tupleIJNS5_1CILi1EEES8_S8_EEENS6_IJNS7_ILi192EEENS7_ILi128EEENS7_ILi96EEEEEELi96ENS_6half_tEfNS_4arch4Sm90ELb1ELb0ELb0ELb1ELb1ELb1ELb0ELb0ELb1ELb1ELb0ELb0EEENS1_21CollectiveEpilogueFwdINS6_IJSA_SC_SB_EEES9_SE_SG_Li384ELb1ELb1ELb0ELb0EEENS1_36VarlenDynamicPersistentTileSchedulerILi192ELi128ELi384ELi128ELb0ELb1ELb1ELb1ELb1ELb1EEEEEEEEEvNT_6ParamsE,(.L_x_2736 - _ZN7cutlass13device_kernelIN5flash11enable_sm90INS1_16FlashAttnFwdSm90INS1_25CollectiveMainloopFwdSm90ILi2EN4cute5tupleIJNS5_1CILi1EEES8_S8_EEENS6_IJNS7_ILi192EEENS7_ILi128EEENS7_ILi96EEEEEELi96ENS_6half_tEfNS_4arch4Sm90ELb1ELb0ELb0ELb1ELb1ELb1ELb0ELb0ELb1ELb1ELb0ELb0EEENS1_21CollectiveEpilogueFwdINS6_IJSA_SC_SB_EEES9_SE_SG_Li384ELb1ELb1ELb0ELb0EEENS1_36VarlenDynamicPersistentTileSchedulerILi192ELi128ELi384ELi128ELb0ELb1ELb1ELb1ELb1ELb1EEEEEEEEEvNT_6ParamsE)
        .other          _ZN7cutlass13device_kernelIN5flash11enable_sm90INS1_16FlashAttnFwdSm90INS1_25CollectiveMainloopFwdSm90ILi2EN4cute5tupleIJNS5_1CILi1EEES8_S8_EEENS6_IJNS7_ILi192EEENS7_ILi128EEENS7_ILi96EEEEEELi96ENS_6half_tEfNS_4arch4Sm90ELb1ELb0ELb0ELb1ELb1ELb1ELb0ELb0ELb1ELb1ELb0ELb0EEENS1_21CollectiveEpilogueFwdINS6_IJSA_SC_SB_EEES9_SE_SG_Li384ELb1ELb1ELb0ELb0EEENS1_36VarlenDynamicPersistentTileSchedulerILi192ELi128ELi384ELi128ELb0ELb1ELb1ELb1ELb1ELb1EEEEEEEEEvNT_6ParamsE,@"STO_CUDA_ENTRY STV_DEFAULT"
_ZN7cutlass13device_kernelIN5flash11enable_sm90INS1_16FlashAttnFwdSm90INS1_25CollectiveMainloopFwdSm90ILi2EN4cute5tupleIJNS5_1CILi1EEES8_S8_EEENS6_IJNS7_ILi192EEENS7_ILi128EEENS7_ILi96EEEEEELi96ENS_6half_tEfNS_4arch4Sm90ELb1ELb0ELb0ELb1ELb1ELb1ELb0ELb0ELb1ELb1ELb0ELb0EEENS1_21CollectiveEpilogueFwdINS6_IJSA_SC_SB_EEES9_SE_SG_Li384ELb1ELb1ELb0ELb0EEENS1_36VarlenDynamicPersistentTileSchedulerILi192ELi128ELi384ELi128ELb0ELb1ELb1ELb1ELb1ELb1EEEEEEEEEvNT_6ParamsE:
        /* <DEDUP_REMOVED lines=18> */
.L_x_2295:
[----:B------:R-:W-:Y:S05]  /*0120*/  BSYNC B0 ;  /* 0x0000000000007941 */ /* 0x000fea0003800000 */
.L_x_2294:
        /* <DEDUP_REMOVED lines=41> */
.L_x_2296:
        /* <DEDUP_REMOVED lines=22> */
.L_x_2297:
        /* <DEDUP_REMOVED lines=18> */
.L_x_2298:
        /* <DEDUP_REMOVED lines=22> */
.L_x_2299:
        /* <DEDUP_REMOVED lines=22> */
.L_x_2300:
        /* <DEDUP_REMOVED lines=8> */
.L_x_2303:
        /* <DEDUP_REMOVED lines=22> */
[----:B------:R-:W-:Y:S01]  /*0ae0*/  R2UR UR42, R2 ;  /* 0x00000000022a72ca */ /* 0x000fe200000e0000 */
[----:B------:R-:W-:Y:S01]  /*0af0*/  IMAD.MOV.U32 R155, RZ, RZ, 0x40 ;  /* 0x00000040ff9b7424 */ /* 0x000fe200078e00ff */
        /* <DEDUP_REMOVED lines=9> */
[----:B------:R-:W-:Y:S02]  /*0b90*/  LEA.HI R4, R0, R22, RZ, 0x4 ;  /* 0x0000001600047211 */ /* 0x000fe400078f20ff */
[----:B------:R-:W-:Y:S01]  /*0ba0*/  SHF.R.S32.HI R141, RZ, 0x1, R6 ;  /* 0x00000001ff8d7819 */ /* 0x000fe20000011406 */
[----:B------:R-:W-:Y:S01]  /*0bb0*/  IMAD.IADD R19, R22, 0x1, -R3 ;  /* 0x0000000116137824 */ /* 0x000fe200078e0a03 */
[----:B------:R-:W-:-:S02]  /*0bc0*/  SHF.R.S32.HI R3, RZ, 0x4, R4 ;  /* 0x00000004ff037819 */ /* 0x000fc40000011404 */
[----:B------:R-:W-:Y:S01]  /*0bd0*/  LEA.HI R6, R6, R141, RZ, 0x1 ;  /* 0x0000008d06067211 */ /* 0x000fe200078f08ff */
[----:B------:R-:W-:Y:S01]  /*0be0*/  IMAD.SHL.U32 R26, R19, 0x4, RZ ;  /* 0x00000004131a7824 */ /* 0x000fe200078e00ff */
[----:B------:R-:W-:Y:S02]  /*0bf0*/  LEA.HI R5, R4, R3, RZ, 0x1 ;  /* 0x0000000304057211 */ /* 0x000fe400078f08ff */
[----:B------:R-:W-:Y:S01]  /*0c00*/  LOP3.LUT R8, R6, 0x7fffffe, RZ, 0xc0, !PT ;  /* 0x07fffffe06087812 */ /* 0x000fe200078ec0ff */
[C---:B------:R-:W-:Y:S01]  /*0c10*/  VIADD R9, R26.reuse, 0x10 ;  /* 0x000000101a097836 */ /* 0x040fe20000000000 */
[----:B------:R-:W-:Y:S01]  /*0c20*/  LOP3.LUT R6, R5, 0x1ffffffe, RZ, 0xc0, !PT ;  /* 0x1ffffffe05067812 */ /* 0x000fe200078ec0ff */
[C---:B------:R-:W-:Y:S01]  /*0c30*/  VIADD R7, R26.reuse, 0x20 ;  /* 0x000000201a077836 */ /* 0x040fe20000000000 */
[----:B------:R-:W-:Y:S01]  /*0c40*/  STL [R1], R26 ;  /* 0x0000001a01007387 */ /* 0x000fe20000100800 */
[----:B------:R-:W-:Y:S01]  /*0c50*/  IMAD.IADD R8, R141, 0x1, -R8 ;  /* 0x000000018d087824 */ /* 0x000fe200078e0a08 */
[----:B------:R-:W-:Y:S01]  /*0c60*/  IADD3 R5, R26, R9, RZ ;  /* 0x000000091a057210 */ /* 0x000fe20007ffe0ff */
[C---:B------:R-:W-:Y:S01]  /*0c70*/  IMAD.IADD R6, R3.reuse, 0x1, -R6 ;  /* 0x0000000103067824 */ /* 0x040fe200078e0a06 */
[----:B------:R0:W-:Y:S01]  /*0c80*/  STL [R1+0x38], R9 ;  /* 0x0000380901007387 */ /* 0x0001e20000100800 */
[----:B------:R-:W-:Y:S01]  /*0c90*/  IMAD R18, R3, 0x8, R8 ;  /* 0x0000000803127824 */ /* 0x000fe200078e0208 */
[----:B------:R-:W-:Y:S01]  /*0ca0*/  LEA.HI R3, R0, R22, RZ, 0x7 ;  /* 0x0000001600037211 */ /* 0x000fe200078f38ff */
[----:B------:R-:W-:Y:S01]  /*0cb0*/  IMAD.SHL.U32 R6, R6, 0x8, RZ ;  /* 0x0000000806067824 */ /* 0x000fe200078e00ff */
[----:B------:R1:W-:Y:S01]  /*0cc0*/  STL [R1+0x34], R7 ;  /* 0x0000340701007387 */ /* 0x0003e20000100800 */
[----:B------:R-:W-:-:S02]  /*0cd0*/  SHF.R.S32.HI R10, RZ, 0x1f, R5 ;  /* 0x0000001fff0a7819 */ /* 0x000fc40000011405 */
[----:B------:R-:W-:Y:S02]  /*0ce0*/  LOP3.LUT R4, R4, 0xfffffff0, RZ, 0xc0, !PT ;  /* 0xfffffff004047812 */ /* 0x000fe400078ec0ff */
[-C--:B------:R-:W-:Y:S01]  /*0cf0*/  LEA.HI R14, R10, R5.reuse, RZ, 0x3 ;  /* 0x000000050a0e7211 */ /* 0x080fe200078f18ff */
[----:B0-----:R-:W-:Y:S01]  /*0d00*/  IMAD.IADD R9, R26, 0x1, R7 ;  /* 0x000000011a097824 */ /* 0x001fe200078e0207 */
[----:B------:R-:W-:Y:S01]  /*0d10*/  LEA.HI R15, R10, R5, RZ, 0x5 ;  /* 0x000000050a0f7211 */ /* 0x000fe200078f28ff */
[----:B------:R-:W-:Y:S01]  /*0d20*/  IMAD.IADD R4, R22, 0x1, -R4 ;  /* 0x0000000116047824 */ /* 0x000fe200078e0a04 */
[----:B------:R-:W-:Y:S02]  /*0d30*/  LEA.HI R5, R0, R22, RZ, 0x5 ;  /* 0x0000001600057211 */ /* 0x000fe400078f28ff */
[----:B-1----:R-:W-:Y:S02]  /*0d40*/  LOP3.LUT R7, R3, 0xffffff80, RZ, 0xc0, !PT ;  /* 0xffffff8003077812 */ /* 0x002fe400078ec0ff */
[----:B------:R-:W-:-:S02]  /*0d50*/  SHF.R.S32.HI R8, RZ, 0x1f, R9 ;  /* 0x0000001fff087819 */ /* 0x000fc40000011409 */
[----:B------:R-:W-:Y:S01]  /*0d60*/  SHF.R.S32.HI R25, RZ, 0x7, R3 ;  /* 0x00000007ff197819 */ /* 0x000fe20000011403 */
[----:B------:R-:W-:Y:S01]  /*0d70*/  IMAD.IADD R24, R22, 0x1, -R7 ;  /* 0x0000000116187824 */ /* 0x000fe200078e0a07 */
[----:B------:R-:W-:Y:S02]  /*0d80*/  LEA.HI R7, R0, R22, RZ, 0x2 ;  /* 0x0000001600077211 */ /* 0x000fe400078f10ff */
[CC--:B------:R-:W-:Y:S02]  /*0d90*/  LEA.HI R20, R8.reuse, R9.reuse, RZ, 0x3 ;  /* 0x0000000908147211 */ /* 0x0c0fe400078f18ff */
[----:B------:R-:W-:Y:S02]  /*0da0*/  LEA.HI R16, R8, R9, RZ, 0x5 ;  /* 0x0000000908107211 */ /* 0x000fe400078f28ff */
[----:B------:R-:W-:Y:S02]  /*0db0*/  SHF.R.S32.HI R0, RZ, 0x5, R5 ;  /* 0x00000005ff007819 */ /* 0x000fe40000011405 */
[----:B------:R-:W-:-:S02]  /*0dc0*/  SHF.R.S32.HI R21, RZ, 0x2, R7 ;  /* 0x00000002ff157819 */ /* 0x000fc40000011407 */
[----:B------:R-:W-:Y:S01]  /*0dd0*/  SHF.R.S32.HI R8, RZ, 0x1f, R7 ;  /* 0x0000001fff087819 */ /* 0x000fe20000011407 */
[--C-:B------:R-:W-:Y:S01]  /*0de0*/  IMAD R17, R0, 0x10, R4.reuse ;  /* 0x0000001000117824 */ /* 0x100fe200078e0204 */
[----:B------:R-:W-:Y:S02]  /*0df0*/  SHF.R.S32.HI R5, RZ, 0x1f, R4 ;  /* 0x0000001fff057819 */ /* 0x000fe40000011404 */
[----:B------:R-:W-:Y:S01]  /*0e00*/  LEA.HI R13, R8, R21, RZ, 0x2 ;  /* 0x00000015080d7211 */ /* 0x000fe200078f10ff */
[----:B------:R-:W-:Y:S01]  /*0e10*/  IMAD.HI R8, R25, 0x55555556, RZ ;  /* 0x5555555619087827 */ /* 0x000fe200078e02ff */
[----:B------:R-:W-:Y:S02]  /*0e20*/  LEA.HI R5, R5, R4, RZ, 0x3 ;  /* 0x0000000405057211 */ /* 0x000fe400078f18ff */
[----:B------:R-:W-:Y:S02]  /*0e30*/  SHF.R.S32.HI R9, RZ, 0x1f, R24 ;  /* 0x0000001fff097819 */ /* 0x000fe40000011418 */
[----:B------:R-:W-:-:S02]  /*0e40*/  LOP3.LUT R13, R13, 0xfffffffc, RZ, 0xc0, !PT ;  /* 0xfffffffc0d0d7812 */ /* 0x000fc400078ec0ff */
[C---:B------:R-:W-:Y:S01]  /*0e50*/  LOP3.LUT R3, R5.reuse, 0xfffffff8, RZ, 0xc0, !PT ;  /* 0xfffffff805037812 */ /* 0x040fe200078ec0ff */
[----:B------:R-:W-:Y:S01]  /*0e60*/  IMAD.SHL.U32 R5, R5, 0x40, RZ ;  /* 0x0000004005057824 */ /* 0x000fe200078e00ff */
[----:B------:R-:W-:Y:S01]  /*0e70*/  LEA.HI R10, R9, R24, RZ, 0x2 ;  /* 0x00000018090a7211 */ /* 0x000fe200078f10ff */
[----:B------:R-:W-:Y:S01]  /*0e80*/  IMAD.IADD R21, R21, 0x1, -R13 ;  /* 0x0000000115157824 */ /* 0x000fe200078e0a0d */
[----:B------:R-:W-:Y:S01]  /*0e90*/  IADD3 R3, R4, -R3, RZ ;  /* 0x8000000304037210 */ /* 0x000fe20007ffe0ff */
[----:B------:R-:W-:Y:S01]  /*0ea0*/  IMAD.SHL.U32 R13, R18, 0x20, RZ ;  /* 0x00000020120d7824 */ /* 0x000fe200078e00ff */
[--C-:B------:R-:W-:Y:S01]  /*0eb0*/  SHF.R.S32.HI R11, RZ, 0x2, R10.reuse ;  /* 0x00000002ff0b7819 */ /* 0x100fe2000001140a */
[----:B------:R-:W-:Y:S01]  /*0ec0*/  IMAD.SHL.U32 R157, R21, 0x40, RZ ;  /* 0x00000040159d7824 */ /* 0x000fe200078e00ff */
[----:B------:R-:W-:Y:S01]  /*0ed0*/  SHF.R.S32.HI R12, RZ, 0x1f, R10 ;  /* 0x0000001fff0c7819 */ /* 0x000fe2000001140a */
[----:B------:R0:W-:Y:S01]  /*0ee0*/  STL [R1+0x60], R21 ;  /* 0x0000601501007387 */ /* 0x0001e20000100800 */
[C---:B------:R-:W-:Y:S01]  /*0ef0*/  R2P PR, R3.reuse, 0x6 ;  /* 0x0000000603007804 */ /* 0x040fe20000000000 */
[----:B------:R-:W-:Y:S01]  /*0f00*/  IMAD.SHL.U32 R3, R3, 0x40, RZ ;  /* 0x0000004003037824 */ /* 0x000fe200078e00ff */
[----:B------:R-:W-:-:S02]  /*0f10*/  LEA.HI R12, R12, R11, RZ, 0x3 ;  /* 0x0000000b0c0c7211 */ /* 0x000fc400078f18ff */
[----:B------:R-:W-:Y:S02]  /*0f20*/  LOP3.LUT R5, R5, 0x7ffffe00, RZ, 0xc0, !PT ;  /* 0x7ffffe0005057812 */ /* 0x000fe400078ec0ff */
[----:B------:R-:W-:Y:S02]  /*0f30*/  LOP3.LUT R157, R157, 0xc0, RZ, 0xc0, !PT ;  /* 0x000000c09d9d7812 */ /* 0x000fe400078ec0ff */
[----:B------:R-:W-:Y:S01]  /*0f40*/  LOP3.LUT R3, R3, 0x1c0, RZ, 0xc0, !PT ;  /* 0x000001c003037812 */ /* 0x000fe200078ec0ff */
[----:B------:R-:W-:Y:S01]  /*0f50*/  IMAD R5, R0, 0x400, R5 ;  /* 0x0000040000057824 */ /* 0x000fe200078e0205 */
[----:B------:R-:W-:Y:S02]  /*0f60*/  LOP3.LUT R12, R12, 0xfffffff8, RZ, 0xc0, !PT ;  /* 0xfffffff80c0c7812 */ /* 0x000fe400078ec0ff */
[----:B------:R-:W-:Y:S02]  /*0f70*/  LEA.HI R9, R9, R24, RZ, 0x5 ;  /* 0x0000001809097211 */ /* 0x000fe400078f28ff */
[----:B------:R-:W-:Y:S01]  /*0f80*/  LEA R0, R17, R6, 0x5 ;  /* 0x0000000611007211 */ /* 0x000fe200078e28ff */
[----:B------:R-:W-:Y:S01]  /*0f90*/  IMAD.IADD R12, R11, 0x1, -R12 ;  /* 0x000000010b0c7824 */ /* 0x000fe200078e0a0c */
[----:B------:R-:W-:-:S02]  /*0fa0*/  SHF.R.S32.HI R16, RZ, 0x5, R16 ;  /* 0x00000005ff107819 */ /* 0x000fc40000011410 */
[----:B0-----:R-:W-:Y:S01]  /*0fb0*/  SHF.R.U32.HI R21, RZ, 0x3, R157 ;  /* 0x00000003ff157819 */ /* 0x001fe2000001169d */
[----:B------:R0:W-:Y:S01]  /*0fc0*/  STL [R1+0x84], R0 ;  /* 0x0000840001007387 */ /* 0x0001e20000100800 */
[----:B------:R-:W-:Y:S01]  /*0fd0*/  LOP3.LUT R4, R157, 0x18, R20, 0xf8, !PT ;  /* 0x000000189d047812 */ /* 0x000fe200078ef814 */
[----:B------:R-:W-:Y:S01]  /*0fe0*/  IMAD R16, R16, 0x1800, R13 ;  /* 0x0000180010107824 */ /* 0x000fe200078e020d */
[----:B------:R-:W-:Y:S01]  /*0ff0*/  LOP3.LUT R6, R3, 0x8, R6, 0xf8, !PT ;  /* 0x0000000803067812 */ /* 0x000fe200078ef806 */
[----:B------:R-:W-:Y:S01]  /*1000*/  STL [R1+0xc], R13 ;  /* 0x00000c0d01007387 */ /* 0x000fe20000100800 */
[----:B------:R-:W-:Y:S02]  /*1010*/  LEA.HI R8, R8, R8, RZ, 0x1 ;  /* 0x0000000808087211 */ /* 0x000fe400078f08ff */
[----:B------:R-:W-:Y:S02]  /*1020*/  SHF.R.S32.HI R9, RZ, 0x5, R9 ;  /* 0x00000005ff097819 */ /* 0x000fe40000011409 */
[----:B------:R-:W-:Y:S01]  /*1030*/  SHF.R.U32.HI R3, RZ, 0x3, R3 ;  /* 0x00000003ff037819 */ /* 0x000fe20000011603 */
[----:B------:R-:W-:Y:S01]  /*1040*/  IMAD R8, R8, -0x3, R25 ;  /* 0xfffffffd08087824 */ /* 0x000fe200078e0219 */
[----:B------:R-:W-:Y:S01]  /*1050*/  LOP3.LUT R11, R4, R21, RZ, 0x3c, !PT ;  /* 0x00000015040b7212 */ /* 0x000fe200078e3cff */
[----:B------:R-:W-:Y:S01]  /*1060*/  IMAD R9, R9, 0x10, R12 ;  /* 0x0000001009097824 */ /* 0x000fe200078e020c */
[----:B------:R-:W-:Y:S01]  /*1070*/  LOP3.LUT R6, R6, R3, RZ, 0x3c, !PT ;  /* 0x0000000306067212 */ /* 0x000fe200078e3cff */
[----:B------:R-:W-:Y:S01]  /*1080*/  VIADD R4, R26, 0x28 ;  /* 0x000000281a047836 */ /* 0x000fe20000000000 */
[----:B------:R-:W-:Y:S01]  /*1090*/  LOP3.LUT R7, R7, 0xfffffffc, RZ, 0xc0, !PT ;  /* 0xfffffffc07077812 */ /* 0x000fe200078ec0ff */
[----:B------:R-:W-:Y:S01]  /*10a0*/  IMAD.IADD R11, R16, 0x1, R11 ;  /* 0x00000001100b7824 */ /* 0x000fe200078e020b */
[----:B------:R-:W-:Y:S01]  /*10b0*/  IADD3 R3, R26, 0x18, RZ ;  /* 0x000000181a037810 */ /* 0x000fe20007ffe0ff */
[----:B------:R-:W-:Y:S01]  /*10c0*/  IMAD.SHL.U32 R16, R19, 0x8, RZ ;  /* 0x0000000813107824 */ /* 0x000fe200078e00ff */
[----:B------:R-:W-:Y:S01]  /*10d0*/  LOP3.LUT R10, R10, 0x7ffffffc, RZ, 0xc0, !PT ;  /* 0x7ffffffc0a0a7812 */ /* 0x000fe200078ec0ff */
[----:B------:R-:W-:Y:S01]  /*10e0*/  IMAD R8, R8, 0x40, R9 ;  /* 0x0000004008087824 */ /* 0x000fe200078e0209 */
[----:B------:R-:W-:Y:S01]  /*10f0*/  SHF.R.S32.HI R15, RZ, 0x5, R15 ;  /* 0x00000005ff0f7819 */ /* 0x000fe2000001140f */
[----:B------:R-:W-:Y:S01]  /*1100*/  IMAD.IADD R5, R5, 0x1, R6 ;  /* 0x0000000105057824 */ /* 0x000fe200078e0206 */
[--C-:B0-----:R-:W-:Y:S01]  /*1110*/  LOP3.LUT R0, R157, 0x18, R14.reuse, 0xf8, !PT ;  /* 0x000000189d007812 */ /* 0x101fe200078ef80e */
[----:B------:R-:W-:Y:S01]  /*1120*/  VIADD R6, R26, 0x8 ;  /* 0x000000081a067836 */ /* 0x000fe20000000000 */
[----:B------:R-:W-:Y:S01]  /*1130*/  STL [R1+0x80], R8 ;  /* 0x0000800801007387 */ /* 0x000fe20000100800 */
[----:B------:R-:W-:Y:S01]  /*1140*/  VIADD R136, R16, 0x30 ;  /* 0x0000003010887836 */ /* 0x000fe20000000000 */
[----:B------:R-:W-:Y:S01]  /*1150*/  LOP3.LUT R0, R0, R21, RZ, 0x3c, !PT ;  /* 0x0000001500007212 */ /* 0x000fe200078e3cff */
[----:B------:R-:W-:Y:S01]  /*1160*/  IMAD.IADD R25, R22, 0x1, -R7 ;  /* 0x0000000116197824 */ /* 0x000fe200078e0a07 */
[----:B------:R0:W-:Y:S01]  /*1170*/  STL [R1+0x40], R6 ;  /* 0x0000400601007387 */ /* 0x0001e20000100800 */
[C---:B------:R-:W-:Y:S01]  /*1180*/  VIADD R22, R16.reuse, 0x40 ;  /* 0x0000004010167836 */ /* 0x040fe20000000000 */
[----:B------:R-:W-:Y:S01]  /*1190*/  SHF.R.S32.HI R7, RZ, 0x3, R14 ;  /* 0x00000003ff077819 */ /* 0x000fe2000001140e */
[----:B------:R-:W-:Y:S01]  /*11a0*/  VIADD R137, R16, 0x50 ;  /* 0x0000005010897836 */ /* 0x000fe20000000000 */
[----:B------:R1:W-:Y:S01]  /*11b0*/  STL [R1+0x3c], R3 ;  /* 0x00003c0301007387 */ /* 0x0003e20000100800 */
[----:B------:R-:W-:Y:S01]  /*11c0*/  IMAD R15, R15, 0x1800, R13 ;  /* 0x000018000f0f7824 */ /* 0x000fe200078e020d */
[----:B------:R-:W-:Y:S01]  /*11d0*/  SEL R155, R155, 0xffffffc0, !P2 ;  /* 0xffffffc09b9b7807 */ /* 0x000fe20005000000 */
[----:B------:R-:W-:Y:S01]  /*11e0*/  IMAD R154, R5, 0x2, R2 ;  /* 0x00000002059a7824 */ /* 0x000fe200078e0202 */
[----:B------:R2:W-:Y:S01]  /*11f0*/  STL [R1+0x44], R4 ;  /* 0x0000440401007387 */ /* 0x0005e20000100800 */
[----:B------:R-:W-:Y:S01]  /*1200*/  IMAD.IADD R15, R15, 0x1, R0 ;  /* 0x000000010f0f7824 */ /* 0x000fe200078e0200 */
[----:B0-----:R-:W-:Y:S01]  /*1210*/  SHF.R.S32.HI R6, RZ, 0x3, R20 ;  /* 0x00000003ff067819 */ /* 0x001fe20000011414 */
[C---:B------:R-:W-:Y:S01]  /*1220*/  VIADD R156, R154.reuse, 0x21800 ;  /* 0x000218009a9c7836 */ /* 0x040fe20000000000 */
[C---:B------:R-:W-:Y:S01]  /*1230*/  LEA.HI R0, R25.reuse, R25, RZ, 0x1 ;  /* 0x0000001919007211 */ /* 0x040fe200078f08ff */
[----:B------:R-:W-:Y:S01]  /*1240*/  VIADD R5, R154, 0x21820 ;  /* 0x000218209a057836 */ /* 0x000fe20000000000 */
[----:B-1----:R-:W-:Y:S01]  /*1250*/  SHF.R.S32.HI R3, RZ, 0x1f, R136 ;  /* 0x0000001fff037819 */ /* 0x002fe20000011488 */
[----:B------:R-:W-:Y:S01]  /*1260*/  @P1 VIADD R5, R156, 0xffffffe0 ;  /* 0xffffffe09c051836 */ /* 0x000fe20000000000 */
[----:B------:R-:W-:Y:S01]  /*1270*/  LOP3.LUT R0, R0, 0x1ffffffe, RZ, 0xc0, !PT ;  /* 0x1ffffffe00007812 */ /* 0x000fe200078ec0ff */
[----:B------:R-:W-:Y:S01]  /*1280*/  IMAD.IADD R156, R156, 0x1, R155 ;  /* 0x000000019c9c7824 */ /* 0x000fe200078e029b */
[----:B--2---:R-:W-:Y:S01]  /*1290*/  SHF.R.S32.HI R4, RZ, 0x1f, R22 ;  /* 0x0000001fff047819 */ /* 0x004fe20000011416 */
[----:B------:R0:W-:Y:S01]  /*12a0*/  STL [R1+0x20], R3 ;  /* 0x0000200301007387 */ /* 0x0001e20000100800 */
[----:B------:R-:W-:Y:S01]  /*12b0*/  CS2R R18, SRZ ;  /* 0x0000000000127805 */ /* 0x000fe2000001ff00 */
[----:B------:R-:W-:Y:S01]  /*12c0*/  IMAD.IADD R0, R25, 0x1, -R0 ;  /* 0x0000000119007824 */ /* 0x000fe200078e0a00 */
[----:B------:R-:W-:Y:S01]  /*12d0*/  SHF.R.S32.HI R17, RZ, 0x1f, R16 ;  /* 0x0000001fff117819 */ /* 0x000fe20000011410 */
[----:B------:R1:W-:Y:S01]  /*12e0*/  STL [R1+0x1c], R4 ;  /* 0x00001c0401007387 */ /* 0x0003e20000100800 */
[----:B------:R-:W-:-:S02]  /*12f0*/  IMAD.IADD R155, R155, 0x1, R5 ;  /* 0x000000019b9b7824 */ /* 0x000fc400078e0205 */
[----:B------:R-:W-:Y:S01]  /*1300*/  IMAD R0, R0, 0x8, R8 ;  /* 0x0000000800007824 */ /* 0x000fe200078e0208 */
[----:B0-----:R-:W-:Y:S01]  /*1310*/  SHF.R.S32.HI R3, RZ, 0x1f, R137 ;  /* 0x0000001fff037819 */ /* 0x001fe20000011489 */
[----:B-1----:R-:W-:-:S04]  /*1320*/  IMAD.IADD R4, R24, 0x1, -R10 ;  /* 0x0000000118047824 */ /* 0x002fc800078e0a0a */
[----:B------:R0:W-:Y:S04]  /*1330*/  STL [R1+0x18], R3 ;  /* 0x0000180301007387 */ /* 0x0001e80000100800 */
[----:B------:R1:W-:Y:S04]  /*1340*/  STL [R1+0x64], R4 ;  /* 0x0000640401007387 */ /* 0x0003e80000100800 */
[----:B------:R-:W-:Y:S01]  /*1350*/  STL [R1+0x10], R7 ;  /* 0x0000100701007387 */ /* 0x000fe20000100800 */
[----:B0-----:R-:W-:-:S03]  /*1360*/  LOP3.LUT R3, R157, 0x8, R16, 0xf8, !PT ;  /* 0x000000089d037812 */ /* 0x001fc600078ef810 */
[----:B------:R0:W-:Y:S01]  /*1370*/  STL [R1+0x14], R6 ;  /* 0x0000140601007387 */ /* 0x0001e20000100800 */
[----:B------:R-:W-:Y:S02]  /*1380*/  LOP3.LUT R3, R3, R21, RZ, 0x3c, !PT ;  /* 0x0000001503037212 */ /* 0x000fe400078e3cff */
[----:B-1----:R-:W-:-:S03]  /*1390*/  LOP3.LUT R4, R157, 0x18, R16, 0xf8, !PT ;  /* 0x000000189d047812 */ /* 0x002fc600078ef810 */
[----:B------:R-:W-:Y:S01]  /*13a0*/  IMAD.IADD R3, R13, 0x1, R3 ;  /* 0x000000010d037824 */ /* 0x000fe200078e0203 */
[----:B------:R-:W-:Y:S02]  /*13b0*/  LOP3.LUT R4, R4, R21, RZ, 0x3c, !PT ;  /* 0x0000001504047212 */ /* 0x000fe400078e3cff */
[----:B0-----:R-:W-:Y:S02]  /*13c0*/  LEA R6, R11, UR42, 0x1 ;  /* 0x0000002a0b067c11 */ /* 0x001fe4000f8e08ff */
[----:B------:R0:W-:Y:S01]  /*13d0*/  STL [R1+0x5c], R3 ;  /* 0x00005c0301007387 */ /* 0x0001e20000100800 */
[----:B------:R-:W-:Y:S02]  /*13e0*/  IADD3 R4, R13, R4, RZ ;  /* 0x000000040d047210 */ /* 0x000fe40007ffe0ff */
[----:B0-----:R-:W-:-:S05]  /*13f0*/  LEA R3, R15, UR42, 0x1 ;  /* 0x0000002a0f037c11 */ /* 0x001fca000f8e08ff */
[----:B------:R0:W-:Y:S04]  /*1400*/  STL [R1+0x78], R3 ;  /* 0x0000780301007387 */ /* 0x0001e80000100800 */
[----:B------:R-:W-:Y:S01]  /*1410*/  STL [R1+0x74], R6 ;  /* 0x0000740601007387 */ /* 0x000fe20000100800 */
[----:B0-----:R-:W-:-:S05]  /*1420*/  LEA R3, R4, UR42, 0x1 ;  /* 0x0000002a04037c11 */ /* 0x001fca000f8e08ff */
[----:B------:R-:W-:Y:S04]  /*1430*/  STL [R1+0x7c], R3 ;  /* 0x00007c0301007387 */ /* 0x000fe80000100800 */
[----:B------:R-:W-:Y:S04]  /*1440*/  STL [R1+0x4c], R5 ;  /* 0x00004c0501007387 */ /* 0x000fe80000100800 */
[----:B------:R0:W-:Y:S02]  /*1450*/  STL [R1+0x68], R0 ;  /* 0x0000680001007387 */ /* 0x0001e40000100800 */
[----:B0-----:R-:W-:-:S05]  /*1460*/  VIADD R0, R5, 0x6000 ;  /* 0x0000600005007836 */ /* 0x001fca0000000000 */
[----:B------:R0:W-:Y:S02]  /*1470*/  STL [R1+0x50], R0 ;  /* 0x0000500001007387 */ /* 0x0001e40000100800 */
.L_x_2459:
[----:B0-2---:R-:W1:Y:S02]  /*1480*/  LDC.64 R4, c[0x0][0xc88] ;  /* 0x00032200ff047b82 */ /* 0x005e640000000a00 */
[----:B-1----:R-:W-:-:S05]  /*1490*/  IMAD.WIDE R4, R35, 0x4, R4 ;  /* 0x0000000423047825 */ /* 0x002fca00078e0204 */
[----:B------:R-:W0:Y:S01]  /*14a0*/  LDG.E R11, desc[UR38][R4.64] ;  /* 0x00000026040b7981 */ /* 0x000e22000c1e1900 */
[----:B------:R-:W-:Y:S05]  /*14b0*/  YIELD ;  /* 0x0000000000007946 */ /* 0x000fea0003800000 */
[----:B------:R-:W-:Y:S01]  /*14c0*/  ULDC.64 UR4, c[0x0][0xa28] ;  /* 0x00028a0000047ab9 */ /* 0x000fe20000000a00 */
[----:B------:R-:W-:Y:S01]  /*14d0*/  ULDC.64 UR8, c[0x0][0xa18] ;  /* 0x0002860000087ab9 */ /* 0x000fe20000000a00 */
[----:B------:R-:W-:Y:S01]  /*14e0*/  ISETP.NE.U32.AND P1, PT, RZ, UR4, PT ;  /* 0x00000004ff007c0c */ /* 0x000fe2000bf25070 */
[----:B------:R-:W-:Y:S01]  /*14f0*/  IMAD.MOV.U32 R3, RZ, RZ, RZ ;  /* 0x000000ffff037224 */ /* 0x000fe200078e00ff */
[----:B------:R-:W-:Y:S01]  /*1500*/  ULDC.64 UR6, c[0x0][0xa08] ;  /* 0x0002820000067ab9 */ /* 0x000fe20000000a00 */
[----:B------:R-:W-:-:S02]  /*1510*/  MOV R79, RZ ;  /* 0x000000ff004f7202 */ /* 0x000fc40000000f00 */
[----:B------:R-:W-:Y:S02]  /*1520*/  ISETP.NE.AND.EX P1, PT, RZ, UR5, PT, P1 ;  /* 0x00000005ff007c0c */ /* 0x000fe4000bf25310 */
[----:B------:R-:W-:-:S04]  /*1530*/  ISETP.NE.U32.AND P0, PT, RZ, UR6, PT ;  /* 0x00000006ff007c0c */ /* 0x000fc8000bf05070 */
[----:B------:R-:W-:Y:S02]  /*1540*/  ISETP.NE.AND.EX P0, PT, RZ, UR7, PT, P0 ;  /* 0x00000007ff007c0c */ /* 0x000fe4000bf05300 */
[----:B0-----:R-:W-:Y:S01]  /*1550*/  SHF.R.S32.HI R0, RZ, 0x1f, R11 ;  /* 0x0000001fff007819 */ /* 0x001fe2000001140b */
[----:B------:R-:W-:-:S04]  /*1560*/  IMAD.SHL.U32 R30, R11, 0x4, RZ ;  /* 0x000000040b1e7824 */ /* 0x000fc800078e00ff */
[C---:B------:R-:W-:Y:S01]  /*1570*/  @P1 LEA R6, P2, R11.reuse, UR4, 0x2 ;  /* 0x000000040b061c11 */ /* 0x040fe2000f8410ff */
[----:B------:R0:W-:Y:S01]  /*1580*/  STL [R1+0x6c], R11 ;  /* 0x00006c0b01007387 */ /* 0x0001e20000100800 */
[C-C-:B------:R-:W-:Y:S02]  /*1590*/  SHF.L.U64.HI R31, R11.reuse, 0x2, R0.reuse ;  /* 0x000000020b1f7819 */ /* 0x140fe40000010200 */
[----:B----4-:R-:W-:Y:S02]  /*15a0*/  @P1 LEA.HI.X R7, R11, UR5, R0, 0x2, P2 ;  /* 0x000000050b071c11 */ /* 0x010fe400090f1400 */
[----:B------:R-:W-:Y:S01]  /*15b0*/  ISETP.NE.U32.AND P2, PT, RZ, UR8, PT ;  /* 0x00000008ff007c0c */ /* 0x000fe2000bf45070 */
[----:B------:R-:W-:Y:S01]  /*15c0*/  ULDC UR4, c[0x0][0x288] ;  /* 0x0000a20000047ab9 */ /* 0x000fe20000000800 */
[----:B------:R-:W-:Y:S01]  /*15d0*/  IADD3 R8, P3, R30, UR6, RZ ;  /* 0x000000061e087c10 */ /* 0x000fe2000ff7e0ff */
[----:B------:R0:W5:Y:S01]  /*15e0*/  @P1 LDG.E R3, desc[UR38][R6.64] ;  /* 0x0000002606031981 */ /* 0x000162000c1e1900 */
[----:B------:R-:W-:Y:S01]  /*15f0*/  ISETP.NE.AND.EX P2, PT, RZ, UR9, PT, P2 ;  /* 0x00000009ff007c0c */ /* 0x000fe2000bf45320 */
[----:B------:R-:W-:Y:S01]  /*1600*/  IMAD.U32 R10, RZ, RZ, UR4 ;  /* 0x00000004ff0a7e24 */ /* 0x000fe2000f8e00ff */
[----:B------:R-:W-:Y:S01]  /*1610*/  IADD3.X R9, R31, UR7, RZ, P3, !PT ;  /* 0x000000071f097c10 */ /* 0x000fe20009ffe4ff */
[----:B------:R-:W-:-:S04]  /*1620*/  ULDC.64 UR4, c[0x0][0x418] ;  /* 0x0001060000047ab9 */ /* 0x000fc80000000a00 */
[----:B------:R0:W5:Y:S06]  /*1630*/  @P0 LDG.E R79, desc[UR38][R8.64] ;  /* 0x00000026084f0981 */ /* 0x00016c000c1e1900 */
[----:B------:R-:W-:-:S04]  /*1640*/  @P2 IADD3 R4, P1, R30, UR8, RZ ;  /* 0x000000081e042c10 */ /* 0x000fc8000ff3e0ff */
[----:B------:R-:W-:-:S05]  /*1650*/  @P2 IADD3.X R5, R31, UR9, RZ, P1, !PT ;  /* 0x000000091f052c10 */ /* 0x000fca0008ffe4ff */
[----:B------:R-:W2:Y:S01]  /*1660*/  @P2 LDG.E R10, desc[UR38][R4.64] ;  /* 0x00000026040a2981 */ /* 0x000ea2000c1e1900 */
        /* <DEDUP_REMOVED lines=8> */
[----:B------:R-:W-:Y:S02]  /*16f0*/  IMAD.U32 R28, RZ, RZ, UR4 ;  /* 0x00000004ff1c7e24 */ /* 0x000fe4000f8e00ff */
[----:B------:R-:W-:Y:S01]  /*1700*/  IMAD.MOV.U32 R25, RZ, RZ, R11 ;  /* 0x000000ffff197224 */ /* 0x000fe200078e000b */
[----:B--2---:R0:W-:Y:S01]  /*1710*/  STL [R1+0x48], R10 ;  /* 0x0000480a01007387 */ /* 0x0041e20000100800 */
[----:B---3--:R-:W-:Y:S05]  /*1720*/  @P2 BRA `(.L_x_2305) ;  /* 0x0000000000282947 */ /* 0x008fea0003800000 */
        /* <DEDUP_REMOVED lines=8> */
[----:B--2---:R-:W-:-:S05]  /*17b0*/  IMAD.IADD R10, R7, 0x1, -R0 ;  /* 0x00000001070a7824 */ /* 0x004fca00078e0a00 */
[----:B------:R1:W-:Y:S02]  /*17c0*/  STL [R1+0x48], R10 ;  /* 0x0000480a01007387 */ /* 0x0003e40000100800 */
.L_x_2305:
[----:B------:R-:W-:Y:S01]  /*17d0*/  ULDC.64 UR4, c[0x0][0xa20] ;  /* 0x0002880000047ab9 */ /* 0x000fe20000000a00 */
[----:B------:R2:W-:Y:S01]  /*17e0*/  STL [R1+0x70], R34 ;  /* 0x0000702201007387 */ /* 0x0005e20000100800 */
[----:B------:R-:W-:-:S04]  /*17f0*/  ISETP.NE.U32.AND P1, PT, RZ, UR4, PT ;  /* 0x00000004ff007c0c */ /* 0x000fc8000bf25070 */
[----:B------:R-:W-:-:S13]  /*1800*/  ISETP.NE.AND.EX P1, PT, RZ, UR5, PT, P1 ;  /* 0x00000005ff007c0c */ /* 0x000fda000bf25310 */
[----:B--2---:R-:W-:Y:S05]  /*1810*/  @!P1 BRA `(.L_x_2306) ;  /* 0x0000000000109947 */ /* 0x004fea0003800000 */
[----:B------:R-:W-:-:S04]  /*1820*/  IADD3 R28, P0, R30, UR4, RZ ;  /* 0x000000041e1c7c10 */ /* 0x000fc8000ff1e0ff */
[----:B------:R-:W-:-:S05]  /*1830*/  IADD3.X R29, R31, UR5, RZ, P0, !PT ;  /* 0x000000051f1d7c10 */ /* 0x000fca00087fe4ff */
[----:B------:R2:W5:Y:S01]  /*1840*/  LDG.E R28, desc[UR38][R28.64] ;  /* 0x000000261c1c7981 */ /* 0x000562000c1e1900 */
[----:B------:R-:W-:Y:S05]  /*1850*/  BRA `(.L_x_2307) ;  /* 0x0000000000107947 */ /* 0x000fea0003800000 */
.L_x_2306:
[----:B------:R-:W-:Y:S05]  /*1860*/  @!P0 BRA `(.L_x_2307) ;  /* 0x00000000000c8947 */ /* 0x000fea0003800000 */
[----:B------:R-:W2:Y:S04]  /*1870*/  LDG.E R5, desc[UR38][R8.64] ;  /* 0x0000002608057981 */ /* 0x000ea8000c1e1900 */
[----:B------:R-:W2:Y:S02]  /*1880*/  LDG.E R28, desc[UR38][R8.64+0x4] ;  /* 0x00000426081c7981 */ /* 0x000ea4000c1e1900 */
[----:B--2---:R-:W-:-:S07]  /*1890*/  IMAD.IADD R28, R28, 0x1, -R5 ;  /* 0x000000011c1c7824 */ /* 0x004fce00078e0a05 */
.L_x_2307:
[----:B------:R-:W-:Y:S01]  /*18a0*/  ULDC.64 UR4, c[0x0][0xa10] ;  /* 0x0002840000047ab9 */ /* 0x000fe20000000a00 */
[----:B0-----:R-:W0:Y:S01]  /*18b0*/  LDC R8, c[0x0][0x448] ;  /* 0x00011200ff087b82 */ /* 0x001e220000000800 */
[----:B------:R-:W-:-:S04]  /*18c0*/  ISETP.NE.U32.AND P0, PT, RZ, UR4, PT ;  /* 0x00000004ff007c0c */ /* 0x000fc8000bf05070 */
[----:B------:R-:W-:Y:S01]  /*18d0*/  ISETP.NE.AND.EX P0, PT, RZ, UR5, PT, P0 ;  /* 0x00000005ff007c0c */ /* 0x000fe2000bf05300 */
[----:B------:R-:W-:-:S12]  /*18e0*/  ULDC.64 UR4, c[0x0][0xa30] ;  /* 0x00028c0000047ab9 */ /* 0x000fd80000000a00 */
[----:B------:R-:W3:Y:S02]  /*18f0*/  @P0 LDC.64 R4, c[0x0][0xa10] ;  /* 0x00028400ff040b82 */ /* 0x000ee40000000a00 */
[----:B---3--:R-:W-:-:S05]  /*1900*/  @P0 IMAD.WIDE R4, R25, 0x4, R4 ;  /* 0x0000000419040825 */ /* 0x008fca00078e0204 */
[----:B------:R-:W3:Y:S04]  /*1910*/  @P0 LDG.E R0, desc[UR38][R4.64] ;  /* 0x0000002604000981 */ /* 0x000ee8000c1e1900 */
[----:B------:R4:W3:Y:S01]  /*1920*/  @P0 LDG.E R9, desc[UR38][R4.64+0x4] ;  /* 0x0000042604090981 */ /* 0x0008e2000c1e1900 */
[----:B------:R-:W-:Y:S01]  /*1930*/  ISETP.NE.U32.AND P1, PT, RZ, UR4, PT ;  /* 0x00000004ff007c0c */ /* 0x000fe2000bf25070 */
[----:B-----5:R-:W-:-:S03]  /*1940*/  IMAD.MOV.U32 R97, RZ, RZ, R28 ;  /* 0x000000ffff617224 */ /* 0x020fc600078e001c */
[----:B------:R-:W-:-:S13]  /*1950*/  ISETP.NE.AND.EX P1, PT, RZ, UR5, PT, P1 ;  /* 0x00000005ff007c0c */ /* 0x000fda000bf25310 */
[----:B------:R-:W-:-:S04]  /*1960*/  @P1 IADD3 R6, P2, R30, UR4, RZ ;  /* 0x000000041e061c10 */ /* 0x000fc8000ff5e0ff */
[----:B------:R-:W-:-:S05]  /*1970*/  @P1 IADD3.X R7, R31, UR5, RZ, P2, !PT ;  /* 0x000000051f071c10 */ /* 0x000fca00097fe4ff */
[----:B------:R1:W5:Y:S01]  /*1980*/  @P1 LDG.E R97, desc[UR38][R6.64] ;  /* 0x0000002606611981 */ /* 0x000362000c1e1900 */
[----:B0-----:R-:W-:Y:S01]  /*1990*/  ISETP.NE.AND P1, PT, R8, 0x1, PT ;  /* 0x000000010800780c */ /* 0x001fe20003f25270 */
[----:B------:R-:W-:Y:S02]  /*19a0*/  IMAD R12, R33, 0xc0, RZ ;  /* 0x000000c0210c7824 */ /* 0x000fe400078e02ff */
[----:B------:R-:W-:-:S03]  /*19b0*/  IMAD.IADD R8, R28, 0x1, -R3 ;  /* 0x000000011c087824 */ /* 0x000fc600078e0a03 */
[----:B----4-:R-:W-:Y:S01]  /*19c0*/  IADD3 R4, R12, 0xbf, RZ ;  /* 0x000000bf0c047810 */ /* 0x010fe20007ffe0ff */
[----:B------:R-:W-:Y:S01]  /*19d0*/  IMAD.MOV R74, RZ, RZ, -R8 ;  /* 0x000000ffff4a7224 */ /* 0x000fe200078e0a08 */
[----:B------:R0:W-:Y:S04]  /*19e0*/  STL [R1+0x54], R12 ;  /* 0x0000540c01007387 */ /* 0x0001e80000100800 */
[----:B------:R-:W-:Y:S01]  /*19f0*/  VIMNMX R74, RZ, R74, !PT ;  /* 0x0000004aff4a7248 */ /* 0x000fe20007fe0100 */
[----:B------:R-:W4:Y:S08]  /*1a00*/  @P1 LDC R11, c[0x0][0x44c] ;  /* 0x00011300ff0b1b82 */ /* 0x000f300000000800 */
[----:B------:R-:W2:Y:S01]  /*1a10*/  @P1 LDC R5, c[0x0][0x450] ;  /* 0x00011400ff051b82 */ /* 0x000ea20000000800 */
[----:B---3--:R-:W-:-:S02]  /*1a20*/  @P0 IMAD.IADD R24, R9, 0x1, -R0 ;  /* 0x0000000109180824 */ /* 0x008fc400078e0a00 */
[----:B----4-:R-:W-:-:S04]  /*1a30*/  @P1 IMAD.HI.U32 R0, R4, R11, RZ ;  /* 0x0000000b04001227 */ /* 0x010fc800078e00ff */
[----:B-1----:R-:W-:Y:S01]  /*1a40*/  IMAD.IADD R6, R8, 0x1, R24 ;  /* 0x0000000108067824 */ /* 0x002fe200078e0218 */
[----:B--2---:R-:W-:-:S03]  /*1a50*/  @P1 SHF.R.U32.HI R4, RZ, R5, R0 ;  /* 0x00000005ff041219 */ /* 0x004fc60000011600 */
[C---:B------:R-:W-:Y:S01]  /*1a60*/  VIADD R0, R6.reuse, 0x7f ;  /* 0x0000007f06007836 */ /* 0x040fe20000000000 */
[----:B------:R-:W-:Y:S01]  /*1a70*/  IADD3 R101, R6, 0x80, -R10 ;  /* 0x0000008006657810 */ /* 0x000fe20007ffe80a */
[----:B------:R0:W-:Y:S03]  /*1a80*/  STL [R1+0x58], R6 ;  /* 0x0000580601007387 */ /* 0x0001e60000100800 */
[----:B------:R-:W-:Y:S01]  /*1a90*/  SHF.R.S32.HI R3, RZ, 0x1f, R0 ;  /* 0x0000001fff037819 */ /* 0x000fe20000011400 */
[----:B------:R-:W-:-:S03]  /*1aa0*/  IMAD.IADD R4, R101, 0x1, R4 ;  /* 0x0000000165047824 */ /* 0x000fc600078e0204 */
[----:B------:R-:W-:Y:S02]  /*1ab0*/  LEA.HI R3, R3, R0, RZ, 0x7 ;  /* 0x0000000003037211 */ /* 0x000fe400078f38ff */
[----:B------:R-:W-:Y:S02]  /*1ac0*/  SHF.R.S32.HI R5, RZ, 0x1f, R4 ;  /* 0x0000001fff057819 */ /* 0x000fe40000011404 */
[----:B------:R-:W-:Y:S02]  /*1ad0*/  SHF.R.S32.HI R102, RZ, 0x7, R3 ;  /* 0x00000007ff667819 */ /* 0x000fe40000011403 */
[----:B------:R-:W-:-:S04]  /*1ae0*/  LEA.HI R5, R5, R4, RZ, 0x7 ;  /* 0x0000000405057211 */ /* 0x000fc800078f38ff */
[----:B------:R-:W-:-:S04]  /*1af0*/  SHF.R.S32.HI R5, RZ, 0x7, R5 ;  /* 0x00000007ff057819 */ /* 0x000fc80000011405 */
[----:B------:R-:W-:-:S05]  /*1b00*/  VIMNMX R5, R102, R5, PT ;  /* 0x0000000566057248 */ /* 0x000fca0003fe0100 */
[----:B------:R-:W-:-:S05]  /*1b10*/  IMAD R5, R5, 0x80, -R8 ;  /* 0x0000008005057824 */ /* 0x000fca00078e0a08 */
[----:B------:R-:W-:-:S04]  /*1b20*/  VIMNMX R5, R5, R24, PT ;  /* 0x0000001805057248 */ /* 0x000fc80003fe0100 */
[----:B------:R-:W-:Y:S02]  /*1b30*/  ISETP.GT.AND P0, PT, R5, R74, PT ;  /* 0x0000004a0500720c */ /* 0x000fe40003f04270 */
[----:B------:R-:W-:-:S05]  /*1b40*/  SHF.R.U32.HI R74, RZ, 0x7, R74 ;  /* 0x00000007ff4a7819 */ /* 0x000fca000001164a */
[----:B------:R-:W-:-:S06]  /*1b50*/  IMAD.MOV.U32 R26, RZ, RZ, R74 ;  /* 0x000000ffff1a7224 */ /* 0x000fcc00078e004a */
[----:B------:R-:W-:-:S04]  /*1b60*/  @P0 IADD3 R0, R5, 0x7f, RZ ;  /* 0x0000007f05000810 */ /* 0x000fc80007ffe0ff */
[----:B------:R-:W-:-:S04]  /*1b70*/  @P0 SHF.R.S32.HI R3, RZ, 0x1f, R0 ;  /* 0x0000001fff030819 */ /* 0x000fc80000011400 */
[----:B------:R-:W-:-:S04]  /*1b80*/  @P0 LEA.HI R3, R3, R0, RZ, 0x7 ;  /* 0x0000000003030211 */ /* 0x000fc800078f38ff */
[----:B------:R-:W-:Y:S02]  /*1b90*/  @P0 SHF.R.S32.HI R26, RZ, 0x7, R3 ;  /* 0x00000007ff1a0819 */ /* 0x000fe40000011403 */
[----:B------:R-:W-:Y:S02]  /*1ba0*/  PLOP3.LUT P0, PT, PT, PT, PT, 0x80, 0x0 ;  /* 0x000000000000781c */ /* 0x000fe40003f0f070 */
        /* <DEDUP_REMOVED lines=13> */
[----:B------:R-:W-:Y:S01]  /*1c80*/  IMAD.U32 R10, RZ, RZ, UR6 ;  /* 0x00000006ff0a7e24 */ /* 0x000fe2000f8e00ff */
[----:B------:R-:W-:Y:S01]  /*1c90*/  MOV R11, UR7 ;  /* 0x00000007000b7c02 */ /* 0x000fe20008000f00 */
[----:B------:R-:W-:Y:S02]  /*1ca0*/  IMAD.U32 R6, RZ, RZ, UR4 ;  /* 0x00000004ff067e24 */ /* 0x000fe4000f8e00ff */
[----:B------:R-:W-:-:S02]  /*1cb0*/  IMAD.U32 R7, RZ, RZ, UR5 ;  /* 0x00000005ff077e24 */ /* 0x000fc4000f8e00ff */
[----:B------:R-:W-:Y:S02]  /*1cc0*/  IMAD.MOV.U32 R8, RZ, RZ, 0x70 ;  /* 0x00000070ff087424 */ /* 0x000fe400078e00ff */
[----:B------:R-:W-:Y:S02]  /*1cd0*/  IMAD.MOV.U32 R12, RZ, RZ, 0x1 ;  /* 0x00000001ff0c7424 */ /* 0x000fe400078e00ff */
[----:B0-----:R-:W-:-:S07]  /*1ce0*/  IMAD.MOV.U32 R13, RZ, RZ, RZ ;  /* 0x000000ffff0d7224 */ /* 0x001fce00078e00ff */
[----:B------:R-:W-:-:S07]  /*1cf0*/  LEPC R20, `(.L_x_2310) ;  /* 0x000000001014794e */ /* 0x000fce0000000000 */
[----:B-1---5:R-:W-:Y:S05]  /*1d00*/  CALL.ABS.NOINC R14 ;  /* 0x000000000e007343 */ /* 0x022fea0003c00000 */
.L_x_2310:
[----:B------:R-:W-:Y:S05]  /*1d10*/  BSYNC B6 ;  /* 0x0000000000067941 */ /* 0x000fea0003800000 */
.L_x_2309:
        /* <DEDUP_REMOVED lines=20> */
.L_x_2312:
[----:B------:R-:W-:Y:S05]  /*1e60*/  BSYNC B6 ;  /* 0x0000000000067941 */ /* 0x000fea0003800000 */
.L_x_2311:
[----:B------:R-:W2:Y:S04]  /*1e70*/  LDL.64 R38, [R1] ;  /* 0x0000000001267983 */ /* 0x000ea80000100a00 */
[----:B------:R-:W2:Y:S01]  /*1e80*/  LDL.64 R36, [R1] ;  /* 0x0000000001247983 */ /* 0x000ea20000100a00 */
[----:B------:R-:W-:Y:S01]  /*1e90*/  IMAD.IADD R79, R79, 0x1, R28 ;  /* 0x000000014f4f7824 */ /* 0x000fe200078e021c */
[----:B------:R-:W-:Y:S01]  /*1ea0*/  ULDC.64 UR4, c[0x0][0x9f8] ;  /* 0x00027e0000047ab9 */ /* 0x000fe20000000a00 */
[----:B------:R-:W0:Y:S01]  /*1eb0*/  LDC.64 R86, c[0x0][0x408] ;  /* 0x00010200ff567b82 */ /* 0x000e220000000a00 */
[----:B------:R-:W-:Y:S01]  /*1ec0*/  ISETP.NE.U32.AND P0, PT, RZ, UR4, PT ;  /* 0x00000004ff007c0c */ /* 0x000fe2000bf05070 */
[----:B------:R-:W1:Y:S03]  /*1ed0*/  S2R R20, SR_TID.X ;  /* 0x0000000000147919 */ /* 0x000e660000002100 */
[----:B------:R-:W-:Y:S01]  /*1ee0*/  ISETP.NE.AND.EX P0, PT, RZ, UR5, PT, P0 ;  /* 0x00000005ff007c0c */ /* 0x000fe2000bf05300 */
[----:B------:R-:W-:-:S02]  /*1ef0*/  VIADD R0, R16, 0x10 ;  /* 0x0000001010007836 */ /* 0x000fc40000000000 */
[----:B------:R-:W3:Y:S01]  /*1f00*/  LDC.64 R8, c[0x0][0x3f8] ;  /* 0x0000fe00ff087b82 */ /* 0x000ee20000000a00 */
[----:B------:R-:W-:-:S07]  /*1f10*/  SHF.R.S32.HI R7, RZ, 0x1f, R141 ;  /* 0x0000001fff077819 */ /* 0x000fce000001148d */
[----:B------:R-:W4:Y:S02]  /*1f20*/  LDC R99, c[0x0][0x3f4] ;  /* 0x0000fd00ff637b82 */ /* 0x000f240000000800 */
[----:B------:R-:W-:-:S04]  /*1f30*/  @P0 IADD3 R4, P1, R30, UR4, RZ ;  /* 0x000000041e040c10 */ /* 0x000fc8000ff3e0ff */
[----:B------:R-:W-:-:S05]  /*1f40*/  @P0 IADD3.X R5, R31, UR5, RZ, P1, !PT ;  /* 0x000000051f050c10 */ /* 0x000fca0008ffe4ff */
[----:B------:R0:W3:Y:S01]  /*1f50*/  @P0 LDG.E R25, desc[UR38][R4.64] ;  /* 0x0000002604190981 */ /* 0x0000e2000c1e1900 */
[----:B-1----:R-:W-:-:S04]  /*1f60*/  SHF.R.U32.HI R21, RZ, 0x7, R20 ;  /* 0x00000007ff157819 */ /* 0x002fc80000011614 */
[----:B------:R-:W-:-:S13]  /*1f70*/  ISETP.NE.AND P6, PT, R21, 0x1, PT ;  /* 0x000000011500780c */ /* 0x000fda0003fc5270 */
[----:B------:R-:W-:Y:S05]  /*1f80*/  @!P6 WARPSYNC.ALL ;  /* 0x000000000000e948 */ /* 0x000fea0003800000 */
[----:B------:R-:W-:Y:S01]  /*1f90*/  ULDC UR4, c[0x0][0x2f4] ;  /* 0x0000bd0000047ab9 */ /* 0x000fe20000000800 */
[----:B--2---:R-:W-:-:S05]  /*1fa0*/  IMAD.MOV.U32 R36, RZ, RZ, R38 ;  /* 0x000000ffff247224 */ /* 0x004fca00078e0026 */
[----:B------:R-:W-:-:S05]  /*1fb0*/  SHF.R.S32.HI R37, RZ, 0x1f, R36 ;  /* 0x0000001fff257819 */ /* 0x000fca0000011424 */
[----:B------:R1:W-:Y:S04]  /*1fc0*/  STL [R1+0x4], R37 ;  /* 0x0000042501007387 */ /* 0x0003e80000100800 */
[----:B------:R-:W2:Y:S04]  /*1fd0*/  LDL R28, [R1+0xc] ;  /* 0x00000c00011c7983 */ /* 0x000ea80000100800 */
[----:B------:R-:W2:Y:S01]  /*1fe0*/  LDL R29, [R1+0x60] ;  /* 0x00006000011d7983 */ /* 0x000ea20000100800 */
[----:B------:R-:W-:Y:S02]  /*1ff0*/  ISETP.GE.AND P1, PT, R0, UR4, PT ;  /* 0x0000000400007c0c */ /* 0x000fe4000bf26270 */
[----:B------:R-:W-:-:S02]  /*2000*/  ISETP.GE.AND P0, PT, R16, UR4, PT ;  /* 0x0000000410007c0c */ /* 0x000fc4000bf06270 */
[----:B------:R-:W-:Y:S02]  /*2010*/  SEL R6, RZ, 0xffffffff, P1 ;  /* 0xffffffffff067807 */ /* 0x000fe40000800000 */
[----:B------:R-:W-:-:S03]  /*2020*/  SEL R3, RZ, 0x1, P0 ;  /* 0x00000001ff037807 */ /* 0x000fc60000000000 */
[----:B------:R-:W-:-:S05]  /*2030*/  IMAD.SHL.U32 R6, R6, 0x2, RZ ;  /* 0x0000000206067824 */ /* 0x000fca00078e00ff */
[----:B------:R-:W-:Y:S02]  /*2040*/  LOP3.LUT R6, R6, 0x2, R3, 0xe2, !PT ;  /* 0x0000000206067812 */ /* 0x000fe400078ee203 */
[----:B------:R-:W-:Y:S01]  /*2050*/  IADD3 R3, R16, 0x20, RZ ;  /* 0x0000002010037810 */ /* 0x000fe20007ffe0ff */
[----:B0-----:R-:W-:Y:S01]  /*2060*/  IMAD R4, R7, R86, RZ ;  /* 0x0000005607047224 */ /* 0x001fe200078e02ff */
[----:B------:R-:W-:Y:S02]  /*2070*/  ISETP.GE.AND P1, PT, R136, UR4, PT ;  /* 0x0000000488007c0c */ /* 0x000fe4000bf26270 */
[----:B------:R-:W-:Y:S01]  /*2080*/  ISETP.GE.AND P0, PT, R3, UR4, PT ;  /* 0x0000000403007c0c */ /* 0x000fe2000bf06270 */
[----:B------:R-:W-:Y:S01]  /*2090*/  IMAD R11, R141, R87, R4 ;  /* 0x000000578d0b7224 */ /* 0x000fe200078e0204 */
[----:B------:R-:W-:Y:S02]  /*20a0*/  SEL R4, RZ, 0x8, P1 ;  /* 0x00000008ff047807 */ /* 0x000fe40000800000 */
[----:B------:R-:W-:-:S02]  /*20b0*/  SEL R5, RZ, 0x4, P0 ;  /* 0x00000004ff057807 */ /* 0x000fc40000000000 */
[----:B------:R-:W-:Y:S02]  /*20c0*/  ISETP.GE.AND P0, PT, R22, UR4, PT ;  /* 0x0000000416007c0c */ /* 0x000fe4000bf06270 */
[----:B------:R-:W-:Y:S02]  /*20d0*/  LOP3.LUT R4, R4, R6, R5, 0xfe, !PT ;  /* 0x0000000604047212 */ /* 0x000fe400078efe05 */
[----:B------:R-:W-:Y:S01]  /*20e0*/  SEL R5, RZ, 0x10, P0 ;  /* 0x00000010ff057807 */ /* 0x000fe20000000000 */
[CC--:B------:R-:W-:Y:S01]  /*20f0*/  IMAD.WIDE.U32 R72, R141.reuse, R86.reuse, R16 ;  /* 0x000000568d487225 */ /* 0x0c0fe200078e0010 */
[----:B----4-:R-:W-:Y:S02]  /*2100*/  ISETP.GE.AND P0, PT, R16, R99, PT ;  /* 0x000000631000720c */ /* 0x010fe40003f06270 */
[----:B------:R-:W-:Y:S01]  /*2110*/  LOP3.LUT R30, R4, R5, RZ, 0xfc, !PT ;  /* 0x00000005041e7212 */ /* 0x000fe200078efcff */
[----:B------:R-:W-:Y:S01]  /*2120*/  IMAD.WIDE.U32 R70, R141, R86, R36 ;  /* 0x000000568d467225 */ /* 0x000fe200078e0024 */
[----:B------:R-:W-:-:S03]  /*2130*/  ISETP.GE.AND P2, PT, R3, R99, PT ;  /* 0x000000630300720c */ /* 0x000fc60003f46270 */
[----:B---3--:R-:W-:Y:S01]  /*2140*/  IMAD R4, R7, R8, RZ ;  /* 0x0000000807047224 */ /* 0x008fe200078e02ff */
[----:B------:R-:W-:Y:S01]  /*2150*/  ISETP.GE.AND P3, PT, R0, R99, PT ;  /* 0x000000630000720c */ /* 0x000fe20003f66270 */
[----:B------:R-:W-:Y:S01]  /*2160*/  IMAD.IADD R73, R73, 0x1, R11 ;  /* 0x0000000149497824 */ /* 0x000fe200078e020b */
[----:B------:R-:W-:Y:S01]  /*2170*/  SEL R5, R99, RZ, P0 ;  /* 0x000000ff63057207 */ /* 0x000fe20000000000 */
[----:B------:R-:W-:Y:S02]  /*2180*/  IMAD.IADD R71, R11, 0x1, R71 ;  /* 0x000000010b477824 */ /* 0x000fe400078e0247 */
[----:B------:R-:W-:Y:S01]  /*2190*/  IMAD R11, R141, R9, R4 ;  /* 0x000000098d0b7224 */ /* 0x000fe200078e0204 */
[C---:B------:R-:W-:Y:S02]  /*21a0*/  SEL R4, R99.reuse, RZ, P2 ;  /* 0x000000ff63047207 */ /* 0x040fe40001000000 */
[----:B------:R-:W-:Y:S01]  /*21b0*/  SEL R7, R99, RZ, P3 ;  /* 0x000000ff63077207 */ /* 0x000fe20001800000 */
[----:B------:R-:W-:-:S02]  /*21c0*/  IMAD.IADD R5, R16, 0x1, R5 ;  /* 0x0000000110057824 */ /* 0x000fc400078e0205 */
[----:B------:R-:W-:Y:S01]  /*21d0*/  IMAD.WIDE.U32 R68, R141, R8, R16 ;  /* 0x000000088d447225 */ /* 0x000fe200078e0010 */
[----:B------:R-:W-:-:S03]  /*21e0*/  IADD3 R10, R0, R7, RZ ;  /* 0x00000007000a7210 */ /* 0x000fc60007ffe0ff */
[----:B------:R-:W-:-:S04]  /*21f0*/  IMAD.WIDE.U32 R66, R141, R8, R36 ;  /* 0x000000088d427225 */ /* 0x000fc800078e0024 */
[----:B------:R-:W-:Y:S01]  /*2200*/  IMAD.IADD R12, R3, 0x1, R4 ;  /* 0x00000001030c7824 */ /* 0x000fe200078e0204 */
[----:B------:R-:W-:Y:S01]  /*2210*/  SHF.R.S32.HI R6, RZ, 0x1f, R5 ;  /* 0x0000001fff067819 */ /* 0x000fe20000011405 */
[----:B------:R-:W-:Y:S02]  /*2220*/  IMAD.IADD R69, R69, 0x1, R11 ;  /* 0x0000000145457824 */ /* 0x000fe400078e020b */
[----:B------:R-:W-:Y:S01]  /*2230*/  IMAD.IADD R67, R11, 0x1, R67 ;  /* 0x000000010b437824 */ /* 0x000fe200078e0243 */
[----:B------:R-:W-:Y:S02]  /*2240*/  SHF.R.S32.HI R11, RZ, 0x1f, R10 ;  /* 0x0000001fff0b7819 */ /* 0x000fe4000001140a */
[----:B------:R-:W-:Y:S02]  /*2250*/  SHF.R.S32.HI R13, RZ, 0x1f, R12 ;  /* 0x0000001fff0d7819 */ /* 0x000fe4000001140c */
[CC--:B------:R-:W-:Y:S02]  /*2260*/  LEA.HI R4, R6.reuse, R5.reuse, RZ, 0x3 ;  /* 0x0000000506047211 */ /* 0x0c0fe400078f18ff */
[----:B------:R-:W-:-:S02]  /*2270*/  LEA.HI R7, R6, R5, RZ, 0x5 ;  /* 0x0000000506077211 */ /* 0x000fc400078f28ff */
[----:B------:R-:W-:Y:S02]  /*2280*/  LEA.HI R5, R11, R10, RZ, 0x3 ;  /* 0x0000000a0b057211 */ /* 0x000fe400078f18ff */
[----:B------:R-:W-:Y:S02]  /*2290*/  LEA.HI R6, R13, R12, RZ, 0x3 ;  /* 0x0000000c0d067211 */ /* 0x000fe400078f18ff */
[----:B------:R-:W-:Y:S02]  /*22a0*/  LEA.HI R11, R11, R10, RZ, 0x5 ;  /* 0x0000000a0b0b7211 */ /* 0x000fe400078f28ff */
[----:B------:R-:W-:Y:S01]  /*22b0*/  LEA.HI R13, R13, R12, RZ, 0x5 ;  /* 0x0000000c0d0d7211 */ /* 0x000fe200078f28ff */
[----:B------:R-:W-:Y:S01]  /*22c0*/  IMAD.SHL.U32 R10, R7, 0x80, RZ ;  /* 0x00000080070a7824 */ /* 0x000fe200078e00ff */
[----:B------:R-:W-:Y:S01]  /*22d0*/  LOP3.LUT R7, R157, 0x18, R4, 0xf8, !PT ;  /* 0x000000189d077812 */ /* 0x000fe200078ef804 */
[----:B------:R-:W-:Y:S01]  /*22e0*/  IMAD.SHL.U32 R12, R11, 0x80, RZ ;  /* 0x000000800b0c7824 */ /* 0x000fe200078e00ff */
[----:B------:R-:W-:Y:S01]  /*22f0*/  SHF.R.U32.HI R20, RZ, 0x3, R157 ;  /* 0x00000003ff147819 */ /* 0x000fe2000001169d */
[----:B------:R-:W-:Y:S01]  /*2300*/  IMAD.SHL.U32 R14, R13, 0x80, RZ ;  /* 0x000000800d0e7824 */ /* 0x000fe200078e00ff */
[----:B------:R-:W-:-:S02]  /*2310*/  LOP3.LUT R11, R157, 0x18, R5, 0xf8, !PT ;  /* 0x000000189d0b7812 */ /* 0x000fc400078ef805 */
[----:B------:R-:W-:Y:S02]  /*2320*/  LOP3.LUT R13, R157, 0x18, R6, 0xf8, !PT ;  /* 0x000000189d0d7812 */ /* 0x000fe400078ef806 */
[----:B------:R-:W-:Y:S02]  /*2330*/  LOP3.LUT R10, R10, 0xfffff000, RZ, 0xc0, !PT ;  /* 0xfffff0000a0a7812 */ /* 0x000fe400078ec0ff */
[-C--:B------:R-:W-:Y:S02]  /*2340*/  LOP3.LUT R7, R7, R20.reuse, RZ, 0x3c, !PT ;  /* 0x0000001407077212 */ /* 0x080fe400078e3cff */
[----:B------:R-:W-:Y:S02]  /*2350*/  LOP3.LUT R12, R12, 0xfffff000, RZ, 0xc0, !PT ;  /* 0xfffff0000c0c7812 */ /* 0x000fe400078ec0ff */
[----:B------:R-:W-:Y:S02]  /*2360*/  LOP3.LUT R11, R11, R20, RZ, 0x3c, !PT ;  /* 0x000000140b0b7212 */ /* 0x000fe400078e3cff */
[----:B------:R-:W-:-:S02]  /*2370*/  LOP3.LUT R14, R14, 0xfffff000, RZ, 0xc0, !PT ;  /* 0xfffff0000e0e7812 */ /* 0x000fc400078ec0ff */
[----:B------:R-:W-:Y:S02]  /*2380*/  LOP3.LUT R13, R13, R20, RZ, 0x3c, !PT ;  /* 0x000000140d0d7212 */ /* 0x000fe400078e3cff */
[----:B------:R-:W-:-:S04]  /*2390*/  LOP3.LUT R23, R23, 0xfffffffe, RZ, 0xc0, !PT ;  /* 0xfffffffe17177812 */ /* 0x000fc800078ec0ff */
[----:B------:R-:W-:-:S04]  /*23a0*/  @P3 LOP3.LUT R23, R23, 0x1, RZ, 0xfc, !PT ;  /* 0x0000000117173812 */ /* 0x000fc800078efcff */
[----:B------:R-:W-:-:S04]  /*23b0*/  LOP3.LUT R23, R23, 0xfffffffd, RZ, 0xc0, !PT ;  /* 0xfffffffd17177812 */ /* 0x000fc800078ec0ff */
[----:B------:R-:W-:Y:S02]  /*23c0*/  @P2 LOP3.LUT R23, R23, 0x2, RZ, 0xfc, !PT ;  /* 0x0000000217172812 */ /* 0x000fe400078efcff */
[----:B-----5:R-:W-:Y:S02]  /*23d0*/  SHF.R.S32.HI R15, RZ, 0x1f, R97 ;  /* 0x0000001fff0f7819 */ /* 0x020fe40000011461 */
[----:B------:R-:W-:-:S03]  /*23e0*/  LOP3.LUT R23, R23, 0xfffffffb, RZ, 0xc0, !PT ;  /* 0xfffffffb17177812 */ /* 0x000fc600078ec0ff */
[----:B------:R-:W-:Y:S02]  /*23f0*/  IMAD R20, R15, R86, RZ ;  /* 0x000000560f147224 */ /* 0x000fe400078e02ff */
[----:B------:R-:W-:-:S04]  /*2400*/  IMAD.WIDE.U32 R68, R97, R8, R68 ;  /* 0x0000000861447225 */ /* 0x000fc800078e0044 */
[----:B------:R-:W-:Y:S01]  /*2410*/  VIADD R100, R21, 0x8 ;  /* 0x0000000815647836 */ /* 0x000fe20000000000 */
[----:B------:R-:W-:Y:S01]  /*2420*/  LOP3.LUT R21, R5, 0xfffffff8, RZ, 0xc0, !PT ;  /* 0xfffffff805157812 */ /* 0x000fe200078ec0ff */
[----:B------:R-:W-:Y:S01]  /*2430*/  IMAD.WIDE.U32 R72, R97, R86, R72 ;  /* 0x0000005661487225 */ /* 0x000fe200078e0048 */
[----:B------:R-:W-:-:S03]  /*2440*/  SHF.L.U64.HI R90, R8, 0x7, R9 ;  /* 0x00000007085a7819 */ /* 0x000fc60000010209 */
[----:B------:R-:W-:-:S04]  /*2450*/  IMAD.WIDE.U32 R70, R97, R86, R70 ;  /* 0x0000005661467225 */ /* 0x000fc800078e0046 */
[----:B------:R-:W-:Y:S01]  /*2460*/  IMAD.WIDE.U32 R66, R97, R8, R66 ;  /* 0x0000000861427225 */ /* 0x000fe200078e0042 */
[----:B------:R-:W-:-:S03]  /*2470*/  SHF.R.S32.HI R92, RZ, 0x1f, R21 ;  /* 0x0000001fff5c7819 */ /* 0x000fc60000011415 */
[----:B------:R-:W-:Y:S01]  /*2480*/  IMAD.SHL.U32 R99, R99, 0x2, RZ ;  /* 0x0000000263637824 */ /* 0x000fe200078e00ff */
[--C-:B--2---:R-:W-:Y:S02]  /*2490*/  IADD3 R96, R7, R10, R28.reuse ;  /* 0x0000000a07607210 */ /* 0x104fe40007ffe01c */
[--C-:B------:R-:W-:Y:S02]  /*24a0*/  IADD3 R95, R11, R12, R28.reuse ;  /* 0x0000000c0b5f7210 */ /* 0x100fe40007ffe01c */
[----:B------:R-:W-:Y:S02]  /*24b0*/  IADD3 R94, R13, R14, R28 ;  /* 0x0000000e0d5e7210 */ /* 0x000fe40007ffe01c */
[----:B------:R-:W0:Y:S01]  /*24c0*/  S2R R28, SR_TID.X ;  /* 0x00000000001c7919 */ /* 0x000e220000002100 */
[----:B------:R-:W-:Y:S01]  /*24d0*/  @!P6 BAR.SYNC.DEFER_BLOCKING 0x9, 0x100 ;  /* 0x024400000000eb1d */ /* 0x000fe20000010000 */
[----:B------:R-:W-:Y:S01]  /*24e0*/  LOP3.LUT P1, RZ, R29, 0x2, RZ, 0xc0, !PT ;  /* 0x000000021dff7812 */ /* 0x000fe2000782c0ff */
[----:B------:R-:W-:-:S02]  /*24f0*/  IMAD R10, R15, R8, RZ ;  /* 0x000000080f0a7224 */ /* 0x000fc400078e02ff */
[C---:B------:R-:W-:Y:S02]  /*2500*/  IMAD R11, R97.reuse, R87, R20 ;  /* 0x00000057610b7224 */ /* 0x040fe400078e0214 */
[----:B------:R-:W-:-:S08]  /*2510*/  IMAD R75, R97, R9, R10 ;  /* 0x00000009614b7224 */ /* 0x000fd000078e020a */
[----:B------:R-:W-:Y:S02]  /*2520*/  @P1 LOP3.LUT R23, R23, 0x4, RZ, 0xfc, !PT ;  /* 0x0000000417171812 */ /* 0x000fe400078efcff */
[----:B------:R-:W-:Y:S01]  /*2530*/  ISETP.GE.AND P1, PT, R137, UR4, PT ;  /* 0x0000000489007c0c */ /* 0x000fe2000bf26270 */
[----:B0-----:R-:W-:-:S05]  /*2540*/  VIADD R32, R28, 0xffffff80 ;  /* 0xffffff801c207836 */ /* 0x001fca0000000000 */
[----:B------:R-:W-:-:S04]  /*2550*/  LEA.HI R28, R32, R32, RZ, 0x1 ;  /* 0x00000020201c7211 */ /* 0x000fc800078f08ff */
[----:B------:R-:W-:Y:S02]  /*2560*/  LOP3.LUT R28, R28, 0xfffffffe, RZ, 0xc0, !PT ;  /* 0xfffffffe1c1c7812 */ /* 0x000fe400078ec0ff */
[----:B------:R-:W-:-:S03]  /*2570*/  SEL R29, RZ, 0x20, P1 ;  /* 0x00000020ff1d7807 */ /* 0x000fc60000800000 */
[----:B------:R-:W-:Y:S01]  /*2580*/  IMAD.IADD R28, R32, 0x1, -R28 ;  /* 0x00000001201c7824 */ /* 0x000fe200078e0a1c */
[----:B------:R-:W-:Y:S02]  /*2590*/  LOP3.LUT R20, R4, 0xfffffff8, RZ, 0xc0, !PT ;  /* 0xfffffff804147812 */ /* 0x000fe400078ec0ff */
[----:B------:R-:W-:Y:S01]  /*25a0*/  LOP3.LUT R29, R30, R29, RZ, 0xfc, !PT ;  /* 0x0000001d1e1d7212 */ /* 0x000fe200078efcff */
[----:B------:R-:W-:Y:S01]  /*25b0*/  IMAD R10, R28, 0xc0, R141 ;  /* 0x000000c01c0a7824 */ /* 0x000fe200078e028d */
[----:B------:R-:W-:Y:S01]  /*25c0*/  LOP3.LUT R28, R6, 0xfffffff8, RZ, 0xc0, !PT ;  /* 0xfffffff8061c7812 */ /* 0x000fe200078ec0ff */
[C---:B------:R-:W-:Y:S01]  /*25d0*/  IMAD.SHL.U32 R7, R86.reuse, 0x80, RZ ;  /* 0x0000008056077824 */ /* 0x040fe200078e00ff */
[----:B------:R-:W-:Y:S01]  /*25e0*/  SHF.L.U64.HI R87, R86, 0x7, R87 ;  /* 0x0000000756577819 */ /* 0x000fe20000010257 */
[----:B------:R-:W-:Y:S01]  /*25f0*/  IMAD.IADD R77, R69, 0x1, R75 ;  /* 0x00000001454d7824 */ /* 0x000fe200078e024b */
[----:B------:R-:W-:Y:S01]  /*2600*/  SHF.L.U32 R8, R8, 0x7, RZ ;  /* 0x0000000708087819 */ /* 0x000fe200000006ff */
[----:B------:R-:W-:Y:S01]  /*2610*/  IMAD.IADD R78, R73, 0x1, R11 ;  /* 0x00000001494e7824 */ /* 0x000fe200078e020b */
[----:B------:R-:W-:Y:S01]  /*2620*/  SHF.R.S32.HI R9, RZ, 0x1f, R34 ;  /* 0x0000001fff097819 */ /* 0x000fe20000011422 */
[----:B------:R-:W-:Y:S01]  /*2630*/  IMAD.IADD R76, R11, 0x1, R71 ;  /* 0x000000010b4c7824 */ /* 0x000fe200078e0247 */
[----:B------:R-:W-:Y:S01]  /*2640*/  SHF.R.S32.HI R86, RZ, 0x1f, R25 ;  /* 0x0000001fff567819 */ /* 0x000fe20000011419 */
[----:B------:R-:W-:Y:S01]  /*2650*/  IMAD.IADD R75, R75, 0x1, R67 ;  /* 0x000000014b4b7824 */ /* 0x000fe200078e0243 */
[----:B------:R-:W-:-:S02]  /*2660*/  SHF.R.S32.HI R93, RZ, 0x1f, R20 ;  /* 0x0000001fff5d7819 */ /* 0x000fc40000011414 */
[----:B------:R-:W-:Y:S02]  /*2670*/  SHF.R.S32.HI R91, RZ, 0x1f, R28 ;  /* 0x0000001fff5b7819 */ /* 0x000fe4000001141c */
[----:B------:R-:W-:Y:S02]  /*2680*/  LOP3.LUT R30, R30, 0x1, RZ, 0xc0, !PT ;  /* 0x000000011e1e7812 */ /* 0x000fe400078ec0ff */
[C---:B------:R-:W-:Y:S02]  /*2690*/  LOP3.LUT R31, R29.reuse, 0x2, RZ, 0xc0, !PT ;  /* 0x000000021d1f7812 */ /* 0x040fe400078ec0ff */
[----:B-1----:R-:W-:-:S07]  /*26a0*/  LOP3.LUT R32, R29, 0x4, RZ, 0xc0, !PT ;  /* 0x000000041d207812 */ /* 0x002fce00078ec0ff */
.L_x_2371:
[----:B--23--:R-:W2:Y:S01]  /*26b0*/  LDL R35, [R1+0x60] ;  /* 0x0000600001237983 */ /* 0x00cea20000100800 */
[----:B0-----:R-:W0:Y:S03]  /*26c0*/  LDC R81, c[0x0][0x430] ;  /* 0x00010c00ff517b82 */ /* 0x001e260000000800 */
[----:B------:R-:W3:Y:S01]  /*26d0*/  LDL R39, [R1+0x5c] ;  /* 0x00005c0001277983 */ /* 0x000ee20000100800 */
[----:B------:R-:W-:-:S04]  /*26e0*/  VIADD R26, R26, 0xffffffff ;  /* 0xffffffff1a1a7836 */ /* 0x000fc80000000000 */
[----:B-1----:R-:W1:Y:S01]  /*26f0*/  LDC R98, c[0x0][0x3f4] ;  /* 0x0000fd00ff627b82 */ /* 0x002e620000000800 */
[----:B------:R-:W-:-:S04]  /*2700*/  LEA R12, R26, R10, 0x7 ;  /* 0x0000000a1a0c7211 */ /* 0x000fc800078e38ff */
[----:B------:R-:W-:Y:S02]  /*2710*/  ISETP.GE.AND P1, PT, R12, R24, PT ;  /* 0x000000180c00720c */ /* 0x000fe40003f26270 */
[----:B0-----:R-:W-:Y:S02]  /*2720*/  ISETP.NE.AND P2, PT, R81, 0x1, PT ;  /* 0x000000015100780c */ /* 0x001fe40003f45270 */
[----:B------:R-:W-:-:S11]  /*2730*/  ISETP.GT.OR P1, PT, R10, 0x7f, P1 ;  /* 0x0000007f0a00780c */ /* 0x000fd60000f24670 */
[----:B------:R-:W0:Y:S08]  /*2740*/  @P2 LDC R11, c[0x0][0x434] ;  /* 0x00010d00ff0b2b82 */ /* 0x000e300000000800 */
[----:B------:R-:W4:Y:S08]  /*2750*/  @P2 LDC R38, c[0x0][0x438] ;  /* 0x00010e00ff262b82 */ /* 0x000f300000000800 */
[----:B------:R-:W1:Y:S01]  /*2760*/  @!P1 LDC.64 R14, c[0x0][0x428] ;  /* 0x00010a00ff0e9b82 */ /* 0x000e620000000a00 */
[----:B------:R-:W-:-:S07]  /*2770*/  IMAD.IADD R40, R79, 0x1, R12 ;  /* 0x000000014f287824 */ /* 0x000fce00078e020c */
        /* <DEDUP_REMOVED lines=21> */
[C---:B------:R-:W-:Y:S01]  /*28d0*/  VIADD R64, R14.reuse, 0x10 ;  /* 0x000000100e407836 */ /* 0x040fe20000000000 */
[----:B------:R-:W-:-:S07]  /*28e0*/  LEA R65, R14, R27, 0x1 ;  /* 0x0000001b0e417211 */ /* 0x000fce00078e08ff */
[----:B------:R-:W-:-:S04]  /*28f0*/  @P3 VIADD R64, R14, 0xfffffff0 ;  /* 0xfffffff00e403836 */ /* 0x000fc80000000000 */
        /* <DEDUP_REMOVED lines=51> */
[----:B------:R-:W2:Y:S04]  /*2c30*/  LDL.64 R104, [R1] ;  /* 0x0000000001687983 */ /* 0x000ea80000100a00 */
        /* <DEDUP_REMOVED lines=10> */
[----:B------:R-:W-:-:S04]  /*2ce0*/  IADD3 R11, P2, R70, R12, RZ ;  /* 0x0000000c460b7210 */ /* 0x000fc80007f5e0ff */
[----:B------:R-:W-:Y:S02]  /*2cf0*/  IADD3.X R36, R35, R76, RZ, P2, !PT ;  /* 0x0000004c23247210 */ /* 0x000fe400017fe4ff */
        /* <DEDUP_REMOVED lines=33> */
.L_x_2317:
[----:B------:R-:W-:Y:S05]  /*2f10*/  BSYNC B1 ;  /* 0x0000000000017941 */ /* 0x000fea0003800000 */
.L_x_2316:
        /* <DEDUP_REMOVED lines=8> */
[----:B------:R-:W-:-:S03]  /*2fa0*/  IMAD.MOV.U32 R12, RZ, RZ, R44 ;  /* 0x000000ffff0c7224 */ /* 0x000fc600078e002c */
[----:B------:R-:W-:Y:S01]  /*2fb0*/  PRMT R88, R13, 0x5410, R11 ;  /* 0x000054100d587816 */ /* 0x000fe2000000000b */
[----:B------:R-:W-:Y:S01]  /*2fc0*/  IMAD.MOV.U32 R11, RZ, RZ, R48 ;  /* 0x000000ffff0b7224 */ /* 0x000fe200078e0030 */
[----:B------:R-:W-:Y:S01]  /*2fd0*/  PRMT R103, R12, 0x5410, R14 ;  /* 0x000054100c677816 */ /* 0x000fe2000000000e */
[----:B------:R-:W-:Y:S01]  /*2fe0*/  IMAD.MOV.U32 R13, RZ, RZ, R52 ;  /* 0x000000ffff0d7224 */ /* 0x000fe200078e0034 */
[----:B------:R-:W-:Y:S01]  /*2ff0*/  MOV R12, R49 ;  /* 0x00000031000c7202 */ /* 0x000fe20000000f00 */
[----:B------:R-:W-:-:S03]  /*3000*/  IMAD.MOV.U32 R14, RZ, RZ, R53 ;  /* 0x000000ffff0e7224 */ /* 0x000fc600078e0035 */
        /* <DEDUP_REMOVED lines=9> */
[----:B------:R-:W-:-:S02]  /*30a0*/  PRMT R110, R12, 0x7610, R110 ;  /* 0x000076100c6e7816 */ /* 0x000fc4000000006e */
[----:B------:R-:W-:Y:S02]  /*30b0*/  MOV R12, R43 ;  /* 0x0000002b000c7202 */ /* 0x000fe40000000f00 */
[----:B------:R-:W-:Y:S02]  /*30c0*/  PRMT R62, R14, 0x5410, R13 ;  /* 0x000054100e3e7816 */ /* 0x000fe4000000000d */
        /* <DEDUP_REMOVED lines=14> */
[----:B------:R-:W-:Y:S06]  /*31b0*/  @!P2 BRA `(.L_x_2318) ;  /* 0x000000000004a947 */ /* 0x000fec0003800000 */
[----:B------:R-:W-:Y:S01]  /*31c0*/  BPT.TRAP 0x1 ;  /* 0x000000040000795c */ /* 0x000fe20000300000 */
.L_x_2318:
[----:B------:R-:W-:Y:S01]  /*31d0*/  IMAD R35, R18, 0x8, R2 ;  /* 0x0000000812237824 */ /* 0x000fe200078e0202 */
[----:B------:R-:W-:Y:S01]  /*31e0*/  SHF.L.U32 R85, R140, 0x1f, RZ ;  /* 0x0000001f8c557819 */ /* 0x000fe200000006ff */
[----:B------:R-:W-:Y:S03]  /*31f0*/  BSSY B1, `(.L_x_2319) ;  /* 0x0000003000017945 */ /* 0x000fe60003800000 */
[----:B------:R-:W0:Y:S02]  /*3200*/  SYNCS.PHASECHK.TRANS64.TRYWAIT P4, [R35+URZ+0x2d890], R85 ;  /* 0x02d89055230075a7 */ /* 0x000e24000808017f */
[----:B0-----:R-:W-:Y:S05]  /*3210*/  @!P4 BRA `(.L_x_2320) ;  /* 0x0000019000ccc947 */ /* 0x001fea0003800000 */
.L_x_2582:
[----:B------:R-:W-:Y:S05]  /*3220*/  BSYNC B1 ;  /* 0x0000000000017941 */ /* 0x000fea0003800000 */
.L_x_2319:
[----:B------:R-:W-:-:S03]  /*3230*/  UMOV UR4, 0xffffffff ;  /* 0xffffffff00047882 */ /* 0x000fc60000000000 */
[----:B------:R-:W-:Y:S05]  /*3240*/  BRA.DIV UR4, `(.L_x_2321) ;  /* 0x0000019204d47947 */ /* 0x000fea000b800000 */
[----:B------:R-:W1:Y:S04]  /*3250*/  SHFL.IDX PT, R61, R61, RZ, 0x1e1f ;  /* 0x001e1fff3d3d7589 */ /* 0x000e6800000e0000 */
[----:B------:R-:W2:Y:S02]  /*3260*/  SHFL.IDX PT, R60, R60, RZ, 0x1e1f ;  /* 0x001e1fff3c3c7589 */ /* 0x000ea400000e0000 */
.L_x_2586:
[----:B------:R-:W-:Y:S05]  /*3270*/  @P3 BRA `(.L_x_2322) ;  /* 0x0000003400f43947 */ /* 0x000fea0003800000 */
[----:B------:R-:W-:Y:S01]  /*3280*/  ISETP.NE.AND P3, PT, R30, RZ, PT ;  /* 0x000000ff1e00720c */ /* 0x000fe20003f65270 */
[----:B------:R-:W-:-:S12]  /*3290*/  BSSY B1, `(.L_x_2323) ;  /* 0x0000037000017945 */ /* 0x000fd80003800000 */
[----:B------:R-:W-:Y:S05]  /*32a0*/  @!P3 BRA `(.L_x_2324) ;  /* 0x0000000000d4b947 */ /* 0x000fea0003800000 */
[----:B------:R-:W3:Y:S01]  /*32b0*/  LDL.64 R114, [R1] ;  /* 0x0000000001727983 */ /* 0x000ee20000100a00 */
[----:B------:R-:W-:Y:S03]  /*32c0*/  BSSY B2, `(.L_x_2325) ;  /* 0x0000030000027945 */ /* 0x000fe60003800000 */
[----:B------:R4:W0:Y:S01]  /*32d0*/  LDS.128 R12, [R65+0x15000] ;  /* 0x01500000410c7984 */ /* 0x0008220000000c00 */
[----:B---3--:R-:W-:-:S13]  /*32e0*/  ISETP.GE.AND P3, PT, R114, R98, PT ;  /* 0x000000627200720c */ /* 0x008fda0003f66270 */
[----:B0---4-:R-:W-:Y:S05]  /*32f0*/  @P3 BRA `(.L_x_2326) ;  /* 0x0000000000b03947 */ /* 0x011fea0003800000 */
[--C-:B------:R-:W-:Y:S02]  /*3300*/  SHF.R.U64 R11, R56, 0x10, R57.reuse ;  /* 0x00000010380b7819 */ /* 0x100fe40000001239 */
[----:B------:R-:W-:Y:S01]  /*3310*/  SHF.R.U32.HI R56, RZ, 0x10, R57 ;  /* 0x00000010ff387819 */ /* 0x000fe20000011639 */
[----:B------:R-:W-:Y:S01]  /*3320*/  IMAD.MOV.U32 R57, RZ, RZ, R13 ;  /* 0x000000ffff397224 */ /* 0x000fe200078e000d */
        /* <DEDUP_REMOVED lines=12> */
[--C-:B------:R-:W-:Y:S02]  /*33f0*/  HADD2.F32 R104, -RZ, R15.reuse.H1_H1 ;  /* 0x3000000fff687230 */ /* 0x100fe40000004100 */
[----:B------:R-:W-:Y:S02]  /*3400*/  HADD2.F32 R56, -RZ, R15.H0_H0 ;  /* 0x2000000fff387230 */ /* 0x000fe40000004100 */
[----:B------:R-:W-:Y:S02]  /*3410*/  IMAD.MOV.U32 R106, RZ, RZ, R12 ;  /* 0x000000ffff6a7224 */ /* 0x000fe400078e000c */
[----:B------:R-:W-:Y:S01]  /*3420*/  FMUL.FTZ R13, R104, R59 ;  /* 0x0000003b680d7220 */ /* 0x000fe20000410000 */
[----:B------:R-:W-:-:S02]  /*3430*/  HADD2.F32 R15, -RZ, R109.H1_H1 ;  /* 0x3000006dff0f7230 */ /* 0x000fc40000004100 */
[C---:B------:R-:W-:Y:S01]  /*3440*/  FMUL.FTZ R59, R56.reuse, R59 ;  /* 0x0000003b383b7220 */ /* 0x040fe20000410000 */
[----:B------:R-:W-:Y:S01]  /*3450*/  F2FP.F16.F32.PACK_AB R11, R11, R58 ;  /* 0x0000003a0b0b723e */ /* 0x000fe200000000ff */
[-C--:B------:R-:W-:Y:S01]  /*3460*/  FFMA.FTZ R13, R56, R57.reuse, -R13 ;  /* 0x00000039380d7223 */ /* 0x080fe2000001080d */
[----:B------:R-:W-:Y:S02]  /*3470*/  HADD2.F32 R12, -RZ, R106.H1_H1 ;  /* 0x3000006aff0c7230 */ /* 0x000fe40000004100 */
[----:B------:R-:W-:Y:S01]  /*3480*/  FFMA.FTZ R104, R104, R57, R59 ;  /* 0x0000003968687223 */ /* 0x000fe2000001003b */
[----:B------:R-:W-:Y:S02]  /*3490*/  HADD2.F32 R57, -RZ, R112.H0_H0 ;  /* 0x20000070ff397230 */ /* 0x000fe40000004100 */
[----:B------:R-:W-:Y:S02]  /*34a0*/  HADD2.F32 R106, -RZ, R106.H0_H0 ;  /* 0x2000006aff6a7230 */ /* 0x000fe40000004100 */
[----:B------:R-:W-:Y:S01]  /*34b0*/  F2FP.F16.F32.PACK_AB R104, R104, R13 ;  /* 0x0000000d6868723e */ /* 0x000fe200000000ff */
[----:B------:R-:W-:Y:S01]  /*34c0*/  FMUL.FTZ R59, R12, R57 ;  /* 0x000000390c3b7220 */ /* 0x000fe20000410000 */
[----:B------:R-:W-:-:S02]  /*34d0*/  IMAD.MOV.U32 R13, RZ, RZ, R11 ;  /* 0x000000ffff0d7224 */ /* 0x000fc400078e000b */
[C---:B------:R-:W-:Y:S01]  /*34e0*/  FMUL.FTZ R57, R106.reuse, R57 ;  /* 0x000000396a397220 */ /* 0x040fe20000410000 */
[-C--:B------:R-:W-:Y:S01]  /*34f0*/  FFMA.FTZ R56, R106, R15.reuse, -R59 ;  /* 0x0000000f6a387223 */ /* 0x080fe2000001083b */
[----:B------:R-:W-:Y:S02]  /*3500*/  HADD2.F32 R59, -RZ, R14.H0_H0 ;  /* 0x2000000eff3b7230 */ /* 0x000fe40000004100 */
[----:B------:R-:W-:Y:S01]  /*3510*/  FFMA.FTZ R15, R12, R15, R57 ;  /* 0x0000000f0c0f7223 */ /* 0x000fe20000010039 */
[----:B------:R-:W-:Y:S02]  /*3520*/  HADD2.F32 R12, -RZ, R112.H1_H1 ;  /* 0x30000070ff0c7230 */ /* 0x000fe40000004100 */
[----:B------:R-:W-:Y:S02]  /*3530*/  HADD2.F32 R57, -RZ, R14.H1_H1 ;  /* 0x3000000eff397230 */ /* 0x000fe40000004100 */
[----:B------:R-:W-:-:S03]  /*3540*/  HADD2.F32 R106, -RZ, R110.H0_H0 ;  /* 0x2000006eff6a7230 */ /* 0x000fc60000004100 */
[-C--:B------:R-:W-:Y:S01]  /*3550*/  FMUL.FTZ R14, R57, R12.reuse ;  /* 0x0000000c390e7220 */ /* 0x080fe20000410000 */
[----:B------:R-:W-:-:S03]  /*3560*/  FMUL.FTZ R12, R59, R12 ;  /* 0x0000000c3b0c7220 */ /* 0x000fc60000410000 */
[-C--:B------:R-:W-:Y:S01]  /*3570*/  FFMA.FTZ R14, R59, R106.reuse, -R14 ;  /* 0x0000006a3b0e7223 */ /* 0x080fe2000001080e */
[----:B------:R-:W-:Y:S01]  /*3580*/  FFMA.FTZ R57, R57, R106, R12 ;  /* 0x0000006a39397223 */ /* 0x000fe2000001000c */
[----:B------:R-:W-:Y:S01]  /*3590*/  F2FP.F16.F32.PACK_AB R12, R15, R56 ;  /* 0x000000380f0c723e */ /* 0x000fe200000000ff */
[----:B------:R-:W-:-:S03]  /*35a0*/  IMAD.MOV.U32 R15, RZ, RZ, R104 ;  /* 0x000000ffff0f7224 */ /* 0x000fc600078e0068 */
[----:B------:R-:W-:-:S07]  /*35b0*/  F2FP.F16.F32.PACK_AB R14, R57, R14 ;  /* 0x0000000e390e723e */ /* 0x000fce00000000ff */
.L_x_2326:
[----:B------:R-:W-:Y:S05]  /*35c0*/  BSYNC B2 ;  /* 0x0000000000027941 */ /* 0x000fea0003800000 */
.L_x_2325:
[----:B--2---:R-:W-:-:S04]  /*35d0*/  LEA R56, P3, R16, R60, 0x1 ;  /* 0x0000003c10387211 */ /* 0x004fc800078608ff */
[----:B-1----:R-:W-:-:S05]  /*35e0*/  LEA.HI.X R57, R16, R61, R17, 0x1, P3 ;  /* 0x0000003d10397211 */ /* 0x002fca00018f0c11 */
[----:B------:R3:W-:Y:S04]  /*35f0*/  ST.E.128 desc[UR38][R56.64], R12 ;  /* 0x0000000c38007985 */ /* 0x0007e8000c101d26 */
.L_x_2324:
[----:B------:R-:W-:Y:S05]  /*3600*/  BSYNC B1 ;  /* 0x0000000000017941 */ /* 0x000fea0003800000 */
.L_x_2323:
        /* <DEDUP_REMOVED lines=8> */
[----:B------:R-:W-:Y:S01]  /*3690*/  SHF.R.U64 R56, R54, 0x10, R55 ;  /* 0x0000001036387819 */ /* 0x000fe20000001237 */
[--C-:B------:R-:W-:Y:S01]  /*36a0*/  HADD2.F32 R11, -RZ, R13.reuse.H1_H1 ;  /* 0x3000000dff0b7230 */ /* 0x100fe20000004100 */
[----:B------:R-:W-:Y:S01]  /*36b0*/  SHF.R.U64 R52, R52, 0x10, R53 ;  /* 0x0000001034347819 */ /* 0x000fe20000001235 */
[----:B------:R-:W-:Y:S01]  /*36c0*/  HADD2.F32 R13, -RZ, R13.H0_H0 ;  /* 0x2000000dff0d7230 */ /* 0x000fe20000004100 */
[----:B------:R-:W-:Y:S01]  /*36d0*/  SHF.R.U32.HI R55, RZ, 0x10, R55 ;  /* 0x00000010ff377819 */ /* 0x000fe20000011637 */
        /* <DEDUP_REMOVED lines=8> */
[----:B------:R-:W-:Y:S02]  /*3760*/  IMAD.MOV.U32 R53, RZ, RZ, R12 ;  /* 0x000000ffff357224 */ /* 0x000fe400078e000c */
[----:B------:R-:W-:Y:S01]  /*3770*/  HADD2.F32 R13, -RZ, R15.H1_H1 ;  /* 0x3000000fff0d7230 */ /* 0x000fe20000004100 */
[----:B------:R-:W-:Y:S01]  /*3780*/  F2FP.F16.F32.PACK_AB R54, R11, R54 ;  /* 0x000000360b36723e */ /* 0x000fe200000000ff */
[----:B------:R-:W-:Y:S02]  /*3790*/  HADD2.F32 R12, -RZ, R55.H0_H0 ;  /* 0x20000037ff0c7230 */ /* 0x000fe40000004100 */
[----:B------:R-:W-:Y:S02]  /*37a0*/  HADD2.F32 R15, -RZ, R15.H0_H0 ;  /* 0x2000000fff0f7230 */ /* 0x000fe40000004100 */
[----:B------:R-:W-:-:S02]  /*37b0*/  HADD2.F32 R52, -RZ, R52.H0_H0 ;  /* 0x20000034ff347230 */ /* 0x000fc40000004100 */
[-C--:B------:R-:W-:Y:S01]  /*37c0*/  FMUL.FTZ R56, R13, R12.reuse ;  /* 0x0000000c0d387220 */ /* 0x080fe20000410000 */
[----:B------:R-:W-:Y:S02]  /*37d0*/  HADD2.F32 R55, -RZ, R111.H0_H0 ;  /* 0x2000006fff377230 */ /* 0x000fe40000004100 */
[C---:B------:R-:W-:Y:S01]  /*37e0*/  FMUL.FTZ R58, R15.reuse, R12 ;  /* 0x0000000c0f3a7220 */ /* 0x040fe20000410000 */
[-C--:B------:R-:W-:Y:S01]  /*37f0*/  FFMA.FTZ R12, R15, R52.reuse, -R56 ;  /* 0x000000340f0c7223 */ /* 0x080fe20000010838 */
[--C-:B------:R-:W-:Y:S02]  /*3800*/  HADD2.F32 R56, -RZ, R53.reuse.H0_H0 ;  /* 0x20000035ff387230 */ /* 0x100fe40000004100 */
[----:B------:R-:W-:Y:S01]  /*3810*/  FFMA.FTZ R13, R13, R52, R58 ;  /* 0x000000340d0d7223 */ /* 0x000fe2000001003a */
[----:B------:R-:W-:Y:S02]  /*3820*/  IMAD.MOV.U32 R52, RZ, RZ, R14 ;  /* 0x000000ffff347224 */ /* 0x000fe400078e000e */
[----:B------:R-:W-:-:S02]  /*3830*/  HADD2.F32 R14, -RZ, R53.H1_H1 ;  /* 0x30000035ff0e7230 */ /* 0x000fc40000004100 */
[----:B------:R-:W-:Y:S01]  /*3840*/  HADD2.F32 R53, -RZ, R108.H1_H1 ;  /* 0x3000006cff357230 */ /* 0x000fe20000004100 */
[----:B------:R-:W-:Y:S02]  /*3850*/  F2FP.F16.F32.PACK_AB R11, R13, R12 ;  /* 0x0000000c0d0b723e */ /* 0x000fe400000000ff */
[-C--:B------:R-:W-:Y:S01]  /*3860*/  FMUL.FTZ R15, R14, R55.reuse ;  /* 0x000000370e0f7220 */ /* 0x080fe20000410000 */
[C---:B------:R-:W-:Y:S01]  /*3870*/  FMUL.FTZ R55, R56.reuse, R55 ;  /* 0x0000003738377220 */ /* 0x040fe20000410000 */
[----:B------:R-:W-:Y:S02]  /*3880*/  MOV R13, R54 ;  /* 0x00000036000d7202 */ /* 0x000fe40000000f00 */
[-C--:B------:R-:W-:Y:S01]  /*3890*/  FFMA.FTZ R15, R56, R53.reuse, -R15 ;  /* 0x00000035380f7223 */ /* 0x080fe2000001080f */
[--C-:B------:R-:W-:Y:S02]  /*38a0*/  HADD2.F32 R56, -RZ, R52.reuse.H0_H0 ;  /* 0x20000034ff387230 */ /* 0x100fe40000004100 */
[----:B------:R-:W-:Y:S01]  /*38b0*/  FFMA.FTZ R14, R14, R53, R55 ;  /* 0x000000350e0e7223 */ /* 0x000fe20000010037 */
[----:B------:R-:W-:-:S02]  /*38c0*/  HADD2.F32 R52, -RZ, R52.H1_H1 ;  /* 0x30000034ff347230 */ /* 0x000fc40000004100 */
[----:B------:R-:W-:Y:S02]  /*38d0*/  HADD2.F32 R53, -RZ, R109.H0_H0 ;  /* 0x2000006dff357230 */ /* 0x000fe40000004100 */
[----:B------:R-:W-:Y:S01]  /*38e0*/  F2FP.F16.F32.PACK_AB R12, R14, R15 ;  /* 0x0000000f0e0c723e */ /* 0x000fe200000000ff */
[-C--:B------:R-:W-:Y:S01]  /*38f0*/  FMUL.FTZ R55, R52, R57.reuse ;  /* 0x0000003934377220 */ /* 0x080fe20000410000 */
[C---:B------:R-:W-:Y:S01]  /*3900*/  FMUL.FTZ R57, R56.reuse, R57 ;  /* 0x0000003938397220 */ /* 0x040fe20000410000 */
[----:B------:R-:W-:Y:S02]  /*3910*/  IMAD.MOV.U32 R15, RZ, RZ, R11 ;  /* 0x000000ffff0f7224 */ /* 0x000fe400078e000b */
[-C--:B------:R-:W-:Y:S01]  /*3920*/  FFMA.FTZ R55, R56, R53.reuse, -R55 ;  /* 0x0000003538377223 */ /* 0x080fe20000010837 */
[----:B------:R-:W-:-:S05]  /*3930*/  FFMA.FTZ R52, R52, R53, R57 ;  /* 0x0000003534347223 */ /* 0x000fca0000010039 */
[----:B------:R-:W-:-:S07]  /*3940*/  F2FP.F16.F32.PACK_AB R14, R52, R55 ;  /* 0x00000037340e723e */ /* 0x000fce00000000ff */
.L_x_2330:
[----:B------:R-:W-:Y:S05]  /*3950*/  BSYNC B2 ;  /* 0x0000000000027941 */ /* 0x000fea0003800000 */
.L_x_2329:
[----:B------:R-:W3:Y:S01]  /*3960*/  LDL R11, [R1+0x10] ;  /* 0x00001000010b7983 */ /* 0x000ee20000100800 */
[----:B--2---:R-:W-:Y:S02]  /*3970*/  IMAD.MOV.U32 R52, RZ, RZ, R60 ;  /* 0x000000ffff347224 */ /* 0x004fe400078e003c */
[----:B-1----:R-:W-:Y:S02]  /*3980*/  IMAD.MOV.U32 R53, RZ, RZ, R61 ;  /* 0x000000ffff357224 */ /* 0x002fe400078e003d */
[----:B---3--:R-:W-:-:S04]  /*3990*/  IMAD.SHL.U32 R11, R11, 0x8, RZ ;  /* 0x000000080b0b7824 */ /* 0x008fc800078e00ff */
[----:B------:R-:W-:-:S05]  /*39a0*/  IMAD.WIDE R52, R11, 0x2, R52 ;  /* 0x000000020b347825 */ /* 0x000fca00078e0234 */
[----:B------:R4:W-:Y:S02]  /*39b0*/  ST.E.128 desc[UR38][R52.64], R12 ;  /* 0x0000000c34007985 */ /* 0x0009e4000c101d26 */
.L_x_2328:
[----:B------:R-:W-:Y:S05]  /*39c0*/  BSYNC B1 ;  /* 0x0000000000017941 */ /* 0x000fea0003800000 */
.L_x_2327:
[----:B------:R-:W-:Y:S01]  /*39d0*/  ISETP.NE.AND P3, PT, R32, RZ, PT ;  /* 0x000000ff2000720c */ /* 0x000fe20003f65270 */
[----:B------:R-:W-:-:S12]  /*39e0*/  BSSY B1, `(.L_x_2331) ;  /* 0x000003a000017945 */ /* 0x000fd80003800000 */
[----:B------:R-:W-:Y:S05]  /*39f0*/  @!P3 BRA `(.L_x_2332) ;  /* 0x0000000000e0b947 */ /* 0x000fea0003800000 */
[----:B---34-:R-:W3:Y:S04]  /*3a00*/  LDL R12, [R1+0x14] ;  /* 0x00001400010c7983 */ /* 0x018ee80000100800 */
[----:B------:R-:W4:Y:S01]  /*3a10*/  LDL R11, [R1+0x38] ;  /* 0x00003800010b7983 */ /* 0x000f220000100800 */
[----:B-1----:R-:W-:Y:S01]  /*3a20*/  IMAD.MOV.U32 R13, RZ, RZ, R61 ;  /* 0x000000ffff0d7224 */ /* 0x002fe200078e003d */
[----:B------:R-:W-:Y:S01]  /*3a30*/  BSSY B2, `(.L_x_2333) ;  /* 0x0000033000027945 */ /* 0x000fe20003800000 */
[----:B---3--:R-:W-:Y:S02]  /*3a40*/  IMAD.SHL.U32 R53, R12, 0x8, RZ ;  /* 0x000000080c357824 */ /* 0x008fe400078e00ff */
[----:B--2---:R-:W-:Y:S01]  /*3a50*/  IMAD.MOV.U32 R12, RZ, RZ, R60 ;  /* 0x000000ffff0c7224 */ /* 0x004fe200078e003c */
[----:B----4-:R-:W-:-:S03]  /*3a60*/  ISETP.GE.AND P3, PT, R11, R98, PT ;  /* 0x000000620b00720c */ /* 0x010fc60003f66270 */
[----:B------:R-:W-:Y:S02]  /*3a70*/  IMAD.WIDE R52, R53, 0x2, R12 ;  /* 0x0000000235347825 */ /* 0x000fe400078e020c */
[----:B------:R1:W2:Y:S08]  /*3a80*/  LDS.128 R12, [R65+0x17000] ;  /* 0x01700000410c7984 */ /* 0x0002b00000000c00 */
[----:B-1----:R-:W-:Y:S05]  /*3a90*/  @P3 BRA `(.L_x_2334) ;  /* 0x0000000000b03947 */ /* 0x002fea0003800000 */
[----:B------:R-:W-:Y:S01]  /*3aa0*/  SHF.R.U64 R54, R50, 0x10, R51 ;  /* 0x0000001032367819 */ /* 0x000fe20000001233 */
[--C-:B--2---:R-:W-:Y:S01]  /*3ab0*/  HADD2.F32 R11, -RZ, R13.reuse.H1_H1 ;  /* 0x3000000dff0b7230 */ /* 0x104fe20000004100 */
[----:B------:R-:W-:Y:S01]  /*3ac0*/  SHF.R.U64 R48, R48, 0x10, R49 ;  /* 0x0000001030307819 */ /* 0x000fe20000001231 */
[----:B------:R-:W-:Y:S01]  /*3ad0*/  HADD2.F32 R13, -RZ, R13.H0_H0 ;  /* 0x2000000dff0d7230 */ /* 0x000fe20000004100 */
[----:B------:R-:W-:Y:S01]  /*3ae0*/  SHF.R.U32.HI R51, RZ, 0x10, R51 ;  /* 0x00000010ff337819 */ /* 0x000fe20000011633 */
[----:B------:R-:W-:Y:S02]  /*3af0*/  HADD2.F32 R54, -RZ, R54.H0_H0 ;  /* 0x20000036ff367230 */ /* 0x000fe40000004100 */
[----:B------:R-:W-:-:S03]  /*3b00*/  HADD2.F32 R48, -RZ, R48.H0_H0 ;  /* 0x20000030ff307230 */ /* 0x000fc60000004100 */
[-C--:B------:R-:W-:Y:S01]  /*3b10*/  FMUL.FTZ R50, R11, R54.reuse ;  /* 0x000000360b327220 */ /* 0x080fe20000410000 */
[----:B------:R-:W-:-:S03]  /*3b20*/  FMUL.FTZ R54, R13, R54 ;  /* 0x000000360d367220 */ /* 0x000fc60000410000 */
[-C--:B------:R-:W-:Y:S01]  /*3b30*/  FFMA.FTZ R50, R13, R48.reuse, -R50 ;  /* 0x000000300d327223 */ /* 0x080fe20000010832 */
[----:B------:R-:W-:Y:S01]  /*3b40*/  FFMA.FTZ R11, R11, R48, R54 ;  /* 0x000000300b0b7223 */ /* 0x000fe20000010036 */
[----:B------:R-:W-:Y:S02]  /*3b50*/  SHF.R.U32.HI R48, RZ, 0x10, R49 ;  /* 0x00000010ff307819 */ /* 0x000fe40000011631 */
[----:B------:R-:W-:Y:S01]  /*3b60*/  MOV R49, R15 ;  /* 0x0000000f00317202 */ /* 0x000fe20000000f00 */
[----:B------:R-:W-:Y:S01]  /*3b70*/  IMAD.MOV.U32 R15, RZ, RZ, R12 ;  /* 0x000000ffff0f7224 */ /* 0x000fe200078e000c */
[----:B------:R-:W-:Y:S01]  /*3b80*/  F2FP.F16.F32.PACK_AB R11, R11, R50 ;  /* 0x000000320b0b723e */ /* 0x000fe200000000ff */
[----:B------:R-:W-:Y:S02]  /*3b90*/  HADD2.F32 R12, -RZ, R51.H0_H0 ;  /* 0x20000033ff0c7230 */ /* 0x000fe40000004100 */
[--C-:B------:R-:W-:Y:S02]  /*3ba0*/  HADD2.F32 R13, -RZ, R49.reuse.H1_H1 ;  /* 0x30000031ff0d7230 */ /* 0x100fe40000004100 */
[----:B------:R-:W-:-:S02]  /*3bb0*/  HADD2.F32 R49, -RZ, R49.H0_H0 ;  /* 0x20000031ff317230 */ /* 0x000fc40000004100 */
[----:B------:R-:W-:Y:S02]  /*3bc0*/  HADD2.F32 R48, -RZ, R48.H0_H0 ;  /* 0x20000030ff307230 */ /* 0x000fe40000004100 */
[-C--:B------:R-:W-:Y:S01]  /*3bd0*/  FMUL.FTZ R54, R13, R12.reuse ;  /* 0x0000000c0d367220 */ /* 0x080fe20000410000 */
[----:B------:R-:W-:-:S03]  /*3be0*/  FMUL.FTZ R56, R49, R12 ;  /* 0x0000000c31387220 */ /* 0x000fc60000410000 */
[-C--:B------:R-:W-:Y:S01]  /*3bf0*/  FFMA.FTZ R12, R49, R48.reuse, -R54 ;  /* 0x00000030310c7223 */ /* 0x080fe20000010836 */
[----:B------:R-:W-:Y:S02]  /*3c00*/  HADD2.F32 R49, -RZ, R110.H1_H1 ;  /* 0x3000006eff317230 */ /* 0x000fe40000004100 */
[----:B------:R-:W-:Y:S01]  /*3c10*/  FFMA.FTZ R13, R13, R48, R56 ;  /* 0x000000300d0d7223 */ /* 0x000fe20000010038 */
[--C-:B------:R-:W-:Y:S02]  /*3c20*/  HADD2.F32 R48, -RZ, R15.reuse.H1_H1 ;  /* 0x3000000fff307230 */ /* 0x100fe40000004100 */
[----:B------:R-:W-:Y:S02]  /*3c30*/  HADD2.F32 R54, -RZ, R15.H0_H0 ;  /* 0x2000000fff367230 */ /* 0x000fe40000004100 */
[----:B------:R-:W-:Y:S02]  /*3c40*/  HADD2.F32 R15, -RZ, R108.H0_H0 ;  /* 0x2000006cff0f7230 */ /* 0x000fe40000004100 */
[-C--:B------:R-:W-:Y:S01]  /*3c50*/  FMUL.FTZ R51, R48, R49.reuse ;  /* 0x0000003130337220 */ /* 0x080fe20000410000 */
[----:B------:R-:W-:-:S03]  /*3c60*/  FMUL.FTZ R49, R54, R49 ;  /* 0x0000003136317220 */ /* 0x000fc60000410000 */
[-C--:B------:R-:W-:Y:S01]  /*3c70*/  FFMA.FTZ R54, R54, R15.reuse, -R51 ;  /* 0x0000000f36367223 */ /* 0x080fe20000010833 */
[----:B------:R-:W-:Y:S01]  /*3c80*/  FFMA.FTZ R15, R48, R15, R49 ;  /* 0x0000000f300f7223 */ /* 0x000fe20000010031 */
[--C-:B------:R-:W-:Y:S02]  /*3c90*/  HADD2.F32 R49, -RZ, R107.reuse.H1_H1 ;  /* 0x3000006bff317230 */ /* 0x100fe40000004100 */
[--C-:B------:R-:W-:Y:S02]  /*3ca0*/  HADD2.F32 R48, -RZ, R14.reuse.H1_H1 ;  /* 0x3000000eff307230 */ /* 0x100fe40000004100 */
[----:B------:R-:W-:Y:S02]  /*3cb0*/  HADD2.F32 R14, -RZ, R14.H0_H0 ;  /* 0x2000000eff0e7230 */ /* 0x000fe40000004100 */
[----:B------:R-:W-:Y:S02]  /*3cc0*/  HADD2.F32 R107, -RZ, R107.H0_H0 ;  /* 0x2000006bff6b7230 */ /* 0x000fe40000004100 */
[-C--:B------:R-:W-:Y:S01]  /*3cd0*/  FMUL.FTZ R51, R48, R49.reuse ;  /* 0x0000003130337220 */ /* 0x080fe20000410000 */
[----:B------:R-:W-:-:S03]  /*3ce0*/  FMUL.FTZ R49, R14, R49 ;  /* 0x000000310e317220 */ /* 0x000fc60000410000 */
[-C--:B------:R-:W-:Y:S01]  /*3cf0*/  FFMA.FTZ R51, R14, R107.reuse, -R51 ;  /* 0x0000006b0e337223 */ /* 0x080fe20000010833 */
[----:B------:R-:W-:Y:S01]  /*3d00*/  FFMA.FTZ R48, R48, R107, R49 ;  /* 0x0000006b30307223 */ /* 0x000fe20000010031 */
[----:B------:R-:W-:Y:S01]  /*3d10*/  F2FP.F16.F32.PACK_AB R49, R13, R12 ;  /* 0x0000000c0d31723e */ /* 0x000fe200000000ff */
[----:B------:R-:W-:Y:S01]  /*3d20*/  IMAD.MOV.U32 R13, RZ, RZ, R11 ;  /* 0x000000ffff0d7224 */ /* 0x000fe200078e000b */
[----:B------:R-:W-:Y:S02]  /*3d30*/  F2FP.F16.F32.PACK_AB R12, R15, R54 ;  /* 0x000000360f0c723e */ /* 0x000fe400000000ff */
[----:B------:R-:W-:Y:S01]  /*3d40*/  F2FP.F16.F32.PACK_AB R14, R48, R51 ;  /* 0x00000033300e723e */ /* 0x000fe200000000ff */
[----:B------:R-:W-:-:S07]  /*3d50*/  IMAD.MOV.U32 R15, RZ, RZ, R49 ;  /* 0x000000ffff0f7224 */ /* 0x000fce00078e0031 */
.L_x_2334:
[----:B------:R-:W-:Y:S05]  /*3d60*/  BSYNC B2 ;  /* 0x0000000000027941 */ /* 0x000fea0003800000 */
.L_x_2333:
[----:B--2---:R1:W-:Y:S02]  /*3d70*/  ST.E.128 desc[UR38][R52.64], R12 ;  /* 0x0000000c34007985 */ /* 0x0043e4000c101d26 */
.L_x_2332:
[----:B------:R-:W-:Y:S05]  /*3d80*/  BSYNC B1 ;  /* 0x0000000000017941 */ /* 0x000fea0003800000 */
.L_x_2331:
[----:B------:R-:W-:Y:S01]  /*3d90*/  LOP3.LUT P3, RZ, R29, 0x8, RZ, 0xc0, !PT ;  /* 0x000000081dff7812 */ /* 0x000fe2000786c0ff */
[----:B------:R-:W-:-:S12]  /*3da0*/  BSSY B1, `(.L_x_2335) ;  /* 0x0000036000017945 */ /* 0x000fd80003800000 */
[----:B------:R-:W-:Y:S05]  /*3db0*/  @!P3 BRA `(.L_x_2336) ;  /* 0x0000000000d0b947 */ /* 0x000fea0003800000 */
[----:B-1-34-:R-:W3:Y:S04]  /*3dc0*/  LDL R12, [R1+0x20] ;  /* 0x00002000010c7983 */ /* 0x01aee80000100800 */
[----:B------:R-:W4:Y:S01]  /*3dd0*/  LDL R11, [R1+0x3c] ;  /* 0x00003c00010b7983 */ /* 0x000f220000100800 */
[C---:B--2---:R-:W-:Y:S01]  /*3de0*/  LEA R48, P3, R136.reuse, R60, 0x1 ;  /* 0x0000003c88307211 */ /* 0x044fe200078608ff */
[----:B------:R-:W-:Y:S03]  /*3df0*/  BSSY B2, `(.L_x_2337) ;  /* 0x000002f000027945 */ /* 0x000fe60003800000 */
[----:B---3--:R-:W-:Y:S02]  /*3e00*/  LEA.HI.X R49, R136, R61, R12, 0x1, P3 ;  /* 0x0000003d88317211 */ /* 0x008fe400018f0c0c */
[----:B------:R1:W2:Y:S01]  /*3e10*/  LDS.128 R12, [R64+0x17000] ;  /* 0x01700000400c7984 */ /* 0x0002a20000000c00 */
[----:B----4-:R-:W-:-:S13]  /*3e20*/  ISETP.GE.AND P3, PT, R11, R98, PT ;  /* 0x000000620b00720c */ /* 0x010fda0003f66270 */
[----:B-1----:R-:W-:Y:S05]  /*3e30*/  @P3 BRA `(.L_x_2338) ;  /* 0x0000000000a83947 */ /* 0x002fea0003800000 */
[----:B------:R-:W-:Y:S01]  /*3e40*/  SHF.R.U64 R50, R44, 0x10, R45 ;  /* 0x000000102c327819 */ /* 0x000fe2000000122d */
[----:B--2---:R-:W-:Y:S01]  /*3e50*/  IMAD.MOV.U32 R11, RZ, RZ, R13 ;  /* 0x000000ffff0b7224 */ /* 0x004fe200078e000d */
[----:B------:R-:W-:Y:S02]  /*3e60*/  SHF.R.U32.HI R44, RZ, 0x10, R45 ;  /* 0x00000010ff2c7819 */ /* 0x000fe4000001162d */
[--C-:B------:R-:W-:Y:S01]  /*3e70*/  SHF.R.U64 R45, R46, 0x10, R47.reuse ;  /* 0x000000102e2d7819 */ /* 0x100fe2000000122f */
[----:B------:R-:W-:Y:S01]  /*3e80*/  HADD2.F32 R13, -RZ, R50.H0_H0 ;  /* 0x20000032ff0d7230 */ /* 0x000fe20000004100 */
[----:B------:R-:W-:Y:S01]  /*3e90*/  SHF.R.U32.HI R54, RZ, 0x10, R47 ;  /* 0x00000010ff367819 */ /* 0x000fe2000001162f */
[----:B------:R-:W-:Y:S02]  /*3ea0*/  HADD2.F32 R50, -RZ, R11.H1_H1 ;  /* 0x3000000bff327230 */ /* 0x000fe40000004100 */
[----:B------:R-:W-:Y:S02]  /*3eb0*/  HADD2.F32 R47, -RZ, R45.H0_H0 ;  /* 0x2000002dff2f7230 */ /* 0x000fe40000004100 */
[----:B------:R-:W-:-:S02]  /*3ec0*/  HADD2.F32 R54, -RZ, R54.H0_H0 ;  /* 0x20000036ff367230 */ /* 0x000fc40000004100 */
[----:B------:R-:W-:Y:S02]  /*3ed0*/  HADD2.F32 R46, -RZ, R11.H0_H0 ;  /* 0x2000000bff2e7230 */ /* 0x000fe40000004100 */
[-C--:B------:R-:W-:Y:S01]  /*3ee0*/  FMUL.FTZ R11, R50, R47.reuse ;  /* 0x0000002f320b7220 */ /* 0x080fe20000410000 */
[--C-:B------:R-:W-:Y:S02]  /*3ef0*/  HADD2.F32 R45, -RZ, R15.reuse.H1_H1 ;  /* 0x3000000fff2d7230 */ /* 0x100fe40000004100 */
[----:B------:R-:W-:Y:S02]  /*3f00*/  HADD2.F32 R15, -RZ, R15.H0_H0 ;  /* 0x2000000fff0f7230 */ /* 0x000fe40000004100 */
[C---:B------:R-:W-:Y:S01]  /*3f10*/  FMUL.FTZ R47, R46.reuse, R47 ;  /* 0x0000002f2e2f7220 */ /* 0x040fe20000410000 */
[----:B------:R-:W-:Y:S02]  /*3f20*/  HADD2.F32 R52, -RZ, R44.H0_H0 ;  /* 0x2000002cff347230 */ /* 0x000fe40000004100 */
[-C--:B------:R-:W-:Y:S01]  /*3f30*/  FMUL.FTZ R56, R45, R54.reuse ;  /* 0x000000362d387220 */ /* 0x080fe20000410000 */
[-C--:B------:R-:W-:Y:S01]  /*3f40*/  FFMA.FTZ R11, R46, R13.reuse, -R11 ;  /* 0x0000000d2e0b7223 */ /* 0x080fe2000001080b */
[C---:B------:R-:W-:Y:S01]  /*3f50*/  FMUL.FTZ R54, R15.reuse, R54 ;  /* 0x000000360f367220 */ /* 0x040fe20000410000 */
[----:B------:R-:W-:Y:S01]  /*3f60*/  FFMA.FTZ R44, R50, R13, R47 ;  /* 0x0000000d322c7223 */ /* 0x000fe2000001002f */
[----:B------:R-:W-:Y:S01]  /*3f70*/  FFMA.FTZ R13, R15, R52, -R56 ;  /* 0x000000340f0d7223 */ /* 0x000fe20000010838 */
[----:B------:R-:W-:-:S02]  /*3f80*/  HADD2.F32 R50, -RZ, R105.H1_H1 ;  /* 0x30000069ff327230 */ /* 0x000fc40000004100 */
[----:B------:R-:W-:Y:S01]  /*3f90*/  FFMA.FTZ R46, R45, R52, R54 ;  /* 0x000000342d2e7223 */ /* 0x000fe20000010036 */
[----:B------:R-:W-:Y:S01]  /*3fa0*/  HADD2.F32 R15, -RZ, R12.H1_H1 ;  /* 0x3000000cff0f7230 */ /* 0x000fe20000004100 */
[----:B------:R-:W-:Y:S01]  /*3fb0*/  F2FP.F16.F32.PACK_AB R11, R44, R11 ;  /* 0x0000000b2c0b723e */ /* 0x000fe200000000ff */
[----:B------:R-:W-:Y:S02]  /*3fc0*/  HADD2.F32 R45, -RZ, R14.H1_H1 ;  /* 0x3000000eff2d7230 */ /* 0x000fe40000004100 */
[----:B------:R-:W-:Y:S02]  /*3fd0*/  HADD2.F32 R105, -RZ, R105.H0_H0 ;  /* 0x20000069ff697230 */ /* 0x000fe40000004100 */
[----:B------:R-:W-:Y:S01]  /*3fe0*/  FMUL.FTZ R51, R15, R50 ;  /* 0x000000320f337220 */ /* 0x000fe20000410000 */
[----:B------:R-:W-:Y:S02]  /*3ff0*/  HADD2.F32 R12, -RZ, R12.H0_H0 ;  /* 0x2000000cff0c7230 */ /* 0x000fe40000004100 */
[----:B------:R-:W-:-:S02]  /*4000*/  HADD2.F32 R14, -RZ, R14.H0_H0 ;  /* 0x2000000eff0e7230 */ /* 0x000fc40000004100 */
[-C--:B------:R-:W-:Y:S01]  /*4010*/  FMUL.FTZ R53, R45, R105.reuse ;  /* 0x000000692d357220 */ /* 0x080fe20000410000 */
        /* <DEDUP_REMOVED lines=12> */
.L_x_2338:
[----:B------:R-:W-:Y:S05]  /*40e0*/  BSYNC B2 ;  /* 0x0000000000027941 */ /* 0x000fea0003800000 */
.L_x_2337:
[----:B--2---:R1:W-:Y:S02]  /*40f0*/  ST.E.128 desc[UR38][R48.64], R12 ;  /* 0x0000000c30007985 */ /* 0x0043e4000c101d26 */
.L_x_2336:
[----:B------:R-:W-:Y:S05]  /*4100*/  BSYNC B1 ;  /* 0x0000000000017941 */ /* 0x000fea0003800000 */
.L_x_2335:
        /* <DEDUP_REMOVED lines=13> */
[--C-:B------:R-:W-:Y:S01]  /*41e0*/  SHF.R.U64 R46, R42, 0x10, R43.reuse ;  /* 0x000000102a2e7819 */ /* 0x100fe2000000122b */
[----:B------:R-:W-:Y:S01]  /*41f0*/  HADD2.F32 R15, -RZ, R13.H1_H1 ;  /* 0x3000000dff0f7230 */ /* 0x000fe20000004100 */
[----:B------:R-:W-:Y:S01]  /*4200*/  SHF.R.U32.HI R43, RZ, 0x10, R43 ;  /* 0x00000010ff2b7819 */ /* 0x000fe2000001162b */
[----:B------:R-:W-:Y:S01]  /*4210*/  HADD2.F32 R42, -RZ, R11.H0_H0 ;  /* 0x2000000bff2a7230 */ /* 0x000fe20000004100 */
[----:B------:R-:W-:Y:S01]  /*4220*/  SHF.R.U32.HI R41, RZ, 0x10, R41 ;  /* 0x00000010ff297819 */ /* 0x000fe20000011629 */
[----:B------:R-:W-:Y:S02]  /*4230*/  HADD2.F32 R11, -RZ, R13.H0_H0 ;  /* 0x2000000dff0b7230 */ /* 0x000fe40000004100 */
[----:B------:R-:W-:Y:S02]  /*4240*/  HADD2.F32 R13, -RZ, R40.H1_H1 ;  /* 0x30000028ff0d7230 */ /* 0x000fe40000004100 */
[----:B------:R-:W-:-:S02]  /*4250*/  HADD2.F32 R46, -RZ, R46.H0_H0 ;  /* 0x2000002eff2e7230 */ /* 0x000fc40000004100 */
[----:B------:R-:W-:Y:S02]  /*4260*/  HADD2.F32 R43, -RZ, R43.H0_H0 ;  /* 0x2000002bff2b7230 */ /* 0x000fe40000004100 */
[----:B------:R-:W-:Y:S02]  /*4270*/  HADD2.F32 R40, -RZ, R40.H0_H0 ;  /* 0x20000028ff287230 */ /* 0x000fe40000004100 */
[-C--:B------:R-:W-:Y:S01]  /*4280*/  FMUL.FTZ R48, R15, R46.reuse ;  /* 0x0000002e0f307220 */ /* 0x080fe20000410000 */
[----:B------:R-:W-:Y:S02]  /*4290*/  HADD2.F32 R41, -RZ, R41.H0_H0 ;  /* 0x20000029ff297230 */ /* 0x000fe40000004100 */
[----:B------:R-:W-:Y:S01]  /*42a0*/  FMUL.FTZ R46, R11, R46 ;  /* 0x0000002e0b2e7220 */ /* 0x000fe20000410000 */
[-C--:B------:R-:W-:Y:S01]  /*42b0*/  FMUL.FTZ R47, R13, R43.reuse ;  /* 0x0000002b0d2f7220 */ /* 0x080fe20000410000 */
[C---:B------:R-:W-:Y:S01]  /*42c0*/  FMUL.FTZ R50, R40.reuse, R43 ;  /* 0x0000002b28327220 */ /* 0x040fe20000410000 */
[-C--:B------:R-:W-:Y:S01]  /*42d0*/  FFMA.FTZ R11, R11, R42.reuse, -R48 ;  /* 0x0000002a0b0b7223 */ /* 0x080fe20000010830 */
[----:B------:R-:W-:Y:S01]  /*42e0*/  FFMA.FTZ R46, R15, R42, R46 ;  /* 0x0000002a0f2e7223 */ /* 0x000fe2000001002e */
[-C--:B------:R-:W-:Y:S01]  /*42f0*/  FFMA.FTZ R47, R40, R41.reuse, -R47 ;  /* 0x00000029282f7223 */ /* 0x080fe2000001082f */
[----:B------:R-:W-:Y:S01]  /*4300*/  FFMA.FTZ R50, R13, R41, R50 ;  /* 0x000000290d327223 */ /* 0x000fe20000010032 */
[----:B------:R-:W-:-:S02]  /*4310*/  HADD2.F32 R13, -RZ, R12.H1_H1 ;  /* 0x3000000cff0d7230 */ /* 0x000fc40000004100 */
[--C-:B------:R-:W-:Y:S02]  /*4320*/  HADD2.F32 R41, -RZ, R89.reuse.H0_H0 ;  /* 0x20000059ff297230 */ /* 0x100fe40000004100 */
[----:B------:R-:W-:Y:S02]  /*4330*/  HADD2.F32 R12, -RZ, R12.H0_H0 ;  /* 0x2000000cff0c7230 */ /* 0x000fe40000004100 */
[--C-:B------:R-:W-:Y:S02]  /*4340*/  HADD2.F32 R15, -RZ, R14.reuse.H1_H1 ;  /* 0x3000000eff0f7230 */ /* 0x100fe40000004100 */
[-C--:B------:R-:W-:Y:S01]  /*4350*/  FMUL.FTZ R43, R13, R41.reuse ;  /* 0x000000290d2b7220 */ /* 0x080fe20000410000 */
[----:B------:R-:W-:Y:S02]  /*4360*/  HADD2.F32 R89, -RZ, R89.H1_H1 ;  /* 0x30000059ff597230 */ /* 0x000fe40000004100 */
[----:B------:R-:W-:Y:S01]  /*4370*/  FMUL.FTZ R42, R12, R41 ;  /* 0x000000290c2a7220 */ /* 0x000fe20000410000 */
[----:B------:R-:W-:-:S02]  /*4380*/  HADD2.F32 R14, -RZ, R14.H0_H0 ;  /* 0x2000000eff0e7230 */ /* 0x000fc40000004100 */
        /* <DEDUP_REMOVED lines=12> */
.L_x_2342:
[----:B------:R-:W-:Y:S05]  /*4450*/  BSYNC B2 ;  /* 0x0000000000027941 */ /* 0x000fea0003800000 */
.L_x_2341:
[----:B--2---:R1:W-:Y:S02]  /*4460*/  ST.E.128 desc[UR38][R44.64], R12 ;  /* 0x0000000c2c007985 */ /* 0x0043e4000c101d26 */
.L_x_2340:
[----:B------:R-:W-:Y:S05]  /*4470*/  BSYNC B1 ;  /* 0x0000000000017941 */ /* 0x000fea0003800000 */
.L_x_2339:
[----:B------:R-:W-:-:S13]  /*4480*/  LOP3.LUT P3, RZ, R29, 0x20, RZ, 0xc0, !PT ;  /* 0x000000201dff7812 */ /* 0x000fda000786c0ff */
        /* <DEDUP_REMOVED lines=10> */
[--C-:B--2---:R-:W-:Y:S01]  /*4530*/  HADD2.F32 R36, -RZ, R15.reuse.H1_H1 ;  /* 0x3000000fff247230 */ /* 0x104fe20000004100 */
        /* <DEDUP_REMOVED lines=17> */
[----:B------:R-:W-:-:S02]  /*4650*/  HADD2.F32 R36, -RZ, R62.H1_H1 ;  /* 0x3000003eff247230 */ /* 0x000fc40000004100 */
[----:B------:R-:W-:Y:S01]  /*4660*/  FFMA.FTZ R46, R15, R37, -R46 ;  /* 0x000000250f2e7223 */ /* 0x000fe2000001082e */
[----:B------:R-:W-:Y:S02]  /*4670*/  HADD2.F32 R62, -RZ, R62.H0_H0 ;  /* 0x2000003eff3e7230 */ /* 0x000fe40000004100 */
[----:B------:R-:W-:Y:S02]  /*4680*/  HADD2.F32 R11, -RZ, R12.H1_H1 ;  /* 0x3000000cff0b7230 */ /* 0x000fe40000004100 */
[----:B------:R-:W-:Y:S02]  /*4690*/  HADD2.F32 R13, -RZ, R14.H1_H1 ;  /* 0x3000000eff0d7230 */ /* 0x000fe40000004100 */
[----:B------:R-:W-:Y:S02]  /*46a0*/  HADD2.F32 R12, -RZ, R12.H0_H0 ;  /* 0x2000000cff0c7230 */ /* 0x000fe40000004100 */
[----:B------:R-:W-:Y:S01]  /*46b0*/  FMUL.FTZ R37, R11, R36 ;  /* 0x000000240b257220 */ /* 0x000fe20000410000 */
[----:B------:R-:W-:-:S02]  /*46c0*/  HADD2.F32 R14, -RZ, R14.H0_H0 ;  /* 0x2000000eff0e7230 */ /* 0x000fc40000004100 */
[----:B------:R-:W-:Y:S01]  /*46d0*/  FMUL.FTZ R43, R13, R62 ;  /* 0x0000003e0d2b7220 */ /* 0x000fe20000410000 */
        /* <DEDUP_REMOVED lines=12> */
.L_x_2344:
[----:B------:R-:W-:Y:S05]  /*47a0*/  BSYNC B1 ;  /* 0x0000000000017941 */ /* 0x000fea0003800000 */
.L_x_2343:
[----:B--2---:R1:W-:Y:S01]  /*47b0*/  ST.E.128 desc[UR38][R40.64], R12 ;  /* 0x0000000c28007985 */ /* 0x0043e2000c101d26 */
[----:B------:R-:W-:Y:S05]  /*47c0*/  BRA `(.L_x_2322) ;  /* 0x0000002000a07947 */ /* 0x000fea0003800000 */
.L_x_2315:
        /* <DEDUP_REMOVED lines=19> */
[----:B------:R-:W-:Y:S01]  /*4900*/  CS2R R58, SRZ ;  /* 0x00000000003a7805 */ /* 0x000fe2000001ff00 */
[----:B------:R-:W-:Y:S01]  /*4910*/  IMAD.X R13, R11, 0x1, R77, P2 ;  /* 0x000000010b0d7824 */ /* 0x000fe200010e064d */
[----:B------:R-:W-:Y:S02]  /*4920*/  IADD3 R11, P2, R72, R12, RZ ;  /* 0x0000000c480b7210 */ /* 0x000fe40007f5e0ff */
[----:B------:R-:W-:-:S02]  /*4930*/  CS2R R56, SRZ ;  /* 0x0000000000387805 */ /* 0x000fc4000001ff00 */
[----:B------:R-:W-:Y:S02]  /*4940*/  IADD3.X R36, R35, R78, RZ, P2, !PT ;  /* 0x0000004e23247210 */ /* 0x000fe400017fe4ff */
        /* <DEDUP_REMOVED lines=22> */
.L_x_2346:
[----:B------:R-:W-:Y:S05]  /*4ab0*/  BSYNC B1 ;  /* 0x0000000000017941 */ /* 0x000fea0003800000 */
.L_x_2345:
        /* <DEDUP_REMOVED lines=15> */
[----:B------:R-:W-:-:S02]  /*4bb0*/  MOV R12, R41 ;  /* 0x00000029000c7202 */ /* 0x000fc40000000f00 */
        /* <DEDUP_REMOVED lines=31> */
.L_x_2347:
[----:B------:R-:W-:Y:S01]  /*4db0*/  IMAD R35, R18, 0x8, R2 ;  /* 0x0000000812237824 */ /* 0x000fe200078e0202 */
[----:B------:R-:W-:Y:S01]  /*4dc0*/  SHF.L.U32 R85, R140, 0x1f, RZ ;  /* 0x0000001f8c557819 */ /* 0x000fe200000006ff */
[----:B------:R-:W-:Y:S03]  /*4dd0*/  BSSY B1, `(.L_x_2348) ;  /* 0x0000003000017945 */ /* 0x000fe60003800000 */
[----:B------:R-:W0:Y:S02]  /*4de0*/  SYNCS.PHASECHK.TRANS64.TRYWAIT P4, [R35+URZ+0x2d890], R85 ;  /* 0x02d89055230075a7 */ /* 0x000e24000808017f */
[----:B0-----:R-:W-:Y:S05]  /*4df0*/  @!P4 BRA `(.L_x_2349) ;  /* 0x000001780034c947 */ /* 0x001fea0003800000 */
.L_x_2587:
[----:B------:R-:W-:Y:S05]  /*4e00*/  BSYNC B1 ;  /* 0x0000000000017941 */ /* 0x000fea0003800000 */
.L_x_2348:
[----:B------:R-:W-:-:S03]  /*4e10*/  UMOV UR4, 0xffffffff ;  /* 0xffffffff00047882 */ /* 0x000fc60000000000 */
[----:B------:R-:W-:Y:S05]  /*4e20*/  BRA.DIV UR4, `(.L_x_2350) ;  /* 0x0000017a043c7947 */ /* 0x000fea000b800000 */
[----:B------:R1:W2:Y:S04]  /*4e30*/  SHFL.IDX PT, R89, R61, RZ, 0x1e1f ;  /* 0x001e1fff3d597589 */ /* 0x0002a800000e0000 */
[----:B------:R1:W3:Y:S02]  /*4e40*/  SHFL.IDX PT, R88, R60, RZ, 0x1e1f ;  /* 0x001e1fff3c587589 */ /* 0x0002e400000e0000 */
.L_x_2591:
[----:B------:R-:W-:Y:S05]  /*4e50*/  @P3 BRA `(.L_x_2322) ;  /* 0x0000001800fc3947 */ /* 0x000fea0003800000 */
[----:B------:R-:W4:Y:S01]  /*4e60*/  LDC R11, c[0x0][0x2f4] ;  /* 0x0000bd00ff0b7b82 */ /* 0x000f220000000800 */
[----:B------:R-:W-:Y:S01]  /*4e70*/  ISETP.NE.AND P3, PT, R30, RZ, PT ;  /* 0x000000ff1e00720c */ /* 0x000fe20003f65270 */
[----:B------:R-:W-:Y:S01]  /*4e80*/  BSSY B1, `(.L_x_2351) ;  /* 0x000007b000017945 */ /* 0x000fe20003800000 */
[----:B----4-:R-:W-:-:S11]  /*4e90*/  IMAD.IADD R103, R11, 0x1, -R99 ;  /* 0x000000010b677824 */ /* 0x010fd600078e0a63 */
[----:B------:R-:W-:Y:S05]  /*4ea0*/  @!P3 BRA `(.L_x_2352) ;  /* 0x0000000400e0b947 */ /* 0x000fea0003800000 */
[----:B------:R-:W4:Y:S01]  /*4eb0*/  LDL R14, [R1+0xc] ;  /* 0x00000c00010e7983 */ /* 0x000f220000100800 */
[----:B------:R-:W-:Y:S01]  /*4ec0*/  SEL R12, R99, R103, !P0 ;  /* 0x00000067630c7207 */ /* 0x000fe20004000000 */
[----:B------:R-:W-:Y:S01]  /*4ed0*/  BSSY B2, `(.L_x_2353) ;  /* 0x000006f000027945 */ /* 0x000fe20003800000 */
[----:B------:R-:W-:Y:S02]  /*4ee0*/  SHF.R.U32.HI R15, RZ, 0x3, R157 ;  /* 0x00000003ff0f7819 */ /* 0x000fe4000001169d */
[----:B------:R-:W-:Y:S02]  /*4ef0*/  SHF.R.S32.HI R13, RZ, 0x1f, R12 ;  /* 0x0000001fff0d7819 */ /* 0x000fe4000001140c */
[----:B------:R-:W-:Y:S02]  /*4f00*/  ISETP.GE.AND P3, PT, R16, R98, PT ;  /* 0x000000621000720c */ /* 0x000fe40003f66270 */
        /* <DEDUP_REMOVED lines=10> */
[----:B----4-:R-:W-:-:S05]  /*4fb0*/  IADD3 R12, R13, R12, R14 ;  /* 0x0000000c0d0c7210 */ /* 0x010fca0007ffe00e */
[C---:B-1----:R-:W-:Y:S02]  /*4fc0*/  IMAD R60, R18.reuse, 0x3000, R12 ;  /* 0x00003000123c7824 */ /* 0x042fe400078e020c */
[----:B------:R-:W-:Y:S02]  /*4fd0*/  IMAD R12, R18, 0x3000, R96 ;  /* 0x00003000120c7824 */ /* 0x000fe400078e0260 */
[--C-:B------:R-:W-:Y:S02]  /*4fe0*/  IMAD R60, R60, 0x2, R2.reuse ;  /* 0x000000023c3c7824 */ /* 0x100fe400078e0202 */
[----:B------:R-:W-:-:S04]  /*4ff0*/  IMAD R12, R12, 0x2, R2 ;  /* 0x000000020c0c7824 */ /* 0x000fc800078e0202 */
[----:B------:R-:W1:Y:S04]  /*5000*/  LDS.128 R60, [R60+0x15400] ;  /* 0x015400003c3c7984 */ /* 0x000e680000000c00 */
[----:B------:R-:W4:Y:S01]  /*5010*/  LDS.128 R12, [R12+0x15400] ;  /* 0x015400000c0c7984 */ /* 0x000f220000000c00 */
[----:B------:R-:W-:Y:S05]  /*5020*/  @P3 BRA `(.L_x_2354) ;  /* 0x0000000400643947 */ /* 0x000fea0003800000 */
[----:B-1----:R-:W-:Y:S01]  /*5030*/  IMAD.MOV.U32 R106, RZ, RZ, R61 ;  /* 0x000000ffff6a7224 */ /* 0x002fe200078e003d */
[----:B----4-:R-:W-:Y:S01]  /*5040*/  MOV R105, R13 ;  /* 0x0000000d00697202 */ /* 0x010fe20000000f00 */
[----:B------:R-:W-:Y:S01]  /*5050*/  HADD2.F32 R107, -RZ, R107.H0_H0 ;  /* 0x2000006bff6b7230 */ /* 0x000fe20000004100 */
[--C-:B------:R-:W-:Y:S01]  /*5060*/  SHF.R.U64 R44, R44, 0x10, R45.reuse ;  /* 0x000000102c2c7819 */ /* 0x100fe2000000122d */
[----:B------:R-:W-:Y:S01]  /*5070*/  HADD2.F32 R108, -RZ, R108.H0_H0 ;  /* 0x2000006cff6c7230 */ /* 0x000fe20000004100 */
        /* <DEDUP_REMOVED lines=40> */
[----:B------:R-:W-:Y:S02]  /*5300*/  HADD2.F32 R59, -RZ, R59.H0_H0 ;  /* 0x2000003bff3b7230 */ /* 0x000fe40000004100 */
[----:B------:R-:W-:-:S03]  /*5310*/  IMAD.MOV.U32 R61, RZ, RZ, R45 ;  /* 0x000000ffff3d7224 */ /* 0x000fc600078e002d */
        /* <DEDUP_REMOVED lines=42> */
.L_x_2354:
[----:B------:R-:W-:Y:S05]  /*55c0*/  BSYNC B2 ;  /* 0x0000000000027941 */ /* 0x000fea0003800000 */
.L_x_2353:
[----:B---3--:R-:W-:-:S04]  /*55d0*/  LEA R44, P3, R20, R88, 0x1 ;  /* 0x00000058142c7211 */ /* 0x008fc800078608ff */
[----:B--2---:R-:W-:Y:S02]  /*55e0*/  LEA.HI.X R45, R20, R89, R93, 0x1, P3 ;  /* 0x00000059142d7211 */ /* 0x004fe400018f0c5d */
[----:B------:R-:W-:-:S03]  /*55f0*/  ISETP.GE.AND P3, PT, R104, R11, PT ;  /* 0x0000000b6800720c */ /* 0x000fc60003f66270 */
[----:B----4-:R2:W-:Y:S10]  /*5600*/  ST.E.128 desc[UR38][R44.64], R12 ;  /* 0x0000000c2c007985 */ /* 0x0105f4000c101d26 */
[----:B--2---:R-:W-:-:S05]  /*5610*/  @!P3 IMAD.WIDE R12, R104, 0x2, R88 ;  /* 0x00000002680cb825 */ /* 0x004fca00078e0258 */
[----:B-1----:R4:W-:Y:S02]  /*5620*/  @!P3 ST.E.128 desc[UR38][R12.64], R60 ;  /* 0x0000003c0c00b985 */ /* 0x0029e4000c101d26 */
.L_x_2352:
[----:B------:R-:W-:Y:S05]  /*5630*/  BSYNC B1 ;  /* 0x0000000000017941 */ /* 0x000fea0003800000 */
.L_x_2351:
[----:B------:R-:W-:Y:S01]  /*5640*/  ISETP.NE.AND P3, PT, R31, RZ, PT ;  /* 0x000000ff1f00720c */ /* 0x000fe20003f65270 */
[----:B------:R-:W-:-:S12]  /*5650*/  BSSY B1, `(.L_x_2355) ;  /* 0x0000079000017945 */ /* 0x000fd80003800000 */
[----:B------:R-:W-:Y:S05]  /*5660*/  @!P3 BRA `(.L_x_2356) ;  /* 0x0000000400dcb947 */ /* 0x000fea0003800000 */
[----:B------:R-:W5:Y:S01]  /*5670*/  LDL R14, [R1+0xc] ;  /* 0x00000c00010e7983 */ /* 0x000f620000100800 */
[----:B------:R-:W-:Y:S01]  /*5680*/  LOP3.LUT P4, RZ, R23, 0x1, RZ, 0xc0, !PT ;  /* 0x0000000117ff7812 */ /* 0x000fe2000788c0ff */
[----:B------:R-:W-:Y:S01]  /*5690*/  BSSY B2, `(.L_x_2357) ;  /* 0x000006e000027945 */ /* 0x000fe20003800000 */
[----:B------:R-:W-:Y:S02]  /*56a0*/  SHF.R.U32.HI R15, RZ, 0x3, R157 ;  /* 0x00000003ff0f7819 */ /* 0x000fe4000001169d */
[----:B----4-:R-:W-:Y:S02]  /*56b0*/  SEL R12, R99, R103, !P4 ;  /* 0x00000067630c7207 */ /* 0x010fe40006000000 */
[----:B------:R-:W-:Y:S02]  /*56c0*/  ISETP.GE.AND P3, PT, R0, R98, PT ;  /* 0x000000620000720c */ /* 0x000fe40003f66270 */
[----:B------:R-:W-:-:S04]  /*56d0*/  SHF.R.S32.HI R13, RZ, 0x1f, R12 ;  /* 0x0000001fff0d7819 */ /* 0x000fc8000001140c */
[----:B------:R-:W-:-:S04]  /*56e0*/  LEA.HI R13, R13, R12, RZ, 0x4 ;  /* 0x0000000c0d0d7211 */ /* 0x000fc800078f20ff */
[----:B------:R-:W-:-:S04]  /*56f0*/  SHF.R.S32.HI R12, RZ, 0x4, R13 ;  /* 0x00000004ff0c7819 */ /* 0x000fc8000001140d */
[----:B------:R-:W-:-:S04]  /*5700*/  LEA.HI.SX32 R12, R5, R12, 0x1d ;  /* 0x0000000c050c7211 */ /* 0x000fc800078feaff */
[----:B------:R-:W-:Y:S02]  /*5710*/  SHF.R.S32.HI R13, RZ, 0x1f, R12 ;  /* 0x0000001fff0d7819 */ /* 0x000fe4000001140c */
[----:B------:R-:W-:Y:S02]  /*5720*/  SHF.L.U32 R56, R12, 0x3, RZ ;  /* 0x000000030c387819 */ /* 0x000fe400000006ff */
[----:B------:R-:W-:Y:S02]  /*5730*/  LEA.HI R13, R13, R12, RZ, 0x2 ;  /* 0x0000000c0d0d7211 */ /* 0x000fe400078f10ff */
[----:B------:R-:W-:-:S03]  /*5740*/  LOP3.LUT R12, R157, 0x18, R56, 0xf8, !PT ;  /* 0x000000189d0c7812 */ /* 0x000fc600078ef838 */
[----:B------:R-:W-:Y:S01]  /*5750*/  IMAD.SHL.U32 R13, R13, 0x400, RZ ;  /* 0x000004000d0d7824 */ /* 0x000fe200078e00ff */
[----:B------:R-:W-:-:S04]  /*5760*/  LOP3.LUT R12, R12, R15, RZ, 0x3c, !PT ;  /* 0x0000000f0c0c7212 */ /* 0x000fc800078e3cff */
[----:B------:R-:W-:-:S04]  /*5770*/  LOP3.LUT R13, R13, 0x7ffff000, RZ, 0xc0, !PT ;  /* 0x7ffff0000d0d7812 */ /* 0x000fc800078ec0ff */
[----:B-----5:R-:W-:Y:S01]  /*5780*/  IADD3 R15, R12, R13, R14 ;  /* 0x0000000d0c0f7210 */ /* 0x020fe20007ffe00e */
[----:B------:R-:W-:-:S04]  /*5790*/  IMAD R13, R18, 0x3000, R95 ;  /* 0x00003000120d7824 */ /* 0x000fc800078e025f */
[----:B------:R-:W-:Y:S02]  /*57a0*/  IMAD R15, R18, 0x3000, R15 ;  /* 0x00003000120f7824 */ /* 0x000fe400078e020f */
[--C-:B------:R-:W-:Y:S02]  /*57b0*/  IMAD R13, R13, 0x2, R2.reuse ;  /* 0x000000020d0d7824 */ /* 0x100fe400078e0202 */
[----:B------:R-:W-:-:S04]  /*57c0*/  IMAD R44, R15, 0x2, R2 ;  /* 0x000000020f2c7824 */ /* 0x000fc800078e0202 */
[----:B------:R-:W4:Y:S04]  /*57d0*/  LDS.128 R12, [R13+0x15400] ;  /* 0x015400000d0c7984 */ /* 0x000f280000000c00 */
[----:B------:R-:W0:Y:S01]  /*57e0*/  LDS.128 R44, [R44+0x15400] ;  /* 0x015400002c2c7984 */ /* 0x000e220000000c00 */
[----:B------:R-:W-:Y:S05]  /*57f0*/  @P3 BRA `(.L_x_2358) ;  /* 0x00000004005c3947 */ /* 0x000fea0003800000 */
[----:B0-----:R-:W-:Y:S01]  /*5800*/  IMAD.MOV.U32 R58, RZ, RZ, R45 ;  /* 0x000000ffff3a7224 */ /* 0x001fe200078e002d */
[----:B------:R-:W-:Y:S01]  /*5810*/  SHF.R.U64 R40, R40, 0x10, R41 ;  /* 0x0000001028287819 */ /* 0x000fe20000001229 */
[----:B----4-:R-:W-:Y:S01]  /*5820*/  IMAD.MOV.U32 R57, RZ, RZ, R13 ;  /* 0x000000ffff397224 */ /* 0x010fe200078e000d */
[----:B------:R-:W-:Y:S01]  /*5830*/  SHF.R.U32.HI R41, RZ, 0x10, R41 ;  /* 0x00000010ff297819 */ /* 0x000fe20000011629 */
[----:B------:R-:W-:Y:S01]  /*5840*/  HADD2.F32 R59, -RZ, R117.H1_H1 ;  /* 0x30000075ff3b7230 */ /* 0x000fe20000004100 */
[----:B------:R-:W-:Y:S01]  /*5850*/  SHF.R.U64 R42, R42, 0x10, R43 ;  /* 0x000000102a2a7819 */ /* 0x000fe2000000122b */
[----:B------:R-:W-:Y:S02]  /*5860*/  HADD2.F32 R13, -RZ, R58.H0_H0 ;  /* 0x2000003aff0d7230 */ /* 0x000fe40000004100 */
[----:B-1----:R-:W-:Y:S02]  /*5870*/  HADD2.F32 R61, -RZ, R57.H0_H0 ;  /* 0x20000039ff3d7230 */ /* 0x002fe40000004100 */
        /* <DEDUP_REMOVED lines=52> */
[-C--:B------:R-:W-:Y:S01]  /*5bc0*/  FFMA.FTZ R58, R54, R115.reuse, -R58 ;  /* 0x00000073363a7223 */ /* 0x080fe2000001083a */
[----:B------:R-:W-:Y:S02]  /*5bd0*/  IMAD.MOV.U32 R15, RZ, RZ, R55 ;  /* 0x000000ffff0f7224 */ /* 0x000fe400078e0037 */
[----:B------:R-:W-:Y:S01]  /*5be0*/  FFMA.FTZ R57, R47, R115, R57 ;  /* 0x000000732f397223 */ /* 0x000fe20000010039 */
[-C--:B------:R-:W-:Y:S01]  /*5bf0*/  FMUL.FTZ R47, R44, R53.reuse ;  /* 0x000000352c2f7220 */ /* 0x080fe20000410000 */
[----:B------:R-:W-:-:S03]  /*5c00*/  FMUL.FTZ R53, R12, R53 ;  /* 0x000000350c357220 */ /* 0x000fc60000410000 */
[-C--:B------:R-:W-:Y:S01]  /*5c10*/  FFMA.FTZ R47, R12, R40.reuse, -R47 ;  /* 0x000000280c2f7223 */ /* 0x080fe2000001082f */
[----:B------:R-:W-:Y:S01]  /*5c20*/  FFMA.FTZ R53, R44, R40, R53 ;  /* 0x000000282c357223 */ /* 0x000fe20000010035 */
[----:B------:R-:W-:Y:S02]  /*5c30*/  HADD2.F32 R12, -RZ, R46.H0_H0 ;  /* 0x2000002eff0c7230 */ /* 0x000fe40000004100 */
[----:B------:R-:W-:Y:S02]  /*5c40*/  HADD2.F32 R44, -RZ, R114.H0_H0 ;  /* 0x20000072ff2c7230 */ /* 0x000fe40000004100 */
[----:B------:R-:W-:Y:S02]  /*5c50*/  HADD2.F32 R40, -RZ, R14.H0_H0 ;  /* 0x2000000eff287230 */ /* 0x000fe40000004100 */
[----:B------:R-:W-:Y:S02]  /*5c60*/  HADD2.F32 R46, -RZ, R46.H1_H1 ;  /* 0x3000002eff2e7230 */ /* 0x000fe40000004100 */
[----:B------:R-:W-:Y:S01]  /*5c70*/  FMUL.FTZ R54, R12, R44 ;  /* 0x0000002c0c367220 */ /* 0x000fe20000410000 */
[----:B------:R-:W-:-:S02]  /*5c80*/  HADD2.F32 R14, -RZ, R14.H1_H1 ;  /* 0x3000000eff0e7230 */ /* 0x000fc40000004100 */
[----:B------:R-:W-:Y:S01]  /*5c90*/  FMUL.FTZ R44, R40, R44 ;  /* 0x0000002c282c7220 */ /* 0x000fe20000410000 */
[----:B------:R-:W-:Y:S02]  /*5ca0*/  HADD2.F32 R114, -RZ, R114.H1_H1 ;  /* 0x30000072ff727230 */ /* 0x000fe40000004100 */
[-C--:B------:R-:W-:Y:S01]  /*5cb0*/  FMUL.FTZ R105, R46, R43.reuse ;  /* 0x0000002b2e697220 */ /* 0x080fe20000410000 */
[----:B------:R-:W-:-:S03]  /*5cc0*/  FMUL.FTZ R107, R14, R43 ;  /* 0x0000002b0e6b7220 */ /* 0x000fc60000410000 */
[-C--:B------:R-:W-:Y:S01]  /*5cd0*/  FFMA.FTZ R43, R14, R63.reuse, -R105 ;  /* 0x0000003f0e2b7223 */ /* 0x080fe20000010869 */
[-C--:B------:R-:W-:Y:S01]  /*5ce0*/  FFMA.FTZ R54, R40, R114.reuse, -R54 ;  /* 0x0000007228367223 */ /* 0x080fe20000010836 */
[----:B------:R-:W-:Y:S01]  /*5cf0*/  FFMA.FTZ R44, R12, R114, R44 ;  /* 0x000000720c2c7223 */ /* 0x000fe2000001002c */
[----:B------:R-:W-:Y:S01]  /*5d00*/  FFMA.FTZ R63, R46, R63, R107 ;  /* 0x0000003f2e3f7223 */ /* 0x000fe2000001006b */
[----:B------:R-:W-:Y:S02]  /*5d10*/  F2FP.F16.F32.PACK_AB R40, R53, R57 ;  /* 0x000000393528723e */ /* 0x000fe400000000ff */
[----:B------:R-:W-:Y:S01]  /*5d20*/  F2FP.F16.F32.PACK_AB R12, R47, R58 ;  /* 0x0000003a2f0c723e */ /* 0x000fe200000000ff */
[----:B------:R-:W-:Y:S01]  /*5d30*/  IMAD.MOV.U32 R47, RZ, RZ, R59 ;  /* 0x000000ffff2f7224 */ /* 0x000fe200078e003b */
[----:B------:R-:W-:Y:S01]  /*5d40*/  F2FP.F16.F32.PACK_AB R46, R63, R44 ;  /* 0x0000002c3f2e723e */ /* 0x000fe200000000ff */
[----:B------:R-:W-:Y:S01]  /*5d50*/  IMAD.MOV.U32 R44, RZ, RZ, R40 ;  /* 0x000000ffff2c7224 */ /* 0x000fe200078e0028 */
[----:B------:R-:W-:-:S07]  /*5d60*/  F2FP.F16.F32.PACK_AB R14, R43, R54 ;  /* 0x000000362b0e723e */ /* 0x000fce00000000ff */
.L_x_2358:
[----:B------:R-:W-:Y:S05]  /*5d70*/  BSYNC B2 ;  /* 0x0000000000027941 */ /* 0x000fea0003800000 */
.L_x_2357:
[----:B---3--:R-:W-:-:S04]  /*5d80*/  LEA R40, P3, R21, R88, 0x1 ;  /* 0x0000005815287211 */ /* 0x008fc800078608ff */
[----:B--2---:R-:W-:Y:S02]  /*5d90*/  LEA.HI.X R41, R21, R89, R92, 0x1, P3 ;  /* 0x0000005915297211 */ /* 0x004fe400018f0c5c */
[----:B------:R-:W-:-:S03]  /*5da0*/  ISETP.GE.AND P3, PT, R56, R11, PT ;  /* 0x0000000b3800720c */ /* 0x000fc60003f66270 */
[----:B----4-:R2:W-:Y:S10]  /*5db0*/  ST.E.128 desc[UR38][R40.64], R12 ;  /* 0x0000000c28007985 */ /* 0x0105f4000c101d26 */
[----:B------:R-:W-:-:S05]  /*5dc0*/  @!P3 IMAD.WIDE R42, R56, 0x2, R88 ;  /* 0x00000002382ab825 */ /* 0x000fca00078e0258 */
[----:B0-----:R2:W-:Y:S02]  /*5dd0*/  @!P3 ST.E.128 desc[UR38][R42.64], R44 ;  /* 0x0000002c2a00b985 */ /* 0x0015e4000c101d26 */
.L_x_2356:
[----:B------:R-:W-:Y:S05]  /*5de0*/  BSYNC B1 ;  /* 0x0000000000017941 */ /* 0x000fea0003800000 */
.L_x_2355:
[----:B------:R-:W-:-:S13]  /*5df0*/  ISETP.NE.AND P3, PT, R32, RZ, PT ;  /* 0x000000ff2000720c */ /* 0x000fda0003f65270 */
[----:B------:R-:W-:Y:S05]  /*5e00*/  @!P3 BRA `(.L_x_2322) ;  /* 0x0000000c0010b947 */ /* 0x000fea0003800000 */
[----:B--2---:R-:W2:Y:S01]  /*5e10*/  LDL R14, [R1+0xc] ;  /* 0x00000c00010e7983 */ /* 0x004ea20000100800 */
[----:B------:R-:W-:Y:S01]  /*5e20*/  LOP3.LUT P4, RZ, R23, 0x2, RZ, 0xc0, !PT ;  /* 0x0000000217ff7812 */ /* 0x000fe2000788c0ff */
[----:B------:R-:W-:Y:S01]  /*5e30*/  BSSY B1, `(.L_x_2359) ;  /* 0x000006d000017945 */ /* 0x000fe20003800000 */
[----:B------:R-:W-:Y:S02]  /*5e40*/  SHF.R.U32.HI R15, RZ, 0x3, R157 ;  /* 0x00000003ff0f7819 */ /* 0x000fe4000001169d */
[----:B------:R-:W-:Y:S02]  /*5e50*/  SEL R103, R99, R103, !P4 ;  /* 0x0000006763677207 */ /* 0x000fe40006000000 */
[C---:B---3--:R-:W-:Y:S02]  /*5e60*/  LEA R44, P3, R28.reuse, R88, 0x1 ;  /* 0x000000581c2c7211 */ /* 0x048fe400078608ff */
[----:B----4-:R-:W-:Y:S02]  /*5e70*/  SHF.R.S32.HI R12, RZ, 0x1f, R103 ;  /* 0x0000001fff0c7819 */ /* 0x010fe40000011467 */
[----:B------:R-:W-:-:S02]  /*5e80*/  LEA.HI.X R45, R28, R89, R91, 0x1, P3 ;  /* 0x000000591c2d7211 */ /* 0x000fc400018f0c5b */
[----:B------:R-:W-:Y:S02]  /*5e90*/  LEA.HI R12, R12, R103, RZ, 0x4 ;  /* 0x000000670c0c7211 */ /* 0x000fe400078f20ff */
[----:B------:R-:W-:Y:S02]  /*5ea0*/  ISETP.GE.AND P3, PT, R3, R98, PT ;  /* 0x000000620300720c */ /* 0x000fe40003f66270 */
        /* <DEDUP_REMOVED lines=9> */
[----:B--2---:R-:W-:Y:S01]  /*5f40*/  IADD3 R15, R12, R13, R14 ;  /* 0x0000000d0c0f7210 */ /* 0x004fe20007ffe00e */
[----:B------:R-:W-:-:S04]  /*5f50*/  IMAD R13, R18, 0x3000, R94 ;  /* 0x00003000120d7824 */ /* 0x000fc800078e025e */
[----:B------:R-:W-:Y:S02]  /*5f60*/  IMAD R15, R18, 0x3000, R15 ;  /* 0x00003000120f7824 */ /* 0x000fe400078e020f */
[--C-:B------:R-:W-:Y:S02]  /*5f70*/  IMAD R13, R13, 0x2, R2.reuse ;  /* 0x000000020d0d7824 */ /* 0x100fe400078e0202 */
[----:B------:R-:W-:-:S04]  /*5f80*/  IMAD R40, R15, 0x2, R2 ;  /* 0x000000020f287824 */ /* 0x000fc800078e0202 */
[----:B------:R-:W2:Y:S04]  /*5f90*/  LDS.128 R12, [R13+0x15400] ;  /* 0x015400000d0c7984 */ /* 0x000ea80000000c00 */
[----:B------:R-:W3:Y:S01]  /*5fa0*/  LDS.128 R40, [R40+0x15400] ;  /* 0x0154000028287984 */ /* 0x000ee20000000c00 */
[----:B------:R-:W-:Y:S05]  /*5fb0*/  @P3 BRA `(.L_x_2360) ;  /* 0x0000000400503947 */ /* 0x000fea0003800000 */
[--C-:B------:R-:W-:Y:S01]  /*5fc0*/  SHF.R.U64 R36, R36, 0x10, R37.reuse ;  /* 0x0000001024247819 */ /* 0x100fe20000001225 */
[----:B------:R-:W-:Y:S01]  /*5fd0*/  HADD2.F32 R56, -RZ, R113.H1_H1 ;  /* 0x30000071ff387230 */ /* 0x000fe20000004100 */
[----:B------:R-:W-:Y:S01]  /*5fe0*/  SHF.R.U32.HI R52, RZ, 0x10, R37 ;  /* 0x00000010ff347819 */ /* 0x000fe20000011625 */
[----:B------:R-:W-:Y:S01]  /*5ff0*/  HADD2.F32 R54, -RZ, R111.H1_H1 ;  /* 0x3000006fff367230 */ /* 0x000fe20000004100 */
[--C-:B------:R-:W-:Y:S02]  /*6000*/  SHF.R.U64 R37, R48, 0x10, R49.reuse ;  /* 0x0000001030257819 */ /* 0x100fe40000001231 */
[----:B------:R-:W-:Y:S01]  /*6010*/  SHF.R.U32.HI R48, RZ, 0x10, R49 ;  /* 0x00000010ff307819 */ /* 0x000fe20000011631 */
[----:B---3--:R-:W-:Y:S01]  /*6020*/  IMAD.MOV.U32 R49, RZ, RZ, R41 ;  /* 0x000000ffff317224 */ /* 0x008fe200078e0029 */
[--C-:B------:R-:W-:Y:S01]  /*6030*/  SHF.R.U64 R38, R38, 0x10, R39.reuse ;  /* 0x0000001026267819 */ /* 0x100fe20000001227 */
[----:B------:R-:W-:Y:S01]  /*6040*/  HADD2.F32 R52, -RZ, R52.H0_H0 ;  /* 0x20000034ff347230 */ /* 0x000fe20000004100 */
[----:B------:R-:W-:Y:S01]  /*6050*/  SHF.R.U32.HI R47, RZ, 0x10, R39 ;  /* 0x00000010ff2f7819 */ /* 0x000fe20000011627 */
[----:B------:R-:W-:Y:S01]  /*6060*/  HADD2.F32 R53, -RZ, R48.H0_H0 ;  /* 0x20000030ff357230 */ /* 0x000fe20000004100 */
[--C-:B------:R-:W-:Y:S01]  /*6070*/  SHF.R.U64 R39, R50, 0x10, R51.reuse ;  /* 0x0000001032277819 */ /* 0x100fe20000001233 */
[----:B--2---:R-:W-:Y:S01]  /*6080*/  HADD2.F32 R48, -RZ, R13.H1_H1 ;  /* 0x3000000dff307230 */ /* 0x004fe20000004100 */
[----:B------:R-:W-:Y:S01]  /*6090*/  SHF.R.U32.HI R50, RZ, 0x10, R51 ;  /* 0x00000010ff327819 */ /* 0x000fe20000011633 */
[--C-:B------:R-:W-:Y:S01]  /*60a0*/  HADD2.F32 R51, -RZ, R49.reuse.H0_H0 ;  /* 0x20000031ff337230 */ /* 0x100fe20000004100 */
[----:B------:R-:W-:Y:S01]  /*60b0*/  MOV R41, R15 ;  /* 0x0000000f00297202 */ /* 0x000fe20000000f00 */
[----:B------:R-:W-:-:S02]  /*60c0*/  HADD2.F32 R49, -RZ, R49.H1_H1 ;  /* 0x30000031ff317230 */ /* 0x000fc40000004100 */
[CC--:B-1----:R-:W-:Y:S01]  /*60d0*/  FMUL.FTZ R60, R48.reuse, R53.reuse ;  /* 0x00000035303c7220 */ /* 0x0c2fe20000410000 */
[----:B------:R-:W-:Y:S02]  /*60e0*/  HADD2.F32 R15, -RZ, R13.H0_H0 ;  /* 0x2000000dff0f7230 */ /* 0x000fe40000004100 */
[-C--:B------:R-:W-:Y:S01]  /*60f0*/  FMUL.FTZ R58, R51, R56.reuse ;  /* 0x00000038333a7220 */ /* 0x080fe20000410000 */
[----:B------:R-:W-:Y:S02]  /*6100*/  HADD2.F32 R47, -RZ, R47.H0_H0 ;  /* 0x2000002fff2f7230 */ /* 0x000fe40000004100 */
[----:B------:R-:W-:Y:S01]  /*6110*/  FMUL.FTZ R55, R49, R53 ;  /* 0x0000003531377220 */ /* 0x000fe20000410000 */
[C---:B------:R-:W-:Y:S01]  /*6120*/  FMUL.FTZ R56, R15.reuse, R56 ;  /* 0x000000380f387220 */ /* 0x040fe20000410000 */
[----:B------:R-:W-:Y:S02]  /*6130*/  FFMA.FTZ R15, R15, R54, -R58 ;  /* 0x000000360f0f7223 */ /* 0x000fe4000001083a */
[-C--:B------:R-:W-:Y:S01]  /*6140*/  FFMA.FTZ R48, R48, R52.reuse, -R55 ;  /* 0x0000003430307223 */ /* 0x080fe20000010837 */
[----:B------:R-:W-:Y:S01]  /*6150*/  FFMA.FTZ R52, R49, R52, R60 ;  /* 0x0000003431347223 */ /* 0x000fe2000001003c */
[----:B------:R-:W-:Y:S01]  /*6160*/  FFMA.FTZ R13, R51, R54, R56 ;  /* 0x00000036330d7223 */ /* 0x000fe20000010038 */
[----:B------:R-:W-:-:S02]  /*6170*/  HADD2.F32 R58, -RZ, R112.H1_H1 ;  /* 0x30000070ff3a7230 */ /* 0x000fc40000004100 */
[--C-:B------:R-:W-:Y:S01]  /*6180*/  HADD2.F32 R49, -RZ, R43.reuse.H0_H0 ;  /* 0x2000002bff317230 */ /* 0x100fe20000004100 */
[----:B------:R-:W-:Y:S01]  /*6190*/  F2FP.F16.F32.PACK_AB R15, R48, R15 ;  /* 0x0000000f300f723e */ /* 0x000fe200000000ff */
[----:B------:R-:W-:Y:S02]  /*61a0*/  HADD2.F32 R54, -RZ, R43.H1_H1 ;  /* 0x3000002bff367230 */ /* 0x000fe40000004100 */
[----:B------:R-:W-:Y:S02]  /*61b0*/  HADD2.F32 R51, -RZ, R50.H0_H0 ;  /* 0x20000032ff337230 */ /* 0x000fe40000004100 */
[----:B------:R-:W-:Y:S01]  /*61c0*/  FMUL.FTZ R60, R49, R58 ;  /* 0x0000003a313c7220 */ /* 0x000fe20000410000 */
[--C-:B------:R-:W-:Y:S02]  /*61d0*/  HADD2.F32 R43, -RZ, R41.reuse.H0_H0 ;  /* 0x20000029ff2b7230 */ /* 0x100fe40000004100 */
[----:B------:R-:W-:Y:S02]  /*61e0*/  HADD2.F32 R50, -RZ, R41.H1_H1 ;  /* 0x30000029ff327230 */ /* 0x000fe40000004100 */
[----:B------:R-:W-:Y:S01]  /*61f0*/  FMUL.FTZ R53, R54, R51 ;  /* 0x0000003336357220 */ /* 0x000fe20000410000 */
[----:B------:R-:W-:-:S02]  /*6200*/  HADD2.F32 R56, -RZ, R110.H1_H1 ;  /* 0x3000006eff387230 */ /* 0x000fc40000004100 */
[C---:B------:R-:W-:Y:S01]  /*6210*/  FMUL.FTZ R58, R43.reuse, R58 ;  /* 0x0000003a2b3a7220 */ /* 0x040fe20000410000 */
[----:B------:R-:W-:Y:S02]  /*6220*/  HADD2.F32 R112, -RZ, R112.H0_H0 ;  /* 0x20000070ff707230 */ /* 0x000fe40000004100 */
[C---:B------:R-:W-:Y:S01]  /*6230*/  FMUL.FTZ R51, R50.reuse, R51 ;  /* 0x0000003332337220 */ /* 0x040fe20000410000 */
[-C--:B------:R-:W-:Y:S01]  /*6240*/  FFMA.FTZ R50, R50, R47.reuse, -R53 ;  /* 0x0000002f32327223 */ /* 0x080fe20000010835 */
[-C--:B------:R-:W-:Y:S01]  /*6250*/  FFMA.FTZ R41, R43, R56.reuse, -R60 ;  /* 0x000000382b297223 */ /* 0x080fe2000001083c */
[----:B------:R-:W-:Y:S01]  /*6260*/  FFMA.FTZ R43, R49, R56, R58 ;  /* 0x00000038312b7223 */ /* 0x000fe2000001003a */
[----:B------:R-:W-:Y:S01]  /*6270*/  FFMA.FTZ R54, R54, R47, R51 ;  /* 0x0000002f36367223 */ /* 0x000fe20000010033 */
[----:B------:R-:W-:Y:S02]  /*6280*/  HADD2.F32 R53, -RZ, R37.H0_H0 ;  /* 0x20000025ff357230 */ /* 0x000fe40000004100 */
[----:B------:R-:W-:Y:S01]  /*6290*/  HADD2.F32 R58, -RZ, R113.H0_H0 ;  /* 0x20000071ff3a7230 */ /* 0x000fe20000004100 */
[----:B------:R-:W-:Y:S01]  /*62a0*/  F2FP.F16.F32.PACK_AB R50, R50, R41 ;  /* 0x000000293232723e */ /* 0x000fe200000000ff */
[----:B------:R-:W-:Y:S01]  /*62b0*/  HADD2.F32 R47, -RZ, R40.H0_H0 ;  /* 0x20000028ff2f7230 */ /* 0x000fe20000004100 */
[----:B------:R-:W-:Y:S01]  /*62c0*/  F2FP.F16.F32.PACK_AB R41, R52, R13 ;  /* 0x0000000d3429723e */ /* 0x000fe200000000ff */
[----:B------:R-:W-:Y:S01]  /*62d0*/  HADD2.F32 R37, -RZ, R12.H0_H0 ;  /* 0x2000000cff257230 */ /* 0x000fe20000004100 */
[----:B------:R-:W-:Y:S01]  /*62e0*/  F2FP.F16.F32.PACK_AB R43, R54, R43 ;  /* 0x0000002b362b723e */ /* 0x000fe200000000ff */
[----:B------:R-:W-:-:S02]  /*62f0*/  HADD2.F32 R49, -RZ, R40.H1_H1 ;  /* 0x30000028ff317230 */ /* 0x000fc40000004100 */
[----:B------:R-:W-:Y:S02]  /*6300*/  HADD2.F32 R40, -RZ, R12.H1_H1 ;  /* 0x3000000cff287230 */ /* 0x000fe40000004100 */
[-C--:B------:R-:W-:Y:S01]  /*6310*/  FMUL.FTZ R12, R47, R58.reuse ;  /* 0x0000003a2f0c7220 */ /* 0x080fe20000410000 */
[----:B------:R-:W-:Y:S02]  /*6320*/  HADD2.F32 R56, -RZ, R111.H0_H0 ;  /* 0x2000006fff387230 */ /* 0x000fe40000004100 */
[-C--:B------:R-:W-:Y:S01]  /*6330*/  FMUL.FTZ R55, R49, R53.reuse ;  /* 0x0000003531377220 */ /* 0x080fe20000410000 */
[----:B------:R-:W-:Y:S02]  /*6340*/  HADD2.F32 R51, -RZ, R36.H0_H0 ;  /* 0x20000024ff337230 */ /* 0x000fe40000004100 */
[C---:B------:R-:W-:Y:S01]  /*6350*/  FMUL.FTZ R36, R37.reuse, R58 ;  /* 0x0000003a25247220 */ /* 0x040fe20000410000 */
[----:B------:R-:W-:Y:S01]  /*6360*/  FMUL.FTZ R58, R40, R53 ;  /* 0x00000035283a7220 */ /* 0x000fe20000410000 */
[----:B------:R-:W-:Y:S01]  /*6370*/  FFMA.FTZ R12, R37, R56, -R12 ;  /* 0x00000038250c7223 */ /* 0x000fe2000001080c */
[----:B------:R-:W-:-:S02]  /*6380*/  HADD2.F32 R110, -RZ, R110.H0_H0 ;  /* 0x2000006eff6e7230 */ /* 0x000fc40000004100 */
[----:B------:R-:W-:Y:S01]  /*6390*/  FFMA.FTZ R36, R47, R56, R36 ;  /* 0x000000382f247223 */ /* 0x000fe20000010024 */
[-C--:B------:R-:W-:Y:S01]  /*63a0*/  FFMA.FTZ R37, R40, R51.reuse, -R55 ;  /* 0x0000003328257223 */ /* 0x080fe20000010837 */
[----:B------:R-:W-:Y:S01]  /*63b0*/  FFMA.FTZ R47, R49, R51, R58 ;  /* 0x00000033312f7223 */ /* 0x000fe2000001003a */
[----:B------:R-:W-:Y:S02]  /*63c0*/  HADD2.F32 R51, -RZ, R39.H0_H0 ;  /* 0x20000027ff337230 */ /* 0x000fe40000004100 */
[----:B------:R-:W-:Y:S01]  /*63d0*/  HADD2.F32 R40, -RZ, R42.H0_H0 ;  /* 0x2000002aff287230 */ /* 0x000fe20000004100 */
[----:B------:R-:W-:Y:S01]  /*63e0*/  F2FP.F16.F32.PACK_AB R12, R37, R12 ;  /* 0x0000000c250c723e */ /* 0x000fe200000000ff */
[----:B------:R-:W-:Y:S02]  /*63f0*/  HADD2.F32 R39, -RZ, R14.H0_H0 ;  /* 0x2000000eff277230 */ /* 0x000fe40000004100 */
[----:B------:R-:W-:Y:S02]  /*6400*/  HADD2.F32 R42, -RZ, R42.H1_H1 ;  /* 0x3000002aff2a7230 */ /* 0x000fe40000004100 */
[----:B------:R-:W-:-:S02]  /*6410*/  HADD2.F32 R14, -RZ, R14.H1_H1 ;  /* 0x3000000eff0e7230 */ /* 0x000fc40000004100 */
[CC--:B------:R-:W-:Y:S01]  /*6420*/  FMUL.FTZ R53, R39.reuse, R112.reuse ;  /* 0x0000007027357220 */ /* 0x0c0fe20000410000 */
[----:B------:R-:W-:Y:S02]  /*6430*/  HADD2.F32 R49, -RZ, R38.H0_H0 ;  /* 0x20000026ff317230 */ /* 0x000fe40000004100 */
[-C--:B------:R-:W-:Y:S01]  /*6440*/  FMUL.FTZ R55, R42, R51.reuse ;  /* 0x000000332a377220 */ /* 0x080fe20000410000 */
[----:B------:R-:W-:Y:S01]  /*6450*/  FMUL.FTZ R38, R40, R112 ;  /* 0x0000007028267220 */ /* 0x000fe20000410000 */
[----:B------:R-:W-:Y:S01]  /*6460*/  FMUL.FTZ R51, R14, R51 ;  /* 0x000000330e337220 */ /* 0x000fe20000410000 */
[-C--:B------:R-:W-:Y:S01]  /*6470*/  FFMA.FTZ R53, R40, R110.reuse, R53 ;  /* 0x0000006e28357223 */ /* 0x080fe20000010035 */
[-C--:B------:R-:W-:Y:S01]  /*6480*/  FFMA.FTZ R55, R14, R49.reuse, -R55 ;  /* 0x000000310e377223 */ /* 0x080fe20000010837 */
[----:B------:R-:W-:Y:S01]  /*6490*/  FFMA.FTZ R38, R39, R110, -R38 ;  /* 0x0000006e27267223 */ /* 0x000fe20000010826 */
[----:B------:R-:W-:Y:S01]  /*64a0*/  FFMA.FTZ R42, R42, R49, R51 ;  /* 0x000000312a2a7223 */ /* 0x000fe20000010033 */
[----:B------:R-:W-:Y:S01]  /*64b0*/  IMAD.MOV.U32 R13, RZ, RZ, R15 ;  /* 0x000000ffff0d7224 */ /* 0x000fe200078e000f */
[----:B------:R-:W-:Y:S01]  /*64c0*/  F2FP.F16.F32.PACK_AB R40, R47, R36 ;  /* 0x000000242f28723e */ /* 0x000fe200000000ff */
[----:B------:R-:W-:Y:S01]  /*64d0*/  IMAD.MOV.U32 R15, RZ, RZ, R50 ;  /* 0x000000ffff0f7224 */ /* 0x000fe200078e0032 */
[----:B------:R-:W-:-:S02]  /*64e0*/  F2FP.F16.F32.PACK_AB R14, R55, R38 ;  /* 0x00000026370e723e */ /* 0x000fc400000000ff */
[----:B------:R-:W-:-:S07]  /*64f0*/  F2FP.F16.F32.PACK_AB R42, R42, R53 ;  /* 0x000000352a2a723e */ /* 0x000fce00000000ff */
.L_x_2360:
[----:B------:R-:W-:Y:S05]  /*6500*/  BSYNC B1 ;  /* 0x0000000000017941 */ /* 0x000fea0003800000 */
.L_x_2359:
[----:B--2---:R2:W-:Y:S01]  /*6510*/  ST.E.128 desc[UR38][R44.64], R12 ;  /* 0x0000000c2c007985 */ /* 0x0045e2000c101d26 */
[----:B------:R-:W-:-:S13]  /*6520*/  ISETP.GE.AND P3, PT, R46, R11, PT ;  /* 0x0000000b2e00720c */ /* 0x000fda0003f66270 */
[----:B------:R-:W-:Y:S05]  /*6530*/  @P3 BRA `(.L_x_2322) ;  /* 0x0000000400443947 */ /* 0x000fea0003800000 */
[----:B------:R-:W-:-:S05]  /*6540*/  IMAD.WIDE R88, R46, 0x2, R88 ;  /* 0x000000022e587825 */ /* 0x000fca00078e0258 */
[----:B---3--:R3:W-:Y:S01]  /*6550*/  ST.E.128 desc[UR38][R88.64], R40 ;  /* 0x0000002858007985 */ /* 0x0087e2000c101d26 */
[----:B------:R-:W-:Y:S05]  /*6560*/  BRA `(.L_x_2322) ;  /* 0x0000000400387947 */ /* 0x000fea0003800000 */
.L_x_2314:
[----:B------:R-:W-:-:S06]  /*6570*/  UISETP.NE.AND UP0, UPT, UR41, 0x3, UPT ;  /* 0x000000032900788c */ /* 0x000fcc000bf05270 */
[----:B------:R-:W-:-:S13]  /*6580*/  PLOP3.LUT P2, PT, PT, PT, UP0, 0x80, 0x0 ;  /* 0x000000000000781c */ /* 0x000fda0003f4f008 */
[----:B------:R-:W-:Y:S05]  /*6590*/  @!P2 BRA `(.L_x_2361) ;  /* 0x000000000004a947 */ /* 0x000fea0003800000 */
[----:B------:R-:W-:Y:S01]  /*65a0*/  BPT.TRAP 0x1 ;  /* 0x000000040000795c */ /* 0x000fe20000300000 */
.L_x_2361:
[----:B------:R-:W-:Y:S01]  /*65b0*/  IMAD R35, R18, 0x8, R2 ;  /* 0x0000000812237824 */ /* 0x000fe200078e0202 */
[----:B------:R-:W-:Y:S01]  /*65c0*/  SHF.L.U32 R85, R140, 0x1f, RZ ;  /* 0x0000001f8c557819 */ /* 0x000fe200000006ff */
[----:B------:R-:W-:Y:S01]  /*65d0*/  BSSY B1, `(.L_x_2362) ;  /* 0x0000004000017945 */ /* 0x000fe20003800000 */
[----:B------:R-:W-:Y:S02]  /*65e0*/  SHF.R.S32.HI R82, RZ, 0x1f, R81 ;  /* 0x0000001fff527819 */ /* 0x000fe40000011451 */
[----:B------:R-:W0:Y:S02]  /*65f0*/  SYNCS.PHASECHK.TRANS64.TRYWAIT P3, [R35+URZ+0x2d890], R85 ;  /* 0x02d89055230075a7 */ /* 0x000e24000806017f */
[----:B0-----:R-:W-:Y:S05]  /*6600*/  @!P3 BRA `(.L_x_2363) ;  /* 0x000001600090b947 */ /* 0x001fea0003800000 */
.L_x_2592:
[----:B------:R-:W-:Y:S05]  /*6610*/  BSYNC B1 ;  /* 0x0000000000017941 */ /* 0x000fea0003800000 */
.L_x_2362:
        /* <DEDUP_REMOVED lines=26> */
.L_x_2596:
[----:B------:R-:W-:Y:S05]  /*67c0*/  @!P3 BRA `(.L_x_2322) ;  /* 0x0000000000a0b947 */ /* 0x000fea0003800000 */
[----:B-1----:R-:W4:Y:S01]  /*67d0*/  LDL R13, [R1+0x20] ;  /* 0x00002000010d7983 */ /* 0x002f220000100800 */
[----:B------:R-:W-:-:S03]  /*67e0*/  ULDC UR4, c[0x0][0x2f4] ;  /* 0x0000bd0000047ab9 */ /* 0x000fc60000000800 */
[----:B------:R-:W5:Y:S04]  /*67f0*/  LDL R12, [R1+0x1c] ;  /* 0x00001c00010c7983 */ /* 0x000f680000100800 */
[----:B------:R-:W5:Y:S04]  /*6800*/  LDL R11, [R1+0x10] ;  /* 0x00001000010b7983 */ /* 0x000f680000100800 */
[----:B------:R-:W5:Y:S01]  /*6810*/  LDL R45, [R1+0x14] ;  /* 0x00001400012d7983 */ /* 0x000f620000100800 */
[----:B------:R-:W-:Y:S02]  /*6820*/  ISETP.GE.AND P5, PT, R16, UR4, PT ;  /* 0x0000000410007c0c */ /* 0x000fe4000bfa6270 */
        /* <DEDUP_REMOVED lines=13> */
[----:B------:R-:W-:Y:S01]  /*6900*/  @!P5 IMAD.SHL.U32 R11, R11, 0x8, RZ ;  /* 0x000000080b0bd824 */ /* 0x000fe200078e00ff */
[----:B-1----:R-:W-:Y:S01]  /*6910*/  @!P5 MOV R40, R42 ;  /* 0x0000002a0028d202 */ /* 0x002fe20000000f00 */
[----:B------:R-:W-:-:S04]  /*6920*/  @!P5 IMAD.MOV.U32 R41, RZ, RZ, R43 ;  /* 0x000000ffff29d224 */ /* 0x000fc800078e002b */
        /* <DEDUP_REMOVED lines=18> */
.L_x_2322:
[----:B------:R-:W-:Y:S05]  /*6a50*/  BSYNC B0 ;  /* 0x0000000000007941 */ /* 0x000fea0003800000 */
.L_x_2313:
        /* <DEDUP_REMOVED lines=16> */
.L_x_2366:
[----:B------:R-:W-:Y:S05]  /*6b60*/  BSYNC B0 ;  /* 0x0000000000007941 */ /* 0x000fea0003800000 */
.L_x_2365:
[----:B------:R-:W5:Y:S01]  /*6b70*/  SYNCS.PHASECHK.TRANS64.TRYWAIT P2, [R35+URZ+0x2d8b0], R85 ;  /* 0x02d8b055230075a7 */ /* 0x000f62000804017f */
[----:B------:R-:W-:Y:S04]  /*6b80*/  BSSY B0, `(.L_x_2367) ;  /* 0x0000002000007945 */ /* 0x000fe80003800000 */
[----:B-----5:R-:W-:Y:S05]  /*6b90*/  @!P2 BRA `(.L_x_2368) ;  /* 0x0000015c0088a947 */ /* 0x020fea0003800000 */
.L_x_2597:
[----:B------:R-:W-:Y:S05]  /*6ba0*/  BSYNC B0 ;  /* 0x0000000000007941 */ /* 0x000fea0003800000 */
.L_x_2367:
[----:B------:R-:W-:Y:S01]  /*6bb0*/  ULDC.64 UR4, c[0x0][0x328] ;  /* 0x0000ca0000047ab9 */ /* 0x000fe20000000a00 */
[----:B------:R-:W-:Y:S01]  /*6bc0*/  BSSY B0, `(.L_x_2369) ;  /* 0x000003c000007945 */ /* 0x000fe20003800000 */
[----:B------:R-:W-:Y:S02]  /*6bd0*/  IMAD R82, R82, UR4, RZ ;  /* 0x0000000452527c24 */ /* 0x000fe4000f8e02ff */
[----:B-1234-:R-:W-:-:S04]  /*6be0*/  IMAD.WIDE.U32 R12, R81, UR4, RZ ;  /* 0x00000004510c7c25 */ /* 0x01efc8000f8e00ff */
        /* <DEDUP_REMOVED lines=11> */
[----:B------:R-:W-:-:S04]  /*6ca0*/  ULDC.64 UR4, c[0x0][0x318] ;  /* 0x0000c60000047ab9 */ /* 0x000fc80000000a00 */
[----:B------:R-:W-:Y:S02]  /*6cb0*/  IADD3 R13, R13, R11, RZ ;  /* 0x0000000b0d0d7210 */ /* 0x000fe40007ffe0ff */
[----:B------:R-:W-:-:S04]  /*6cc0*/  LEA R11, P2, R12, UR4, 0x1 ;  /* 0x000000040c0b7c11 */ /* 0x000fc8000f8408ff */
[----:B------:R-:W-:Y:S01]  /*6cd0*/  LEA.HI.X R12, R12, UR5, R13, 0x1, P2 ;  /* 0x000000050c0c7c11 */ /* 0x000fe200090f0c0d */
[----:B------:R0:W1:Y:S01]  /*6ce0*/  SHFL.IDX PT, R40, R11, RZ, 0x1e1f ;  /* 0x001e1fff0b287589 */ /* 0x00006200000e0000 */
[----:B------:R-:W-:-:S03]  /*6cf0*/  ISETP.GT.AND P2, PT, R84, R141, PT ;  /* 0x0000008d5400720c */ /* 0x000fc60003f44270 */
[----:B------:R0:W2:Y:S10]  /*6d00*/  SHFL.IDX PT, R41, R12, RZ, 0x1e1f ;  /* 0x001e1fff0c297589 */ /* 0x0000b400000e0000 */
[----:B0-----:R-:W-:Y:S05]  /*6d10*/  @!P2 BRA `(.L_x_2370) ;  /* 0x000000000098a947 */ /* 0x001fea0003800000 */
[----:B------:R-:W3:Y:S01]  /*6d20*/  LDL R15, [R1+0x20] ;  /* 0x00002000010f7983 */ /* 0x000ee20000100800 */
[----:B------:R-:W-:-:S03]  /*6d30*/  ULDC UR4, c[0x0][0x2f4] ;  /* 0x0000bd0000047ab9 */ /* 0x000fc60000000800 */
[----:B------:R-:W4:Y:S04]  /*6d40*/  LDL R14, [R1+0x1c] ;  /* 0x00001c00010e7983 */ /* 0x000f280000100800 */
[----:B------:R-:W5:Y:S04]  /*6d50*/  LDL R46, [R1+0x10] ;  /* 0x00001000012e7983 */ /* 0x000f680000100800 */
[----:B------:R-:W5:Y:S01]  /*6d60*/  LDL R45, [R1+0x14] ;  /* 0x00001400012d7983 */ /* 0x000f620000100800 */
[----:B------:R-:W-:Y:S02]  /*6d70*/  ISETP.GE.AND P5, PT, R16, UR4, PT ;  /* 0x0000000410007c0c */ /* 0x000fe4000bfa6270 */
[----:B------:R-:W-:Y:S01]  /*6d80*/  ISETP.GE.AND P4, PT, R136, UR4, PT ;  /* 0x0000000488007c0c */ /* 0x000fe2000bf86270 */
[----:B------:R-:W5:Y:S10]  /*6d90*/  LDL R44, [R1+0x18] ;  /* 0x00001800012c7983 */ /* 0x000f740000100800 */
[----:B-1----:R-:W-:-:S04]  /*6da0*/  @!P5 LEA R42, P2, R16, R40, 0x1 ;  /* 0x00000028102ad211 */ /* 0x002fc800078408ff */
[----:B--2---:R-:W-:Y:S02]  /*6db0*/  @!P5 LEA.HI.X R43, R16, R41, R17, 0x1, P2 ;  /* 0x00000029102bd211 */ /* 0x004fe400010f0c11 */
[----:B------:R-:W-:-:S04]  /*6dc0*/  @!P4 LEA R38, P2, R136, R40, 0x1 ;  /* 0x000000288826c211 */ /* 0x000fc800078408ff */
[----:B---3--:R-:W-:Y:S02]  /*6dd0*/  @!P4 LEA.HI.X R39, R136, R41, R15, 0x1, P2 ;  /* 0x000000298827c211 */ /* 0x008fe400010f0c0f */
[----:B------:R-:W-:-:S13]  /*6de0*/  ISETP.GE.AND P2, PT, R22, UR4, PT ;  /* 0x0000000416007c0c */ /* 0x000fda000bf46270 */
[----:B------:R-:W-:-:S04]  /*6df0*/  @!P2 LEA R36, P6, R22, R40, 0x1 ;  /* 0x000000281624a211 */ /* 0x000fc800078c08ff */
[----:B----4-:R-:W-:Y:S02]  /*6e00*/  @!P2 LEA.HI.X R37, R22, R41, R14, 0x1, P6 ;  /* 0x000000291625a211 */ /* 0x010fe400030f0c0e */
[----:B------:R-:W0:Y:S04]  /*6e10*/  @!P5 LDS.128 R12, [R65] ;  /* 0x00000000410cd984 */ /* 0x000e280000000c00 */
[----:B0-----:R0:W-:Y:S01]  /*6e20*/  @!P5 ST.E.128 desc[UR38][R42.64], R12 ;  /* 0x0000000c2a00d985 */ /* 0x0011e2000c101d26 */
[----:B------:R-:W-:-:S13]  /*6e30*/  ISETP.GE.AND P5, PT, R0, UR4, PT ;  /* 0x0000000400007c0c */ /* 0x000fda000bfa6270 */
[----:B------:R-:W1:Y:S01]  /*6e40*/  @!P5 LDS.128 R12, [R64] ;  /* 0x00000000400cd984 */ /* 0x000e620000000c00 */
[----:B-----5:R-:W-:-:S04]  /*6e50*/  @!P5 IMAD.SHL.U32 R11, R46, 0x8, RZ ;  /* 0x000000082e0bd824 */ /* 0x020fc800078e00ff */
        /* <DEDUP_REMOVED lines=18> */
.L_x_2370:
[----:B------:R-:W-:Y:S05]  /*6f80*/  BSYNC B0 ;  /* 0x0000000000007941 */ /* 0x000fea0003800000 */
.L_x_2369:
[----:B------:R-:W-:Y:S01]  /*6f90*/  @!PT LDS RZ, [RZ] ;  /* 0x00000000fffff984 */ /* 0x000fe20000000800 */
[----:B------:R-:W-:Y:S01]  /*6fa0*/  @!PT LDS RZ, [RZ] ;  /* 0x00000000fffff984 */ /* 0x000fe20000000800 */
[----:B------:R-:W-:Y:S01]  /*6fb0*/  @!PT LDS RZ, [RZ] ;  /* 0x00000000fffff984 */ /* 0x000fe20000000800 */
[----:B------:R-:W-:Y:S01]  /*6fc0*/  @!PT LDS RZ, [RZ] ;  /* 0x00000000fffff984 */ /* 0x000fe20000000800 */
[----:B------:R3:W-:Y:S06]  /*6fd0*/  MEMBAR.ALL.CTA ;  /* 0x0000000000007992 */ /* 0x0007ec0000008000 */
[----:B---3--:R-:W3:Y:S01]  /*6fe0*/  FENCE.VIEW.ASYNC.S ;  /* 0x00000000000073c6 */ /* 0x008ee20000000000 */
[----:B------:R-:W-:Y:S02]  /*6ff0*/  VIADD R18, R18, 0x1 ;  /* 0x0000000112127836 */ /* 0x000fe40000000000 */
[----:B------:R-:W-:Y:S01]  /*7000*/  @!P3 VIADD R35, R35, 0x2d8c0 ;  /* 0x0002d8c02323b836 */ /* 0x000fe20000000000 */
[----:B---3--:R3:W-:Y:S02]  /*7010*/  BAR.SYNC.DEFER_BLOCKING R100, 0x80 ;  /* 0x000200640000751d */ /* 0x0087e40000010000 */
[----:B------:R-:W-:-:S02]  /*7020*/  ISETP.NE.AND P2, PT, R18, 0x2, PT ;  /* 0x000000021200780c */ /* 0x000fc40003f45270 */
[----:B------:R-:W-:Y:S02]  /*7030*/  @!P3 PRMT R35, RZ, 0x654, R35 ;  /* 0x00000654ff23b816 */ /* 0x000fe40000000023 */
[----:B------:R-:W-:Y:S02]  /*7040*/  SEL R11, RZ, 0x1, P2 ;  /* 0x00000001ff0b7807 */ /* 0x000fe40001000000 */
[----:B------:R-:W-:Y:S02]  /*7050*/  SEL R18, R18, RZ, P2 ;  /* 0x000000ff12127207 */ /* 0x000fe40001000000 */
[----:B------:R-:W-:Y:S01]  /*7060*/  LOP3.LUT R140, R140, R11, RZ, 0x3c, !PT ;  /* 0x0000000b8c8c7212 */ /* 0x000fe200078e3cff */
[----:B------:R3:W-:Y:S01]  /*7070*/  @!P3 SYNCS.ARRIVE.TRANS64.RED.A1T0 RZ, [R35+URZ], RZ ;  /* 0x000000ff23ffb9a7 */ /* 0x0007e2000810043f */
[----:B------:R-:W-:Y:S05]  /*7080*/  @P1 BRA `(.L_x_2371) ;  /* 0xffffffb400881947 */ /* 0x000fea000383ffff */
[----:B0-----:R-:W0:Y:S01]  /*7090*/  S2R R12, SR_TID.X ;  /* 0x00000000000c7919 */ /* 0x001e220000002100 */
[----:B------:R-:W-:Y:S02]  /*70a0*/  PLOP3.LUT P0, PT, PT, PT, PT, 0x8, 0x0 ;  /* 0x000000000000781c */ /* 0x000fe40003f0e170 */
[----:B0-----:R-:W-:-:S04]  /*70b0*/  SHF.R.U32.HI R12, RZ, 0x7, R12 ;  /* 0x00000007ff0c7819 */ /* 0x001fc8000001160c */
[----:B------:R-:W-:-:S13]  /*70c0*/  ISETP.NE.AND P4, PT, R12, 0x1, PT ;  /* 0x000000010c00780c */ /* 0x000fda0003f85270 */
[----:B------:R-:W-:Y:S06]  /*70d0*/  @!P4 BAR.ARV 0x9, 0x100 ;  /* 0x024400000000cb1d */ /* 0x000fec0000002000 */
.L_x_2308:
[----:B------:R-:W4:Y:S01]  /*70e0*/  LDL R5, [R1+0x54] ;  /* 0x0000540001057983 */ /* 0x000f220000100800 */
[----:B------:R-:W0:Y:S01]  /*70f0*/  LDC R0, c[0x0][0x448] ;  /* 0x00011200ff007b82 */ /* 0x000e220000000800 */
[----:B-1----:R-:W-:Y:S01]  /*7100*/  IMAD.MOV.U32 R40, RZ, RZ, RZ ;  /* 0x000000ffff287224 */ /* 0x002fe200078e00ff */
        /* <DEDUP_REMOVED lines=15> */
[----:B------:R-:W-:Y:S02]  /*7200*/  CS2R R106, SRZ ;  /* 0x00000000006a7805 */ /* 0x000fe4000001ff00 */
[----:B------:R-:W-:Y:S02]  /*7210*/  CS2R R104, SRZ ;  /* 0x0000000000687805 */ /* 0x000fe4000001ff00 */
[----:B------:R-:W-:Y:S01]  /*7220*/  CS2R R98, SRZ ;  /* 0x0000000000627805 */ /* 0x000fe2000001ff00 */
[----:B------:R-:W-:Y:S01]  /*7230*/  IMAD.MOV.U32 R96, RZ, RZ, RZ ;  /* 0x000000ffff607224 */ /* 0x000fe200078e00ff */
[----:B------:R-:W-:Y:S01]  /*7240*/  CS2R R6, SRZ ;  /* 0x0000000000067805 */ /* 0x000fe2000001ff00 */
[----:B------:R-:W-:Y:S01]  /*7250*/  IMAD.MOV.U32 R30, RZ, RZ, RZ ;  /* 0x000000ffff1e7224 */ /* 0x000fe200078e00ff */
[----:B------:R-:W-:-:S02]  /*7260*/  CS2R R90, SRZ ;  /* 0x00000000005a7805 */ /* 0x000fc4000001ff00 */
[----:B0-----:R-:W-:Y:S01]  /*7270*/  ISETP.NE.AND P1, PT, R0, 0x1, PT ;  /* 0x000000010000780c */ /* 0x001fe20003f25270 */
[----:B------:R-:W-:-:S12]  /*7280*/  IMAD.MOV.U32 R93, RZ, RZ, RZ ;  /* 0x000000ffff5d7224 */ /* 0x000fd800078e00ff */
[----:B------:R-:W0:Y:S08]  /*7290*/  @P1 LDC R3, c[0x0][0x44c] ;  /* 0x00011300ff031b82 */ /* 0x000e300000000800 */
[----:B------:R-:W1:Y:S01]  /*72a0*/  @P1 LDC R4, c[0x0][0x450] ;  /* 0x00011400ff041b82 */ /* 0x000e620000000800 */
[----:B----4-:R-:W-:-:S04]  /*72b0*/  VIADD R0, R5, 0xbf ;  /* 0x000000bf05007836 */ /* 0x010fc80000000000 */
[----:B0-----:R-:W-:-:S05]  /*72c0*/  @P1 IMAD.HI.U32 R3, R0, R3, RZ ;  /* 0x0000000300031227 */ /* 0x001fca00078e00ff */
[----:B-1----:R-:W-:Y:S02]  /*72d0*/  @P1 SHF.R.U32.HI R0, RZ, R4, R3 ;  /* 0x00000004ff001219 */ /* 0x002fe40000011603 */
[----:B------:R-:W-:Y:S02]  /*72e0*/  PLOP3.LUT P1, PT, PT, PT, PT, 0x80, 0x0 ;  /* 0x000000000000781c */ /* 0x000fe40003f2f070 */
[----:B------:R-:W-:Y:S02]  /*72f0*/  IADD3 R0, R101, R0, RZ ;  /* 0x0000000065007210 */ /* 0x000fe40007ffe0ff */
[----:B---3--:R-:W-:Y:S02]  /*7300*/  CS2R R100, SRZ ;  /* 0x0000000000647805 */ /* 0x008fe4000001ff00 */
[----:B------:R-:W-:-:S04]  /*7310*/  SHF.R.S32.HI R3, RZ, 0x1f, R0 ;  /* 0x0000001fff037819 */ /* 0x000fc80000011400 */
[----:B------:R-:W-:Y:S01]  /*7320*/  LEA.HI R3, R3, R0, RZ, 0x7 ;  /* 0x0000000003037211 */ /* 0x000fe200078f38ff */
[----:B------:R-:W-:-:S03]  /*7330*/  IMAD.MOV.U32 R0, RZ, RZ, RZ ;  /* 0x000000ffff007224 */ /* 0x000fc600078e00ff */
[----:B------:R-:W-:-:S04]  /*7340*/  SHF.R.S32.HI R3, RZ, 0x7, R3 ;  /* 0x00000007ff037819 */ /* 0x000fc80000011403 */
[----:B------:R-:W-:Y:S02]  /*7350*/  VIMNMX R88, R102, R3, PT ;  /* 0x0000000366587248 */ /* 0x000fe40003fe0100 */
[----:B------:R-:W-:Y:S02]  /*7360*/  CS2R R102, SRZ ;  /* 0x0000000000667805 */ /* 0x000fe4000001ff00 */
[----:B------:R-:W-:Y:S01]  /*7370*/  ISETP.GE.AND P2, PT, R88, 0x1, PT ;  /* 0x000000015800780c */ /* 0x000fe20003f46270 */
[----:B------:R-:W-:-:S12]  /*7380*/  @P0 BRA `(.L_x_2372) ;  /* 0x00000000000c0947 */ /* 0x000fd80003800000 */
[----:B------:R-:W0:Y:S01]  /*7390*/  FENCE.VIEW.ASYNC.G ;  /* 0x00000000000073c6 */ /* 0x000e220000000100 */
[----:B------:R-:W-:Y:S05]  /*73a0*/  WARPSYNC.ALL ;  /* 0x0000000000007948 */ /* 0x000fea0003800000 */
[----:B0-----:R-:W-:Y:S06]  /*73b0*/  BAR.ARV 0xc, 0x200 ;  /* 0x0308000000007b1d */ /* 0x001fec0000002000 */
.L_x_2372:
[----:B------:R-:W-:Y:S01]  /*73c0*/  IMAD.MOV.U32 R28, RZ, RZ, RZ ;  /* 0x000000ffff1c7224 */ /* 0x000fe200078e00ff */
[----:B------:R-:W-:Y:S01]  /*73d0*/  MOV R3, RZ ;  /* 0x000000ff00037202 */ /* 0x000fe20000000f00 */
        /* <DEDUP_REMOVED lines=10> */
.L_x_2600:
[----:B------:R-:W1:Y:S01]  /*7480*/  LDL R3, [R1+0x24] ;  /* 0x0000240001037983 */ /* 0x000e620000100800 */
[----:B------:R-:W-:Y:S01]  /*7490*/  BSSY B6, `(.L_x_2375) ;  /* 0x000001b000067945 */ /* 0x000fe20003800000 */
[----:B-1----:R-:W-:-:S05]  /*74a0*/  IMAD.HI R0, R3, 0x55555556, RZ ;  /* 0x5555555603007827 */ /* 0x002fca00078e02ff */
[----:B------:R-:W-:-:S05]  /*74b0*/  LEA.HI R44, R0, R0, RZ, 0x1 ;  /* 0x00000000002c7211 */ /* 0x000fca00078f08ff */
[----:B------:R-:W-:Y:S02]  /*74c0*/  IMAD R44, R44, -0x3, R3 ;  /* 0xfffffffd2c2c7824 */ /* 0x000fe400078e0203 */
[----:B------:R-:W-:-:S04]  /*74d0*/  VIADD R3, R2, 0x21800 ;  /* 0x0002180002037836 */ /* 0x000fc80000000000 */
[----:B------:R-:W-:Y:S01]  /*74e0*/  IMAD R0, R44, 0x2000, R3 ;  /* 0x000020002c007824 */ /* 0x000fe200078e0203 */
[----:B------:R-:W-:-:S04]  /*74f0*/  LOP3.LUT P0, RZ, R3, 0x3ff, RZ, 0xc0, !PT ;  /* 0x000003ff03ff7812 */ /* 0x000fc8000780c0ff */
        /* <DEDUP_REMOVED lines=19> */
[----:B-12--5:R-:W-:Y:S05]  /*7630*/  CALL.ABS.NOINC R14 ;  /* 0x000000000e007343 */ /* 0x026fea0003c00000 */
.L_x_2376:
[----:B------:R-:W-:Y:S05]  /*7640*/  BSYNC B6 ;  /* 0x0000000000067941 */ /* 0x000fea0003800000 */
.L_x_2375:
        /* <DEDUP_REMOVED lines=8> */
[----:B------:R3:W4:Y:S03]  /*76d0*/  SYNCS.PHASECHK.TRANS64.TRYWAIT P0, [R2+URZ+0x2d800], R3 ;  /* 0x02d80003020075a7 */ /* 0x000726000800017f */
[----:B----4-:R-:W-:Y:S05]  /*76e0*/  @!P0 NANOSLEEP.SYNCS 0x989680 ;  /* 0x009896800000895d */ /* 0x010fea0003900000 */
[----:B------:R-:W4:Y:S01]  /*76f0*/  @!P0 SYNCS.PHASECHK.TRANS64 P0, [R2+URZ+0x2d800], R3 ;  /* 0x02d80003020085a7 */ /* 0x000f22000800007f */
[----:B------:R-:W-:Y:S04]  /*7700*/  BSSY B0, `(.L_x_2378) ;  /* 0x0000006000007945 */ /* 0x000fe80003800000 */
[----:B----4-:R-:W-:Y:S05]  /*7710*/  @P0 BRA `(.L_x_2379) ;  /* 0x0000000000100947 */ /* 0x010fea0003800000 */
.L_x_2380:
[----:B----4-:R4:W0:Y:S02]  /*7720*/  SYNCS.PHASECHK.TRANS64.TRYWAIT P0, [R2+URZ+0x2d800], R3 ;  /* 0x02d80003020075a7 */ /* 0x010824000800017f */
[----:B0-----:R-:W-:Y:S05]  /*7730*/  @!P0 NANOSLEEP.SYNCS 0x989680 ;  /* 0x009896800000895d */ /* 0x001fea0003900000 */
[----:B------:R-:W0:Y:S02]  /*7740*/  @!P0 SYNCS.PHASECHK.TRANS64 P0, [R2+URZ+0x2d800], R3 ;  /* 0x02d80003020085a7 */ /* 0x000e24000800007f */
[----:B0-----:R-:W-:Y:S05]  /*7750*/  @!P0 BRA `(.L_x_2380) ;  /* 0xfffffffc00f08947 */ /* 0x001fea000383ffff */
.L_x_2379:
[----:B------:R-:W-:Y:S05]  /*7760*/  BSYNC B0 ;  /* 0x0000000000007941 */ /* 0x000fea0003800000 */
.L_x_2378:
[----:B------:R-:W-:Y:S05]  /*7770*/  BRA `(.L_x_2381) ;  /* 0x0000003c00187947 */ /* 0x000fea0003800000 */
.L_x_2377:
[----:B------:R-:W-:Y:S01]  /*7780*/  ULOP3.LUT UP0, URZ, UR42, 0x1bf, URZ, 0xc0, !UPT ;  /* 0x000001bf2a3f7892 */ /* 0x000fe2000f80c03f */
[----:B-1---5:R-:W-:Y:S01]  /*7790*/  SHF.R.S32.HI R0, RZ, 0x1f, R97 ;  /* 0x0000001fff007819 */ /* 0x022fe20000011461 */
[----:B------:R-:W-:Y:S01]  /*77a0*/  ULDC.64 UR4, c[0x0][0x3f8] ;  /* 0x0000fe0000047ab9 */ /* 0x000fe20000000a00 */
[----:B------:R-:W-:Y:S01]  /*77b0*/  ULDC.64 UR6, c[0x0][0x408] ;  /* 0x0001020000067ab9 */ /* 0x000fe20000000a00 */
[----:B------:R-:W-:Y:S02]  /*77c0*/  IMAD.WIDE.U32 R24, R97, UR4, RZ ;  /* 0x0000000461187c25 */ /* 0x000fe4000f8e00ff */
[----:B------:R-:W-:Y:S02]  /*77d0*/  PLOP3.LUT P0, PT, PT, PT, UP0, 0x80, 0x0 ;  /* 0x000000000000781c */ /* 0x000fe40003f0f008 */
[C---:B------:R-:W-:Y:S02]  /*77e0*/  IMAD R4, R0.reuse, UR4, RZ ;  /* 0x0000000400047c24 */ /* 0x040fe4000f8e02ff */
        /* <DEDUP_REMOVED lines=10> */
[----:B------:R-:W-:Y:S01]  /*7890*/  MOV R4, UR4 ;  /* 0x0000000400047c02 */ /* 0x000fe20008000f00 */
[----:B0-----:R0:W1:Y:S01]  /*78a0*/  LDC.64 R14, c[0x4][R0] ;  /* 0x01000000000e7b82 */ /* 0x0010620000000a00 */
[----:B------:R-:W-:Y:S01]  /*78b0*/  IMAD.U32 R5, RZ, RZ, UR5 ;  /* 0x00000005ff057e24 */ /* 0x000fe2000f8e00ff */
[----:B------:R-:W-:Y:S01]  /*78c0*/  ULDC.64 UR4, c[0x4][0x20] ;  /* 0x0100080000047ab9 */ /* 0x000fe20000000a00 */
        /* <DEDUP_REMOVED lines=8> */
[----:B-12---:R-:W-:Y:S05]  /*7950*/  CALL.ABS.NOINC R14 ;  /* 0x000000000e007343 */ /* 0x006fea0003c00000 */
.L_x_2382:
[----:B------:R-:W3:Y:S01]  /*7960*/  LDL R20, [R1+0x54] ;  /* 0x0000540001147983 */ /* 0x000ee20000100800 */
[----:B------:R-:W-:Y:S01]  /*7970*/  ULDC.U8 UR4, c[0x0][0x410] ;  /* 0x0001040000047ab9 */ /* 0x000fe20000000000 */
[----:B------:R-:W-:Y:S01]  /*7980*/  BSSY B0, `(.L_x_2383) ;  /* 0x000039d000007945 */ /* 0x000fe20003800000 */
[----:B------:R-:W-:Y:S01]  /*7990*/  ISETP.NE.AND P0, PT, RZ, UR4, PT ;  /* 0x00000004ff007c0c */ /* 0x000fe2000bf05270 */
[----:B---3--:R-:W-:-:S12]  /*79a0*/  IMAD.IADD R10, R141, 0x1, R20 ;  /* 0x000000018d0a7824 */ /* 0x008fd800078e0214 */
[----:B------:R-:W-:Y:S05]  /*79b0*/  @!P0 BRA `(.L_x_2384) ;  /* 0x0000001c00588947 */ /* 0x000fea0003800000 */
[----:B------:R-:W1:Y:S01]  /*79c0*/  LDC R45, c[0x0][0x448] ;  /* 0x00011200ff2d7b82 */ /* 0x000e620000000800 */
[----:B------:R-:W-:Y:S01]  /*79d0*/  ULDC.64 UR4, c[0x0][0x3f8] ;  /* 0x0000fe0000047ab9 */ /* 0x000fe20000000a00 */
[----:B------:R-:W-:Y:S01]  /*79e0*/  ULDC.64 UR6, c[0x0][0x408] ;  /* 0x0001020000067ab9 */ /* 0x000fe20000000a00 */
[----:B------:R-:W-:Y:S02]  /*79f0*/  IMAD.MOV.U32 R6, RZ, RZ, R24 ;  /* 0x000000ffff067224 */ /* 0x000fe400078e0018 */
[----:B------:R-:W-:Y:S02]  /*7a00*/  IMAD.MOV.U32 R7, RZ, RZ, R29 ;  /* 0x000000ffff077224 */ /* 0x000fe400078e001d */
[----:B------:R-:W-:Y:S02]  /*7a10*/  IMAD.MOV.U32 R8, RZ, RZ, R26 ;  /* 0x000000ffff087224 */ /* 0x000fe400078e001a */
[----:B------:R-:W-:Y:S01]  /*7a20*/  IMAD.MOV.U32 R9, RZ, RZ, R31 ;  /* 0x000000ffff097224 */ /* 0x000fe200078e001f */
[----:B-1----:R-:W-:-:S13]  /*7a30*/  ISETP.NE.AND P0, PT, R45, 0x1, PT ;  /* 0x000000012d00780c */ /* 0x002fda0003f05270 */
[----:B------:R-:W1:Y:S08]  /*7a40*/  @P0 LDC R3, c[0x0][0x44c] ;  /* 0x00011300ff030b82 */ /* 0x000e700000000800 */
[----:B------:R-:W3:Y:S01]  /*7a50*/  @P0 LDC R5, c[0x0][0x450] ;  /* 0x00011400ff050b82 */ /* 0x000ee20000000800 */
[----:B-1----:R-:W-:-:S04]  /*7a60*/  @P0 IMAD.HI.U32 R0, R10, R3, RZ ;  /* 0x000000030a000227 */ /* 0x002fc800078e00ff */
[----:B------:R-:W-:Y:S01]  /*7a70*/  IMAD.MOV.U32 R3, RZ, RZ, R10 ;  /* 0x000000ffff037224 */ /* 0x000fe200078e000a */
[----:B---3--:R-:W-:-:S04]  /*7a80*/  @P0 SHF.R.U32.HI R3, RZ, R5, R0 ;  /* 0x00000005ff030219 */ /* 0x008fc80000011600 */
        /* <DEDUP_REMOVED lines=11> */
[----:B------:R-:W-:Y:S01]  /*7b40*/  UMOV UR4, 0xffffffff ;  /* 0xffffffff00047882 */ /* 0x000fe20000000000 */
[----:B------:R-:W-:Y:S02]  /*7b50*/  LEA R4, P1, R8, UR6, 0x1 ;  /* 0x0000000608047c11 */ /* 0x000fe4000f8208ff */
[----:B------:R-:W-:Y:S02]  /*7b60*/  IADD3 R5, R9, R5, RZ ;  /* 0x0000000509057210 */ /* 0x000fe40007ffe0ff */
[----:B------:R-:W-:Y:S02]  /*7b70*/  LEA.HI.X R13, R6, UR5, R13, 0x1, P0 ;  /* 0x00000005060d7c11 */ /* 0x000fe400080f0c0d */
[----:B------:R-:W-:Y:S01]  /*7b80*/  LEA.HI.X R5, R8, UR7, R5, 0x1, P1 ;  /* 0x0000000708057c11 */ /* 0x000fe200088f0c05 */
[----:B------:R-:W-:Y:S06]  /*7b90*/  BRA.DIV UR4, `(.L_x_2385) ;  /* 0x0000014e04dc7947 */ /* 0x000fec000b800000 */
[----:B------:R1:W3:Y:S04]  /*7ba0*/  SHFL.IDX PT, R3, R13, RZ, 0x1e1f ;  /* 0x001e1fff0d037589 */ /* 0x0002e800000e0000 */
[----:B------:R-:W4:Y:S04]  /*7bb0*/  SHFL.IDX PT, R0, R0, RZ, 0x1e1f ;  /* 0x001e1fff00007589 */ /* 0x000f2800000e0000 */
[----:B------:R-:W0:Y:S04]  /*7bc0*/  SHFL.IDX PT, R5, R5, RZ, 0x1e1f ;  /* 0x001e1fff05057589 */ /* 0x000e2800000e0000 */
[----:B-1----:R-:W0:Y:S02]  /*7bd0*/  SHFL.IDX PT, R4, R4, RZ, 0x1e1f ;  /* 0x001e1fff04047589 */ /* 0x002e2400000e0000 */
.L_x_2606:
[----:B------:R-:W5:Y:S01]  /*7be0*/  LDL R6, [R1+0x48] ;  /* 0x0000480001067983 */ /* 0x000f620000100800 */
        /* <DEDUP_REMOVED lines=10> */
[----:B0-----:R-:W-:Y:S01]  /*7c90*/  CS2R R14, SRZ ;  /* 0x00000000000e7805 */ /* 0x001fe2000001ff00 */
[----:B-----5:R-:W-:-:S05]  /*7ca0*/  IMAD R45, R6, R45, RZ ;  /* 0x0000002d062d7224 */ /* 0x020fca00078e02ff */
[----:B------:R-:W-:Y:S01]  /*7cb0*/  ISETP.GE.AND P0, PT, R10, R45, PT ;  /* 0x0000002d0a00720c */ /* 0x000fe20003f06270 */
[----:B------:R-:W-:Y:S01]  /*7cc0*/  IMAD R45, R33, -0xc0, R45 ;  /* 0xffffff40212d7824 */ /* 0x000fe200078e022d */
[----:B------:R-:W-:Y:S02]  /*7cd0*/  CS2R R32, SRZ ;  /* 0x0000000000207805 */ /* 0x000fe4000001ff00 */
[----:B------:R-:W-:-:S09]  /*7ce0*/  CS2R R10, SRZ ;  /* 0x00000000000a7805 */ /* 0x000fd2000001ff00 */
[----:B------:R-:W-:Y:S05]  /*7cf0*/  @P0 BRA `(.L_x_2387) ;  /* 0x0000000400300947 */ /* 0x000fea0003800000 */
[----:B------:R-:W3:Y:S01]  /*7d00*/  LDL R42, [R1+0x40] ;  /* 0x00004000012a7983 */ /* 0x000ee20000100800 */
[----:B------:R-:W-:-:S03]  /*7d10*/  ULDC UR4, c[0x0][0x3f4] ;  /* 0x0000fd0000047ab9 */ /* 0x000fc60000000800 */
[----:B--2---:R-:W2:Y:S04]  /*7d20*/  LDL R41, [R1+0x38] ;  /* 0x0000380001297983 */ /* 0x004ea80000100800 */
[----:B------:R-:W4:Y:S04]  /*7d30*/  LDL R40, [R1+0x3c] ;  /* 0x00003c0001287983 */ /* 0x000f280000100800 */
[----:B------:R-:W4:Y:S04]  /*7d40*/  LDL R39, [R1+0x34] ;  /* 0x0000340001277983 */ /* 0x000f280000100800 */
[----:B------:R-:W4:Y:S04]  /*7d50*/  LDL.64 R52, [R1] ;  /* 0x0000000001347983 */ /* 0x000f280000100a00 */
        /* <DEDUP_REMOVED lines=19> */
[-C--:B------:R-:W-:Y:S02]  /*7e90*/  @!P3 IADD3 R8, P5, R4, R9.reuse, RZ ;  /* 0x000000090408b210 */ /* 0x080fe40007fbe0ff */
[----:B------:R-:W-:Y:S02]  /*7ea0*/  @!P3 IADD3 R10, P4, R0, R9, RZ ;  /* 0x00000009000ab210 */ /* 0x000fe40007f9e0ff */
[----:B------:R-:W-:Y:S01]  /*7eb0*/  ISETP.GE.AND P0, PT, R39, UR4, PT ;  /* 0x0000000427007c0c */ /* 0x000fe2000bf06270 */
[--C-:B------:R-:W-:Y:S01]  /*7ec0*/  @!P3 IMAD.X R9, R5, 0x1, R6.reuse, P5 ;  /* 0x000000010509b824 */ /* 0x100fe200028e0606 */
[-C--:B------:R-:W-:Y:S01]  /*7ed0*/  @!P2 IADD3 R48, P5, R4, R49.reuse, RZ ;  /* 0x000000310430a210 */ /* 0x080fe20007fbe0ff */
[----:B------:R-:W-:Y:S01]  /*7ee0*/  @!P3 IMAD.X R11, R3, 0x1, R6, P4 ;  /* 0x00000001030bb824 */ /* 0x000fe200020e0606 */
[----:B------:R-:W-:Y:S01]  /*7ef0*/  SHF.R.S32.HI R13, RZ, 0x1f, R40 ;  /* 0x0000001fff0d7819 */ /* 0x000fe20000011428 */
[----:B------:R-:W-:Y:S01]  /*7f00*/  IMAD.SHL.U32 R21, R38, 0x2, RZ ;  /* 0x0000000226157824 */ /* 0x000fe200078e00ff */
[----:B------:R-:W-:Y:S01]  /*7f10*/  @!P2 IADD3 R50, P4, R0, R49, RZ ;  /* 0x000000310032a210 */ /* 0x000fe20007f9e0ff */
[----:B------:R0:W5:Y:S01]  /*7f20*/  @!P3 LD.E.64 R30, desc[UR38][R8.64] ;  /* 0x00000026081eb980 */ /* 0x000162000c101b00 */
[----:B------:R-:W-:-:S02]  /*7f30*/  @!P2 IADD3.X R49, R5, R12, RZ, P5, !PT ;  /* 0x0000000c0531a210 */ /* 0x000fc40002ffe4ff */
[----:B------:R-:W-:Y:S01]  /*7f40*/  SHF.L.U64.HI R6, R40, 0x1, R13 ;  /* 0x0000000128067819 */ /* 0x000fe2000001020d */
[----:B------:R-:W-:Y:S01]  /*7f50*/  @!P2 IMAD.X R51, R3, 0x1, R12, P4 ;  /* 0x000000010333a824 */ /* 0x000fe200020e060c */
[-C--:B------:R-:W-:Y:S01]  /*7f60*/  @!P1 IADD3 R42, P5, R4, R43.reuse, RZ ;  /* 0x0000002b042a9210 */ /* 0x080fe20007fbe0ff */
[----:B------:R1:W5:Y:S01]  /*7f70*/  @!P3 LD.E.64 R32, desc[UR38][R10.64] ;  /* 0x000000260a20b980 */ /* 0x000362000c101b00 */
[----:B------:R-:W-:Y:S02]  /*7f80*/  SHF.R.S32.HI R14, RZ, 0x1f, R39 ;  /* 0x0000001fff0e7819 */ /* 0x000fe40000011427 */
[C---:B------:R-:W-:Y:S01]  /*7f90*/  @!P1 IADD3 R46, P4, R0.reuse, R43, RZ ;  /* 0x0000002b002e9210 */ /* 0x040fe20007f9e0ff */
[----:B------:R-:W-:Y:S01]  /*7fa0*/  @!P1 IMAD.X R43, R5, 0x1, R6, P5 ;  /* 0x00000001052b9824 */ /* 0x000fe200028e0606 */
[----:B------:R-:W-:Y:S02]  /*7fb0*/  SHF.L.U64.HI R14, R39, 0x1, R14 ;  /* 0x00000001270e7819 */ /* 0x000fe4000001020e */
[----:B------:R-:W-:Y:S01]  /*7fc0*/  SHF.R.S32.HI R20, RZ, 0x1f, R38 ;  /* 0x0000001fff147819 */ /* 0x000fe20000011426 */
[----:B------:R-:W-:Y:S01]  /*7fd0*/  @!P1 IMAD.X R47, R3, 0x1, R6, P4 ;  /* 0x00000001032f9824 */ /* 0x000fe200020e0606 */
[----:B------:R-:W-:-:S02]  /*7fe0*/  @!P0 IADD3 R40, P5, R0, R7, RZ ;  /* 0x0000000700288210 */ /* 0x000fc40007fbe0ff */
[----:B0-----:R-:W-:Y:S02]  /*7ff0*/  CS2R R8, SRZ ;  /* 0x0000000000087805 */ /* 0x001fe4000001ff00 */
[----:B------:R-:W-:Y:S01]  /*8000*/  ISETP.GE.AND P4, PT, R52, UR4, PT ;  /* 0x0000000434007c0c */ /* 0x000fe2000bf86270 */
[----:B------:R-:W5:Y:S01]  /*8010*/  @!P2 LD.E.64 R28, desc[UR38][R50.64] ;  /* 0x00000026321ca980 */ /* 0x000f62000c101b00 */
[----:B------:R-:W-:Y:S01]  /*8020*/  @!P0 IMAD.X R41, R3, 0x1, R14, P5 ;  /* 0x0000000103298824 */ /* 0x000fe200028e060e */
[----:B------:R-:W-:Y:S02]  /*8030*/  @!P0 IADD3 R6, P5, R4, R7, RZ ;  /* 0x0000000704068210 */ /* 0x000fe40007fbe0ff */
[----:B-1----:R-:W-:Y:S02]  /*8040*/  CS2R R10, SRZ ;  /* 0x00000000000a7805 */ /* 0x002fe4000001ff00 */
[C---:B------:R-:W-:Y:S01]  /*8050*/  SHF.L.U64.HI R20, R38.reuse, 0x1, R20 ;  /* 0x0000000126147819 */ /* 0x040fe20000010214 */
[----:B------:R-:W5:Y:S01]  /*8060*/  @!P2 LD.E.64 R26, desc[UR38][R48.64] ;  /* 0x00000026301aa980 */ /* 0x000f62000c101b00 */
[----:B------:R-:W-:Y:S01]  /*8070*/  @!P0 IMAD.X R7, R5, 0x1, R14, P5 ;  /* 0x0000000105078824 */ /* 0x000fe200028e060e */
[----:B------:R-:W-:-:S02]  /*8080*/  ISETP.GE.AND P5, PT, R38, UR4, PT ;  /* 0x0000000426007c0c */ /* 0x000fc4000bfa6270 */
[----:B------:R-:W5:Y:S01]  /*8090*/  @!P1 LD.E.64 R24, desc[UR38][R46.64] ;  /* 0x000000262e189980 */ /* 0x000f62000c101b00 */
[----:B------:R-:W-:Y:S02]  /*80a0*/  @!P4 IMAD.MOV.U32 R12, RZ, RZ, R0 ;  /* 0x000000ffff0cc224 */ /* 0x000fe400078e0000 */
[----:B------:R-:W-:Y:S02]  /*80b0*/  @!P4 IMAD.MOV.U32 R13, RZ, RZ, R3 ;  /* 0x000000ffff0dc224 */ /* 0x000fe400078e0003 */
[----:B------:R-:W-:-:S04]  /*80c0*/  @!P4 IMAD.WIDE R14, R52, 0x2, R4 ;  /* 0x00000002340ec825 */ /* 0x000fc800078e0204 */
[----:B------:R-:W-:Y:S01]  /*80d0*/  @!P4 IMAD.WIDE R12, R52, 0x2, R12 ;  /* 0x00000002340cc825 */ /* 0x000fe200078e020c */
[----:B------:R0:W5:Y:S04]  /*80e0*/  @!P4 LD.E.64 R34, desc[UR38][R14.64] ;  /* 0x000000260e22c980 */ /* 0x000168000c101b00 */
[----:B------:R1:W5:Y:S01]  /*80f0*/  @!P4 LD.E.64 R36, desc[UR38][R12.64] ;  /* 0x000000260c24c980 */ /* 0x000362000c101b00 */
[----:B------:R-:W-:-:S04]  /*8100*/  @!P5 IADD3 R38, P4, R0, R21, RZ ;  /* 0x000000150026d210 */ /* 0x000fc80007f9e0ff */
[----:B------:R-:W-:Y:S02]  /*8110*/  @!P5 IADD3.X R39, R3, R20, RZ, P4, !PT ;  /* 0x000000140327d210 */ /* 0x000fe400027fe4ff */
[----:B------:R-:W-:Y:S02]  /*8120*/  @!P5 IADD3 R4, P4, R4, R21, RZ ;  /* 0x000000150404d210 */ /* 0x000fe40007f9e0ff */
[----:B0-----:R-:W-:Y:S02]  /*8130*/  CS2R R14, SRZ ;  /* 0x00000000000e7805 */ /* 0x001fe4000001ff00 */
[----:B-1----:R-:W-:Y:S01]  /*8140*/  CS2R R12, SRZ ;  /* 0x00000000000c7805 */ /* 0x002fe2000001ff00 */
[----:B------:R0:W5:Y:S01]  /*8150*/  @!P5 LD.E.64 R10, desc[UR38][R38.64] ;  /* 0x00000026260ad980 */ /* 0x000162000c101b00 */
[----:B------:R-:W-:Y:S01]  /*8160*/  @!P5 IMAD.X R5, R5, 0x1, R20, P4 ;  /* 0x000000010505d824 */ /* 0x000fe200020e0614 */
[----:B------:R-:W-:Y:S02]  /*8170*/  CS2R R20, SRZ ;  /* 0x0000000000147805 */ /* 0x000fe4000001ff00 */
[----:B------:R0:W5:Y:S04]  /*8180*/  @!P0 LD.E.64 R14, desc[UR38][R40.64] ;  /* 0x00000026280e8980 */ /* 0x000168000c101b00 */
[----:B------:R0:W5:Y:S04]  /*8190*/  @!P1 LD.E.64 R20, desc[UR38][R42.64] ;  /* 0x000000262a149980 */ /* 0x000168000c101b00 */
[----:B------:R0:W5:Y:S04]  /*81a0*/  @!P0 LD.E.64 R12, desc[UR38][R6.64] ;  /* 0x00000026060c8980 */ /* 0x000168000c101b00 */
[----:B------:R0:W5:Y:S02]  /*81b0*/  @!P5 LD.E.64 R8, desc[UR38][R4.64] ;  /* 0x000000260408d980 */ /* 0x000164000c101b00 */
.L_x_2387:
[----:B------:R-:W-:Y:S05]  /*81c0*/  BSYNC B1 ;  /* 0x0000000000017941 */ /* 0x000fea0003800000 */
.L_x_2386:
[----:B------:R-:W-:Y:S01]  /*81d0*/  ULEA.HI UR4, UR37, UR37, URZ, 0x1 ;  /* 0x0000002525047291 */ /* 0x000fe2000f8f083f */
[----:B---3-5:R-:W-:Y:S01]  /*81e0*/  IMAD.MOV.U32 R3, RZ, RZ, R34 ;  /* 0x000000ffff037224 */ /* 0x028fe200078e0022 */
[----:B----4-:R-:W-:Y:S01]  /*81f0*/  VIMNMX R0, R45, 0xc0, PT ;  /* 0x000000c02d007848 */ /* 0x010fe20003fe0100 */
[----:B0-----:R-:W-:Y:S01]  /*8200*/  IMAD.MOV.U32 R4, RZ, RZ, R35 ;  /* 0x000000ffff047224 */ /* 0x001fe200078e0023 */
[----:B------:R-:W-:Y:S01]  /*8210*/  ULOP3.LUT UR4, UR4, 0xfffffffe, URZ, 0xc0, !UPT ;  /* 0xfffffffe04047892 */ /* 0x000fe2000f8ec03f */
[----:B------:R-:W-:Y:S01]  /*8220*/  IMAD.MOV.U32 R5, RZ, RZ, R30 ;  /* 0x000000ffff057224 */ /* 0x000fe200078e001e */
[----:B------:R-:W-:Y:S01]  /*8230*/  PRMT R50, R3, 0x7610, R50 ;  /* 0x0000761003327816 */ /* 0x000fe20000000032 */
[----:B------:R-:W-:Y:S01]  /*8240*/  IMAD.MOV.U32 R6, RZ, RZ, R13 ;  /* 0x000000ffff067224 */ /* 0x000fe200078e000d */
[----:B------:R-:W-:Y:S01]  /*8250*/  UIADD3 UR4, UR37, -UR4, URZ ;  /* 0x8000000425047290 */ /* 0x000fe2000fffe03f */
[----:B------:R-:W-:Y:S01]  /*8260*/  ISETP.GE.AND P1, PT, R141, R0, PT ;  /* 0x000000008d00720c */ /* 0x000fe20003f26270 */
[----:B------:R-:W-:Y:S01]  /*8270*/  IMAD.MOV.U32 R0, RZ, RZ, R31 ;  /* 0x000000ffff007224 */ /* 0x000fe200078e001f */
[----:B------:R-:W-:Y:S01]  /*8280*/  PRMT R47, R47, 0x5410, R4 ;  /* 0x000054102f2f7816 */ /* 0x000fe20000000004 */
[----:B------:R-:W-:Y:S01]  /*8290*/  IMAD.MOV.U32 R4, RZ, RZ, R26 ;  /* 0x000000ffff047224 */ /* 0x000fe200078e001a */
[----:B------:R-:W-:Y:S01]  /*82a0*/  PRMT R58, R5, 0x7610, R58 ;  /* 0x00007610053a7816 */ /* 0x000fe2000000003a */
[----:B------:R-:W-:Y:S01]  /*82b0*/  IMAD.U32 R3, RZ, RZ, UR4 ;  /* 0x00000004ff037e24 */ /* 0x000fe2000f8e00ff */
[----:B------:R-:W-:Y:S01]  /*82c0*/  MOV R5, R27 ;  /* 0x0000001b00057202 */ /* 0x000fe20000000f00 */
[----:B------:R-:W-:Y:S01]  /*82d0*/  BSSY B1, `(.L_x_2388) ;  /* 0x0000022000017945 */ /* 0x000fe20003800000 */
[----:B------:R-:W-:Y:S01]  /*82e0*/  PRMT R47, R0, 0x7610, R47 ;  /* 0x00007610002f7816 */ /* 0x000fe2000000002f */
[----:B------:R-:W-:Y:S01]  /*82f0*/  IMAD.MOV.U32 R0, RZ, RZ, R20 ;  /* 0x000000ffff007224 */ /* 0x000fe200078e0014 */
[----:B------:R-:W-:-:S02]  /*8300*/  SHF.L.U32 R3, R3, 0x1f, RZ ;  /* 0x0000001f03037819 */ /* 0x000fc400000006ff */
[----:B------:R-:W-:Y:S01]  /*8310*/  PRMT R46, R4, 0x7610, R46 ;  /* 0x00007610042e7816 */ /* 0x000fe2000000002e */
[----:B------:R-:W-:Y:S01]  /*8320*/  IMAD.MOV.U32 R4, RZ, RZ, R21 ;  /* 0x000000ffff047224 */ /* 0x000fe200078e0015 */
[----:B------:R-:W0:Y:S01]  /*8330*/  SYNCS.PHASECHK.TRANS64.TRYWAIT P0, [R2+URZ+0x2d800], R3 ;  /* 0x02d80003020075a7 */ /* 0x000e22000800017f */
[----:B------:R-:W-:Y:S01]  /*8340*/  PRMT R45, R45, 0x5410, R5 ;  /* 0x000054102d2d7816 */ /* 0x000fe20000000005 */
[----:B------:R-:W-:Y:S02]  /*8350*/  IMAD.MOV.U32 R5, RZ, RZ, R12 ;  /* 0x000000ffff057224 */ /* 0x000fe400078e000c */
[----:B------:R-:W-:Y:S01]  /*8360*/  PRMT R42, R0, 0x5410, R4 ;  /* 0x00005410002a7816 */ /* 0x000fe20000000004 */
[----:B------:R-:W-:Y:S02]  /*8370*/  IMAD.MOV.U32 R0, RZ, RZ, R8 ;  /* 0x000000ffff007224 */ /* 0x000fe400078e0008 */
        /* <DEDUP_REMOVED lines=20> */
[----:B--2---:R-:W-:Y:S01]  /*84c0*/  PRMT R41, R5, 0x5410, R6 ;  /* 0x0000541005297816 */ /* 0x004fe20000000006 */
[----:B------:R-:W-:Y:S01]  /*84d0*/  IMAD.MOV.U32 R4, RZ, RZ, R11 ;  /* 0x000000ffff047224 */ /* 0x000fe200078e000b */
[----:B0-----:R-:W-:Y:S06]  /*84e0*/  @!P0 BRA `(.L_x_2389) ;  /* 0x0000014400f88947 */ /* 0x001fec0003800000 */
.L_x_2607:
[----:B------:R-:W-:Y:S05]  /*84f0*/  BSYNC B1 ;  /* 0x0000000000017941 */ /* 0x000fea0003800000 */
.L_x_2388:
[----:B------:R-:W-:Y:S01]  /*8500*/  PRMT R39, R0, 0x5410, R4 ;  /* 0x0000541000277816 */ /* 0x000fe20000000004 */
[----:B------:R-:W-:Y:S06]  /*8510*/  @P1 BRA `(.L_x_2390) ;  /* 0x0000002c008c1947 */ /* 0x000fec0003800000 */
[----:B------:R-:W2:Y:S01]  /*8520*/  LDL.64 R54, [R1] ;  /* 0x0000000001367983 */ /* 0x000ea20000100a00 */
[----:B------:R-:W2:Y:S03]  /*8530*/  LDC R0, c[0x0][0x3f4] ;  /* 0x0000fd00ff007b82 */ /* 0x000ea60000000800 */
[----:B------:R-:W0:Y:S04]  /*8540*/  LDL R53, [R1+0x5c] ;  /* 0x00005c0001357983 */ /* 0x000e280000100800 */
[----:B------:R-:W3:Y:S04]  /*8550*/  LDL R52, [R1+0x40] ;  /* 0x0000400001347983 */ /* 0x000ee80000100800 */
[----:B------:R-:W4:Y:S04]  /*8560*/  LDL R51, [R1+0x38] ;  /* 0x0000380001337983 */ /* 0x000f280000100800 */
[----:B------:R-:W5:Y:S04]  /*8570*/  LDL R49, [R1+0x3c] ;  /* 0x00003c0001317983 */ /* 0x000f680000100800 */
[----:B------:R-:W5:Y:S04]  /*8580*/  LDL R7, [R1+0x34] ;  /* 0x0000340001077983 */ /* 0x000f680000100800 */
[----:B------:R-:W5:Y:S04]  /*8590*/  LDL R6, [R1+0x44] ;  /* 0x0000440001067983 */ /* 0x000f680000100800 */
[----:B------:R-:W5:Y:S01]  /*85a0*/  LDL R5, [R1+0x60] ;  /* 0x0000600001057983 */ /* 0x000f620000100800 */
[----:B------:R-:W-:Y:S01]  /*85b0*/  BSSY B1, `(.L_x_2391) ;  /* 0x0000035000017945 */ /* 0x000fe20003800000 */
[-C--:B--2---:R-:W-:Y:S01]  /*85c0*/  ISETP.GE.AND P6, PT, R54, R0.reuse, PT ;  /* 0x000000003600720c */ /* 0x084fe20003fc6270 */
[----:B0-----:R-:W-:Y:S01]  /*85d0*/  IMAD R3, R53, 0x2, R2 ;  /* 0x0000000235037824 */ /* 0x001fe200078e0202 */
[----:B---3--:R-:W-:-:S02]  /*85e0*/  ISETP.GE.AND P0, PT, R52, R0, PT ;  /* 0x000000003400720c */ /* 0x008fc40003f06270 */
[-C--:B----4-:R-:W-:Y:S02]  /*85f0*/  ISETP.GE.AND P1, PT, R51, R0.reuse, PT ;  /* 0x000000003300720c */ /* 0x090fe40003f26270 */
[-C--:B-----5:R-:W-:Y:S02]  /*8600*/  ISETP.GE.AND P2, PT, R49, R0.reuse, PT ;  /* 0x000000003100720c */ /* 0x0a0fe40003f46270 */
[-C--:B------:R-:W-:Y:S02]  /*8610*/  ISETP.GE.AND P3, PT, R7, R0.reuse, PT ;  /* 0x000000000700720c */ /* 0x080fe40003f66270 */
[----:B------:R-:W-:Y:S01]  /*8620*/  ISETP.GE.AND P4, PT, R6, R0, PT ;  /* 0x000000000600720c */ /* 0x000fe20003f86270 */
[----:B------:R-:W-:Y:S01]  /*8630*/  VIADD R0, R3, 0x20 ;  /* 0x0000002003007836 */ /* 0x000fe20000000000 */
        /* <DEDUP_REMOVED lines=44> */
.L_x_2392:
[----:B------:R-:W-:Y:S05]  /*8900*/  BSYNC B1 ;  /* 0x0000000000017941 */ /* 0x000fea0003800000 */
.L_x_2391:
        /* <DEDUP_REMOVED lines=45> */
.L_x_2394:
[----:B------:R-:W-:Y:S05]  /*8be0*/  BSYNC B1 ;  /* 0x0000000000017941 */ /* 0x000fea0003800000 */
.L_x_2393:
        /* <DEDUP_REMOVED lines=44> */
.L_x_2396:
[----:B------:R-:W-:Y:S05]  /*8eb0*/  BSYNC B1 ;  /* 0x0000000000017941 */ /* 0x000fea0003800000 */
.L_x_2395:
        /* <DEDUP_REMOVED lines=44> */
.L_x_2398:
[----:B------:R-:W-:Y:S05]  /*9180*/  BSYNC B1 ;  /* 0x0000000000017941 */ /* 0x000fea0003800000 */
.L_x_2397:
        /* <DEDUP_REMOVED lines=44> */
.L_x_2400:
[----:B------:R-:W-:Y:S05]  /*9450*/  BSYNC B1 ;  /* 0x0000000000017941 */ /* 0x000fea0003800000 */
.L_x_2399:
        /* <DEDUP_REMOVED lines=44> */
.L_x_2384:
[----:B------:R-:W1:Y:S01]  /*9720*/  LDC R9, c[0x0][0x448] ;  /* 0x00011200ff097b82 */ /* 0x000e620000000800 */
[----:B------:R-:W-:Y:S01]  /*9730*/  ULDC.64 UR4, c[0x0][0x3f8] ;  /* 0x0000fe0000047ab9 */ /* 0x000fe20000000a00 */
[----:B------:R-:W-:Y:S01]  /*9740*/  ULDC.64 UR6, c[0x0][0x408] ;  /* 0x0001020000067ab9 */ /* 0x000fe20000000a00 */
        /* <DEDUP_REMOVED lines=8> */
[----:B---3--:R-:W-:Y:S02]  /*97d0*/  @P0 SHF.R.U32.HI R3, RZ, R5, R0 ;  /* 0x00000005ff030219 */ /* 0x008fe40000011600 */
[----:B------:R-:W-:Y:S02]  /*97e0*/  MOV R5, R29 ;  /* 0x0000001d00057202 */ /* 0x000fe40000000f00 */
[----:B------:R-:W-:Y:S01]  /*97f0*/  SHF.R.S32.HI R0, RZ, 0x1f, R3 ;  /* 0x0000001fff007819 */ /* 0x000fe20000011403 */
[----:B------:R-:W-:-:S04]  /*9800*/  IMAD.WIDE.U32 R6, R3, UR6, R6 ;  /* 0x0000000603067c25 */ /* 0x000fc8000f8e0006 */
[C---:B------:R-:W-:Y:S02]  /*9810*/  IMAD R8, R0.reuse, UR4, RZ ;  /* 0x0000000400087c24 */ /* 0x040fe4000f8e02ff */
[----:B------:R-:W-:Y:S02]  /*9820*/  IMAD R0, R0, UR6, RZ ;  /* 0x0000000600007c24 */ /* 0x000fe4000f8e02ff */
[----:B------:R-:W-:-:S04]  /*9830*/  IMAD.WIDE.U32 R4, R3, UR4, R4 ;  /* 0x0000000403047c25 */ /* 0x000fc8000f8e0004 */
[C---:B------:R-:W-:Y:S01]  /*9840*/  IMAD R13, R3.reuse, UR5, R8 ;  /* 0x00000005030d7c24 */ /* 0x040fe2000f8e0208 */
[----:B------:R-:W-:Y:S01]  /*9850*/  ULDC.64 UR4, c[0x0][0x3e8] ;  /* 0x0000fa0000047ab9 */ /* 0x000fe20000000a00 */
        /* <DEDUP_REMOVED lines=10> */
[----:B------:R1:W3:Y:S04]  /*9900*/  SHFL.IDX PT, R3, R13, RZ, 0x1e1f ;  /* 0x001e1fff0d037589 */ /* 0x0002e800000e0000 */
[----:B------:R-:W4:Y:S04]  /*9910*/  SHFL.IDX PT, R0, R0, RZ, 0x1e1f ;  /* 0x001e1fff00007589 */ /* 0x000f2800000e0000 */
[----:B------:R-:W0:Y:S04]  /*9920*/  SHFL.IDX PT, R21, R21, RZ, 0x1e1f ;  /* 0x001e1fff15157589 */ /* 0x000e2800000e0000 */
[----:B-1----:R-:W0:Y:S02]  /*9930*/  SHFL.IDX PT, R20, R20, RZ, 0x1e1f ;  /* 0x001e1fff14147589 */ /* 0x002e2400000e0000 */
.L_x_2613:
[----:B------:R-:W5:Y:S01]  /*9940*/  LDL R4, [R1+0x48] ;  /* 0x0000480001047983 */ /* 0x000f620000100800 */
[----:B------:R-:W-:Y:S01]  /*9950*/  BSSY B1, `(.L_x_2402) ;  /* 0x0000039000017945 */ /* 0x000fe20003800000 */
[----:B------:R-:W-:Y:S02]  /*9960*/  CS2R R6, SRZ ;  /* 0x0000000000067805 */ /* 0x000fe4000001ff00 */
[----:B------:R-:W-:Y:S02]  /*9970*/  CS2R R12, SRZ ;  /* 0x00000000000c7805 */ /* 0x000fe4000001ff00 */
[----:B0-----:R-:W-:Y:S02]  /*9980*/  CS2R R14, SRZ ;  /* 0x00000000000e7805 */ /* 0x001fe4000001ff00 */
[----:B------:R-:W-:Y:S02]  /*9990*/  CS2R R24, SRZ ;  /* 0x0000000000187805 */ /* 0x000fe4000001ff00 */
[----:B------:R-:W-:-:S02]  /*99a0*/  CS2R R26, SRZ ;  /* 0x00000000001a7805 */ /* 0x000fc4000001ff00 */
[----:B------:R-:W-:Y:S02]  /*99b0*/  CS2R R28, SRZ ;  /* 0x00000000001c7805 */ /* 0x000fe4000001ff00 */
[----:B------:R-:W-:Y:S02]  /*99c0*/  CS2R R30, SRZ ;  /* 0x00000000001e7805 */ /* 0x000fe4000001ff00 */
[----:B------:R-:W-:Y:S01]  /*99d0*/  CS2R R34, SRZ ;  /* 0x0000000000227805 */ /* 0x000fe2000001ff00 */
[----:B-----5:R-:W-:Y:S01]  /*99e0*/  IMAD R9, R4, R9, RZ ;  /* 0x0000000904097224 */ /* 0x020fe200078e02ff */
[----:B------:R-:W-:-:S03]  /*99f0*/  CS2R R4, SRZ ;  /* 0x0000000000047805 */ /* 0x000fc6000001ff00 */
[----:B------:R-:W-:Y:S01]  /*9a00*/  IMAD R45, R33, -0xc0, R9 ;  /* 0xffffff40212d7824 */ /* 0x000fe200078e0209 */
[----:B------:R-:W-:Y:S02]  /*9a10*/  ISETP.GE.AND P0, PT, R10, R9, PT ;  /* 0x000000090a00720c */ /* 0x000fe40003f06270 */
[----:B------:R-:W-:Y:S02]  /*9a20*/  CS2R R8, SRZ ;  /* 0x0000000000087805 */ /* 0x000fe4000001ff00 */
[----:B------:R-:W-:Y:S02]  /*9a30*/  CS2R R10, SRZ ;  /* 0x00000000000a7805 */ /* 0x000fe4000001ff00 */
[----:B------:R-:W-:-:S07]  /*9a40*/  CS2R R32, SRZ ;  /* 0x0000000000207805 */ /* 0x000fce000001ff00 */
[----:B------:R-:W-:Y:S05]  /*9a50*/  @P0 BRA `(.L_x_2403) ;  /* 0x0000000000a00947 */ /* 0x000fea0003800000 */
[----:B------:R-:W2:Y:S01]  /*9a60*/  LDL R36, [R1+0x14] ;  /* 0x0000140001247983 */ /* 0x000ea20000100800 */
[----:B------:R-:W-:-:S03]  /*9a70*/  ULDC UR4, c[0x0][0x3f4] ;  /* 0x0000fd0000047ab9 */ /* 0x000fc60000000800 */
[----:B------:R-:W2:Y:S01]  /*9a80*/  LDL R37, [R1+0x10] ;  /* 0x0000100001257983 */ /* 0x000ea20000100800 */
[C---:B------:R-:W-:Y:S01]  /*9a90*/  VIADD R5, R16.reuse, 0x20 ;  /* 0x0000002010057836 */ /* 0x040fe20000000000 */
[C---:B------:R-:W-:Y:S01]  /*9aa0*/  ISETP.GE.AND P2, PT, R16.reuse, UR4, PT ;  /* 0x0000000410007c0c */ /* 0x040fe2000bf46270 */
[----:B------:R-:W-:-:S03]  /*9ab0*/  VIADD R4, R16, 0x10 ;  /* 0x0000001010047836 */ /* 0x000fc60000000000 */
[----:B------:R-:W-:Y:S02]  /*9ac0*/  ISETP.GE.AND P4, PT, R5, UR4, PT ;  /* 0x0000000405007c0c */ /* 0x000fe4000bf86270 */
[----:B------:R-:W-:Y:S01]  /*9ad0*/  ISETP.GE.AND P3, PT, R4, UR4, PT ;  /* 0x0000000404007c0c */ /* 0x000fe2000bf66270 */
[----:B---3--:R-:W-:Y:S01]  /*9ae0*/  IMAD.MOV.U32 R5, RZ, RZ, R3 ;  /* 0x000000ffff057224 */ /* 0x008fe200078e0003 */
[----:B----4-:R-:W-:-:S05]  /*9af0*/  MOV R4, R0 ;  /* 0x0000000000047202 */ /* 0x010fca0000000f00 */
[----:B------:R-:W-:Y:S01]  /*9b00*/  @!P2 IMAD.SHL.U32 R39, R16, 0x2, RZ ;  /* 0x000000021027a824 */ /* 0x000fe200078e00ff */
[----:B------:R-:W-:-:S04]  /*9b10*/  CS2R R28, SRZ ;  /* 0x00000000001c7805 */ /* 0x000fc8000001ff00 */
        /* <DEDUP_REMOVED lines=10> */
[----:B------:R-:W-:Y:S01]  /*9bc0*/  CS2R R6, SRZ ;  /* 0x0000000000067805 */ /* 0x000fe2000001ff00 */
[----:B--2---:R-:W-:Y:S01]  /*9bd0*/  @!P4 IMAD.SHL.U32 R49, R36, 0x8, RZ ;  /* 0x000000082431c824 */ /* 0x004fe200078e00ff */
[----:B------:R-:W-:-:S02]  /*9be0*/  @!P2 IADD3 R36, P0, R0, R39, RZ ;  /* 0x000000270024a210 */ /* 0x000fc40007f1e0ff */
[----:B------:R-:W-:Y:S01]  /*9bf0*/  @!P2 SHF.L.U64.HI R0, R16, 0x1, R17 ;  /* 0x000000011000a819 */ /* 0x000fe20000010211 */
[----:B------:R-:W-:Y:S02]  /*9c00*/  @!P3 IMAD.SHL.U32 R43, R37, 0x8, RZ ;  /* 0x00000008252bb824 */ /* 0x000fe400078e00ff */
[----:B------:R-:W-:-:S04]  /*9c10*/  @!P4 IMAD.WIDE R46, R49, 0x2, R4 ;  /* 0x00000002312ec825 */ /* 0x000fc800078e0204 */
[C---:B------:R-:W-:Y:S01]  /*9c20*/  @!P3 IMAD.WIDE R40, R43.reuse, 0x2, R4 ;  /* 0x000000022b28b825 */ /* 0x040fe200078e0204 */
        /* <DEDUP_REMOVED lines=11> */
.L_x_2403:
[----:B------:R-:W-:Y:S05]  /*9ce0*/  BSYNC B1 ;  /* 0x0000000000017941 */ /* 0x000fea0003800000 */
.L_x_2402:
[----:B------:R-:W-:Y:S01]  /*9cf0*/  ULEA.HI UR4, UR37, UR37, URZ, 0x1 ;  /* 0x0000002525047291 */ /* 0x000fe2000f8f083f */
[----:B---3-5:R-:W-:Y:S01]  /*9d00*/  IMAD.MOV.U32 R3, RZ, RZ, R4 ;  /* 0x000000ffff037224 */ /* 0x028fe200078e0004 */
[----:B----4-:R-:W-:Y:S01]  /*9d10*/  VIMNMX R0, R45, 0xc0, PT ;  /* 0x000000c02d007848 */ /* 0x010fe20003fe0100 */
[----:B------:R-:W-:Y:S01]  /*9d20*/  IMAD.MOV.U32 R20, RZ, RZ, R5 ;  /* 0x000000ffff147224 */ /* 0x000fe200078e0005 */
[----:B------:R-:W-:Y:S01]  /*9d30*/  ULOP3.LUT UR4, UR4, 0xfffffffe, URZ, 0xc0, !UPT ;  /* 0xfffffffe04047892 */ /* 0x000fe2000f8ec03f */
[----:B------:R-:W-:Y:S01]  /*9d40*/  MOV R21, R6 ;  /* 0x0000000600157202 */ /* 0x000fe20000000f00 */
[----:B0-----:R-:W-:Y:S01]  /*9d50*/  IMAD.MOV.U32 R37, RZ, RZ, R25 ;  /* 0x000000ffff257224 */ /* 0x001fe200078e0019 */
[----:B------:R-:W-:Y:S01]  /*9d60*/  PRMT R58, R3, 0x7610, R58 ;  /* 0x00007610033a7816 */ /* 0x000fe2000000003a */
        /* <DEDUP_REMOVED lines=16> */
[----:B------:R-:W-:Y:S01]  /*9e70*/  IMAD.MOV.U32 R21, RZ, RZ, R12 ;  /* 0x000000ffff157224 */ /* 0x000fe200078e000c */
[----:B------:R-:W-:Y:S01]  /*9e80*/  PRMT R57, R37, 0x7610, R57 ;  /* 0x0000761025397816 */ /* 0x000fe20000000039 */
[----:B------:R-:W-:Y:S01]  /*9e90*/  IMAD.MOV.U32 R37, RZ, RZ, R28 ;  /* 0x000000ffff257224 */ /* 0x000fe200078e001c */
        /* <DEDUP_REMOVED lines=14> */
[----:B------:R-:W-:Y:S02]  /*9f80*/  IMAD.MOV.U32 R21, RZ, RZ, R30 ;  /* 0x000000ffff157224 */ /* 0x000fe400078e001e */
[----:B------:R-:W-:-:S05]  /*9f90*/  IMAD.MOV.U32 R36, RZ, RZ, R31 ;  /* 0x000000ffff247224 */ /* 0x000fca00078e001f */
[----:B------:R-:W-:Y:S01]  /*9fa0*/  PRMT R50, R21, 0x5410, R36 ;  /* 0x0000541015327816 */ /* 0x000fe20000000024 */
[----:B------:R-:W-:Y:S01]  /*9fb0*/  IMAD.MOV.U32 R36, RZ, RZ, R34 ;  /* 0x000000ffff247224 */ /* 0x000fe200078e0022 */
[----:B------:R-:W-:Y:S01]  /*9fc0*/  PRMT R21, R37, 0x5410, R38 ;  /* 0x0000541025157816 */ /* 0x000fe20000000026 */
[----:B------:R-:W-:Y:S01]  /*9fd0*/  IMAD.MOV.U32 R37, RZ, RZ, R35 ;  /* 0x000000ffff257224 */ /* 0x000fe200078e0023 */
[----:B0-----:R-:W-:Y:S06]  /*9fe0*/  @!P0 BRA `(.L_x_2405) ;  /* 0x0000012c00bc8947 */ /* 0x001fec0003800000 */
.L_x_2614:
[----:B------:R-:W-:Y:S05]  /*9ff0*/  BSYNC B1 ;  /* 0x0000000000017941 */ /* 0x000fea0003800000 */
.L_x_2404:
[----:B------:R-:W-:Y:S01]  /*a000*/  PRMT R45, R36, 0x5410, R37 ;  /* 0x00005410242d7816 */ /* 0x000fe20000000025 */
[----:B------:R-:W-:Y:S06]  /*a010*/  @P1 BRA `(.L_x_2390) ;  /* 0x0000001000cc1947 */ /* 0x000fec0003800000 */
[----:B------:R1:W5:Y:S01]  /*a020*/  LDL R69, [R1+0xc] ;  /* 0x00000c0001457983 */ /* 0x0003620000100800 */
[----:B0-----:R-:W0:Y:S01]  /*a030*/  LDC R3, c[0x0][0x3f4] ;  /* 0x0000fd00ff037b82 */ /* 0x001e220000000800 */
[C---:B------:R-:W-:Y:S01]  /*a040*/  VIADD R36, R16.reuse, 0x10 ;  /* 0x0000001010247836 */ /* 0x040fe20000000000 */
[C---:B------:R-:W-:Y:S01]  /*a050*/  IADD3 R38, R16.reuse, 0x20, RZ ;  /* 0x0000002010267810 */ /* 0x040fe20007ffe0ff */
[----:B------:R-:W-:Y:S01]  /*a060*/  BSSY B1, `(.L_x_2406) ;  /* 0x000006a000017945 */ /* 0x000fe20003800000 */
[----:B------:R-:W-:Y:S02]  /*a070*/  SHF.R.U32.HI R67, RZ, 0x3, R157 ;  /* 0x00000003ff437819 */ /* 0x000fe4000001169d */
[-C--:B0-----:R-:W-:Y:S02]  /*a080*/  ISETP.GE.AND P0, PT, R16, R3.reuse, PT ;  /* 0x000000031000720c */ /* 0x081fe40003f06270 */
[-C--:B------:R-:W-:Y:S02]  /*a090*/  ISETP.GE.AND P1, PT, R36, R3.reuse, PT ;  /* 0x000000032400720c */ /* 0x080fe40003f26270 */
[----:B------:R-:W-:-:S09]  /*a0a0*/  ISETP.GE.AND P2, PT, R38, R3, PT ;  /* 0x000000032600720c */ /* 0x000fd20003f46270 */
[----:B-1----:R-:W-:Y:S05]  /*a0b0*/  @P0 BRA `(.L_x_2407) ;  /* 0x0000000400900947 */ /* 0x002fea0003800000 */
[----:B------:R-:W3:Y:S01]  /*a0c0*/  LDL R70, [R1+0x7c] ;  /* 0x00007c0001467983 */ /* 0x000ee20000100800 */
[----:B------:R-:W0:Y:S02]  /*a0d0*/  S2R R39, SR_TID.X ;  /* 0x0000000000277919 */ /* 0x000e240000002100 */
[----:B0-----:R-:W-:-:S05]  /*a0e0*/  VIADD R40, R39, 0xffffff80 ;  /* 0xffffff8027287836 */ /* 0x001fca0000000000 */
[----:B------:R-:W-:-:S04]  /*a0f0*/  LEA.HI R39, R40, R40, RZ, 0x1 ;  /* 0x0000002828277211 */ /* 0x000fc800078f08ff */
[----:B------:R-:W-:-:S05]  /*a100*/  LOP3.LUT R39, R39, 0xfffffffe, RZ, 0xc0, !PT ;  /* 0xfffffffe27277812 */ /* 0x000fca00078ec0ff */
[----:B------:R-:W-:-:S05]  /*a110*/  IMAD.IADD R39, R40, 0x1, -R39 ;  /* 0x0000000128277824 */ /* 0x000fca00078e0a27 */
[----:B------:R-:W-:-:S04]  /*a120*/  LEA.HI R36, R3, R39, RZ, 0x1d ;  /* 0x0000002703247211 */ /* 0x000fc800078fe8ff */
[----:B------:R-:W-:-:S04]  /*a130*/  SHF.R.S32.HI R37, RZ, 0x1f, R36 ;  /* 0x0000001fff257819 */ /* 0x000fc80000011424 */
[----:B------:R-:W-:Y:S01]  /*a140*/  LEA.HI R37, R37, R36, RZ, 0x2 ;  /* 0x0000002425257211 */ /* 0x000fe200078f10ff */
[----:B------:R-:W-:-:S03]  /*a150*/  IMAD.SHL.U32 R36, R36, 0x8, RZ ;  /* 0x0000000824247824 */ /* 0x000fc600078e00ff */
[----:B------:R-:W-:Y:S02]  /*a160*/  SHF.R.S32.HI R37, RZ, 0x2, R37 ;  /* 0x00000002ff257819 */ /* 0x000fe40000011425 */
[----:B------:R-:W-:-:S03]  /*a170*/  LOP3.LUT R36, R157, 0x18, R36, 0xf8, !PT ;  /* 0x000000189d247812 */ /* 0x000fc600078ef824 */
[----:B-----5:R-:W-:Y:S01]  /*a180*/  IMAD R40, R37, 0x1800, R69 ;  /* 0x0000180025287824 */ /* 0x020fe200078e0245 */
[----:B--2---:R-:W-:-:S05]  /*a190*/  LOP3.LUT R41, R36, R67, RZ, 0x3c, !PT ;  /* 0x0000004324297212 */ /* 0x004fca00078e3cff */
[----:B------:R-:W-:-:S04]  /*a1a0*/  IMAD.IADD R41, R40, 0x1, R41 ;  /* 0x0000000128297824 */ /* 0x000fc800078e0229 */
[----:B------:R-:W-:-:S05]  /*a1b0*/  IMAD R46, R41, 0x2, R2 ;  /* 0x00000002292e7824 */ /* 0x000fca00078e0202 */
[----:B------:R-:W0:Y:S01]  /*a1c0*/  LDS.128 R40, [R46+0xc400] ;  /* 0x00c400002e287984 */ /* 0x000e220000000c00 */
[--C-:B------:R-:W-:Y:S02]  /*a1d0*/  SHF.R.U64 R24, R24, 0x10, R25.reuse ;  /* 0x0000001018187819 */ /* 0x100fe40000001219 */
[----:B------:R-:W-:Y:S02]  /*a1e0*/  SHF.R.U32.HI R56, RZ, 0x10, R25 ;  /* 0x00000010ff387819 */ /* 0x000fe40000011619 */
[--C-:B------:R-:W-:Y:S02]  /*a1f0*/  SHF.R.U64 R25, R4, 0x10, R5.reuse ;  /* 0x0000001004197819 */ /* 0x100fe40000001205 */
[----:B------:R-:W-:Y:S01]  /*a200*/  SHF.R.U32.HI R60, RZ, 0x10, R5 ;  /* 0x00000010ff3c7819 */ /* 0x000fe20000011605 */
[----:B------:R-:W-:Y:S01]  /*a210*/  HADD2.F32 R59, -RZ, R59.H0_H0 ;  /* 0x2000003bff3b7230 */ /* 0x000fe20000004100 */
[----:B------:R-:W-:Y:S01]  /*a220*/  SHF.R.U64 R5, R6, 0x10, R7 ;  /* 0x0000001006057819 */ /* 0x000fe20000001207 */
[----:B------:R-:W-:Y:S01]  /*a230*/  HADD2.F32 R57, -RZ, R57.H0_H0 ;  /* 0x20000039ff397230 */ /* 0x000fe20000004100 */
[----:B------:R-:W-:Y:S01]  /*a240*/  SHF.R.U64 R4, R26, 0x10, R27 ;  /* 0x000000101a047819 */ /* 0x000fe2000000121b */
[----:B------:R-:W-:-:S02]  /*a250*/  HADD2.F32 R60, -RZ, R60.H0_H0 ;  /* 0x2000003cff3c7230 */ /* 0x000fc40000004100 */
[----:B------:R-:W-:Y:S01]  /*a260*/  HADD2.F32 R58, -RZ, R58.H0_H0 ;  /* 0x2000003aff3a7230 */ /* 0x000fe20000004100 */
[----:B------:R-:W-:Y:S02]  /*a270*/  SHF.R.U32.HI R27, RZ, 0x10, R27 ;  /* 0x00000010ff1b7819 */ /* 0x000fe4000001161b */
[----:B------:R-:W-:Y:S01]  /*a280*/  SHF.R.U32.HI R65, RZ, 0x10, R7 ;  /* 0x00000010ff417819 */ /* 0x000fe20000011607 */
[--C-:B0-----:R-:W-:Y:S02]  /*a290*/  HADD2.F32 R6, -RZ, R41.reuse.H0_H0 ;  /* 0x20000029ff067230 */ /* 0x101fe40000004100 */
[----:B------:R-:W-:-:S03]  /*a2a0*/  HADD2.F32 R41, -RZ, R41.H1_H1 ;  /* 0x30000029ff297230 */ /* 0x000fc60000004100 */
[C---:B------:R-:W-:Y:S01]  /*a2b0*/  FMUL.FTZ R61, R6.reuse, R59 ;  /* 0x0000003b063d7220 */ /* 0x040fe20000410000 */
[----:B------:R-:W-:Y:S01]  /*a2c0*/  FMUL.FTZ R63, R6, R57 ;  /* 0x00000039063f7220 */ /* 0x000fe20000410000 */
[----:B------:R-:W-:Y:S02]  /*a2d0*/  HADD2.F32 R53, -RZ, R40.H0_H0 ;  /* 0x20000028ff357230 */ /* 0x000fe40000004100 */
[----:B------:R-:W-:Y:S02]  /*a2e0*/  HADD2.F32 R54, -RZ, R42.H0_H0 ;  /* 0x2000002aff367230 */ /* 0x000fe40000004100 */
[--C-:B------:R-:W-:Y:S02]  /*a2f0*/  HADD2.F32 R55, -RZ, R43.reuse.H0_H0 ;  /* 0x2000002bff377230 */ /* 0x100fe40000004100 */
[----:B------:R-:W-:Y:S02]  /*a300*/  HADD2.F32 R43, -RZ, R43.H1_H1 ;  /* 0x3000002bff2b7230 */ /* 0x000fe40000004100 */
[----:B------:R-:W-:-:S02]  /*a310*/  HADD2.F32 R40, -RZ, R40.H1_H1 ;  /* 0x30000028ff287230 */ /* 0x000fc40000004100 */
[----:B------:R-:W-:Y:S02]  /*a320*/  HADD2.F32 R42, -RZ, R42.H1_H1 ;  /* 0x3000002aff2a7230 */ /* 0x000fe40000004100 */
[----:B------:R-:W-:Y:S01]  /*a330*/  HADD2.F32 R25, -RZ, R25.H0_H0 ;  /* 0x20000019ff197230 */ /* 0x000fe20000004100 */
[----:B---3--:R-:W0:Y:S02]  /*a340*/  LDS.128 R36, [R70] ;  /* 0x0000000046247984 */ /* 0x008e240000000c00 */
[--C-:B0-----:R-:W-:Y:S02]  /*a350*/  HADD2.F32 R26, -RZ, R37.reuse.H0_H0 ;  /* 0x20000025ff1a7230 */ /* 0x101fe40000004100 */
[----:B------:R-:W-:-:S03]  /*a360*/  HADD2.F32 R52, -RZ, R37.H1_H1 ;  /* 0x30000025ff347230 */ /* 0x000fc60000004100 */
[C---:B------:R-:W-:Y:S01]  /*a370*/  FFMA.FTZ R6, R26.reuse, R57, -R61 ;  /* 0x000000391a067223 */ /* 0x040fe2000001083d */
[----:B------:R-:W-:Y:S02]  /*a380*/  HADD2.F32 R57, -RZ, R56.H0_H0 ;  /* 0x20000038ff397230 */ /* 0x000fe40000004100 */
[C---:B------:R-:W-:Y:S01]  /*a390*/  FMUL.FTZ R61, R41.reuse, R60 ;  /* 0x0000003c293d7220 */ /* 0x040fe20000410000 */
[----:B------:R-:W-:Y:S02]  /*a3a0*/  HADD2.F32 R56, -RZ, R62.H0_H0 ;  /* 0x2000003eff387230 */ /* 0x000fe40000004100 */
[----:B------:R-:W-:Y:S01]  /*a3b0*/  FFMA.FTZ R26, R26, R59, R63 ;  /* 0x0000003b1a1a7223 */ /* 0x000fe2000001003f */
[----:B------:R-:W-:Y:S02]  /*a3c0*/  HADD2.F32 R51, -RZ, R36.H0_H0 ;  /* 0x20000024ff337230 */ /* 0x000fe40000004100 */
[-C--:B------:R-:W-:Y:S01]  /*a3d0*/  FMUL.FTZ R59, R41, R57.reuse ;  /* 0x00000039293b7220 */ /* 0x080fe20000410000 */
[----:B------:R-:W-:Y:S01]  /*a3e0*/  FFMA.FTZ R41, R52, R57, -R61 ;  /* 0x0000003934297223 */ /* 0x000fe2000001083d */
[----:B------:R-:W-:Y:S01]  /*a3f0*/  FMUL.FTZ R62, R53, R58 ;  /* 0x0000003a353e7220 */ /* 0x000fe20000410000 */
[----:B------:R-:W-:-:S02]  /*a400*/  HADD2.F32 R57, -RZ, R64.H0_H0 ;  /* 0x20000040ff397230 */ /* 0x000fc40000004100 */
[----:B------:R-:W-:Y:S01]  /*a410*/  FMUL.FTZ R53, R53, R56 ;  /* 0x0000003835357220 */ /* 0x000fe20000410000 */
[----:B------:R-:W-:Y:S01]  /*a420*/  FFMA.FTZ R59, R52, R60, R59 ;  /* 0x0000003c343b7223 */ /* 0x000fe2000001003b */
[----:B------:R-:W-:Y:S02]  /*a430*/  HADD2.F32 R37, -RZ, R38.H0_H0 ;  /* 0x20000026ff257230 */ /* 0x000fe40000004100 */
[C---:B------:R-:W-:Y:S01]  /*a440*/  FFMA.FTZ R62, R51.reuse, R56, -R62 ;  /* 0x00000038333e7223 */ /* 0x040fe2000001083e */
[----:B------:R-:W-:Y:S02]  /*a450*/  HADD2.F32 R52, -RZ, R66.H0_H0 ;  /* 0x20000042ff347230 */ /* 0x000fe40000004100 */
[----:B------:R-:W-:Y:S01]  /*a460*/  FFMA.FTZ R53, R51, R58, R53 ;  /* 0x0000003a33357223 */ /* 0x000fe20000010035 */
[----:B------:R-:W-:Y:S01]  /*a470*/  FMUL.FTZ R60, R54, R57 ;  /* 0x00000039363c7220 */ /* 0x000fe20000410000 */
[----:B------:R-:W-:Y:S02]  /*a480*/  HADD2.F32 R58, -RZ, R64.H1_H1 ;  /* 0x30000040ff3a7230 */ /* 0x000fe40000004100 */
[----:B------:R-:W-:-:S02]  /*a490*/  HADD2.F32 R56, -RZ, R66.H1_H1 ;  /* 0x30000042ff387230 */ /* 0x000fc40000004100 */
[-C--:B------:R-:W-:Y:S01]  /*a4a0*/  FMUL.FTZ R64, R54, R52.reuse ;  /* 0x0000003436407220 */ /* 0x080fe20000410000 */
[----:B------:R-:W-:Y:S02]  /*a4b0*/  HADD2.F32 R7, -RZ, R39.H0_H0 ;  /* 0x20000027ff077230 */ /* 0x000fe40000004100 */
[----:B------:R-:W-:Y:S01]  /*a4c0*/  FFMA.FTZ R60, R37, R52, -R60 ;  /* 0x00000034253c7223 */ /* 0x000fe2000001083c */
[----:B------:R-:W-:Y:S02]  /*a4d0*/  HADD2.F32 R54, -RZ, R65.H0_H0 ;  /* 0x20000041ff367230 */ /* 0x000fe40000004100 */
[C---:B------:R-:W-:Y:S01]  /*a4e0*/  FMUL.FTZ R66, R55.reuse, R58 ;  /* 0x0000003a37427220 */ /* 0x040fe20000410000 */
[----:B------:R-:W-:Y:S02]  /*a4f0*/  HADD2.F32 R52, -RZ, R27.H0_H0 ;  /* 0x2000001bff347230 */ /* 0x000fe40000004100 */
[----:B------:R-:W-:Y:S01]  /*a500*/  FMUL.FTZ R55, R55, R56 ;  /* 0x0000003837377220 */ /* 0x000fe20000410000 */
[----:B------:R-:W-:-:S02]  /*a510*/  HADD2.F32 R39, -RZ, R39.H1_H1 ;  /* 0x30000027ff277230 */ /* 0x000fc40000004100 */
[----:B------:R-:W-:Y:S01]  /*a520*/  FFMA.FTZ R66, R7, R56, -R66 ;  /* 0x0000003807427223 */ /* 0x000fe20000010842 */
[----:B------:R-:W-:Y:S01]  /*a530*/  FMUL.FTZ R68, R43, R54 ;  /* 0x000000362b447220 */ /* 0x000fe20000410000 */
[----:B------:R-:W-:Y:S01]  /*a540*/  FFMA.FTZ R55, R7, R58, R55 ;  /* 0x0000003a07377223 */ /* 0x000fe20000010037 */
[----:B------:R-:W-:Y:S01]  /*a550*/  FMUL.FTZ R56, R43, R52 ;  /* 0x000000342b387220 */ /* 0x000fe20000410000 */
[----:B------:R-:W-:Y:S02]  /*a560*/  HADD2.F32 R27, -RZ, R5.H0_H0 ;  /* 0x20000005ff1b7230 */ /* 0x000fe40000004100 */
[----:B------:R-:W-:Y:S02]  /*a570*/  HADD2.F32 R7, -RZ, R24.H0_H0 ;  /* 0x20000018ff077230 */ /* 0x000fe40000004100 */
[----:B------:R-:W-:Y:S02]  /*a580*/  HADD2.F32 R5, -RZ, R4.H0_H0 ;  /* 0x20000004ff057230 */ /* 0x000fe40000004100 */
[----:B------:R-:W-:Y:S01]  /*a590*/  FFMA.FTZ R64, R37, R57, R64 ;  /* 0x0000003925407223 */ /* 0x000fe20000010040 */
[----:B------:R-:W-:-:S02]  /*a5a0*/  HADD2.F32 R36, -RZ, R36.H1_H1 ;  /* 0x30000024ff247230 */ /* 0x000fc40000004100 */
        /* <DEDUP_REMOVED lines=21> */
.L_x_2407:
[----:B------:R-:W-:Y:S05]  /*a700*/  BSYNC B1 ;  /* 0x0000000000017941 */ /* 0x000fea0003800000 */
.L_x_2406:
[----:B------:R-:W-:Y:S04]  /*a710*/  BSSY B1, `(.L_x_2408) ;  /* 0x0000062000017945 */ /* 0x000fe80003800000 */
[----:B------:R-:W-:Y:S05]  /*a720*/  @P1 BRA `(.L_x_2409) ;  /* 0x0000000400801947 */ /* 0x000fea0003800000 */
[----:B0-----:R-:W3:Y:S04]  /*a730*/  LDL R4, [R1+0x10] ;  /* 0x0000100001047983 */ /* 0x001ee80000100800 */
[----:B------:R-:W4:Y:S01]  /*a740*/  LDL R59, [R1+0x78] ;  /* 0x00007800013b7983 */ /* 0x000f220000100800 */
[----:B------:R-:W-:Y:S01]  /*a750*/  SHF.R.U64 R55, R8, 0x10, R9 ;  /* 0x0000001008377819 */ /* 0x000fe20000001209 */
[----:B--2---:R-:W-:Y:S01]  /*a760*/  HADD2.F32 R41, -RZ, R47.H1_H1 ;  /* 0x3000002fff297230 */ /* 0x004fe20000004100 */
[----:B------:R-:W-:Y:S01]  /*a770*/  SHF.R.U64 R8, R30, 0x10, R31 ;  /* 0x000000101e087819 */ /* 0x000fe2000000121f */
[----:B------:R-:W-:Y:S01]  /*a780*/  HADD2.F32 R39, -RZ, R49.H1_H1 ;  /* 0x30000031ff277230 */ /* 0x000fe20000004100 */
[----:B------:R-:W-:Y:S02]  /*a790*/  SHF.R.U32.HI R42, RZ, 0x10, R9 ;  /* 0x00000010ff2a7819 */ /* 0x000fe40000011609 */
[----:B------:R-:W-:-:S02]  /*a7a0*/  SHF.R.U32.HI R46, RZ, 0x10, R29 ;  /* 0x00000010ff2e7819 */ /* 0x000fc4000001161d */
[----:B------:R-:W-:Y:S01]  /*a7b0*/  SHF.R.U32.HI R57, RZ, 0x10, R31 ;  /* 0x00000010ff397819 */ /* 0x000fe2000001161f */
[----:B------:R-:W-:Y:S01]  /*a7c0*/  HADD2.F32 R42, -RZ, R42.H0_H0 ;  /* 0x2000002aff2a7230 */ /* 0x000fe20000004100 */
[--C-:B------:R-:W-:Y:S02]  /*a7d0*/  SHF.R.U64 R53, R10, 0x10, R11.reuse ;  /* 0x000000100a357819 */ /* 0x100fe4000000120b */
[----:B------:R-:W-:Y:S02]  /*a7e0*/  SHF.R.U32.HI R51, RZ, 0x10, R11 ;  /* 0x00000010ff337819 */ /* 0x000fe4000001160b */
[----:B------:R-:W-:Y:S02]  /*a7f0*/  SHF.R.U64 R28, R28, 0x10, R29 ;  /* 0x000000101c1c7819 */ /* 0x000fe4000000121d */
[----:B---3--:R-:W-:-:S04]  /*a800*/  LEA.HI R4, R3, R4, RZ, 0x1d ;  /* 0x0000000403047211 */ /* 0x008fc800078fe8ff */
[----:B------:R-:W-:-:S04]  /*a810*/  SHF.R.S32.HI R5, RZ, 0x1f, R4 ;  /* 0x0000001fff057819 */ /* 0x000fc80000011404 */
[----:B------:R-:W-:Y:S01]  /*a820*/  LEA.HI R5, R5, R4, RZ, 0x2 ;  /* 0x0000000405057211 */ /* 0x000fe200078f10ff */
[----:B------:R-:W-:-:S03]  /*a830*/  IMAD.SHL.U32 R4, R4, 0x8, RZ ;  /* 0x0000000804047824 */ /* 0x000fc600078e00ff */
[----:B------:R-:W-:Y:S02]  /*a840*/  SHF.R.S32.HI R5, RZ, 0x2, R5 ;  /* 0x00000002ff057819 */ /* 0x000fe40000011405 */
[----:B------:R-:W-:-:S03]  /*a850*/  LOP3.LUT R4, R157, 0x18, R4, 0xf8, !PT ;  /* 0x000000189d047812 */ /* 0x000fc600078ef804 */
[----:B-----5:R-:W-:Y:S01]  /*a860*/  IMAD R24, R5, 0x1800, R69 ;  /* 0x0000180005187824 */ /* 0x020fe200078e0245 */
[----:B------:R-:W-:Y:S02]  /*a870*/  LOP3.LUT R25, R4, R67, RZ, 0x3c, !PT ;  /* 0x0000004304197212 */ /* 0x000fe400078e3cff */
[----:B----4-:R-:W0:Y:S03]  /*a880*/  LDS.128 R4, [R59] ;  /* 0x000000003b047984 */ /* 0x010e260000000c00 */
[----:B------:R-:W-:-:S05]  /*a890*/  IMAD.IADD R25, R24, 0x1, R25 ;  /* 0x0000000118197824 */ /* 0x000fca00078e0219 */
[----:B------:R-:W-:-:S05]  /*a8a0*/  LEA R36, R25, R2, 0x1 ;  /* 0x0000000219247211 */ /* 0x000fca00078e08ff */
[----:B------:R-:W1:Y:S01]  /*a8b0*/  LDS.128 R24, [R36+0xc400] ;  /* 0x00c4000024187984 */ /* 0x000e620000000c00 */
[--C-:B0-----:R-:W-:Y:S02]  /*a8c0*/  HADD2.F32 R9, -RZ, R5.reuse.H0_H0 ;  /* 0x20000005ff097230 */ /* 0x101fe40000004100 */
[----:B------:R-:W-:Y:S02]  /*a8d0*/  HADD2.F32 R10, -RZ, R5.H1_H1 ;  /* 0x30000005ff0a7230 */ /* 0x000fe40000004100 */
[----:B------:R-:W-:Y:S02]  /*a8e0*/  HADD2.F32 R5, -RZ, R4.H0_H0 ;  /* 0x20000004ff057230 */ /* 0x000fe40000004100 */
[----:B------:R-:W-:Y:S02]  /*a8f0*/  HADD2.F32 R11, -RZ, R6.H0_H0 ;  /* 0x20000006ff0b7230 */ /* 0x000fe40000004100 */
[--C-:B------:R-:W-:Y:S02]  /*a900*/  HADD2.F32 R29, -RZ, R7.reuse.H0_H0 ;  /* 0x20000007ff1d7230 */ /* 0x100fe40000004100 */
[----:B------:R-:W-:-:S02]  /*a910*/  HADD2.F32 R7, -RZ, R7.H1_H1 ;  /* 0x30000007ff077230 */ /* 0x000fc40000004100 */
[----:B------:R-:W-:Y:S02]  /*a920*/  HADD2.F32 R4, -RZ, R4.H1_H1 ;  /* 0x30000004ff047230 */ /* 0x000fe40000004100 */
[--C-:B-1----:R-:W-:Y:S02]  /*a930*/  HADD2.F32 R30, -RZ, R25.reuse.H0_H0 ;  /* 0x20000019ff1e7230 */ /* 0x102fe40000004100 */
[----:B------:R-:W-:Y:S02]  /*a940*/  HADD2.F32 R31, -RZ, R25.H1_H1 ;  /* 0x30000019ff1f7230 */ /* 0x000fe40000004100 */
[----:B------:R-:W-:Y:S02]  /*a950*/  HADD2.F32 R25, -RZ, R24.H0_H0 ;  /* 0x20000018ff197230 */ /* 0x000fe40000004100 */
[C---:B------:R-:W-:Y:S01]  /*a960*/  FMUL.FTZ R40, R30.reuse, R41 ;  /* 0x000000291e287220 */ /* 0x040fe20000410000 */
[----:B------:R-:W-:Y:S01]  /*a970*/  FMUL.FTZ R30, R30, R39 ;  /* 0x000000271e1e7220 */ /* 0x000fe20000410000 */
[----:B------:R-:W-:-:S02]  /*a980*/  HADD2.F32 R37, -RZ, R26.H0_H0 ;  /* 0x2000001aff257230 */ /* 0x000fc40000004100 */
[C---:B------:R-:W-:Y:S01]  /*a990*/  FFMA.FTZ R43, R9.reuse, R39, -R40 ;  /* 0x00000027092b7223 */ /* 0x040fe20000010828 */
[----:B------:R-:W-:Y:S02]  /*a9a0*/  HADD2.F32 R39, -RZ, R46.H0_H0 ;  /* 0x2000002eff277230 */ /* 0x000fe40000004100 */
[----:B------:R-:W-:Y:S01]  /*a9b0*/  FFMA.FTZ R41, R9, R41, R30 ;  /* 0x0000002909297223 */ /* 0x000fe2000001001e */
[----:B------:R-:W-:Y:S02]  /*a9c0*/  HADD2.F32 R40, -RZ, R47.H0_H0 ;  /* 0x2000002fff287230 */ /* 0x000fe40000004100 */
[C---:B------:R-:W-:Y:S01]  /*a9d0*/  FMUL.FTZ R47, R31.reuse, R42 ;  /* 0x0000002a1f2f7220 */ /* 0x040fe20000410000 */
[----:B------:R-:W-:Y:S02]  /*a9e0*/  HADD2.F32 R30, -RZ, R49.H0_H0 ;  /* 0x20000031ff1e7230 */ /* 0x000fe40000004100 */
[----:B------:R-:W-:Y:S01]  /*a9f0*/  FMUL.FTZ R31, R31, R39 ;  /* 0x000000271f1f7220 */ /* 0x000fe20000410000 */
[----:B------:R-:W-:-:S02]  /*aa00*/  HADD2.F32 R46, -RZ, R48.H0_H0 ;  /* 0x20000030ff2e7230 */ /* 0x000fc40000004100 */
[C---:B------:R-:W-:Y:S01]  /*aa10*/  FMUL.FTZ R52, R25.reuse, R40 ;  /* 0x0000002819347220 */ /* 0x040fe20000410000 */
[C---:B------:R-:W-:Y:S01]  /*aa20*/  FFMA.FTZ R54, R10.reuse, R39, -R47 ;  /* 0x000000270a367223 */ /* 0x040fe2000001082f */
[----:B------:R-:W-:Y:S01]  /*aa30*/  FFMA.FTZ R42, R10, R42, R31 ;  /* 0x0000002a0a2a7223 */ /* 0x000fe2000001001f */
[-C--:B------:R-:W-:Y:S01]  /*aa40*/  FMUL.FTZ R25, R25, R30.reuse ;  /* 0x0000001e19197220 */ /* 0x080fe20000410000 */
[----:B------:R-:W-:Y:S01]  /*aa50*/  FFMA.FTZ R52, R5, R30, -R52 ;  /* 0x0000001e05347223 */ /* 0x000fe20000010834 */
[--C-:B------:R-:W-:Y:S02]  /*aa60*/  HADD2.F32 R10, -RZ, R50.reuse.H0_H0 ;  /* 0x20000032ff0a7230 */ /* 0x100fe40000004100 */
[----:B------:R-:W-:Y:S01]  /*aa70*/  FMUL.FTZ R30, R37, R46 ;  /* 0x0000002e251e7220 */ /* 0x000fe20000410000 */
[----:B------:R-:W-:Y:S02]  /*aa80*/  HADD2.F32 R38, -RZ, R27.H0_H0 ;  /* 0x2000001bff267230 */ /* 0x000fe40000004100 */
[----:B------:R-:W-:Y:S01]  /*aa90*/  FFMA.FTZ R40, R5, R40, R25 ;  /* 0x0000002805287223 */ /* 0x000fe20000010019 */
[----:B------:R-:W-:-:S02]  /*aaa0*/  HADD2.F32 R50, -RZ, R50.H1_H1 ;  /* 0x30000032ff327230 */ /* 0x000fc40000004100 */
[-C--:B------:R-:W-:Y:S01]  /*aab0*/  FMUL.FTZ R56, R37, R10.reuse ;  /* 0x0000000a25387220 */ /* 0x080fe20000410000 */
[----:B------:R-:W-:Y:S02]  /*aac0*/  HADD2.F32 R48, -RZ, R48.H1_H1 ;  /* 0x30000030ff307230 */ /* 0x000fe40000004100 */
[----:B------:R-:W-:Y:S01]  /*aad0*/  FFMA.FTZ R31, R11, R10, -R30 ;  /* 0x0000000a0b1f7223 */ /* 0x000fe2000001081e */
[----:B------:R-:W-:Y:S02]  /*aae0*/  HADD2.F32 R27, -RZ, R27.H1_H1 ;  /* 0x3000001bff1b7230 */ /* 0x000fe40000004100 */
[C---:B------:R-:W-:Y:S01]  /*aaf0*/  FMUL.FTZ R5, R38.reuse, R50 ;  /* 0x0000003226057220 */ /* 0x040fe20000410000 */
[----:B------:R-:W-:Y:S02]  /*ab00*/  HADD2.F32 R30, -RZ, R51.H0_H0 ;  /* 0x20000033ff1e7230 */ /* 0x000fe40000004100 */
[----:B------:R-:W-:Y:S01]  /*ab10*/  FMUL.FTZ R58, R38, R48 ;  /* 0x00000030263a7220 */ /* 0x000fe20000410000 */
[----:B------:R-:W-:-:S02]  /*ab20*/  HADD2.F32 R10, -RZ, R57.H0_H0 ;  /* 0x20000039ff0a7230 */ /* 0x000fc40000004100 */
[----:B------:R-:W-:Y:S01]  /*ab30*/  FFMA.FTZ R56, R11, R46, R56 ;  /* 0x0000002e0b387223 */ /* 0x000fe20000010038 */
[----:B------:R-:W-:Y:S02]  /*ab40*/  HADD2.F32 R24, -RZ, R24.H1_H1 ;  /* 0x30000018ff187230 */ /* 0x000fe40000004100 */
[----:B------:R-:W-:Y:S01]  /*ab50*/  FMUL.FTZ R38, R27, R30 ;  /* 0x0000001e1b267220 */ /* 0x000fe20000410000 */
[----:B------:R-:W-:Y:S02]  /*ab60*/  HADD2.F32 R26, -RZ, R26.H1_H1 ;  /* 0x3000001aff1a7230 */ /* 0x000fe40000004100 */
        /* <DEDUP_REMOVED lines=8> */
[----:B------:R-:W-:Y:S02]  /*abf0*/  HADD2.F32 R9, -RZ, R8.H0_H0 ;  /* 0x20000008ff097230 */ /* 0x000fe40000004100 */
[----:B------:R-:W-:Y:S01]  /*ac00*/  FMUL.FTZ R37, R26, R25 ;  /* 0x000000191a257220 */ /* 0x000fe20000410000 */
[----:B------:R-:W-:Y:S02]  /*ac10*/  HADD2.F32 R6, -RZ, R6.H1_H1 ;  /* 0x30000006ff067230 */ /* 0x000fe40000004100 */
[----:B------:R-:W-:Y:S01]  /*ac20*/  FMUL.FTZ R24, R24, R5 ;  /* 0x0000000518187220 */ /* 0x000fe20000410000 */
[----:B------:R-:W-:Y:S01]  /*ac30*/  FFMA.FTZ R58, R29, R50, -R58 ;  /* 0x000000321d3a7223 */ /* 0x000fe2000001083a */
        /* <DEDUP_REMOVED lines=15> */
.L_x_2409:
[----:B------:R-:W-:Y:S05]  /*ad30*/  BSYNC B1 ;  /* 0x0000000000017941 */ /* 0x000fea0003800000 */
.L_x_2408:
[----:B------:R-:W-:Y:S05]  /*ad40*/  @P2 BRA `(.L_x_2390) ;  /* 0x0000000400802947 */ /* 0x000fea0003800000 */
[----:B01----:R-:W3:Y:S04]  /*ad50*/  LDL R4, [R1+0x14] ;  /* 0x0000140001047983 */ /* 0x003ee80000100800 */
[----:B------:R-:W4:Y:S01]  /*ad60*/  LDL R42, [R1+0x74] ;  /* 0x00007400012a7983 */ /* 0x000f220000100800 */
[--C-:B------:R-:W-:Y:S01]  /*ad70*/  HADD2.F32 R29, -RZ, R21.reuse.H1_H1 ;  /* 0x30000015ff1d7230 */ /* 0x100fe20000004100 */
[----:B--2---:R-:W-:Y:S01]  /*ad80*/  SHF.R.U64 R41, R32, 0x10, R33 ;  /* 0x0000001020297819 */ /* 0x004fe20000001221 */
[--C-:B------:R-:W-:Y:S01]  /*ad90*/  HADD2.F32 R31, -RZ, R0.reuse.H1_H1 ;  /* 0x30000000ff1f7230 */ /* 0x100fe20000004100 */
[----:B------:R-:W-:Y:S01]  /*ada0*/  SHF.R.U32.HI R30, RZ, 0x10, R13 ;  /* 0x00000010ff1e7819 */ /* 0x000fe2000001160d */
[----:B------:R-:W-:Y:S01]  /*adb0*/  HADD2.F32 R28, -RZ, R0.H0_H0 ;  /* 0x20000000ff1c7230 */ /* 0x000fe20000004100 */
[----:B------:R-:W-:Y:S01]  /*adc0*/  SHF.R.U32.HI R32, RZ, 0x10, R33 ;  /* 0x00000010ff207819 */ /* 0x000fe20000011621 */
[----:B------:R-:W-:Y:S01]  /*add0*/  HADD2.F32 R0, -RZ, R21.H0_H0 ;  /* 0x20000015ff007230 */ /* 0x000fe20000004100 */
[----:B------:R-:W-:Y:S01]  /*ade0*/  SHF.R.U64 R38, R12, 0x10, R13 ;  /* 0x000000100c267819 */ /* 0x000fe2000000120d */
[----:B------:R-:W-:Y:S01]  /*adf0*/  HADD2.F32 R30, -RZ, R30.H0_H0 ;  /* 0x2000001eff1e7230 */ /* 0x000fe20000004100 */
[--C-:B------:R-:W-:Y:S01]  /*ae00*/  SHF.R.U64 R40, R34, 0x10, R35.reuse ;  /* 0x0000001022287819 */ /* 0x100fe20000001223 */
[--C-:B------:R-:W-:Y:S01]  /*ae10*/  HADD2.F32 R21, -RZ, R20.reuse.H0_H0 ;  /* 0x20000014ff157230 */ /* 0x100fe20000004100 */
[----:B------:R-:W-:Y:S01]  /*ae20*/  SHF.R.U32.HI R39, RZ, 0x10, R35 ;  /* 0x00000010ff277819 */ /* 0x000fe20000011623 */
[----:B------:R-:W-:Y:S01]  /*ae30*/  HADD2.F32 R20, -RZ, R20.H1_H1 ;  /* 0x30000014ff147230 */ /* 0x000fe20000004100 */
[----:B------:R-:W-:-:S02]  /*ae40*/  SHF.R.U32.HI R36, RZ, 0x10, R15 ;  /* 0x00000010ff247819 */ /* 0x000fc4000001160f */
        /* <DEDUP_REMOVED lines=23> */
[-C--:B------:R-:W-:Y:S01]  /*afc0*/  FMUL.FTZ R35, R24, R29.reuse ;  /* 0x0000001d18237220 */ /* 0x080fe20000410000 */
[----:B------:R-:W-:Y:S02]  /*afd0*/  HADD2.F32 R24, -RZ, R32.H0_H0 ;  /* 0x20000020ff187230 */ /* 0x000fe40000004100 */
[----:B------:R-:W-:Y:S01]  /*afe0*/  FMUL.FTZ R32, R25, R30 ;  /* 0x0000001e19207220 */ /* 0x000fe20000410000 */
[C---:B------:R-:W-:Y:S01]  /*aff0*/  FFMA.FTZ R33, R12.reuse, R29, -R33 ;  /* 0x0000001d0c217223 */ /* 0x040fe20000010821 */
[----:B------:R-:W-:Y:S01]  /*b000*/  FFMA.FTZ R35, R12, R31, R35 ;  /* 0x0000001f0c237223 */ /* 0x000fe20000010023 */
[----:B------:R-:W-:Y:S01]  /*b010*/  FMUL.FTZ R12, R9, R28 ;  /* 0x0000001c090c7220 */ /* 0x000fe20000410000 */
[----:B------:R-:W-:-:S02]  /*b020*/  HADD2.F32 R26, -RZ, R10.H0_H0 ;  /* 0x2000000aff1a7230 */ /* 0x000fc40000004100 */
[----:B------:R-:W-:Y:S01]  /*b030*/  FMUL.FTZ R29, R9, R0 ;  /* 0x00000000091d7220 */ /* 0x000fe20000410000 */
[----:B------:R-:W-:Y:S02]  /*b040*/  HADD2.F32 R27, -RZ, R11.H0_H0 ;  /* 0x2000000bff1b7230 */ /* 0x000fe40000004100 */
[----:B------:R-:W-:Y:S01]  /*b050*/  FMUL.FTZ R34, R25, R24 ;  /* 0x0000001819227220 */ /* 0x000fe20000410000 */
[--C-:B------:R-:W-:Y:S02]  /*b060*/  HADD2.F32 R9, -RZ, R45.reuse.H0_H0 ;  /* 0x2000002dff097230 */ /* 0x100fe40000004100 */
[----:B------:R-:W-:Y:S01]  /*b070*/  FFMA.FTZ R25, R5, R0, -R12 ;  /* 0x0000000005197223 */ /* 0x000fe2000001080c */
[----:B------:R-:W-:Y:S01]  /*b080*/  FFMA.FTZ R32, R13, R24, -R32 ;  /* 0x000000180d207223 */ /* 0x000fe20000010820 */
[----:B------:R-:W-:Y:S01]  /*b090*/  FFMA.FTZ R29, R5, R28, R29 ;  /* 0x0000001c051d7223 */ /* 0x000fe2000001001d */
[----:B------:R-:W-:Y:S02]  /*b0a0*/  HADD2.F32 R0, -RZ, R45.H1_H1 ;  /* 0x3000002dff007230 */ /* 0x000fe40000004100 */
[----:B------:R-:W-:Y:S01]  /*b0b0*/  FFMA.FTZ R34, R13, R30, R34 ;  /* 0x0000001e0d227223 */ /* 0x000fe20000010022 */
[----:B------:R-:W-:-:S02]  /*b0c0*/  HADD2.F32 R11, -RZ, R11.H1_H1 ;  /* 0x3000000bff0b7230 */ /* 0x000fc40000004100 */
[C---:B------:R-:W-:Y:S01]  /*b0d0*/  FMUL.FTZ R5, R26.reuse, R21 ;  /* 0x000000151a057220 */ /* 0x040fe20000410000 */
[----:B------:R-:W-:Y:S02]  /*b0e0*/  HADD2.F32 R24, -RZ, R36.H0_H0 ;  /* 0x20000024ff187230 */ /* 0x000fe40000004100 */
[C---:B------:R-:W-:Y:S01]  /*b0f0*/  FMUL.FTZ R28, R27.reuse, R20 ;  /* 0x000000141b1c7220 */ /* 0x040fe20000410000 */
[----:B------:R-:W-:Y:S02]  /*b100*/  HADD2.F32 R12, -RZ, R39.H0_H0 ;  /* 0x20000027ff0c7230 */ /* 0x000fe40000004100 */
[-C--:B------:R-:W-:Y:S01]  /*b110*/  FMUL.FTZ R13, R26, R9.reuse ;  /* 0x000000091a0d7220 */ /* 0x080fe20000410000 */
[C---:B------:R-:W-:Y:S01]  /*b120*/  FFMA.FTZ R26, R14.reuse, R9, -R5 ;  /* 0x000000090e1a7223 */ /* 0x040fe20000010805 */
[-C--:B------:R-:W-:Y:S01]  /*b130*/  FMUL.FTZ R27, R27, R0.reuse ;  /* 0x000000001b1b7220 */ /* 0x080fe20000410000 */
[----:B------:R-:W-:Y:S01]  /*b140*/  FFMA.FTZ R28, R15, R0, -R28 ;  /* 0x000000000f1c7223 */ /* 0x000fe2000001081c */
[----:B------:R-:W-:Y:S01]  /*b150*/  FFMA.FTZ R14, R14, R21, R13 ;  /* 0x000000150e0e7223 */ /* 0x000fe2000001000d */
[C---:B------:R-:W-:Y:S01]  /*b160*/  FMUL.FTZ R30, R11.reuse, R24 ;  /* 0x000000180b1e7220 */ /* 0x040fe20000410000 */
[----:B------:R-:W-:Y:S01]  /*b170*/  FMUL.FTZ R0, R11, R12 ;  /* 0x0000000c0b007220 */ /* 0x000fe20000410000 */
[----:B------:R-:W-:-:S02]  /*b180*/  HADD2.F32 R8, -RZ, R8.H1_H1 ;  /* 0x30000008ff087230 */ /* 0x000fc40000004100 */
[----:B------:R-:W-:Y:S01]  /*b190*/  FFMA.FTZ R27, R15, R20, R27 ;  /* 0x000000140f1b7223 */ /* 0x000fe2000001001b */
[----:B------:R-:W-:Y:S02]  /*b1a0*/  HADD2.F32 R10, -RZ, R10.H1_H1 ;  /* 0x3000000aff0a7230 */ /* 0x000fe40000004100 */
[C---:B------:R-:W-:Y:S01]  /*b1b0*/  FFMA.FTZ R21, R7.reuse, R12, -R30 ;  /* 0x0000000c07157223 */ /* 0x040fe2000001081e */
[----:B------:R-:W-:Y:S02]  /*b1c0*/  HADD2.F32 R11, -RZ, R38.H0_H0 ;  /* 0x20000026ff0b7230 */ /* 0x000fe40000004100 */
[----:B------:R-:W-:Y:S01]  /*b1d0*/  FFMA.FTZ R24, R7, R24, R0 ;  /* 0x0000001807187223 */ /* 0x000fe20000010000 */
[----:B------:R-:W-:Y:S02]  /*b1e0*/  HADD2.F32 R13, -RZ, R37.H0_H0 ;  /* 0x20000025ff0d7230 */ /* 0x000fe40000004100 */
        /* <DEDUP_REMOVED lines=22> */
.L_x_2390:
[----:B------:R-:W-:Y:S05]  /*b350*/  BSYNC B0 ;  /* 0x0000000000007941 */ /* 0x000fea0003800000 */
.L_x_2383:
        /* <DEDUP_REMOVED lines=8> */
.L_x_2381:
[----:B01-3--:R-:W-:-:S05]  /*b3e0*/  IMAD.U32 R0, RZ, RZ, UR41 ;  /* 0x00000029ff007e24 */ /* 0x00bfca000f8e00ff */
[----:B------:R-:W-:-:S13]  /*b3f0*/  ISETP.NE.AND P0, PT, R0, 0x3, PT ;  /* 0x000000030000780c */ /* 0x000fda0003f05270 */
[----:B------:R-:W-:Y:S05]  /*b400*/  @!P0 BRA `(.L_x_2410) ;  /* 0x0000000000048947 */ /* 0x000fea0003800000 */
[----:B------:R-:W-:Y:S01]  /*b410*/  BPT.TRAP 0x1 ;  /* 0x000000040000795c */ /* 0x000fe20000300000 */
.L_x_2410:
[----:B------:R-:W-:Y:S01]  /*b420*/  IMAD R0, R19, 0x8, R2 ;  /* 0x0000000813007824 */ /* 0x000fe200078e0202 */
[----:B--2-4-:R-:W-:-:S04]  /*b430*/  SHF.L.U32 R5, R138, 0x1f, RZ ;  /* 0x0000001f8a057819 */ /* 0x014fc800000006ff */
[----:B------:R0:W1:Y:S01]  /*b440*/  SYNCS.PHASECHK.TRANS64.TRYWAIT P1, [R0+URZ+0x2d830], R5 ;  /* 0x02d83005000075a7 */ /* 0x000062000802017f */
[----:B------:R-:W-:Y:S05]  /*b450*/  @!P0 BRA `(.L_x_2411) ;  /* 0x0000000000048947 */ /* 0x000fea0003800000 */
[----:B------:R-:W-:Y:S01]  /*b460*/  BPT.TRAP 0x1 ;  /* 0x000000040000795c */ /* 0x000fe20000300000 */
.L_x_2411:
[----:B------:R-:W-:Y:S02]  /*b470*/  VIADD R3, R2, 0x15400 ;  /* 0x0001540002037836 */ /* 0x000fe40000000000 */
[----:B------:R-:W-:-:S03]  /*b480*/  IMAD R44, R44, 0x1000, R2 ;  /* 0x000010002c2c7824 */ /* 0x000fc600078e0202 */
[----:B------:R-:W-:Y:S02]  /*b490*/  SHF.R.U32.HI R3, RZ, 0x4, R3 ;  /* 0x00000004ff037819 */ /* 0x000fe40000011603 */
[----:B------:R-:W-:Y:S02]  /*b4a0*/  IADD3 R44, R44, 0xc400, RZ ;  /* 0x0000c4002c2c7810 */ /* 0x000fe40007ffe0ff */
        /* <DEDUP_REMOVED lines=8> */
.L_x_2412:
[----:B--2---:R-:W2:Y:S01]  /*b530*/  LDL R3, [R1+0x28] ;  /* 0x0000280001037983 */ /* 0x004ea20000100800 */
[----:B01----:R-:W-:Y:S01]  /*b540*/  IMAD.MOV.U32 R5, RZ, RZ, -0x7fffffe0 ;  /* 0x80000020ff057424 */ /* 0x003fe200078e00ff */
[----:B------:R-:W-:Y:S01]  /*b550*/  LOP3.LUT R142, R44, 0x10000, RZ, 0xfc, !PT ;  /* 0x000100002c8e7812 */ /* 0x000fe200078efcff */
[----:B------:R-:W-:Y:S01]  /*b560*/  IMAD.MOV.U32 R143, RZ, RZ, -0x7fffffe0 ;  /* 0x80000020ff8f7424 */ /* 0x000fe200078e00ff */
[----:B------:R-:W-:Y:S05]  /*b570*/  WARPSYNC.ALL ;  /* 0x0000000000007948 */ /* 0x000fea0003800000 */
[----:B------:R-:W-:Y:S01]  /*b580*/  R2UR UR7, R5 ;  /* 0x00000000050772ca */ /* 0x000fe200000e0000 */
[----:B-----5:R-:W-:Y:S01]  /*b590*/  WARPGROUP.ARRIVE ;  /* 0x00000000000079c5 */ /* 0x020fe20000000000 */
[C---:B------:R-:W-:Y:S01]  /*b5a0*/  R2UR UR4, R142.reuse ;  /* 0x000000008e0472ca */ /* 0x040fe200000e0000 */
[C---:B------:R-:W-:Y:S01]  /*b5b0*/  VIADD R152, R142.reuse, 0x2 ;  /* 0x000000028e987836 */ /* 0x040fe20000000000 */
[----:B------:R-:W-:Y:S01]  /*b5c0*/  R2UR UR5, R143 ;  /* 0x000000008f0572ca */ /* 0x000fe200000e0000 */
[----:B------:R-:W-:Y:S01]  /*b5d0*/  IMAD.MOV.U32 R7, RZ, RZ, -0x7fffffe0 ;  /* 0x80000020ff077424 */ /* 0x000fe200078e00ff */
[C---:B------:R-:W-:Y:S01]  /*b5e0*/  IADD3 R150, R142.reuse, 0x300, RZ ;  /* 0x000003008e967810 */ /* 0x040fe20007ffe0ff */
[----:B------:R-:W-:Y:S01]  /*b5f0*/  IMAD.MOV.U32 R153, RZ, RZ, -0x7fffffe0 ;  /* 0x80000020ff997424 */ /* 0x000fe200078e00ff */
[----:B------:R-:W-:Y:S01]  /*b600*/  IADD3 R146, R142, 0x600, RZ ;  /* 0x000006008e927810 */ /* 0x000fe20007ffe0ff */
[----:B------:R-:W-:-:S02]  /*b610*/  IMAD.MOV.U32 R151, RZ, RZ, -0x7fffffe0 ;  /* 0x80000020ff977424 */ /* 0x000fc400078e00ff */
[C---:B------:R-:W-:Y:S02]  /*b620*/  VIADD R148, R142.reuse, 0x302 ;  /* 0x000003028e947836 */ /* 0x040fe40000000000 */
[----:B------:R-:W-:Y:S02]  /*b630*/  IMAD.MOV.U32 R149, RZ, RZ, -0x7fffffe0 ;  /* 0x80000020ff957424 */ /* 0x000fe400078e00ff */
[----:B------:R-:W-:Y:S02]  /*b640*/  IMAD.MOV.U32 R147, RZ, RZ, -0x7fffffe0 ;  /* 0x80000020ff937424 */ /* 0x000fe400078e00ff */
[----:B------:R-:W-:Y:S02]  /*b650*/  VIADD R144, R142, 0x602 ;  /* 0x000006028e907836 */ /* 0x000fe40000000000 */
[----:B------:R-:W-:Y:S02]  /*b660*/  IMAD.MOV.U32 R5, RZ, RZ, -0x7fffffe0 ;  /* 0x80000020ff057424 */ /* 0x000fe400078e00ff */
[----:B------:R-:W-:-:S02]  /*b670*/  IMAD.MOV.U32 R145, RZ, RZ, -0x7fffffe0 ;  /* 0x80000020ff917424 */ /* 0x000fc400078e00ff */
        /* <DEDUP_REMOVED lines=49> */
.L_x_2414:
[----:B------:R-:W2:Y:S01]  /*b990*/  LDL R5, [R1+0x68] ;  /* 0x0000680001057983 */ /* 0x000ea20000100800 */
[----:B------:R-:W0:Y:S01]  /*b9a0*/  LDC R3, c[0x0][0x448] ;  /* 0x00011200ff037b82 */ /* 0x000e220000000800 */
[----:B------:R-:W-:Y:S02]  /*b9b0*/  ULDC UR45, c[0x0][0x988] ;  /* 0x00026200002d7ab9 */ /* 0x000fe40000000800 */
[----:B------:R-:W2:Y:S04]  /*b9c0*/  LDL R91, [R1+0x54] ;  /* 0x00005400015b7983 */ /* 0x000ea80000100800 */
[----:B------:R-:W3:Y:S04]  /*b9d0*/  LDL R8, [R1+0x64] ;  /* 0x0000640001087983 */ /* 0x000ee80000100800 */
[----:B------:R-:W4:Y:S04]  /*b9e0*/  LDL R89, [R1+0x58] ;  /* 0x0000580001597983 */ /* 0x000f280000100800 */
[----:B------:R-:W5:Y:S04]  /*b9f0*/  LDL R90, [R1+0x48] ;  /* 0x00004800015a7983 */ /* 0x000f680000100800 */
[----:B------:R-:W5:Y:S01]  /*ba00*/  LDL R92, [R1+0x4c] ;  /* 0x00004c00015c7983 */ /* 0x000f620000100800 */
[----:B------:R-:W-:Y:S01]  /*ba10*/  VIADD R0, R0, 0x2d840 ;  /* 0x0002d84000007836 */ /* 0x000fe20000000000 */
[----:B------:R-:W-:Y:S01]  /*ba20*/  LOP3.LUT R23, R23, 0xfffffff7, RZ, 0xc0, !PT ;  /* 0xfffffff717177812 */ /* 0x000fe200078ec0ff */
[----:B------:R-:W-:Y:S01]  /*ba30*/  ULDC UR43, c[0x0][0x988] ;  /* 0x00026200002b7ab9 */ /* 0x000fe20000000800 */
[----:B------:R-:W-:Y:S01]  /*ba40*/  ULDC UR44, c[0x0][0x988] ;  /* 0x00026200002c7ab9 */ /* 0x000fe20000000800 */
[----:B0-----:R-:W-:-:S13]  /*ba50*/  ISETP.NE.AND P4, PT, R3, 0x1, PT ;  /* 0x000000010300780c */ /* 0x001fda0003f85270 */
[----:B------:R-:W0:Y:S08]  /*ba60*/  @P4 LDC R3, c[0x0][0x44c] ;  /* 0x00011300ff034b82 */ /* 0x000e300000000800 */
[----:B------:R-:W1:Y:S01]  /*ba70*/  @P4 LDC R4, c[0x0][0x450] ;  /* 0x00011400ff044b82 */ /* 0x000e620000000800 */
[----:B--2---:R-:W-:-:S04]  /*ba80*/  IMAD.IADD R6, R5, 0x1, R91 ;  /* 0x0000000105067824 */ /* 0x004fc800078e025b */
[----:B0-----:R-:W-:-:S05]  /*ba90*/  @P4 IMAD.HI.U32 R3, R6, R3, RZ ;  /* 0x0000000306034227 */ /* 0x001fca00078e00ff */
[----:B-1----:R-:W-:Y:S02]  /*baa0*/  @P4 SHF.R.U32.HI R6, RZ, R4, R3 ;  /* 0x00000004ff064219 */ /* 0x002fe40000011603 */
[----:B------:R-:W-:-:S03]  /*bab0*/  MOV R3, 0xffffff80 ;  /* 0xffffff8000037802 */ /* 0x000fc60000000f00 */
[----:B------:R-:W0:Y:S02]  /*bac0*/  SHFL.IDX PT, R7, R6, 0x1, 0x1c1f ;  /* 0x003c1f0006077f89 */ /* 0x000e2400000e0000 */
[----:B------:R-:W-:-:S04]  /*bad0*/  IMAD R3, R88, R3, 0x80 ;  /* 0x0000008058037424 */ /* 0x000fc800078e0203 */
[----:B------:R-:W-:Y:S02]  /*bae0*/  VIADD R4, R3, 0x1 ;  /* 0x0000000103047836 */ /* 0x000fe40000000000 */
[----:B----4-:R-:W-:Y:S02]  /*baf0*/  IMAD.IADD R5, R89, 0x1, R3 ;  /* 0x0000000159057824 */ /* 0x010fe400078e0203 */
[C---:B---3--:R-:W-:Y:S02]  /*bb00*/  IMAD R4, R8.reuse, -0x2, R4 ;  /* 0xfffffffe08047824 */ /* 0x048fe400078e0204 */
[----:B------:R-:W-:-:S03]  /*bb10*/  IMAD R5, R8, -0x2, R5 ;  /* 0xfffffffe08057824 */ /* 0x000fc600078e0205 */
[----:B-----5:R-:W-:-:S04]  /*bb20*/  IADD3 R4, -R90, R4, R89 ;  /* 0x000000045a047210 */ /* 0x020fc80007ffe159 */
        /* <DEDUP_REMOVED lines=94> */
[----:B------:R-:W-:-:S04]  /*c110*/  FMNMX.FTZ R8, R86, R3, !PT ;  /* 0x0000000356087209 */ /* 0x000fc80007810000 */
[----:B------:R-:W-:-:S05]  /*c120*/  FMNMX.FTZ R8, R87, R8, !PT ;  /* 0x0000000857087209 */ /* 0x000fca0007810000 */
[----:B------:R-:W0:Y:S04]  /*c130*/  SHFL.BFLY PT, R3, R8, 0x2, 0x1f ;  /* 0x0c401f0008037f89 */ /* 0x000e2800000e0000 */
[----:B------:R-:W1:Y:S01]  /*c140*/  SHFL.IDX PT, R6, R6, RZ, 0x1c1f ;  /* 0x001c1fff06067589 */ /* 0x000e6200000e0000 */
[----:B0-----:R-:W-:-:S05]  /*c150*/  FMNMX.FTZ R10, R8, R3, !PT ;  /* 0x00000003080a7209 */ /* 0x001fca0007810000 */
[----:B------:R-:W0:Y:S01]  /*c160*/  SHFL.BFLY PT, R3, R10, 0x1, 0x1f ;  /* 0x0c201f000a037f89 */ /* 0x000e2200000e0000 */
[----:B-1----:R-:W-:-:S04]  /*c170*/  VIADDMNMX R4, R6, R4, R5, PT ;  /* 0x0000000406047246 */ /* 0x002fc80003800105 */
[C---:B------:R-:W-:Y:S02]  /*c180*/  ISETP.GT.AND P2, PT, R4.reuse, 0x1, PT ;  /* 0x000000010400780c */ /* 0x040fe40003f44270 */
[----:B------:R-:W-:Y:S02]  /*c190*/  ISETP.GT.AND P3, PT, R4, 0x8, PT ;  /* 0x000000080400780c */ /* 0x000fe40003f64270 */
[----:B------:R-:W-:Y:S02]  /*c1a0*/  FSEL R25, R25, -INF , P2 ;  /* 0xff80000019197808 */ /* 0x000fe40001000000 */
[----:B0-----:R-:W-:-:S04]  /*c1b0*/  FMNMX.FTZ R3, R10, R3, !PT ;  /* 0x000000030a037209 */ /* 0x001fc80007810000 */
[C---:B------:R-:W-:Y:S01]  /*c1c0*/  FSETP.NEU.FTZ.AND P1, PT, R3.reuse, -INF , PT ;  /* 0xff8000000300780b */ /* 0x040fe20003f3d000 */
[----:B------:R-:W-:-:S05]  /*c1d0*/  FMUL.FTZ R7, R3, UR45 ;  /* 0x0000002d03077c20 */ /* 0x000fca0008410000 */
[----:B------:R-:W-:Y:S02]  /*c1e0*/  FSEL R7, R7, RZ, P1 ;  /* 0x000000ff07077208 */ /* 0x000fe40000800000 */
[----:B------:R-:W-:-:S04]  /*c1f0*/  ISETP.GT.AND P1, PT, R4, RZ, PT ;  /* 0x000000ff0400720c */ /* 0x000fc80003f24270 */
[----:B------:R-:W-:Y:S02]  /*c200*/  FSEL R24, R24, -INF , P1 ;  /* 0xff80000018187808 */ /* 0x000fe40000800000 */
        /* <DEDUP_REMOVED lines=47> */
[----:B------:R-:W-:Y:S01]  /*c500*/  FMNMX.FTZ R12, R56, R21, !PT ;  /* 0x00000015380c7209 */ /* 0x000fe20007810000 */
[----:B------:R-:W-:Y:S01]  /*c510*/  FFMA.FTZ R5, R27, UR45, -R7 ;  /* 0x0000002d1b057c23 */ /* 0x000fe20008010807 */
        /* <DEDUP_REMOVED lines=41> */
[----:B------:R-:W-:Y:S02]  /*c7b0*/  FSEL R85, R85, -INF , P1 ;  /* 0xff80000055557808 */ /* 0x000fe40000800000 */
[----:B------:R-:W-:-:S04]  /*c7c0*/  FMNMX.FTZ R4, R84, R35, !PT ;  /* 0x0000002354047209 */ /* 0x000fc80007810000 */
[----:B------:R-:W-:-:S05]  /*c7d0*/  FMNMX.FTZ R4, R85, R4, !PT ;  /* 0x0000000455047209 */ /* 0x000fca0007810000 */
[----:B------:R-:W0:Y:S02]  /*c7e0*/  SHFL.BFLY PT, R35, R4, 0x2, 0x1f ;  /* 0x0c401f0004237f89 */ /* 0x000e2400000e0000 */
[----:B0-----:R-:W-:-:S05]  /*c7f0*/  FMNMX.FTZ R35, R4, R35, !PT ;  /* 0x0000002304237209 */ /* 0x001fca0007810000 */
[----:B------:R-:W0:Y:S01]  /*c800*/  SHFL.BFLY PT, R4, R35, 0x1, 0x1f ;  /* 0x0c201f0023047f89 */ /* 0x000e2200000e0000 */
[--C-:B------:R-:W-:Y:S01]  /*c810*/  FFMA.FTZ R34, R34, UR45, -R7.reuse ;  /* 0x0000002d22227c23 */ /* 0x100fe20008010807 */
[----:B------:R-:W-:-:S03]  /*c820*/  FFMA.FTZ R9, R26, UR45, -R7 ;  /* 0x0000002d1a097c23 */ /* 0x000fc60008010807 */
[----:B------:R1:W-:Y:S01]  /*c830*/  MUFU.EX2 R13, R34 ;  /* 0x00000022000d7308 */ /* 0x0003e20000000800 */
[--C-:B------:R-:W-:Y:S01]  /*c840*/  FFMA.FTZ R30, R30, UR45, -R7.reuse ;  /* 0x0000002d1e1e7c23 */ /* 0x100fe20008010807 */
[--C-:B-1----:R-:W-:Y:S01]  /*c850*/  FFMA.FTZ R34, R51, UR45, -R7.reuse ;  /* 0x0000002d33227c23 */ /* 0x102fe20008010807 */
[--C-:B------:R-:W-:Y:S01]  /*c860*/  FFMA.FTZ R51, R58, UR45, -R7.reuse ;  /* 0x0000002d3a337c23 */ /* 0x100fe20008010807 */
[----:B------:R-:W-:Y:S01]  /*c870*/  FFMA.FTZ R58, R67, UR45, -R7 ;  /* 0x0000002d433a7c23 */ /* 0x000fe20008010807 */
[----:B0-----:R-:W-:-:S04]  /*c880*/  FMNMX.FTZ R4, R35, R4, !PT ;  /* 0x0000000423047209 */ /* 0x001fc80007810000 */
[C---:B------:R-:W-:Y:S01]  /*c890*/  FSETP.NEU.FTZ.AND P1, PT, R4.reuse, -INF , PT ;  /* 0xff8000000400780b */ /* 0x040fe20003f3d000 */
[----:B------:R-:W-:Y:S01]  /*c8a0*/  FMUL.FTZ R67, R4, UR45 ;  /* 0x0000002d04437c20 */ /* 0x000fe20008410000 */
[----:B------:R-:W-:Y:S04]  /*c8b0*/  MUFU.EX2 R9, R9 ;  /* 0x0000000900097308 */ /* 0x000fe80000000800 */
[----:B------:R-:W-:-:S04]  /*c8c0*/  FSEL R67, R67, RZ, P1 ;  /* 0x000000ff43437208 */ /* 0x000fc80000800000 */
[----:B------:R-:W0:Y:S01]  /*c8d0*/  MUFU.EX2 R5, R5 ;  /* 0x0000000500057308 */ /* 0x000e220000000800 */
[--C-:B------:R-:W-:Y:S01]  /*c8e0*/  FFMA.FTZ R12, R24, UR45, -R67.reuse ;  /* 0x0000002d180c7c23 */ /* 0x100fe20008010843 */
[----:B------:R-:W-:Y:S01]  /*c8f0*/  FFMA.FTZ R25, R25, UR45, -R67 ;  /* 0x0000002d19197c23 */ /* 0x000fe20008010843 */
[----:B------:R-:W-:-:S05]  /*c900*/  FFMA.FTZ R54, R54, UR45, -R7 ;  /* 0x0000002d36367c23 */ /* 0x000fca0008010807 */
[----:B------:R-:W1:Y:S01]  /*c910*/  MUFU.EX2 R11, R30 ;  /* 0x0000001e000b7308 */ /* 0x000e620000000800 */
[--C-:B------:R-:W-:Y:S01]  /*c920*/  FFMA.FTZ R14, R28, UR45, -R67.reuse ;  /* 0x0000002d1c0e7c23 */ /* 0x100fe20008010843 */
[----:B------:R-:W-:-:S06]  /*c930*/  FFMA.FTZ R29, R29, UR45, -R67 ;  /* 0x0000002d1d1d7c23 */ /* 0x000fcc0008010843 */
[----:B------:R-:W2:Y:S01]  /*c940*/  MUFU.EX2 R6, R6 ;  /* 0x0000000600067308 */ /* 0x000ea20000000800 */
[----:B------:R-:W-:Y:S01]  /*c950*/  FFMA.FTZ R28, R32, UR45, -R67 ;  /* 0x0000002d201c7c23 */ /* 0x000fe20008010843 */
[----:B------:R-:W-:Y:S01]  /*c960*/  FFMA.FTZ R10, R39, UR45, -R7 ;  /* 0x0000002d270a7c23 */ /* 0x000fe20008010807 */
[----:B------:R-:W-:-:S05]  /*c970*/  FFMA.FTZ R32, R44, UR45, -R67 ;  /* 0x0000002d2c207c23 */ /* 0x000fca0008010843 */
[----:B------:R-:W-:Y:S01]  /*c980*/  MUFU.EX2 R12, R12 ;  /* 0x0000000c000c7308 */ /* 0x000fe20000000800 */
[--C-:B------:R-:W-:Y:S01]  /*c990*/  FFMA.FTZ R38, R38, UR45, -R7.reuse ;  /* 0x0000002d26267c23 */ /* 0x100fe20008010807 */
[----:B------:R-:W-:Y:S01]  /*c9a0*/  FFMA.FTZ R39, R62, UR45, -R7 ;  /* 0x0000002d3e277c23 */ /* 0x000fe20008010807 */
[----:B------:R-:W-:-:S05]  /*c9b0*/  FFMA.FTZ R44, R52, UR45, -R67 ;  /* 0x0000002d342c7c23 */ /* 0x000fca0008010843 */
[----:B------:R-:W3:Y:S01]  /*c9c0*/  MUFU.EX2 R25, R25 ;  /* 0x0000001900197308 */ /* 0x000ee20000000800 */
[----:B------:R-:W-:Y:S01]  /*c9d0*/  FFMA.FTZ R62, R75, UR45, -R7 ;  /* 0x0000002d4b3e7c23 */ /* 0x000fe20008010807 */
[----:B0-----:R-:W-:Y:S01]  /*c9e0*/  FADD.FTZ R52, R9, R5 ;  /* 0x0000000509347221 */ /* 0x001fe20000010000 */
[----:B------:R-:W-:-:S05]  /*c9f0*/  FFMA.FTZ R75, R37, UR45, -R67 ;  /* 0x0000002d254b7c23 */ /* 0x000fca0008010843 */
[----:B------:R0:W-:Y:S01]  /*ca00*/  MUFU.EX2 R31, R54 ;  /* 0x00000036001f7308 */ /* 0x0001e20000000800 */
[--C-:B------:R-:W-:Y:S01]  /*ca10*/  FFMA.FTZ R37, R45, UR45, -R67.reuse ;  /* 0x0000002d2d257c23 */ /* 0x100fe20008010843 */
[----:B------:R-:W-:-:S06]  /*ca20*/  FFMA.FTZ R45, R53, UR45, -R67 ;  /* 0x0000002d352d7c23 */ /* 0x000fcc0008010843 */
[----:B------:R-:W4:Y:S01]  /*ca30*/  MUFU.EX2 R14, R14 ;  /* 0x0000000e000e7308 */ /* 0x000f220000000800 */
[--C-:B0-----:R-:W-:Y:S01]  /*ca40*/  FFMA.FTZ R54, R59, UR45, -R7.reuse ;  /* 0x0000002d3b367c23 */ /* 0x101fe20008010807 */
[----:B------:R-:W-:Y:S01]  /*ca50*/  FFMA.FTZ R59, R71, UR45, -R7 ;  /* 0x0000002d473b7c23 */ /* 0x000fe20008010807 */
[--C-:B------:R-:W-:Y:S01]  /*ca60*/  FFMA.FTZ R71, R33, UR45, -R67.reuse ;  /* 0x0000002d21477c23 */ /* 0x100fe20008010843 */
[--C-:B------:R-:W-:Y:S01]  /*ca70*/  FFMA.FTZ R33, R41, UR45, -R67.reuse ;  /* 0x0000002d29217c23 */ /* 0x100fe20008010843 */
[----:B------:R-:W-:-:S03]  /*ca80*/  FFMA.FTZ R41, R49, UR45, -R67 ;  /* 0x0000002d31297c23 */ /* 0x000fc60008010843 */
[----:B------:R-:W0:Y:S01]  /*ca90*/  MUFU.EX2 R8, R8 ;  /* 0x0000000800087308 */ /* 0x000e220000000800 */
[--C-:B------:R-:W-:Y:S01]  /*caa0*/  FFMA.FTZ R49, R57, UR45, -R67.reuse ;  /* 0x0000002d39317c23 */ /* 0x100fe20008010843 */
[----:B------:R-:W-:Y:S01]  /*cab0*/  FFMA.FTZ R57, R65, UR45, -R67 ;  /* 0x0000002d41397c23 */ /* 0x000fe20008010843 */
[----:B------:R-:W-:Y:S02]  /*cac0*/  IMAD.U32 R53, RZ, RZ, UR40 ;  /* 0x00000028ff357e24 */ /* 0x000fe4000f8e00ff */
[----:B-1----:R-:W-:Y:S01]  /*cad0*/  FADD.FTZ R65, R11, R52 ;  /* 0x000000340b417221 */ /* 0x002fe20000010000 */
[----:B------:R-:W-:Y:S02]  /*cae0*/  FFMA.FTZ R20, R42, UR45, -R7 ;  /* 0x0000002d2a147c23 */ /* 0x000fe40008010807 */
[----:B------:R-:W1:Y:S01]  /*caf0*/  MUFU.EX2 R29, R29 ;  /* 0x0000001d001d7308 */ /* 0x000e620000000800 */
[--C-:B------:R-:W-:Y:S01]  /*cb00*/  FFMA.FTZ R24, R40, UR45, -R67.reuse ;  /* 0x0000002d28187c23 */ /* 0x100fe20008010843 */
[----:B------:R-:W-:Y:S01]  /*cb10*/  FFMA.FTZ R40, R56, UR45, -R67 ;  /* 0x0000002d38287c23 */ /* 0x000fe20008010843 */
[----:B--2---:R-:W-:-:S05]  /*cb20*/  FADD.FTZ R56, R6, R65 ;  /* 0x0000004106387221 */ /* 0x004fca0000010000 */
[----:B------:R-:W2:Y:S01]  /*cb30*/  MUFU.EX2 R15, R38 ;  /* 0x00000026000f7308 */ /* 0x000ea20000000800 */
[----:B------:R-:W-:Y:S01]  /*cb40*/  PRMT R0, R53, 0x654, R0 ;  /* 0x0000065435007816 */ /* 0x000fe20000000000 */
[----:B------:R-:W-:Y:S01]  /*cb50*/  FFMA.FTZ R53, R61, UR45, -R67 ;  /* 0x0000002d3d357c23 */ /* 0x000fe20008010843 */
[----:B------:R-:W-:-:S05]  /*cb60*/  FFMA.FTZ R43, R43, UR45, -R7 ;  /* 0x0000002d2b2b7c23 */ /* 0x000fca0008010807 */
[----:B------:R-:W5:Y:S01]  /*cb70*/  MUFU.EX2 R28, R28 ;  /* 0x0000001c001c7308 */ /* 0x000f620000000800 */
[----:B---3--:R-:W-:Y:S01]  /*cb80*/  FADD.FTZ R61, R12, R25 ;  /* 0x000000190c3d7221 */ /* 0x008fe20000010000 */
[----:B------:R-:W-:-:S06]  /*cb90*/  FADD.FTZ R65, R13, R56 ;  /* 0x000000380d417221 */ /* 0x000fcc0000010000 */
[----:B------:R-:W3:Y:S01]  /*cba0*/  MUFU.EX2 R10, R10 ;  /* 0x0000000a000a7308 */ /* 0x000ee20000000800 */
[----:B----4-:R-:W-:Y:S01]  /*cbb0*/  FADD.FTZ R52, R14, R61 ;  /* 0x0000003d0e347221 */ /* 0x010fe20000010000 */
[----:B------:R-:W-:-:S06]  /*cbc0*/  FFMA.FTZ R46, R46, UR45, -R7 ;  /* 0x0000002d2e2e7c23 */ /* 0x000fcc0008010807 */
[----:B------:R-:W4:Y:S01]  /*cbd0*/  MUFU.EX2 R71, R71 ;  /* 0x0000004700477308 */ /* 0x000f220000000800 */
[----:B0-----:R-:W-:-:S07]  /*cbe0*/  FADD.FTZ R56, R8, R65 ;  /* 0x0000004108387221 */ /* 0x001fce0000010000 */
[----:B------:R-:W0:Y:S01]  /*cbf0*/  MUFU.EX2 R20, R20 ;  /* 0x0000001400147308 */ /* 0x000e220000000800 */
[----:B-1----:R-:W-:Y:S01]  /*cc00*/  FADD.FTZ R61, R29, R52 ;  /* 0x000000341d3d7221 */ /* 0x002fe20000010000 */
[----:B--2---:R-:W-:Y:S01]  /*cc10*/  FADD.FTZ R65, R15, R56 ;  /* 0x000000380f417221 */ /* 0x004fe20000010000 */
[----:B------:R-:W-:-:S05]  /*cc20*/  FFMA.FTZ R26, R47, UR45, -R7 ;  /* 0x0000002d2f1a7c23 */ /* 0x000fca0008010807 */
[----:B------:R-:W-:Y:S08]  /*cc30*/  MUFU.EX2 R75, R75 ;  /* 0x0000004b004b7308 */ /* 0x000ff00000000800 */
[----:B------:R-:W-:Y:S01]  /*cc40*/  MUFU.EX2 R24, R24 ;  /* 0x0000001800187308 */ /* 0x000fe20000000800 */
[----:B------:R-:W-:-:S07]  /*cc50*/  F2FP.F16.F32.PACK_AB R11, R6, R11 ;  /* 0x0000000b060b723e */ /* 0x000fce00000000ff */
[----:B------:R-:W-:Y:S01]  /*cc60*/  MUFU.EX2 R33, R33 ;  /* 0x0000002100217308 */ /* 0x000fe20000000800 */
[----:B------:R-:W-:-:S07]  /*cc70*/  FFMA.FTZ R30, R50, UR45, -R7 ;  /* 0x0000002d321e7c23 */ /* 0x000fce0008010807 */
[----:B------:R-:W-:Y:S08]  /*cc80*/  MUFU.EX2 R32, R32 ;  /* 0x0000002000207308 */ /* 0x000ff00000000800 */
[----:B------:R-:W-:Y:S01]  /*cc90*/  MUFU.EX2 R37, R37 ;  /* 0x0000002500257308 */ /* 0x000fe20000000800 */
[----:B------:R-:W-:-:S07]  /*cca0*/  FFMA.FTZ R38, R55, UR45, -R7 ;  /* 0x0000002d37267c23 */ /* 0x000fce0008010807 */
[----:B------:R-:W-:Y:S08]  /*ccb0*/  MUFU.EX2 R34, R34 ;  /* 0x0000002200227308 */ /* 0x000ff00000000800 */
[----:B------:R-:W-:Y:S01]  /*ccc0*/  MUFU.EX2 R44, R44 ;  /* 0x0000002c002c7308 */ /* 0x000fe20000000800 */
[----:B------:R-:W-:Y:S01]  /*ccd0*/  F2FP.F16.F32.PACK_AB R9, R5, R9 ;  /* 0x000000090509723e */ /* 0x000fe200000000ff */
[----:B------:R-:W-:Y:S01]  /*cce0*/  FFMA.FTZ R60, R60, UR45, -R67 ;  /* 0x0000002d3c3c7c23 */ /* 0x000fe20008010843 */
[----:B------:R1:W-:Y:S05]  /*ccf0*/  SYNCS.ARRIVE.TRANS64.RED.A1T0 RZ, [R0+URZ], RZ ;  /* 0x000000ff00ff79a7 */ /* 0x0003ea000810043f */
[----:B------:R-:W2:Y:S01]  /*cd00*/  MUFU.EX2 R21, R43 ;  /* 0x0000002b00157308 */ /* 0x000ea20000000800 */
[----:B-----5:R-:W-:Y:S01]  /*cd10*/  FADD.FTZ R52, R28, R61 ;  /* 0x0000003d1c347221 */ /* 0x020fe20000010000 */
[----:B---3--:R-:W-:-:S06]  /*cd20*/  FADD.FTZ R65, R10, R65 ;  /* 0x000000410a417221 */ /* 0x008fcc0000010000 */
[----:B------:R-:W3:Y:S01]  /*cd30*/  MUFU.EX2 R27, R46 ;  /* 0x0000002e001b7308 */ /* 0x000ee20000000800 */
[----:B----4-:R-:W-:Y:S01]  /*cd40*/  FADD.FTZ R61, R71, R52 ;  /* 0x00000034473d7221 */ /* 0x010fe20000010000 */
[----:B0-----:R-:W-:Y:S01]  /*cd50*/  FADD.FTZ R52, R20, R65 ;  /* 0x0000004114347221 */ /* 0x001fe20000010000 */
[----:B------:R-:W-:Y:S02]  /*cd60*/  F2FP.F16.F32.PACK_AB R15, R10, R15 ;  /* 0x0000000f0a0f723e */ /* 0x000fe400000000ff */
[----:B------:R-:W-:Y:S01]  /*cd70*/  F2FP.F16.F32.PACK_AB R10, R29, R14 ;  /* 0x0000000e1d0a723e */ /* 0x000fe200000000ff */
[----:B--2---:R-:W-:-:S04]  /*cd80*/  FADD.FTZ R52, R21, R52 ;  /* 0x0000003415347221 */ /* 0x004fc80000010000 */
[----:B---3--:R-:W-:Y:S02]  /*cd90*/  FADD.FTZ R29, R27, R52 ;  /* 0x000000341b1d7221 */ /* 0x008fe40000010000 */
[----:B------:R-:W2:Y:S01]  /*cda0*/  LDL R52, [R1+0x50] ;  /* 0x0000500001347983 */ /* 0x000ea20000100800 */
[----:B------:R-:W-:Y:S01]  /*cdb0*/  FFMA.FTZ R47, R70, UR45, -R7 ;  /* 0x0000002d462f7c23 */ /* 0x000fe20008010807 */
[----:B------:R-:W-:-:S06]  /*cdc0*/  FFMA.FTZ R70, R36, UR45, -R67 ;  /* 0x0000002d24467c23 */ /* 0x000fcc0008010843 */
[----:B------:R-:W0:Y:S01]  /*cdd0*/  MUFU.EX2 R70, R70 ;  /* 0x0000004600467308 */ /* 0x000e220000000800 */
[----:B------:R-:W-:Y:S01]  /*cde0*/  FFMA.FTZ R36, R48, UR45, -R67 ;  /* 0x0000002d30247c23 */ /* 0x000fe20008010843 */
[----:B------:R-:W-:-:S06]  /*cdf0*/  F2FP.F16.F32.PACK_AB R13, R8, R13 ;  /* 0x0000000d080d723e */ /* 0x000fcc00000000ff */
[----:B------:R-:W3:Y:S01]  /*ce00*/  MUFU.EX2 R26, R26 ;  /* 0x0000001a001a7308 */ /* 0x000ee20000000800 */
[----:B------:R-:W-:Y:S01]  /*ce10*/  F2FP.F16.F32.PACK_AB R8, R25, R12 ;  /* 0x0000000c1908723e */ /* 0x000fe200000000ff */
[----:B0-----:R-:W-:-:S06]  /*ce20*/  FADD.FTZ R6, R70, R61 ;  /* 0x0000003d46067221 */ /* 0x001fcc0000010000 */
[----:B------:R-:W0:Y:S01]  /*ce30*/  MUFU.EX2 R36, R36 ;  /* 0x0000002400247308 */ /* 0x000e220000000800 */
[----:B------:R-:W-:-:S04]  /*ce40*/  FADD.FTZ R61, R75, R6 ;  /* 0x000000064b3d7221 */ /* 0x000fc80000010000 */
[----:B------:R-:W-:-:S03]  /*ce50*/  FADD.FTZ R12, R24, R61 ;  /* 0x0000003d180c7221 */ /* 0x000fc60000010000 */
[----:B------:R-:W4:Y:S01]  /*ce60*/  MUFU.EX2 R30, R30 ;  /* 0x0000001e001e7308 */ /* 0x000f220000000800 */
[----:B------:R-:W-:Y:S01]  /*ce70*/  FADD.FTZ R25, R33, R12 ;  /* 0x0000000c21197221 */ /* 0x000fe20000010000 */
[----:B------:R-:W-:-:S06]  /*ce80*/  F2FP.F16.F32.PACK_AB R12, R71, R28 ;  /* 0x0000001c470c723e */ /* 0x000fcc00000000ff */
[----:B------:R-:W5:Y:S01]  /*ce90*/  MUFU.EX2 R41, R41 ;  /* 0x0000002900297308 */ /* 0x000f620000000800 */
[----:B------:R-:W-:Y:S01]  /*cea0*/  FADD.FTZ R28, R32, R25 ;  /* 0x00000019201c7221 */ /* 0x000fe20000010000 */
[----:B---3--:R-:W-:-:S03]  /*ceb0*/  FADD.FTZ R61, R26, R29 ;  /* 0x0000001d1a3d7221 */ /* 0x008fc60000010000 */
[----:B------:R-:W-:-:S03]  /*cec0*/  FADD.FTZ R29, R37, R28 ;  /* 0x0000001c251d7221 */ /* 0x000fc60000010000 */
[----:B------:R-:W3:Y:S01]  /*ced0*/  MUFU.EX2 R45, R45 ;  /* 0x0000002d002d7308 */ /* 0x000ee20000000800 */
[----:B------:R-:W-:Y:S01]  /*cee0*/  F2FP.F16.F32.PACK_AB R25, R21, R20 ;  /* 0x000000141519723e */ /* 0x000fe200000000ff */
[----:B0-----:R-:W-:Y:S01]  /*cef0*/  FADD.FTZ R20, R36, R29 ;  /* 0x0000001d24147221 */ /* 0x001fe20000010000 */
[----:B----4-:R-:W-:-:S05]  /*cf00*/  FADD.FTZ R61, R30, R61 ;  /* 0x0000003d1e3d7221 */ /* 0x010fca0000010000 */
[----:B------:R-:W0:Y:S01]  /*cf10*/  MUFU.EX2 R38, R38 ;  /* 0x0000002600267308 */ /* 0x000e220000000800 */
[----:B-----5:R-:W-:Y:S01]  /*cf20*/  FADD.FTZ R21, R41, R20 ;  /* 0x0000001429157221 */ /* 0x020fe20000010000 */
[----:B------:R-:W-:-:S06]  /*cf30*/  FADD.FTZ R28, R34, R61 ;  /* 0x0000003d221c7221 */ /* 0x000fcc0000010000 */
[----:B------:R-:W4:Y:S01]  /*cf40*/  MUFU.EX2 R40, R40 ;  /* 0x0000002800287308 */ /* 0x000f220000000800 */
[----:B------:R-:W-:Y:S01]  /*cf50*/  FFMA.FTZ R55, R63, UR45, -R7 ;  /* 0x0000002d3f377c23 */ /* 0x000fe20008010807 */
[----:B------:R-:W-:-:S06]  /*cf60*/  F2FP.F16.F32.PACK_AB R14, R75, R70 ;  /* 0x000000464b0e723e */ /* 0x000fcc00000000ff */
[----:B------:R-:W5:Y:S01]  /*cf70*/  MUFU.EX2 R51, R51 ;  /* 0x0000003300337308 */ /* 0x000f620000000800 */
[----:B------:R1:W-:Y:S01]  /*cf80*/  STSM.16.M88.4 [R154+0x21800], R8 ;  /* 0x021800089a007844 */ /* 0x0003e20000000200 */
[----:B------:R-:W-:-:S06]  /*cf90*/  FFMA.FTZ R48, R64, UR45, -R67 ;  /* 0x0000002d40307c23 */ /* 0x000fcc0008010843 */
[----:B------:R-:W5:Y:S01]  /*cfa0*/  MUFU.EX2 R49, R49 ;  /* 0x0000003100317308 */ /* 0x000f620000000800 */
[----:B------:R-:W-:-:S07]  /*cfb0*/  FFMA.FTZ R50, R66, UR45, -R7 ;  /* 0x0000002d42327c23 */ /* 0x000fce0008010807 */
[----:B------:R-:W5:Y:S01]  /*cfc0*/  MUFU.EX2 R54, R54 ;  /* 0x0000003600367308 */ /* 0x000f620000000800 */
[----:B-1----:R-:W-:Y:S01]  /*cfd0*/  FADD.FTZ R10, R44, R21 ;  /* 0x000000152c0a7221 */ /* 0x002fe20000010000 */
[----:B------:R-:W-:Y:S01]  /*cfe0*/  FADD.FTZ R11, R31, R28 ;  /* 0x0000001c1f0b7221 */ /* 0x000fe20000010000 */
[----:B------:R3:W-:Y:S05]  /*cff0*/  STSM.16.M88.4 [R92], R12 ;  /* 0x0000000c5c007844 */ /* 0x0007ea0000000200 */
[----:B------:R-:W1:Y:S08]  /*d000*/  MUFU.EX2 R0, R60 ;  /* 0x0000003c00007308 */ /* 0x000e700000000800 */
[----:B------:R-:W1:Y:S08]  /*d010*/  MUFU.EX2 R39, R39 ;  /* 0x0000002700277308 */ /* 0x000e700000000800 */
[----:B------:R-:W1:Y:S01]  /*d020*/  MUFU.EX2 R53, R53 ;  /* 0x0000003500357308 */ /* 0x000e620000000800 */
[----:B---3--:R-:W-:Y:S01]  /*d030*/  FADD.FTZ R13, R45, R10 ;  /* 0x0000000a2d0d7221 */ /* 0x008fe20000010000 */
[----:B0-----:R-:W-:Y:S01]  /*d040*/  FADD.FTZ R12, R38, R11 ;  /* 0x0000000b260c7221 */ /* 0x001fe20000010000 */
[--C-:B------:R-:W-:Y:S01]  /*d050*/  FFMA.FTZ R68, R68, UR45, -R67.reuse ;  /* 0x0000002d44447c23 */ /* 0x100fe20008010843 */
[----:B------:R-:W-:-:S04]  /*d060*/  FFMA.FTZ R69, R69, UR45, -R67 ;  /* 0x0000002d45457c23 */ /* 0x000fc80008010843 */
[----:B------:R-:W-:Y:S01]  /*d070*/  MUFU.EX2 R57, R57 ;  /* 0x0000003900397308 */ /* 0x000fe20000000800 */
[----:B----4-:R-:W-:Y:S01]  /*d080*/  FADD.FTZ R14, R40, R13 ;  /* 0x0000000d280e7221 */ /* 0x010fe20000010000 */
[----:B-----5:R-:W-:Y:S01]  /*d090*/  FADD.FTZ R13, R51, R12 ;  /* 0x0000000c330d7221 */ /* 0x020fe20000010000 */
[----:B------:R-:W-:-:S05]  /*d0a0*/  F2FP.F16.F32.PACK_AB R27, R26, R27 ;  /* 0x0000001b1a1b723e */ /* 0x000fca00000000ff */
[----:B------:R-:W-:Y:S01]  /*d0b0*/  MUFU.EX2 R58, R58 ;  /* 0x0000003a003a7308 */ /* 0x000fe20000000800 */
[----:B------:R-:W-:Y:S01]  /*d0c0*/  F2FP.F16.F32.PACK_AB R24, R33, R24 ;  /* 0x000000182118723e */ /* 0x000fe200000000ff */
[----:B------:R-:W-:Y:S01]  /*d0d0*/  FFMA.FTZ R72, R72, UR45, -R67 ;  /* 0x0000002d48487c23 */ /* 0x000fe20008010843 */
[----:B------:R-:W-:Y:S01]  /*d0e0*/  FFMA.FTZ R46, R74, UR45, -R7 ;  /* 0x0000002d4a2e7c23 */ /* 0x000fe20008010807 */
[----:B------:R-:W-:Y:S01]  /*d0f0*/  FFMA.FTZ R73, R73, UR45, -R67 ;  /* 0x0000002d49497c23 */ /* 0x000fe20008010843 */
[----:B------:R-:W0:Y:S03]  /*d100*/  @P4 LDC R20, c[0x0][0x44c] ;  /* 0x00011300ff144b82 */ /* 0x000e260000000800 */
[----:B------:R-:W3:Y:S01]  /*d110*/  MUFU.EX2 R55, R55 ;  /* 0x0000003700377308 */ /* 0x000ee20000000800 */
[----:B------:R-:W-:Y:S01]  /*d120*/  FADD.FTZ R15, R49, R14 ;  /* 0x0000000e310f7221 */ /* 0x000fe20000010000 */
[----:B------:R-:W-:-:S06]  /*d130*/  FADD.FTZ R12, R54, R13 ;  /* 0x0000000d360c7221 */ /* 0x000fcc0000010000 */
[----:B------:R-:W-:Y:S08]  /*d140*/  MUFU.EX2 R48, R48 ;  /* 0x0000003000307308 */ /* 0x000ff00000000800 */
[----:B------:R-:W4:Y:S01]  /*d150*/  MUFU.EX2 R50, R50 ;  /* 0x0000003200327308 */ /* 0x000f220000000800 */
[----:B------:R-:W-:Y:S01]  /*d160*/  F2FP.F16.F32.PACK_AB R26, R37, R32 ;  /* 0x00000020251a723e */ /* 0x000fe200000000ff */
[----:B-1----:R-:W-:Y:S01]  /*d170*/  FADD.FTZ R14, R0, R15 ;  /* 0x0000000f000e7221 */ /* 0x002fe20000010000 */
[----:B------:R-:W-:Y:S01]  /*d180*/  F2FP.F16.F32.PACK_AB R9, R34, R30 ;  /* 0x0000001e2209723e */ /* 0x000fe200000000ff */
[----:B------:R-:W-:Y:S01]  /*d190*/  FADD.FTZ R12, R39, R12 ;  /* 0x0000000c270c7221 */ /* 0x000fe20000010000 */
[----:B------:R-:W-:-:S03]  /*d1a0*/  F2FP.F16.F32.PACK_AB R8, R41, R36 ;  /* 0x000000242908723e */ /* 0x000fc600000000ff */
[----:B------:R-:W1:Y:S01]  /*d1b0*/  MUFU.EX2 R5, R68 ;  /* 0x0000004400057308 */ /* 0x000e620000000800 */
[----:B------:R-:W-:Y:S02]  /*d1c0*/  F2FP.F16.F32.PACK_AB R10, R45, R44 ;  /* 0x0000002c2d0a723e */ /* 0x000fe400000000ff */
[----:B------:R-:W-:Y:S01]  /*d1d0*/  F2FP.F16.F32.PACK_AB R11, R38, R31 ;  /* 0x0000001f260b723e */ /* 0x000fe200000000ff */
[----:B------:R-:W-:-:S04]  /*d1e0*/  FADD.FTZ R13, R53, R14 ;  /* 0x0000000e350d7221 */ /* 0x000fc80000010000 */
[----:B------:R-:W5:Y:S01]  /*d1f0*/  MUFU.EX2 R47, R47 ;  /* 0x0000002f002f7308 */ /* 0x000f620000000800 */
[----:B------:R-:W-:Y:S01]  /*d200*/  STSM.16.M88.4 [R156], R24 ;  /* 0x000000189c007844 */ /* 0x000fe20000000200 */
[----:B---3--:R-:W-:-:S03]  /*d210*/  FADD.FTZ R15, R55, R12 ;  /* 0x0000000c370f7221 */ /* 0x008fc60000010000 */
[----:B------:R3:W-:Y:S03]  /*d220*/  STSM.16.M88.4 [R155], R8 ;  /* 0x000000089b007844 */ /* 0x0007e60000000200 */
[----:B------:R-:W0:Y:S01]  /*d230*/  MUFU.EX2 R6, R69 ;  /* 0x0000004500067308 */ /* 0x000e220000000800 */
[----:B------:R-:W-:Y:S01]  /*d240*/  FFMA.FTZ R76, R76, UR45, -R67 ;  /* 0x0000002d4c4c7c23 */ /* 0x000fe20008010843 */
[----:B----4-:R-:W-:-:S06]  /*d250*/  FADD.FTZ R15, R50, R15 ;  /* 0x0000000f320f7221 */ /* 0x010fcc0000010000 */
[----:B------:R-:W4:Y:S01]  /*d260*/  MUFU.EX2 R59, R59 ;  /* 0x0000003b003b7308 */ /* 0x000f220000000800 */
[----:B------:R-:W-:Y:S01]  /*d270*/  FFMA.FTZ R43, R78, UR45, -R7 ;  /* 0x0000002d4e2b7c23 */ /* 0x000fe20008010807 */
[----:B------:R-:W-:Y:S01]  /*d280*/  FFMA.FTZ R77, R77, UR45, -R67 ;  /* 0x0000002d4d4d7c23 */ /* 0x000fe20008010843 */
[----:B------:R-:W-:-:S05]  /*d290*/  FFMA.FTZ R63, R79, UR45, -R7 ;  /* 0x0000002d4f3f7c23 */ /* 0x000fca0008010807 */
[----:B------:R-:W-:Y:S01]  /*d2a0*/  MUFU.EX2 R62, R62 ;  /* 0x0000003e003e7308 */ /* 0x000fe20000000800 */
[----:B---3--:R-:W-:Y:S01]  /*d2b0*/  F2FP.F16.F32.PACK_AB R10, R53, R0 ;  /* 0x00000000350a723e */ /* 0x008fe200000000ff */
[----:B------:R-:W-:-:S06]  /*d2c0*/  FADD.FTZ R0, R48, R13 ;  /* 0x0000000d30007221 */ /* 0x000fcc0000010000 */
[----:B------:R-:W3:Y:S01]  /*d2d0*/  MUFU.EX2 R72, R72 ;  /* 0x0000004800487308 */ /* 0x000ee20000000800 */
[----:B------:R-:W-:Y:S01]  /*d2e0*/  FADD.FTZ R0, R57, R0 ;  /* 0x0000000039007221 */ /* 0x000fe20000010000 */
[----:B------:R-:W-:Y:S01]  /*d2f0*/  FADD.FTZ R14, R58, R15 ;  /* 0x0000000f3a0e7221 */ /* 0x000fe20000010000 */
[----:B------:R-:W-:Y:S01]  /*d300*/  FFMA.FTZ R80, R80, UR45, -R67 ;  /* 0x0000002d50507c23 */ /* 0x000fe20008010843 */
[----:B------:R-:W-:-:S04]  /*d310*/  FFMA.FTZ R42, R82, UR45, -R7 ;  /* 0x0000002d522a7c23 */ /* 0x000fc80008010807 */
[----:B------:R-:W3:Y:S01]  /*d320*/  MUFU.EX2 R46, R46 ;  /* 0x0000002e002e7308 */ /* 0x000ee20000000800 */
[----:B-1----:R-:W-:Y:S01]  /*d330*/  FADD.FTZ R15, R5, R0 ;  /* 0x00000000050f7221 */ /* 0x002fe20000010000 */
[----:B-----5:R-:W-:Y:S01]  /*d340*/  FADD.FTZ R0, R47, R14 ;  /* 0x0000000e2f007221 */ /* 0x020fe20000010000 */
[----:B------:R-:W1:Y:S05]  /*d350*/  @P4 LDC R26, c[0x0][0x450] ;  /* 0x00011400ff1a4b82 */ /* 0x000e6a0000000800 */
[----:B------:R-:W5:Y:S01]  /*d360*/  MUFU.EX2 R73, R73 ;  /* 0x0000004900497308 */ /* 0x000f620000000800 */
[C---:B0-----:R-:W-:Y:S01]  /*d370*/  FADD.FTZ R21, R6.reuse, R15 ;  /* 0x0000000f06157221 */ /* 0x041fe20000010000 */
[----:B------:R-:W-:-:S06]  /*d380*/  F2FP.F16.F32.PACK_AB R14, R6, R5 ;  /* 0x00000005060e723e */ /* 0x000fcc00000000ff */
[----:B------:R-:W0:Y:S01]  /*d390*/  MUFU.EX2 R76, R76 ;  /* 0x0000004c004c7308 */ /* 0x000e220000000800 */
[----:B------:R-:W-:Y:S01]  /*d3a0*/  FFMA.FTZ R81, R81, UR45, -R67 ;  /* 0x0000002d51517c23 */ /* 0x000fe20008010843 */
[----:B----4-:R-:W-:-:S06]  /*d3b0*/  FADD.FTZ R5, R59, R0 ;  /* 0x000000003b057221 */ /* 0x010fcc0000010000 */
[----:B------:R-:W4:Y:S01]  /*d3c0*/  MUFU.EX2 R43, R43 ;  /* 0x0000002b002b7308 */ /* 0x000f220000000800 */
[----:B------:R-:W-:Y:S01]  /*d3d0*/  FFMA.FTZ R66, R83, UR45, -R7 ;  /* 0x0000002d53427c23 */ /* 0x000fe20008010807 */
[----:B---3--:R-:W-:-:S06]  /*d3e0*/  FADD.FTZ R0, R72, R21 ;  /* 0x0000001548007221 */ /* 0x008fcc0000010000 */
[----:B------:R-:W3:Y:S01]  /*d3f0*/  MUFU.EX2 R77, R77 ;  /* 0x0000004d004d7308 */ /* 0x000ee20000000800 */
[----:B------:R-:W-:Y:S01]  /*d400*/  FFMA.FTZ R35, R86, UR45, -R7 ;  /* 0x0000002d56237c23 */ /* 0x000fe20008010807 */
[----:B------:R-:W-:-:S06]  /*d410*/  FADD.FTZ R5, R46, R5 ;  /* 0x000000052e057221 */ /* 0x000fcc0000010000 */
[----:B------:R-:W1:Y:S01]  /*d420*/  MUFU.EX2 R63, R63 ;  /* 0x0000003f003f7308 */ /* 0x000e620000000800 */
[----:B------:R-:W-:Y:S01]  /*d430*/  FFMA.FTZ R7, R87, UR45, -R7 ;  /* 0x0000002d57077c23 */ /* 0x000fe20008010807 */
[----:B-----5:R-:W-:-:S06]  /*d440*/  FADD.FTZ R21, R73, R0 ;  /* 0x0000000049157221 */ /* 0x020fcc0000010000 */
[----:B------:R-:W5:Y:S01]  /*d450*/  MUFU.EX2 R80, R80 ;  /* 0x0000005000507308 */ /* 0x000f620000000800 */
[----:B------:R-:W-:Y:S01]  /*d460*/  FADD.FTZ R6, R62, R5 ;  /* 0x000000053e067221 */ /* 0x000fe20000010000 */
[----:B------:R-:W-:-:S06]  /*d470*/  FFMA.FTZ R84, R84, UR45, -R67 ;  /* 0x0000002d54547c23 */ /* 0x000fcc0008010843 */
[----:B------:R-:W5:Y:S01]  /*d480*/  MUFU.EX2 R42, R42 ;  /* 0x0000002a002a7308 */ /* 0x000f620000000800 */
[----:B------:R-:W-:Y:S01]  /*d490*/  FFMA.FTZ R67, R85, UR45, -R67 ;  /* 0x0000002d55437c23 */ /* 0x000fe20008010843 */
[----:B------:R-:W-:Y:S01]  /*d4a0*/  F2FP.F16.F32.PACK_AB R8, R49, R40 ;  /* 0x000000283108723e */ /* 0x000fe200000000ff */
[----:B------:R-:W-:Y:S01]  /*d4b0*/  @P4 IMAD.HI.U32 R25, R91, R20, RZ ;  /* 0x000000145b194227 */ /* 0x000fe200078e00ff */
[----:B------:R-:W-:-:S04]  /*d4c0*/  F2FP.F16.F32.PACK_AB R9, R54, R51 ;  /* 0x000000333609723e */ /* 0x000fc800000000ff */
[----:B------:R-:W2:Y:S01]  /*d4d0*/  MUFU.EX2 R81, R81 ;  /* 0x0000005100517308 */ /* 0x000ea20000000800 */
[----:B------:R-:W-:Y:S01]  /*d4e0*/  F2FP.F16.F32.PACK_AB R11, R55, R39 ;  /* 0x00000027370b723e */ /* 0x000fe200000000ff */
[----:B0-----:R-:W-:Y:S01]  /*d4f0*/  FADD.FTZ R20, R76, R21 ;  /* 0x000000154c147221 */ /* 0x001fe20000010000 */
[----:B----4-:R-:W-:-:S05]  /*d500*/  FADD.FTZ R6, R43, R6 ;  /* 0x000000062b067221 */ /* 0x010fca0000010000 */
[----:B------:R-:W0:Y:S01]  /*d510*/  MUFU.EX2 R66, R66 ;  /* 0x0000004200427308 */ /* 0x000e220000000800 */
[----:B------:R1:W-:Y:S01]  /*d520*/  STSM.16.M88.4 [R154+0x27800], R8 ;  /* 0x027800089a007844 */ /* 0x0003e20000000200 */
[----:B---3--:R-:W-:-:S06]  /*d530*/  FADD.FTZ R5, R77, R20 ;  /* 0x000000144d057221 */ /* 0x008fcc0000010000 */
[----:B------:R-:W-:Y:S08]  /*d540*/  MUFU.EX2 R35, R35 ;  /* 0x0000002300237308 */ /* 0x000ff00000000800 */
[----:B------:R2:W3:Y:S01]  /*d550*/  MUFU.EX2 R0, R7 ;  /* 0x0000000700007308 */ /* 0x0004e20000000800 */
[----:B-1----:R-:W-:Y:S01]  /*d560*/  FADD.FTZ R11, R63, R6 ;  /* 0x000000063f0b7221 */ /* 0x002fe20000010000 */
[----:B-----5:R-:W-:Y:S01]  /*d570*/  FADD.FTZ R6, R80, R5 ;  /* 0x0000000550067221 */ /* 0x020fe20000010000 */
[----:B------:R-:W-:-:S05]  /*d580*/  IMAD.MOV.U32 R24, RZ, RZ, R91 ;  /* 0x000000ffff187224 */ /* 0x000fca00078e005b */
[----:B------:R-:W-:Y:S01]  /*d590*/  MUFU.EX2 R84, R84 ;  /* 0x0000005400547308 */ /* 0x000fe20000000800 */
[----:B------:R-:W-:Y:S01]  /*d5a0*/  FADD.FTZ R5, R42, R11 ;  /* 0x0000000b2a057221 */ /* 0x000fe20000010000 */
[----:B------:R-:W-:-:S06]  /*d5b0*/  F2FP.F16.F32.PACK_AB R12, R57, R48 ;  /* 0x00000030390c723e */ /* 0x000fcc00000000ff */
[----:B------:R-:W1:Y:S01]  /*d5c0*/  MUFU.EX2 R67, R67 ;  /* 0x0000004300437308 */ /* 0x000e620000000800 */
[----:B------:R-:W-:Y:S02]  /*d5d0*/  F2FP.F16.F32.PACK_AB R13, R58, R50 ;  /* 0x000000323a0d723e */ /* 0x000fe400000000ff */
[----:B------:R-:W-:Y:S02]  /*d5e0*/  F2FP.F16.F32.PACK_AB R15, R59, R47 ;  /* 0x0000002f3b0f723e */ /* 0x000fe400000000ff */
[----:B------:R-:W-:Y:S01]  /*d5f0*/  @P4 SHF.R.U32.HI R24, RZ, R26, R25 ;  /* 0x0000001aff184219 */ /* 0x000fe20000011619 */
[----:B--2---:R-:W-:Y:S01]  /*d600*/  FADD.FTZ R7, R81, R6 ;  /* 0x0000000651077221 */ /* 0x004fe20000010000 */
[----:B0-----:R-:W-:Y:S01]  /*d610*/  FADD.FTZ R6, R66, R5 ;  /* 0x0000000542067221 */ /* 0x001fe20000010000 */
[----:B------:R3:W-:Y:S01]  /*d620*/  STSM.16.M88.4 [R52], R12 ;  /* 0x0000000c34007844 */ /* 0x0007e20000000200 */
[----:B------:R-:W-:Y:S02]  /*d630*/  IADD3 R5, R24, R89, -R90 ;  /* 0x0000005918057210 */ /* 0x000fe40007ffe85a */
[----:B------:R-:W-:-:S02]  /*d640*/  F2FP.F16.F32.PACK_AB R8, R73, R72 ;  /* 0x000000484908723e */ /* 0x000fc400000000ff */
[----:B------:R-:W-:Y:S02]  /*d650*/  F2FP.F16.F32.PACK_AB R9, R62, R46 ;  /* 0x0000002e3e09723e */ /* 0x000fe400000000ff */
[----:B------:R-:W-:Y:S02]  /*d660*/  F2FP.F16.F32.PACK_AB R10, R77, R76 ;  /* 0x0000004c4d0a723e */ /* 0x000fe400000000ff */
[----:B------:R-:W-:Y:S02]  /*d670*/  F2FP.F16.F32.PACK_AB R11, R63, R43 ;  /* 0x0000002b3f0b723e */ /* 0x000fe400000000ff */
[----:B---3--:R-:W-:Y:S01]  /*d680*/  F2FP.F16.F32.PACK_AB R15, R0, R35 ;  /* 0x00000023000f723e */ /* 0x008fe200000000ff */
[----:B------:R-:W-:Y:S01]  /*d690*/  FADD.FTZ R35, R35, R6 ;  /* 0x0000000623237221 */ /* 0x000fe20000010000 */
[----:B------:R-:W-:Y:S02]  /*d6a0*/  SHF.R.S32.HI R6, RZ, 0x1f, R5 ;  /* 0x0000001fff067819 */ /* 0x000fe40000011405 */
[----:B------:R-:W-:-:S02]  /*d6b0*/  F2FP.F16.F32.PACK_AB R12, R81, R80 ;  /* 0x00000050510c723e */ /* 0x000fc400000000ff */
[----:B------:R-:W-:Y:S02]  /*d6c0*/  F2FP.F16.F32.PACK_AB R13, R66, R42 ;  /* 0x0000002a420d723e */ /* 0x000fe400000000ff */
[----:B-1----:R-:W-:Y:S02]  /*d6d0*/  F2FP.F16.F32.PACK_AB R14, R67, R84 ;  /* 0x00000054430e723e */ /* 0x002fe400000000ff */
[----:B------:R-:W-:Y:S01]  /*d6e0*/  LEA.HI R5, R6, R5, RZ, 0x7 ;  /* 0x0000000506057211 */ /* 0x000fe200078f38ff */
[----:B------:R0:W-:Y:S03]  /*d6f0*/  STSM.16.M88.4 [R156+0x6000], R8 ;  /* 0x006000089c007844 */ /* 0x0001e60000000200 */
[----:B------:R-:W-:Y:S01]  /*d700*/  SHF.R.S32.HI R5, RZ, 0x7, R5 ;  /* 0x00000007ff057819 */ /* 0x000fe20000011405 */
[----:B------:R0:W-:Y:S01]  /*d710*/  STSM.16.M88.4 [R155+0x6000], R12 ;  /* 0x0060000c9b007844 */ /* 0x0001e20000000200 */
[----:B------:R1:W-:Y:S06]  /*d720*/  MEMBAR.ALL.CTA ;  /* 0x0000000000007992 */ /* 0x0003ec0000008000 */
[----:B-1----:R-:W1:Y:S01]  /*d730*/  FENCE.VIEW.ASYNC.S ;  /* 0x00000000000073c6 */ /* 0x002e620000000000 */
[----:B------:R-:W-:Y:S01]  /*d740*/  VIMNMX R20, RZ, R5, !PT ;  /* 0x00000005ff147248 */ /* 0x000fe20007fe0100 */
[----:B------:R-:W-:-:S04]  /*d750*/  VIADD R6, R88, 0xfffffffe ;  /* 0xfffffffe58067836 */ /* 0x000fc80000000000 */
[----:B------:R0:W-:Y:S01]  /*d760*/  STL [R1+0x30], R20 ;  /* 0x0000301401007387 */ /* 0x0001e20000100800 */
[----:B------:R-:W-:Y:S01]  /*d770*/  ISETP.GE.AND P1, PT, R6, R20, PT ;  /* 0x000000140600720c */ /* 0x000fe20003f26270 */
[----:B------:R-:W-:Y:S01]  /*d780*/  FADD.FTZ R84, R84, R7 ;  /* 0x0000000754547221 */ /* 0x000fe20000010000 */
[----:B------:R-:W-:Y:S01]  /*d790*/  @P4 LOP3.LUT R23, R23, 0x8, RZ, 0xfc, !PT ;  /* 0x0000000817174812 */ /* 0x000fe200078efcff */
[----:B------:R-:W-:Y:S01]  /*d7a0*/  FADD.FTZ R0, R0, R35 ;  /* 0x0000002300007221 */ /* 0x000fe20000010000 */
[----:B------:R-:W-:Y:S01]  /*d7b0*/  CS2R R134, SRZ ;  /* 0x0000000000867805 */ /* 0x000fe2000001ff00 */
[----:B------:R-:W-:Y:S01]  /*d7c0*/  FADD.FTZ R139, R67, R84 ;  /* 0x00000054438b7221 */ /* 0x000fe20000010000 */
        /* <DEDUP_REMOVED lines=23> */
[----:B-1----:R-:W-:Y:S01]  /*d940*/  NOP ;  /* 0x0000000000007918 */ /* 0x002fe20000000000 */
[----:B0-----:R-:W-:Y:S05]  /*d950*/  @!P1 BRA `(.L_x_2415) ;  /* 0x0000002c00a49947 */ /* 0x001fea0003800000 */
[----:B------:R-:W-:Y:S01]  /*d960*/  IMAD.MOV.U32 R8, RZ, RZ, R3 ;  /* 0x000000ffff087224 */ /* 0x000fe200078e0003 */
[----:B------:R-:W-:Y:S01]  /*d970*/  MOV R5, R4 ;  /* 0x0000000400057202 */ /* 0x000fe20000000f00 */
[----:B------:R-:W-:Y:S02]  /*d980*/  IMAD.MOV.U32 R9, RZ, RZ, R138 ;  /* 0x000000ffff097224 */ /* 0x000fe400078e008a */
[----:B------:R-:W-:Y:S02]  /*d990*/  IMAD.MOV.U32 R7, RZ, RZ, R19 ;  /* 0x000000ffff077224 */ /* 0x000fe400078e0013 */
[----:B------:R-:W-:-:S07]  /*d9a0*/  IMAD.MOV.U32 R135, RZ, RZ, RZ ;  /* 0x000000ffff877224 */ /* 0x000fce00078e00ff */
.L_x_2427:
        /* <DEDUP_REMOVED lines=9> */
.L_x_2417:
[----:B------:R-:W-:Y:S01]  /*da40*/  VIADD R3, R7, 0x1 ;  /* 0x0000000107037836 */ /* 0x000fe20000000000 */
[----:B------:R-:W-:-:S04]  /*da50*/  SHF.L.U32 R4, R138, 0x1f, RZ ;  /* 0x0000001f8a047819 */ /* 0x000fc800000006ff */
[----:B------:R-:W-:-:S04]  /*da60*/  ISETP.NE.AND P2, PT, R3, 0x2, PT ;  /* 0x000000020300780c */ /* 0x000fc80003f45270 */
[----:B------:R-:W-:-:S05]  /*da70*/  SEL R3, R3, RZ, P2 ;  /* 0x000000ff03037207 */ /* 0x000fca0001000000 */
[----:B------:R-:W-:-:S04]  /*da80*/  IMAD R3, R3, 0x8, R2 ;  /* 0x0000000803037824 */ /* 0x000fc800078e0202 */
[----:B------:R0:W1:Y:S01]  /*da90*/  SYNCS.PHASECHK.TRANS64.TRYWAIT P2, [R3+URZ+0x2d830], R4 ;  /* 0x02d83004030075a7 */ /* 0x000062000804017f */
[----:B------:R-:W-:Y:S05]  /*daa0*/  @!P0 BRA `(.L_x_2418) ;  /* 0x0000000000048947 */ /* 0x000fea0003800000 */
[----:B------:R-:W-:Y:S01]  /*dab0*/  BPT.TRAP 0x1 ;  /* 0x000000040000795c */ /* 0x000fe20000300000 */
.L_x_2418:
[----:B------:R-:W-:Y:S04]  /*dac0*/  BSSY B0, `(.L_x_2416) ;  /* 0x0000004000007945 */ /* 0x000fe80003800000 */
[----:B-1----:R-:W-:Y:S05]  /*dad0*/  @P2 BRA `(.L_x_2419) ;  /* 0x0000000000082947 */ /* 0x002fea0003800000 */
[----:B------:R-:W1:Y:S02]  /*dae0*/  SYNCS.PHASECHK.TRANS64.TRYWAIT P2, [R3+URZ+0x2d830], R4 ;  /* 0x02d83004030075a7 */ /* 0x000e64000804017f */
[----:B-1----:R-:W-:Y:S05]  /*daf0*/  @!P2 BRA `(.L_x_2420) ;  /* 0x000000f40020a947 */ /* 0x002fea0003800000 */
.L_x_2419:
[----:B------:R-:W-:Y:S05]  /*db00*/  BSYNC B0 ;  /* 0x0000000000007941 */ /* 0x000fea0003800000 */
.L_x_2416:
        /* <DEDUP_REMOVED lines=21> */
[----:B------:R-:W-:-:S04]  /*dc60*/  IADD3 R14, R10, 0x2, RZ ;  /* 0x000000020a0e7810 */ /* 0x000fc80007ffe0ff */
        /* <DEDUP_REMOVED lines=18> */
[----:B------:R-:W-:Y:S01]  /*dd90*/  VIADD R20, R10, 0x400 ;  /* 0x000004000a147836 */ /* 0x000fe20000000000 */
[----:B------:R-:W-:Y:S02]  /*dda0*/  MOV R21, 0x80000020 ;  /* 0x8000002000157802 */ /* 0x000fe40000000f00 */
        /* <DEDUP_REMOVED lines=22> */
.L_x_2422:
[----:B------:R-:W-:Y:S01]  /*df10*/  SHF.L.U32 R3, R9, 0x1f, RZ ;  /* 0x0000001f09037819 */ /* 0x000fe200000006ff */
[----:B------:R-:W-:-:S04]  /*df20*/  IMAD R4, R7, 0x8, R2 ;  /* 0x0000000807047824 */ /* 0x000fc800078e0202 */
[----:B------:R0:W1:Y:S01]  /*df30*/  SYNCS.PHASECHK.TRANS64.TRYWAIT P1, [R4+URZ+0x2d850], R3 ;  /* 0x02d85003040075a7 */ /* 0x000062000802017f */
[----:B------:R-:W-:Y:S05]  /*df40*/  @!P0 BRA `(.L_x_2423) ;  /* 0x0000000000048947 */ /* 0x000fea0003800000 */
[----:B------:R-:W-:Y:S01]  /*df50*/  BPT.TRAP 0x1 ;  /* 0x000000040000795c */ /* 0x000fe20000300000 */
.L_x_2423:
[----:B-1----:R-:W-:Y:S05]  /*df60*/  @P1 BRA `(.L_x_2421) ;  /* 0x0000000000081947 */ /* 0x002fea0003800000 */
[----:B------:R-:W1:Y:S02]  /*df70*/  SYNCS.PHASECHK.TRANS64.TRYWAIT P1, [R4+URZ+0x2d850], R3 ;  /* 0x02d85003040075a7 */ /* 0x000e64000802017f */
[----:B-1----:R-:W-:Y:S05]  /*df80*/  @!P1 BRA `(.L_x_2424) ;  /* 0x000000f000109947 */ /* 0x002fea0003800000 */
.L_x_2421:
        /* <DEDUP_REMOVED lines=8> */
[----:B------:R-:W-:Y:S02]  /*e010*/  R2UR UR7, R11 ;  /* 0x000000000b0772ca */ /* 0x000fe400000e0000 */
[----:B------:R-:W-:Y:S02]  /*e020*/  LOP3.LUT R3, R3, 0x2000000, RZ, 0xfc, !PT ;  /* 0x0200000003037812 */ /* 0x000fe400078efcff */
[----:B------:R-:W-:Y:S01]  /*e030*/  R2UR UR35, R11 ;  /* 0x000000000b2372ca */ /* 0x000fe200000e0000 */
[----:B------:R-:W-:Y:S01]  /*e040*/  IMAD.MOV.U32 R11, RZ, RZ, 0x40000040 ;  /* 0x40000040ff0b7424 */ /* 0x000fe200078e00ff */
[----:B------:R-:W-:Y:S01]  /*e050*/  R2UR UR11, R13 ;  /* 0x000000000d0b72ca */ /* 0x000fe200000e0000 */
        /* <DEDUP_REMOVED lines=16> */
[----:B------:R-:W-:Y:S02]  /*e160*/  R2UR UR18, R12 ;  /* 0x000000000c1272ca */ /* 0x000fe400000e0000 */
[----:B------:R-:W-:Y:S02]  /*e170*/  IADD3 R12, R10, 0x100, RZ ;  /* 0x000001000a0c7810 */ /* 0x000fe40007ffe0ff */
[----:B------:R-:W-:Y:S02]  /*e180*/  R2UR UR9, R13 ;  /* 0x000000000d0972ca */ /* 0x000fe400000e0000 */
[----:B------:R-:W-:Y:S01]  /*e190*/  R2UR UR22, R12 ;  /* 0x000000000c1672ca */ /* 0x000fe200000e0000 */
[----:B------:R-:W-:Y:S01]  /*e1a0*/  VIADD R12, R10, 0x140 ;  /* 0x000001400a0c7836 */ /* 0x000fe20000000000 */
[----:B------:R-:W-:-:S04]  /*e1b0*/  MOV R13, 0x40000040 ;  /* 0x40000040000d7802 */ /* 0x000fc80000000f00 */
        /* <DEDUP_REMOVED lines=12> */
[----:B------:R-:W-:-:S04]  /*e280*/  MOV R13, 0x40000040 ;  /* 0x40000040000d7802 */ /* 0x000fc80000000f00 */
        /* <DEDUP_REMOVED lines=48> */
.L_x_2425:
[----:B------:R-:W2:Y:S01]  /*e590*/  LDL R13, [R1+0x54] ;  /* 0x00005400010d7983 */ /* 0x000ea20000100800 */
[----:B------:R-:W1:Y:S03]  /*e5a0*/  LDC R4, c[0x0][0x448] ;  /* 0x00011200ff047b82 */ /* 0x000e660000000800 */
[----:B0-----:R-:W2:Y:S04]  /*e5b0*/  LDL R3, [R1+0x68] ;  /* 0x0000680001037983 */ /* 0x001ea80000100800 */
[----:B------:R-:W3:Y:S04]  /*e5c0*/  LDL R12, [R1+0x64] ;  /* 0x00006400010c7983 */ /* 0x000ee80000100800 */
[----:B------:R-:W4:Y:S04]  /*e5d0*/  LDL R11, [R1+0x58] ;  /* 0x00005800010b7983 */ /* 0x000f280000100800 */
[----:B------:R-:W4:Y:S01]  /*e5e0*/  LDL R10, [R1+0x48] ;  /* 0x00004800010a7983 */ /* 0x000f220000100800 */
[----:B------:R-:W-:Y:S01]  /*e5f0*/  LOP3.LUT R23, R23, 0xffffffdf, RZ, 0xc0, !PT ;  /* 0xffffffdf17177812 */ /* 0x000fe200078ec0ff */
[----:B------:R-:W-:Y:S01]  /*e600*/  UMOV UR45, UR44 ;  /* 0x0000002c002d7c82 */ /* 0x000fe20008000000 */
[----:B------:R-:W-:Y:S01]  /*e610*/  LEA R15, R19, R2, 0x3 ;  /* 0x00000002130f7211 */ /* 0x000fe200078e18ff */
[----:B------:R-:W-:Y:S01]  /*e620*/  IMAD.U32 R20, RZ, RZ, UR40 ;  /* 0x00000028ff147e24 */ /* 0x000fe2000f8e00ff */
[----:B------:R-:W-:-:S03]  /*e630*/  @P0 LOP3.LUT R23, R23, 0x20, RZ, 0xfc, !PT ;  /* 0x0000002017170812 */ /* 0x000fc600078efcff */
[----:B------:R-:W-:Y:S01]  /*e640*/  VIADD R15, R15, 0x2d840 ;  /* 0x0002d8400f0f7836 */ /* 0x000fe20000000000 */
[----:B-1----:R-:W-:Y:S02]  /*e650*/  ISETP.NE.AND P1, PT, R4, 0x1, PT ;  /* 0x000000010400780c */ /* 0x002fe40003f25270 */
[----:B------:R-:W-:Y:S02]  /*e660*/  LOP3.LUT R23, R23, 0xffffffbf, RZ, 0xc0, !PT ;  /* 0xffffffbf17177812 */ /* 0x000fe400078ec0ff */
[----:B------:R-:W-:-:S04]  /*e670*/  PRMT R15, R20, 0x654, R15 ;  /* 0x00000654140f7816 */ /* 0x000fc8000000000f */
[----:B------:R0:W-:Y:S05]  /*e680*/  SYNCS.ARRIVE.TRANS64.RED.A1T0 RZ, [R15+URZ], RZ ;  /* 0x000000ff0fff79a7 */ /* 0x0001ea000810043f */
[----:B------:R-:W1:Y:S08]  /*e690*/  @P1 LDC R9, c[0x0][0x44c] ;  /* 0x00011300ff091b82 */ /* 0x000e700000000800 */
[----:B------:R-:W5:Y:S01]  /*e6a0*/  @P1 LDC R4, c[0x0][0x450] ;  /* 0x00011400ff041b82 */ /* 0x000f620000000800 */
[----:B--2---:R-:W-:-:S04]  /*e6b0*/  IMAD.IADD R3, R3, 0x1, R13 ;  /* 0x0000000103037824 */ /* 0x004fc800078e020d */
[----:B-1----:R-:W-:-:S05]  /*e6c0*/  @P1 IMAD.HI.U32 R9, R3, R9, RZ ;  /* 0x0000000903091227 */ /* 0x002fca00078e00ff */
[----:B-----5:R-:W-:Y:S01]  /*e6d0*/  @P1 SHF.R.U32.HI R3, RZ, R4, R9 ;  /* 0x00000004ff031219 */ /* 0x020fe20000011609 */
[----:B------:R-:W-:-:S04]  /*e6e0*/  IMAD.MOV.U32 R9, RZ, RZ, -0x80 ;  /* 0xffffff80ff097424 */ /* 0x000fc800078e00ff */
[----:B------:R-:W1:Y:S01]  /*e6f0*/  SHFL.IDX PT, R4, R3, RZ, 0x1c1f ;  /* 0x001c1fff03047589 */ /* 0x000e6200000e0000 */
[----:B------:R-:W-:-:S03]  /*e700*/  IMAD R9, R6, R9, 0x1 ;  /* 0x0000000106097424 */ /* 0x000fc600078e0209 */
[----:B------:R-:W2:Y:S01]  /*e710*/  SHFL.IDX PT, R3, R3, 0x1, 0x1c1f ;  /* 0x003c1f0003037f89 */ /* 0x000ea200000e0000 */
[----:B---3--:R-:W-:-:S05]  /*e720*/  IMAD R9, R12, -0x2, R9 ;  /* 0xfffffffe0c097824 */ /* 0x008fca00078e0209 */
[----:B----4-:R-:W-:-:S05]  /*e730*/  IADD3 R9, -R10, R9, R11 ;  /* 0x000000090a097210 */ /* 0x010fca0007ffe10b */
[C---:B-1----:R-:W-:Y:S02]  /*e740*/  IMAD.IADD R4, R9.reuse, 0x1, R4 ;  /* 0x0000000109047824 */ /* 0x042fe400078e0204 */
[----:B--2---:R-:W-:-:S03]  /*e750*/  IMAD.IADD R3, R9, 0x1, R3 ;  /* 0x0000000109037824 */ /* 0x004fc600078e0203 */
[C---:B------:R-:W-:Y:S02]  /*e760*/  ISETP.GT.AND P4, PT, R4.reuse, RZ, PT ;  /* 0x000000ff0400720c */ /* 0x040fe40003f84270 */
[C---:B------:R-:W-:Y:S02]  /*e770*/  ISETP.GT.AND P3, PT, R4.reuse, 0x1, PT ;  /* 0x000000010400780c */ /* 0x040fe40003f64270 */
[C---:B------:R-:W-:Y:S02]  /*e780*/  ISETP.GT.AND P2, PT, R4.reuse, 0x8, PT ;  /* 0x000000080400780c */ /* 0x040fe40003f44270 */
[----:B------:R-:W-:Y:S02]  /*e790*/  ISETP.GT.AND P1, PT, R4, 0x9, PT ;  /* 0x000000090400780c */ /* 0x000fe40003f24270 */
[----:B------:R-:W-:Y:S02]  /*e7a0*/  FSEL R24, R24, -INF , P4 ;  /* 0xff80000018187808 */ /* 0x000fe40002000000 */
[----:B------:R-:W-:-:S02]  /*e7b0*/  FSEL R25, R25, -INF , P3 ;  /* 0xff80000019197808 */ /* 0x000fc40001800000 */
[----:B------:R-:W-:Y:S02]  /*e7c0*/  FSEL R28, R28, -INF , P2 ;  /* 0xff8000001c1c7808 */ /* 0x000fe40001000000 */
[----:B------:R-:W-:Y:S02]  /*e7d0*/  FSEL R29, R29, -INF , P1 ;  /* 0xff8000001d1d7808 */ /* 0x000fe40000800000 */
[C---:B------:R-:W-:Y:S02]  /*e7e0*/  ISETP.GT.AND P4, PT, R4.reuse, 0x10, PT ;  /* 0x000000100400780c */ /* 0x040fe40003f84270 */
[C---:B------:R-:W-:Y:S02]  /*e7f0*/  ISETP.GT.AND P3, PT, R4.reuse, 0x11, PT ;  /* 0x000000110400780c */ /* 0x040fe40003f64270 */
[C---:B------:R-:W-:Y:S02]  /*e800*/  ISETP.GT.AND P2, PT, R4.reuse, 0x18, PT ;  /* 0x000000180400780c */ /* 0x040fe40003f44270 */
        /* <DEDUP_REMOVED lines=8> */
[----:B------:R-:W-:Y:S02]  /*e890*/  ISETP.GT.AND P1, PT, R4, 0x29, PT ;  /* 0x000000290400780c */ /* 0x000fe40003f24270 */
[----:B------:R-:W-:Y:S02]  /*e8a0*/  FSEL R40, R40, -INF , P4 ;  /* 0xff80000028287808 */ /* 0x000fe40002000000 */
[----:B------:R-:W-:Y:S02]  /*e8b0*/  FSEL R41, R41, -INF , P3 ;  /* 0xff80000029297808 */ /* 0x000fe40001800000 */
[----:B------:R-:W-:Y:S02]  /*e8c0*/  FSEL R44, R44, -INF , P2 ;  /* 0xff8000002c2c7808 */ /* 0x000fe40001000000 */
[----:B------:R-:W-:-:S02]  /*e8d0*/  FSEL R45, R45, -INF , P1 ;  /* 0xff8000002d2d7808 */ /* 0x000fc40000800000 */
[C---:B------:R-:W-:Y:S02]  /*e8e0*/  ISETP.GT.AND P4, PT, R4.reuse, 0x30, PT ;  /* 0x000000300400780c */ /* 0x040fe40003f84270 */
        /* <DEDUP_REMOVED lines=35> */
[----:B------:R-:W-:Y:S02]  /*eb20*/  FMNMX.FTZ R4, R24, R5, !PT ;  /* 0x0000000518047209 */ /* 0x000fe40007810000 */
        /* <DEDUP_REMOVED lines=8> */
[----:B------:R-:W-:Y:S02]  /*ebb0*/  ISETP.GT.AND P4, PT, R3, RZ, PT ;  /* 0x000000ff0300720c */ /* 0x000fe40003f84270 */
[----:B------:R-:W-:Y:S02]  /*ebc0*/  FMNMX.FTZ R4, R33, R4, !PT ;  /* 0x0000000421047209 */ /* 0x000fe40007810000 */
[----:B------:R-:W-:-:S02]  /*ebd0*/  ISETP.GT.AND P3, PT, R3, 0x1, PT ;  /* 0x000000010300780c */ /* 0x000fc40003f64270 */
[----:B------:R-:W-:Y:S02]  /*ebe0*/  FMNMX.FTZ R4, R36, R4, !PT ;  /* 0x0000000424047209 */ /* 0x000fe40007810000 */
[----:B------:R-:W-:Y:S02]  /*ebf0*/  ISETP.GT.AND P2, PT, R3, 0x8, PT ;  /* 0x000000080300780c */ /* 0x000fe40003f44270 */
[----:B------:R-:W-:Y:S02]  /*ec00*/  FMNMX.FTZ R4, R37, R4, !PT ;  /* 0x0000000425047209 */ /* 0x000fe40007810000 */
[----:B------:R-:W-:Y:S02]  /*ec10*/  ISETP.GT.AND P1, PT, R3, 0x9, PT ;  /* 0x000000090300780c */ /* 0x000fe40003f24270 */
[----:B------:R-:W-:Y:S02]  /*ec20*/  FMNMX.FTZ R4, R40, R4, !PT ;  /* 0x0000000428047209 */ /* 0x000fe40007810000 */
[----:B------:R-:W-:-:S02]  /*ec30*/  FSEL R26, R26, -INF , P4 ;  /* 0xff8000001a1a7808 */ /* 0x000fc40002000000 */
[----:B------:R-:W-:Y:S02]  /*ec40*/  FMNMX.FTZ R4, R41, R4, !PT ;  /* 0x0000000429047209 */ /* 0x000fe40007810000 */
[----:B------:R-:W-:Y:S02]  /*ec50*/  FSEL R27, R27, -INF , P3 ;  /* 0xff8000001b1b7808 */ /* 0x000fe40001800000 */
[----:B------:R-:W-:Y:S02]  /*ec60*/  FMNMX.FTZ R4, R44, R4, !PT ;  /* 0x000000042c047209 */ /* 0x000fe40007810000 */
[----:B------:R-:W-:Y:S02]  /*ec70*/  FSEL R30, R30, -INF , P2 ;  /* 0xff8000001e1e7808 */ /* 0x000fe40001000000 */
[----:B------:R-:W-:Y:S02]  /*ec80*/  FMNMX.FTZ R4, R45, R4, !PT ;  /* 0x000000042d047209 */ /* 0x000fe40007810000 */
[----:B------:R-:W-:-:S02]  /*ec90*/  FSEL R31, R31, -INF , P1 ;  /* 0xff8000001f1f7808 */ /* 0x000fc40000800000 */
[----:B------:R-:W-:Y:S02]  /*eca0*/  FMNMX.FTZ R4, R48, R4, !PT ;  /* 0x0000000430047209 */ /* 0x000fe40007810000 */
[----:B------:R-:W-:Y:S02]  /*ecb0*/  ISETP.GT.AND P4, PT, R3, 0x10, PT ;  /* 0x000000100300780c */ /* 0x000fe40003f84270 */
[----:B------:R-:W-:Y:S02]  /*ecc0*/  FMNMX.FTZ R4, R49, R4, !PT ;  /* 0x0000000431047209 */ /* 0x000fe40007810000 */
[C---:B------:R-:W-:Y:S02]  /*ecd0*/  ISETP.GT.AND P3, PT, R3.reuse, 0x11, PT ;  /* 0x000000110300780c */ /* 0x040fe40003f64270 */
[----:B------:R-:W-:Y:S02]  /*ece0*/  FMNMX.FTZ R4, R52, R4, !PT ;  /* 0x0000000434047209 */ /* 0x000fe40007810000 */
[----:B------:R-:W-:-:S02]  /*ecf0*/  ISETP.GT.AND P2, PT, R3, 0x18, PT ;  /* 0x000000180300780c */ /* 0x000fc40003f44270 */
[----:B------:R-:W-:Y:S02]  /*ed00*/  FMNMX.FTZ R4, R53, R4, !PT ;  /* 0x0000000435047209 */ /* 0x000fe40007810000 */
[----:B------:R-:W-:Y:S02]  /*ed10*/  ISETP.GT.AND P1, PT, R3, 0x19, PT ;  /* 0x000000190300780c */ /* 0x000fe40003f24270 */
        /* <DEDUP_REMOVED lines=9> */
[----:B------:R-:W-:-:S02]  /*edb0*/  ISETP.GT.AND P4, PT, R3, 0x20, PT ;  /* 0x000000200300780c */ /* 0x000fc40003f84270 */
[----:B------:R-:W-:Y:S02]  /*edc0*/  FMNMX.FTZ R4, R65, R4, !PT ;  /* 0x0000000441047209 */ /* 0x000fe40007810000 */
[C---:B------:R-:W-:Y:S02]  /*edd0*/  ISETP.GT.AND P3, PT, R3.reuse, 0x21, PT ;  /* 0x000000210300780c */ /* 0x040fe40003f64270 */
[----:B------:R-:W-:Y:S02]  /*ede0*/  FMNMX.FTZ R4, R68, R4, !PT ;  /* 0x0000000444047209 */ /* 0x000fe40007810000 */
[----:B------:R-:W-:Y:S02]  /*edf0*/  ISETP.GT.AND P2, PT, R3, 0x28, PT ;  /* 0x000000280300780c */ /* 0x000fe40003f44270 */
[----:B------:R-:W-:Y:S02]  /*ee00*/  FMNMX.FTZ R4, R69, R4, !PT ;  /* 0x0000000445047209 */ /* 0x000fe40007810000 */
        /* <DEDUP_REMOVED lines=10> */
[----:B------:R-:W-:Y:S02]  /*eeb0*/  ISETP.GT.AND P4, PT, R3, 0x30, PT ;  /* 0x000000300300780c */ /* 0x000fe40003f84270 */
[----:B------:R-:W-:Y:S02]  /*eec0*/  FMNMX.FTZ R4, R81, R4, !PT ;  /* 0x0000000451047209 */ /* 0x000fe40007810000 */
[----:B------:R-:W-:-:S02]  /*eed0*/  ISETP.GT.AND P3, PT, R3, 0x31, PT ;  /* 0x000000310300780c */ /* 0x000fc40003f64270 */
[----:B------:R-:W-:Y:S02]  /*eee0*/  FMNMX.FTZ R4, R84, R4, !PT ;  /* 0x0000000454047209 */ /* 0x000fe40007810000 */
[----:B------:R-:W-:Y:S02]  /*eef0*/  ISETP.GT.AND P2, PT, R3, 0x38, PT ;  /* 0x000000380300780c */ /* 0x000fe40003f44270 */
[----:B------:R-:W-:Y:S02]  /*ef00*/  FMNMX.FTZ R4, R85, R4, !PT ;  /* 0x0000000455047209 */ /* 0x000fe40007810000 */
[C---:B------:R-:W-:Y:S02]  /*ef10*/  ISETP.GT.AND P1, PT, R3.reuse, 0x39, PT ;  /* 0x000000390300780c */ /* 0x040fe40003f24270 */
[----:B------:R-:W-:Y:S01]  /*ef20*/  ISETP.GT.AND P0, PT, R3, 0x61, PT ;  /* 0x000000610300780c */ /* 0x000fe20003f04270 */
[----:B------:R-:W1:Y:S01]  /*ef30*/  SHFL.BFLY PT, R9, R4, 0x2, 0x1f ;  /* 0x0c401f0004097f89 */ /* 0x000e6200000e0000 */
[----:B------:R-:W-:-:S02]  /*ef40*/  FSEL R50, R50, -INF , P4 ;  /* 0xff80000032327808 */ /* 0x000fc40002000000 */
[----:B------:R-:W-:Y:S02]  /*ef50*/  FSEL R51, R51, -INF , P3 ;  /* 0xff80000033337808 */ /* 0x000fe40001800000 */
[----:B------:R-:W-:Y:S02]  /*ef60*/  FSEL R54, R54, -INF , P2 ;  /* 0xff80000036367808 */ /* 0x000fe40001000000 */
[----:B------:R-:W-:Y:S02]  /*ef70*/  FSEL R55, R55, -INF , P1 ;  /* 0xff80000037377808 */ /* 0x000fe40000800000 */
        /* <DEDUP_REMOVED lines=8> */
[----:B-1----:R-:W-:-:S02]  /*f000*/  FMNMX.FTZ R4, R4, R9, !PT ;  /* 0x0000000904047209 */ /* 0x002fc40007810000 */
[C---:B------:R-:W-:Y:S02]  /*f010*/  ISETP.GT.AND P4, PT, R3.reuse, 0x50, PT ;  /* 0x000000500300780c */ /* 0x040fe40003f84270 */
[C---:B------:R-:W-:Y:S01]  /*f020*/  ISETP.GT.AND P3, PT, R3.reuse, 0x51, PT ;  /* 0x000000510300780c */ /* 0x040fe20003f64270 */
[----:B------:R-:W1:Y:S01]  /*f030*/  SHFL.BFLY PT, R9, R4, 0x1, 0x1f ;  /* 0x0c201f0004097f89 */ /* 0x000e6200000e0000 */
[C---:B------:R-:W-:Y:S02]  /*f040*/  ISETP.GT.AND P2, PT, R3.reuse, 0x58, PT ;  /* 0x000000580300780c */ /* 0x040fe40003f44270 */
[----:B------:R-:W-:Y:S02]  /*f050*/  ISETP.GT.AND P1, PT, R3, 0x59, PT ;  /* 0x000000590300780c */ /* 0x000fe40003f24270 */
[----:B------:R-:W-:Y:S02]  /*f060*/  FSEL R66, R66, -INF , P4 ;  /* 0xff80000042427808 */ /* 0x000fe40002000000 */
[----:B------:R-:W-:-:S02]  /*f070*/  FSEL R67, R67, -INF , P3 ;  /* 0xff80000043437808 */ /* 0x000fc40001800000 */
[----:B------:R-:W-:Y:S02]  /*f080*/  @P0 LOP3.LUT R23, R23, 0x40, RZ, 0xfc, !PT ;  /* 0x0000004017170812 */ /* 0x000fe400078efcff */
[----:B------:R-:W-:Y:S02]  /*f090*/  FSEL R70, R70, -INF , P2 ;  /* 0xff80000046467808 */ /* 0x000fe40001000000 */
[----:B------:R-:W-:Y:S02]  /*f0a0*/  FSEL R71, R71, -INF , P1 ;  /* 0xff80000047477808 */ /* 0x000fe40000800000 */
[C---:B------:R-:W-:Y:S02]  /*f0b0*/  ISETP.GT.AND P1, PT, R3.reuse, 0x69, PT ;  /* 0x000000690300780c */ /* 0x040fe40003f24270 */
[C---:B------:R-:W-:Y:S02]  /*f0c0*/  ISETP.GT.AND P2, PT, R3.reuse, 0x70, PT ;  /* 0x000000700300780c */ /* 0x040fe40003f44270 */
[----:B------:R-:W-:-:S02]  /*f0d0*/  ISETP.GT.AND P3, PT, R3, 0x71, PT ;  /* 0x000000710300780c */ /* 0x000fc40003f64270 */
[C---:B------:R-:W-:Y:S02]  /*f0e0*/  ISETP.GT.AND P4, PT, R3.reuse, 0x78, PT ;  /* 0x000000780300780c */ /* 0x040fe40003f84270 */
[C---:B------:R-:W-:Y:S02]  /*f0f0*/  ISETP.GT.AND P5, PT, R3.reuse, 0x79, PT ;  /* 0x000000790300780c */ /* 0x040fe40003fa4270 */
[----:B-1----:R-:W-:Y:S02]  /*f100*/  FMNMX.FTZ R4, R4, R9, !PT ;  /* 0x0000000904047209 */ /* 0x002fe40007810000 */
[----:B------:R-:W-:Y:S02]  /*f110*/  ISETP.GT.AND P0, PT, R3, 0x60, PT ;  /* 0x000000600300780c */ /* 0x000fe40003f04270 */
[----:B------:R-:W-:Y:S02]  /*f120*/  FSETP.NEU.FTZ.AND P6, PT, R4, -INF , PT ;  /* 0xff8000000400780b */ /* 0x000fe40003fdd000 */
[----:B------:R-:W-:-:S02]  /*f130*/  FSEL R74, R74, -INF , P0 ;  /* 0xff8000004a4a7808 */ /* 0x000fc40000000000 */
[C---:B------:R-:W-:Y:S02]  /*f140*/  FSEL R9, R4.reuse, RZ, P6 ;  /* 0x000000ff04097208 */ /* 0x040fe40003000000 */
[----:B------:R-:W-:Y:S02]  /*f150*/  LOP3.LUT P0, RZ, R23, 0x40, RZ, 0xc0, !PT ;  /* 0x0000004017ff7812 */ /* 0x000fe4000780c0ff */
[----:B------:R-:W-:Y:S01]  /*f160*/  FSEL R79, R79, -INF , P1 ;  /* 0xff8000004f4f7808 */ /* 0x000fe20000800000 */
[----:B------:R-:W-:Y:S01]  /*f170*/  FADD.FTZ R5, -R9, R5 ;  /* 0x0000000509057221 */ /* 0x000fe20000010100 */
[----:B------:R-:W-:Y:S01]  /*f180*/  FMUL.FTZ R9, R4, UR45 ;  /* 0x0000002d04097c20 */ /* 0x000fe20008410000 */
[----:B------:R-:W-:Y:S02]  /*f190*/  FSEL R75, R75, -INF , P0 ;  /* 0xff8000004b4b7808 */ /* 0x000fe40000000000 */
[----:B------:R-:W-:Y:S01]  /*f1a0*/  FSEL R82, R82, -INF , P2 ;  /* 0xff80000052527808 */ /* 0x000fe20001000000 */
[----:B------:R-:W-:Y:S01]  /*f1b0*/  FMUL.FTZ R5, R5, UR45 ;  /* 0x0000002d05057c20 */ /* 0x000fe20008410000 */
[----:B------:R-:W-:-:S02]  /*f1c0*/  FSEL R9, R9, RZ, P6 ;  /* 0x000000ff09097208 */ /* 0x000fc40003000000 */
[----:B------:R-:W-:Y:S02]  /*f1d0*/  ISETP.GT.AND P6, PT, R3, 0x68, PT ;  /* 0x000000680300780c */ /* 0x000fe40003fc4270 */
[----:B------:R-:W-:Y:S01]  /*f1e0*/  FMNMX.FTZ R3, R26, R8, !PT ;  /* 0x000000081a037209 */ /* 0x000fe20007810000 */
[--C-:B------:R-:W-:Y:S01]  /*f1f0*/  FFMA.FTZ R24, R24, UR45, -R9.reuse ;  /* 0x0000002d18187c23 */ /* 0x100fe20008010809 */
[----:B------:R-:W-:Y:S01]  /*f200*/  FSEL R78, R78, -INF , P6 ;  /* 0xff8000004e4e7808 */ /* 0x000fe20003000000 */
[--C-:B------:R-:W-:Y:S01]  /*f210*/  FFMA.FTZ R25, R25, UR45, -R9.reuse ;  /* 0x0000002d19197c23 */ /* 0x100fe20008010809 */
[----:B------:R-:W-:Y:S01]  /*f220*/  FMNMX.FTZ R3, R27, R3, !PT ;  /* 0x000000031b037209 */ /* 0x000fe20007810000 */
[----:B------:R-:W-:Y:S01]  /*f230*/  MUFU.EX2 R5, R5 ;  /* 0x0000000500057308 */ /* 0x000fe20000000800 */
[----:B------:R-:W-:Y:S01]  /*f240*/  FSEL R83, R83, -INF , P3 ;  /* 0xff80000053537808 */ /* 0x000fe20001800000 */
[--C-:B------:R-:W-:Y:S01]  /*f250*/  FFMA.FTZ R28, R28, UR45, -R9.reuse ;  /* 0x0000002d1c1c7c23 */ /* 0x100fe20008010809 */
[----:B------:R-:W-:Y:S01]  /*f260*/  FMNMX.FTZ R3, R30, R3, !PT ;  /* 0x000000031e037209 */ /* 0x000fe20007810000 */
[--C-:B------:R-:W-:Y:S01]  /*f270*/  FFMA.FTZ R29, R29, UR45, -R9.reuse ;  /* 0x0000002d1d1d7c23 */ /* 0x100fe20008010809 */
[----:B------:R-:W-:Y:S01]  /*f280*/  FSEL R86, R86, -INF , P4 ;  /* 0xff80000056567808 */ /* 0x000fe20002000000 */
[--C-:B------:R-:W-:Y:S01]  /*f290*/  FFMA.FTZ R32, R32, UR45, -R9.reuse ;  /* 0x0000002d20207c23 */ /* 0x100fe20008010809 */
[----:B------:R-:W-:Y:S01]  /*f2a0*/  FMNMX.FTZ R3, R31, R3, !PT ;  /* 0x000000031f037209 */ /* 0x000fe20007810000 */
[----:B------:R-:W1:Y:S01]  /*f2b0*/  MUFU.EX2 R24, R24 ;  /* 0x0000001800187308 */ /* 0x000e620000000800 */
[----:B------:R-:W-:Y:S01]  /*f2c0*/  FSEL R87, R87, -INF , P5 ;  /* 0xff80000057577808 */ /* 0x000fe20002800000 */
[--C-:B------:R-:W-:Y:S01]  /*f2d0*/  FFMA.FTZ R33, R33, UR45, -R9.reuse ;  /* 0x0000002d21217c23 */ /* 0x100fe20008010809 */
[----:B------:R-:W-:Y:S01]  /*f2e0*/  FMNMX.FTZ R3, R34, R3, !PT ;  /* 0x0000000322037209 */ /* 0x000fe20007810000 */
[--C-:B------:R-:W-:Y:S01]  /*f2f0*/  FFMA.FTZ R36, R36, UR45, -R9.reuse ;  /* 0x0000002d24247c23 */ /* 0x100fe20008010809 */
[--C-:B------:R-:W-:Y:S01]  /*f300*/  FFMA.FTZ R37, R37, UR45, -R9.reuse ;  /* 0x0000002d25257c23 */ /* 0x100fe20008010809 */
[--C-:B------:R-:W-:Y:S01]  /*f310*/  FFMA.FTZ R40, R40, UR45, -R9.reuse ;  /* 0x0000002d28287c23 */ /* 0x100fe20008010809 */
[----:B------:R-:W-:Y:S01]  /*f320*/  FMNMX.FTZ R3, R35, R3, !PT ;  /* 0x0000000323037209 */ /* 0x000fe20007810000 */
[----:B------:R-:W2:Y:S01]  /*f330*/  MUFU.EX2 R25, R25 ;  /* 0x0000001900197308 */ /* 0x000ea20000000800 */
[--C-:B------:R-:W-:Y:S01]  /*f340*/  FFMA.FTZ R41, R41, UR45, -R9.reuse ;  /* 0x0000002d29297c23 */ /* 0x100fe20008010809 */
[--C-:B------:R-:W-:Y:S01]  /*f350*/  FFMA.FTZ R44, R44, UR45, -R9.reuse ;  /* 0x0000002d2c2c7c23 */ /* 0x100fe20008010809 */
[----:B------:R-:W-:Y:S01]  /*f360*/  FMNMX.FTZ R3, R38, R3, !PT ;  /* 0x0000000326037209 */ /* 0x000fe20007810000 */
[--C-:B------:R-:W-:Y:S01]  /*f370*/  FFMA.FTZ R45, R45, UR45, -R9.reuse ;  /* 0x0000002d2d2d7c23 */ /* 0x100fe20008010809 */
[--C-:B------:R-:W-:Y:S01]  /*f380*/  FFMA.FTZ R48, R48, UR45, -R9.reuse ;  /* 0x0000002d30307c23 */ /* 0x100fe20008010809 */
[--C-:B------:R-:W-:Y:S01]  /*f390*/  FFMA.FTZ R49, R49, UR45, -R9.reuse ;  /* 0x0000002d31317c23 */ /* 0x100fe20008010809 */
[----:B------:R-:W-:Y:S01]  /*f3a0*/  FMNMX.FTZ R3, R39, R3, !PT ;  /* 0x0000000327037209 */ /* 0x000fe20007810000 */
[----:B------:R-:W-:Y:S01]  /*f3b0*/  MUFU.EX2 R28, R28 ;  /* 0x0000001c001c7308 */ /* 0x000fe20000000800 */
[----:B-1----:R-:W-:Y:S01]  /*f3c0*/  FFMA.FTZ R139, R5, R139, R24 ;  /* 0x0000008b058b7223 */ /* 0x002fe20000010018 */
[--C-:B------:R-:W-:Y:S01]  /*f3d0*/  FFMA.FTZ R52, R52, UR45, -R9.reuse ;  /* 0x0000002d34347c23 */ /* 0x100fe20008010809 */
[----:B------:R-:W-:Y:S01]  /*f3e0*/  FMNMX.FTZ R3, R42, R3, !PT ;  /* 0x000000032a037209 */ /* 0x000fe20007810000 */
[--C-:B------:R-:W-:Y:S01]  /*f3f0*/  FFMA.FTZ R53, R53, UR45, -R9.reuse ;  /* 0x0000002d35357c23 */ /* 0x100fe20008010809 */
[--C-:B------:R-:W-:Y:S01]  /*f400*/  FFMA.FTZ R56, R56, UR45, -R9.reuse ;  /* 0x0000002d38387c23 */ /* 0x100fe20008010809 */
[----:B------:R-:W-:Y:S01]  /*f410*/  FFMA.FTZ R57, R57, UR45, -R9 ;  /* 0x0000002d39397c23 */ /* 0x000fe20008010809 */
[----:B------:R-:W-:Y:S01]  /*f420*/  FMNMX.FTZ R3, R43, R3, !PT ;  /* 0x000000032b037209 */ /* 0x000fe20007810000 */
[----:B------:R-:W-:Y:S01]  /*f430*/  MUFU.EX2 R29, R29 ;  /* 0x0000001d001d7308 */ /* 0x000fe20000000800 */
[----:B--2---:R-:W-:Y:S01]  /*f440*/  FADD.FTZ R139, R25, R139 ;  /* 0x0000008b198b7221 */ /* 0x004fe20000010000 */
        /* <DEDUP_REMOVED lines=20> */
[----:B------:R-:W-:Y:S01]  /*f590*/  FFMA.FTZ R9, R85, UR45, -R9 ;  /* 0x0000002d55097c23 */ /* 0x000fe20008010809 */
[----:B------:R-:W-:Y:S01]  /*f5a0*/  FMNMX.FTZ R3, R55, R3, !PT ;  /* 0x0000000337037209 */ /* 0x000fe20007810000 */
[----:B------:R-:W-:Y:S01]  /*f5b0*/  MUFU.EX2 R36, R36 ;  /* 0x0000002400247308 */ /* 0x000fe20000000800 */
[----:B------:R-:W-:-:S02]  /*f5c0*/  LOP3.LUT P0, RZ, R23, 0x20, RZ, 0xc0, !PT ;  /* 0x0000002017ff7812 */ /* 0x000fc4000780c0ff */
        /* <DEDUP_REMOVED lines=24> */
[----:B------:R-:W1:Y:S04]  /*f750*/  SHFL.BFLY PT, R10, R3, 0x2, 0x1f ;  /* 0x0c401f00030a7f89 */ /* 0x000e6800000e0000 */
[----:B------:R-:W-:Y:S08]  /*f760*/  MUFU.EX2 R53, R53 ;  /* 0x0000003500357308 */ /* 0x000ff00000000800 */
[----:B------:R-:W-:Y:S08]  /*f770*/  MUFU.EX2 R56, R56 ;  /* 0x0000003800387308 */ /* 0x000ff00000000800 */
[----:B------:R-:W-:Y:S01]  /*f780*/  MUFU.EX2 R57, R57 ;  /* 0x0000003900397308 */ /* 0x000fe20000000800 */
[----:B-1----:R-:W-:-:S07]  /*f790*/  FMNMX.FTZ R3, R3, R10, !PT ;  /* 0x0000000a03037209 */ /* 0x002fce0007810000 */
[----:B------:R-:W-:Y:S01]  /*f7a0*/  MUFU.EX2 R60, R60 ;  /* 0x0000003c003c7308 */ /* 0x000fe20000000800 */
[----:B------:R-:W1:Y:S07]  /*f7b0*/  SHFL.BFLY PT, R10, R3, 0x1, 0x1f ;  /* 0x0c201f00030a7f89 */ /* 0x000e6e00000e0000 */
[----:B------:R-:W-:Y:S08]  /*f7c0*/  MUFU.EX2 R61, R61 ;  /* 0x0000003d003d7308 */ /* 0x000ff00000000800 */
[----:B------:R-:W-:Y:S08]  /*f7d0*/  MUFU.EX2 R64, R64 ;  /* 0x0000004000407308 */ /* 0x000ff00000000800 */
[----:B------:R-:W-:Y:S01]  /*f7e0*/  MUFU.EX2 R65, R65 ;  /* 0x0000004100417308 */ /* 0x000fe20000000800 */
[----:B-1----:R-:W-:-:S04]  /*f7f0*/  FMNMX.FTZ R3, R3, R10, !PT ;  /* 0x0000000a03037209 */ /* 0x002fc80007810000 */
[----:B------:R-:W-:-:S03]  /*f800*/  FSETP.NEU.FTZ.AND P1, PT, R3, -INF , PT ;  /* 0xff8000000300780b */ /* 0x000fc60003f3d000 */
[----:B------:R-:W-:Y:S01]  /*f810*/  MUFU.EX2 R68, R68 ;  /* 0x0000004400447308 */ /* 0x000fe20000000800 */
[----:B------:R-:W-:-:S05]  /*f820*/  FSEL R10, R3, RZ, P1 ;  /* 0x000000ff030a7208 */ /* 0x000fca0000800000 */
[----:B------:R-:W-:Y:S01]  /*f830*/  FADD.FTZ R8, -R10, R8 ;  /* 0x000000080a087221 */ /* 0x000fe20000010100 */
[----:B------:R-:W-:Y:S01]  /*f840*/  FMUL.FTZ R10, R3, UR45 ;  /* 0x0000002d030a7c20 */ /* 0x000fe20008410000 */
[----:B------:R-:W-:Y:S02]  /*f850*/  MUFU.EX2 R69, R69 ;  /* 0x0000004500457308 */ /* 0x000fe40000000800 */
[----:B------:R-:W-:Y:S02]  /*f860*/  FMUL.FTZ R8, R8, UR45 ;  /* 0x0000002d08087c20 */ /* 0x000fe40008410000 */
[----:B------:R-:W-:-:S04]  /*f870*/  FSEL R10, R10, RZ, P1 ;  /* 0x000000ff0a0a7208 */ /* 0x000fc80000800000 */
        /* <DEDUP_REMOVED lines=34> */
[----:B------:R-:W-:Y:S01]  /*faa0*/  FADD.FTZ R0, R28, R139 ;  /* 0x0000008b1c007221 */ /* 0x000fe20000010000 */
[--C-:B------:R-:W-:Y:S01]  /*fab0*/  FFMA.FTZ R79, R79, UR45, -R10.reuse ;  /* 0x0000002d4f4f7c23 */ /* 0x100fe2000801080a */
[--C-:B------:R-:W-:Y:S01]  /*fac0*/  FFMA.FTZ R82, R82, UR45, -R10.reuse ;  /* 0x0000002d52527c23 */ /* 0x100fe2000801080a */
[----:B------:R-:W-:Y:S01]  /*fad0*/  FFMA.FTZ R83, R83, UR45, -R10 ;  /* 0x0000002d53537c23 */ /* 0x000fe2000801080a */
[----:B------:R-:W-:Y:S01]  /*fae0*/  FADD.FTZ R0, R29, R0 ;  /* 0x000000001d007221 */ /* 0x000fe20000010000 */
[----:B------:R-:W-:Y:S01]  /*faf0*/  FFMA.FTZ R86, R86, UR45, -R10 ;  /* 0x0000002d56567c23 */ /* 0x000fe2000801080a */
        /* <DEDUP_REMOVED lines=97> */
.L_x_2426:
        /* <DEDUP_REMOVED lines=89> */
[----:B------:R-:W-:Y:S01]  /*106a0*/  IMAD.MOV.U32 R8, RZ, RZ, R3 ;  /* 0x000000ffff087224 */ /* 0x000fe200078e0003 */
[----:B------:R-:W-:Y:S01]  /*106b0*/  MOV R5, R4 ;  /* 0x0000000400057202 */ /* 0x000fe20000000f00 */
        /* <DEDUP_REMOVED lines=19> */
.L_x_2415:
[----:B------:R-:W-:-:S13]  /*107f0*/  ISETP.GE.AND P1, PT, R6, RZ, PT ;  /* 0x000000ff0600720c */ /* 0x000fda0003f26270 */
[----:B------:R-:W-:Y:S05]  /*10800*/  @!P1 BRA `(.L_x_2428) ;  /* 0x00000024001c9947 */ /* 0x000fea0003800000 */
[----:B------:R-:W-:Y:S02]  /*10810*/  IMAD.MOV.U32 R9, RZ, RZ, R3 ;  /* 0x000000ffff097224 */ /* 0x000fe400078e0003 */
[----:B------:R-:W-:Y:S02]  /*10820*/  IMAD.MOV.U32 R8, RZ, RZ, R4 ;  /* 0x000000ffff087224 */ /* 0x000fe400078e0004 */
[----:B------:R-:W-:Y:S02]  /*10830*/  IMAD.MOV.U32 R7, RZ, RZ, R138 ;  /* 0x000000ffff077224 */ /* 0x000fe400078e008a */
[----:B------:R-:W-:-:S07]  /*10840*/  IMAD.MOV.U32 R5, RZ, RZ, R19 ;  /* 0x000000ffff057224 */ /* 0x000fce00078e0013 */
.L_x_2440:
[----:B------:R-:W2:Y:S01]  /*10850*/  LDL R3, [R1+0x24] ;  /* 0x0000240001037983 */ /* 0x000ea20000100800 */
[----:B------:R-:W-:Y:S01]  /*10860*/  ISETP.NE.AND P1, PT, R5, 0x1, PT ;  /* 0x000000010500780c */ /* 0x000fe20003f25270 */
[----:B------:R-:W-:Y:S05]  /*10870*/  YIELD ;  /* 0x0000000000007946 */ /* 0x000fea0003800000 */
[----:B------:R-:W-:-:S04]  /*10880*/  SEL R138, RZ, 0x1, P1 ;  /* 0x00000001ff8a7807 */ /* 0x000fc80000800000 */
[----:B------:R-:W-:Y:S02]  /*10890*/  LOP3.LUT R138, R7, R138, RZ, 0x3c, !PT ;  /* 0x0000008a078a7212 */ /* 0x000fe400078e3cff */
[----:B--2---:R-:W-:-:S13]  /*108a0*/  ISETP.NE.AND P1, PT, R3, RZ, PT ;  /* 0x000000ff0300720c */ /* 0x004fda0003f25270 */
[----:B-1----:R-:W-:Y:S05]  /*108b0*/  @P1 BRA `(.L_x_2429) ;  /* 0x00000000003c1947 */ /* 0x002fea0003800000 */
[----:B------:R-:W-:Y:S05]  /*108c0*/  @!P0 BRA `(.L_x_2430) ;  /* 0x0000000000048947 */ /* 0x000fea0003800000 */
[----:B------:R-:W-:Y:S01]  /*108d0*/  BPT.TRAP 0x1 ;  /* 0x000000040000795c */ /* 0x000fe20000300000 */
.L_x_2430:
[----:B------:R-:W-:Y:S01]  /*108e0*/  VIADD R3, R5, 0x1 ;  /* 0x0000000105037836 */ /* 0x000fe20000000000 */
[----:B------:R-:W-:-:S04]  /*108f0*/  SHF.L.U32 R4, R138, 0x1f, RZ ;  /* 0x0000001f8a047819 */ /* 0x000fc800000006ff */
[----:B------:R-:W-:-:S04]  /*10900*/  ISETP.NE.AND P2, PT, R3, 0x2, PT ;  /* 0x000000020300780c */ /* 0x000fc80003f45270 */
[----:B------:R-:W-:-:S04]  /*10910*/  SEL R3, R3, RZ, P2 ;  /* 0x000000ff03037207 */ /* 0x000fc80001000000 */
[----:B------:R-:W-:-:S04]  /*10920*/  LEA R3, R3, R2, 0x3 ;  /* 0x0000000203037211 */ /* 0x000fc800078e18ff */
[----:B------:R0:W1:Y:S01]  /*10930*/  SYNCS.PHASECHK.TRANS64.TRYWAIT P2, [R3+URZ+0x2d830], R4 ;  /* 0x02d83004030075a7 */ /* 0x000062000804017f */
[----:B------:R-:W-:Y:S05]  /*10940*/  @!P0 BRA `(.L_x_2431) ;  /* 0x0000000000048947 */ /* 0x000fea0003800000 */
[----:B------:R-:W-:Y:S01]  /*10950*/  BPT.TRAP 0x1 ;  /* 0x000000040000795c */ /* 0x000fe20000300000 */
.L_x_2431:
[----:B------:R-:W-:Y:S04]  /*10960*/  BSSY B0, `(.L_x_2429) ;  /* 0x0000004000007945 */ /* 0x000fe80003800000 */
[----:B-1----:R-:W-:Y:S05]  /*10970*/  @P2 BRA `(.L_x_2432) ;  /* 0x0000000000082947 */ /* 0x002fea0003800000 */
[----:B------:R-:W1:Y:S02]  /*10980*/  SYNCS.PHASECHK.TRANS64.TRYWAIT P2, [R3+URZ+0x2d830], R4 ;  /* 0x02d83004030075a7 */ /* 0x000e64000804017f */
[----:B-1----:R-:W-:Y:S05]  /*10990*/  @!P2 BRA `(.L_x_2433) ;  /* 0x000000c400a0a947 */ /* 0x002fea0003800000 */
.L_x_2432:
[----:B------:R-:W-:Y:S05]  /*109a0*/  BSYNC B0 ;  /* 0x0000000000007941 */ /* 0x000fea0003800000 */
.L_x_2429:
        /* <DEDUP_REMOVED lines=40> */
[----:B------:R-:W-:Y:S01]  /*10c30*/  IMAD.MOV.U32 R21, RZ, RZ, -0x7fffffe0 ;  /* 0x80000020ff157424 */ /* 0x000fe200078e00ff */
[----:B------:R-:W-:Y:S02]  /*10c40*/  IADD3 R20, R10, 0x400, RZ ;  /* 0x000004000a147810 */ /* 0x000fe40007ffe0ff */
        /* <DEDUP_REMOVED lines=22> */
.L_x_2435:
[----:B------:R-:W-:Y:S01]  /*10db0*/  SHF.L.U32 R3, R7, 0x1f, RZ ;  /* 0x0000001f07037819 */ /* 0x000fe200000006ff */
[----:B------:R-:W-:-:S04]  /*10dc0*/  IMAD R4, R5, 0x8, R2 ;  /* 0x0000000805047824 */ /* 0x000fc800078e0202 */
[----:B------:R0:W1:Y:S01]  /*10dd0*/  SYNCS.PHASECHK.TRANS64.TRYWAIT P1, [R4+URZ+0x2d850], R3 ;  /* 0x02d85003040075a7 */ /* 0x000062000802017f */
[----:B------:R-:W-:Y:S05]  /*10de0*/  @!P0 BRA `(.L_x_2436) ;  /* 0x0000000000048947 */ /* 0x000fea0003800000 */
[----:B------:R-:W-:Y:S01]  /*10df0*/  BPT.TRAP 0x1 ;  /* 0x000000040000795c */ /* 0x000fe20000300000 */
.L_x_2436:
[----:B-1----:R-:W-:Y:S05]  /*10e00*/  @P1 BRA `(.L_x_2434) ;  /* 0x0000000000081947 */ /* 0x002fea0003800000 */
[----:B------:R-:W1:Y:S02]  /*10e10*/  SYNCS.PHASECHK.TRANS64.TRYWAIT P1, [R4+URZ+0x2d850], R3 ;  /* 0x02d85003040075a7 */ /* 0x000e64000802017f */
[----:B-1----:R-:W-:Y:S05]  /*10e20*/  @!P1 BRA `(.L_x_2437) ;  /* 0x000000c000909947 */ /* 0x002fea0003800000 */
.L_x_2434:
        /* <DEDUP_REMOVED lines=16> */
[----:B------:R-:W-:Y:S01]  /*10f30*/  IMAD.MOV.U32 R11, RZ, RZ, 0x40000040 ;  /* 0x40000040ff0b7424 */ /* 0x000fe200078e00ff */
[----:B------:R-:W-:-:S02]  /*10f40*/  IADD3 R12, R10, 0x40, RZ ;  /* 0x000000400a0c7810 */ /* 0x000fc40007ffe0ff */
[----:B------:R-:W-:Y:S02]  /*10f50*/  R2UR UR6, R10 ;  /* 0x000000000a0672ca */ /* 0x000fe400000e0000 */
[----:B------:R-:W-:Y:S01]  /*10f60*/  R2UR UR10, R12 ;  /* 0x000000000c0a72ca */ /* 0x000fe200000e0000 */
[----:B------:R-:W-:Y:S01]  /*10f70*/  VIADD R12, R10, 0x80 ;  /* 0x000000800a0c7836 */ /* 0x000fe20000000000 */
[C---:B------:R-:W-:Y:S02]  /*10f80*/  R2UR UR19, R13.reuse ;  /* 0x000000000d1372ca */ /* 0x040fe400000e0000 */
[C---:B------:R-:W-:Y:S02]  /*10f90*/  R2UR UR23, R13.reuse ;  /* 0x000000000d1772ca */ /* 0x040fe400000e0000 */
[----:B------:R-:W-:Y:S01]  /*10fa0*/  R2UR UR14, R12 ;  /* 0x000000000c0e72ca */ /* 0x000fe200000e0000 */
[----:B------:R-:W-:Y:S01]  /*10fb0*/  VIADD R12, R10, 0xc0 ;  /* 0x000000c00a0c7836 */ /* 0x000fe20000000000 */
[----:B------:R-:W-:-:S02]  /*10fc0*/  R2UR UR27, R13 ;  /* 0x000000000d1b72ca */ /* 0x000fc400000e0000 */
[----:B------:R-:W-:Y:S01]  /*10fd0*/  R2UR UR31, R13 ;  /* 0x000000000d1f72ca */ /* 0x000fe200000e0000 */
[----:B------:R-:W-:Y:S01]  /*10fe0*/  IMAD.MOV.U32 R13, RZ, RZ, 0x40000040 ;  /* 0x40000040ff0d7424 */ /* 0x000fe200078e00ff */
[----:B------:R-:W-:Y:S01]  /*10ff0*/  R2UR UR18, R12 ;  /* 0x000000000c1272ca */ /* 0x000fe200000e0000 */
[----:B------:R-:W-:Y:S01]  /*11000*/  VIADD R12, R10, 0x100 ;  /* 0x000001000a0c7836 */ /* 0x000fe20000000000 */
[----:B------:R-:W-:Y:S02]  /*11010*/  R2UR UR33, R11 ;  /* 0x000000000b2172ca */ /* 0x000fe400000e0000 */
[----:B------:R-:W-:Y:S01]  /*11020*/  R2UR UR9, R13 ;  /* 0x000000000d0972ca */ /* 0x000fe200000e0000 */
[----:B------:R-:W-:Y:S01]  /*11030*/  IMAD.MOV.U32 R13, RZ, RZ, 0x40000040 ;  /* 0x40000040ff0d7424 */ /* 0x000fe200078e00ff */
[----:B------:R-:W-:Y:S01]  /*11040*/  R2UR UR22, R12 ;  /* 0x000000000c1672ca */ /* 0x000fe200000e0000 */
[----:B------:R-:W-:-:S03]  /*11050*/  VIADD R12, R10, 0x140 ;  /* 0x000001400a0c7836 */ /* 0x000fc60000000000 */
[----:B------:R-:W-:Y:S02]  /*11060*/  R2UR UR13, R13 ;  /* 0x000000000d0d72ca */ /* 0x000fe400000e0000 */
[----:B------:R-:W-:Y:S01]  /*11070*/  R2UR UR26, R12 ;  /* 0x000000000c1a72ca */ /* 0x000fe200000e0000 */
[C---:B------:R-:W-:Y:S01]  /*11080*/  VIADD R12, R10.reuse, 0x180 ;  /* 0x000001800a0c7836 */ /* 0x040fe20000000000 */
[----:B------:R-:W-:Y:S02]  /*11090*/  IADD3 R10, R10, 0x1c0, RZ ;  /* 0x000001c00a0a7810 */ /* 0x000fe40007ffe0ff */
[----:B------:R-:W-:Y:S02]  /*110a0*/  MOV R13, 0x40000040 ;  /* 0x40000040000d7802 */ /* 0x000fe40000000f00 */
[----:B------:R-:W-:Y:S02]  /*110b0*/  R2UR UR34, R10 ;  /* 0x000000000a2272ca */ /* 0x000fe400000e0000 */
[----:B------:R-:W-:-:S02]  /*110c0*/  R2UR UR30, R12 ;  /* 0x000000000c1e72ca */ /* 0x000fc400000e0000 */
[----:B------:R-:W-:Y:S01]  /*110d0*/  R2UR UR17, R13 ;  /* 0x000000000d1172ca */ /* 0x000fe200000e0000 */
[----:B------:R-:W-:-:S05]  /*110e0*/  IMAD.MOV.U32 R13, RZ, RZ, 0x40000040 ;  /* 0x40000040ff0d7424 */ /* 0x000fca00078e00ff */
        /* <DEDUP_REMOVED lines=52> */
.L_x_2438:
        /* <DEDUP_REMOVED lines=44> */
[----:B------:R-:W-:-:S03]  /*116f0*/  FMNMX.FTZ R3, R27, R3, !PT ;  /* 0x000000031b037209 */ /* 0x000fc60007810000 */
[----:B------:R-:W-:Y:S01]  /*11700*/  FMUL.FTZ R8, R8, UR45 ;  /* 0x0000002d08087c20 */ /* 0x000fe20008410000 */
[----:B------:R-:W-:-:S04]  /*11710*/  FMNMX.FTZ R3, R30, R3, !PT ;  /* 0x000000031e037209 */ /* 0x000fc80007810000 */
[----:B------:R-:W-:Y:S01]  /*11720*/  FMNMX.FTZ R3, R31, R3, !PT ;  /* 0x000000031f037209 */ /* 0x000fe20007810000 */
[----:B------:R-:W-:Y:S03]  /*11730*/  MUFU.EX2 R8, R8 ;  /* 0x0000000800087308 */ /* 0x000fe60000000800 */
        /* <DEDUP_REMOVED lines=95> */
[----:B------:R-:W-:Y:S01]  /*11d30*/  FFMA.FTZ R72, R72, UR45, -R7 ;  /* 0x0000002d48487c23 */ /* 0x000fe20008010807 */
[--C-:B------:R-:W-:Y:S01]  /*11d40*/  FFMA.FTZ R74, R74, UR45, -R10.reuse ;  /* 0x0000002d4a4a7c23 */ /* 0x100fe2000801080a */
        /* <DEDUP_REMOVED lines=18> */
[----:B------:R-:W-:Y:S01]  /*11e70*/  FFMA.FTZ R7, R85, UR45, -R7 ;  /* 0x0000002d55077c23 */ /* 0x000fe20008010807 */
[----:B------:R-:W-:-:S05]  /*11e80*/  FFMA.FTZ R10, R87, UR45, -R10 ;  /* 0x0000002d570a7c23 */ /* 0x000fca000801080a */
        /* <DEDUP_REMOVED lines=114> */
.L_x_2439:
[----:B------:R-:W2:Y:S04]  /*125b0*/  LDL R46, [R1+0x4c] ;  /* 0x00004c00012e7983 */ /* 0x000ea80000100800 */
[----:B------:R-:W3:Y:S01]  /*125c0*/  LDL R38, [R1+0x50] ;  /* 0x0000500001267983 */ /* 0x000ee20000100800 */
[----:B------:R-:W-:Y:S01]  /*125d0*/  IMAD R5, R5, 0x8, R2 ;  /* 0x0000000805057824 */ /* 0x000fe200078e0202 */
[----:B------:R-:W-:Y:S01]  /*125e0*/  F2FP.F16.F32.PACK_AB R24, R25, R24 ;  /* 0x000000181918723e */ /* 0x000fe200000000ff */
[----:B------:R-:W-:Y:S01]  /*125f0*/  IMAD.U32 R30, RZ, RZ, UR40 ;  /* 0x00000028ff1e7e24 */ /* 0x000fe2000f8e00ff */
[----:B------:R-:W-:Y:S01]  /*12600*/  F2FP.F16.F32.PACK_AB R25, R21, R26 ;  /* 0x0000001a1519723e */ /* 0x000fe200000000ff */
[-C--:B------:R-:W-:Y:S01]  /*12610*/  FMUL.FTZ R88, R88, R8.reuse ;  /* 0x0000000858587220 */ /* 0x080fe20000410000 */
[----:B------:R-:W-:Y:S01]  /*12620*/  IADD3 R5, R5, 0x2d860, RZ ;  /* 0x0002d86005057810 */ /* 0x000fe20007ffe0ff */
[----:B------:R-:W-:Y:S01]  /*12630*/  FMUL.FTZ R89, R89, R8 ;  /* 0x0000000859597220 */ /* 0x000fe20000410000 */
[----:B------:R-:W-:Y:S01]  /*12640*/  F2FP.F16.F32.PACK_AB R32, R33, R32 ;  /* 0x000000202120723e */ /* 0x000fe200000000ff */
[-C--:B------:R-:W-:Y:S01]  /*12650*/  FMUL.FTZ R92, R92, R8.reuse ;  /* 0x000000085c5c7220 */ /* 0x080fe20000410000 */
[----:B------:R-:W-:Y:S01]  /*12660*/  PRMT R5, R30, 0x654, R5 ;  /* 0x000006541e057816 */ /* 0x000fe20000000005 */
[----:B------:R-:W-:Y:S01]  /*12670*/  FMUL.FTZ R93, R93, R8 ;  /* 0x000000085d5d7220 */ /* 0x000fe20000410000 */
[----:B------:R-:W-:Y:S01]  /*12680*/  F2FP.F16.F32.PACK_AB R26, R29, R28 ;  /* 0x0000001c1d1a723e */ /* 0x000fe200000000ff */
[----:B------:R-:W-:Y:S01]  /*12690*/  FMUL.FTZ R96, R96, R8 ;  /* 0x0000000860607220 */ /* 0x000fe20000410000 */
[----:B------:R-:W-:Y:S01]  /*126a0*/  F2FP.F16.F32.PACK_AB R27, R31, R27 ;  /* 0x0000001b1f1b723e */ /* 0x000fe200000000ff */
[----:B------:R0:W-:Y:S01]  /*126b0*/  SYNCS.ARRIVE.TRANS64.RED.A1T0 RZ, [R5+URZ], RZ ;  /* 0x000000ff05ff79a7 */ /* 0x0001e2000810043f */
[----:B------:R-:W-:Y:S01]  /*126c0*/  F2FP.F16.F32.PACK_AB R33, R20, R34 ;  /* 0x000000221421723e */ /* 0x000fe200000000ff */
[----:B------:R-:W-:Y:S01]  /*126d0*/  FMUL.FTZ R97, R97, R8 ;  /* 0x0000000861617220 */ /* 0x000fe20000410000 */
[----:B------:R-:W-:Y:S01]  /*126e0*/  F2FP.F16.F32.PACK_AB R40, R41, R40 ;  /* 0x000000282928723e */ /* 0x000fe200000000ff */
[----:B------:R1:W-:Y:S01]  /*126f0*/  STSM.16.M88.4 [R154+0x21800], R24 ;  /* 0x021800189a007844 */ /* 0x0003e20000000200 */
        /* <DEDUP_REMOVED lines=85> */
[----:B0-----:R-:W0:Y:S02]  /*12c50*/  FENCE.VIEW.ASYNC.S ;  /* 0x00000000000073c6 */ /* 0x001e240000000000 */
[----:B0-----:R-:W-:Y:S01]  /*12c60*/  NOP ;  /* 0x0000000000007918 */ /* 0x001fe20000000000 */
[----:B------:R-:W-:Y:S05]  /*12c70*/  @P1 BRA `(.L_x_2440) ;  /* 0xffffffd800f41947 */ /* 0x000fea000383ffff */
.L_x_2428:
[----:B------:R-:W-:Y:S05]  /*12c80*/  WARPSYNC.ALL ;  /* 0x0000000000007948 */ /* 0x000fea0003800000 */
[----:B------:R-:W-:Y:S06]  /*12c90*/  BAR.ARV 0x8, 0x200 ;  /* 0x0208000000007b1d */ /* 0x000fec0000002000 */
[----:B------:R-:W-:Y:S05]  /*12ca0*/  @!P0 BRA `(.L_x_2441) ;  /* 0x0000000000048947 */ /* 0x000fea0003800000 */
[----:B------:R-:W-:Y:S01]  /*12cb0*/  BPT.TRAP 0x1 ;  /* 0x000000040000795c */ /* 0x000fe20000300000 */
.L_x_2441:
[----:B------:R-:W-:Y:S02]  /*12cc0*/  LEA R5, R19, R2, 0x3 ;  /* 0x0000000213057211 */ /* 0x000fe400078e18ff */
[----:B------:R-:W-:-:S04]  /*12cd0*/  SHF.L.U32 R8, R138, 0x1f, RZ ;  /* 0x0000001f8a087819 */ /* 0x000fc800000006ff */
[----:B------:R0:W2:Y:S01]  /*12ce0*/  SYNCS.PHASECHK.TRANS64.TRYWAIT P1, [R5+URZ+0x2d850], R8 ;  /* 0x02d85008050075a7 */ /* 0x0000a2000802017f */
[----:B------:R-:W-:Y:S05]  /*12cf0*/  @!P0 BRA `(.L_x_2442) ;  /* 0x0000000000048947 */ /* 0x000fea0003800000 */
[----:B------:R-:W-:Y:S01]  /*12d00*/  BPT.TRAP 0x1 ;  /* 0x000000040000795c */ /* 0x000fe20000300000 */
.L_x_2442:
[----:B------:R-:W3:Y:S01]  /*12d10*/  LDL.LU R6, [R1+0x2c] ;  /* 0x00002c0001067983 */ /* 0x000ee20000300800 */
[----:B------:R-:W-:Y:S02]  /*12d20*/  VIADD R2, R2, 0x400 ;  /* 0x0000040002027836 */ /* 0x000fe40000000000 */
        /* <DEDUP_REMOVED lines=8> */
.L_x_2443:
[----:B0-2---:R-:W-:Y:S01]  /*12db0*/  IMAD R8, R19, 0x600, R2 ;  /* 0x0000060013087824 */ /* 0x005fe200078e0202 */
        /* <DEDUP_REMOVED lines=10> */
[----:B------:R-:W-:Y:S01]  /*12e60*/  MOV R13, 0x80000020 ;  /* 0x80000020000d7802 */ /* 0x000fe20000000f00 */
[----:B------:R-:W-:Y:S01]  /*12e70*/  IMAD.MOV.U32 R7, RZ, RZ, 0x40000040 ;  /* 0x40000040ff077424 */ /* 0x000fe200078e00ff */
[----:B------:R-:W0:Y:S01]  /*12e80*/  SHFL.BFLY PT, R2, R139, 0x2, 0x1f ;  /* 0x0c401f008b027f89 */ /* 0x000e2200000e0000 */
[----:B------:R-:W-:Y:S01]  /*12e90*/  IMAD.MOV.U32 R9, RZ, RZ, -0x7fffffe0 ;  /* 0x80000020ff097424 */ /* 0x000fe200078e00ff */
[----:B------:R-:W-:Y:S01]  /*12ea0*/  MOV R15, UR45 ;  /* 0x0000002d000f7c02 */ /* 0x000fe20008000f00 */
[----:B-1----:R-:W-:-:S06]  /*12eb0*/  IMAD.MOV.U32 R40, RZ, RZ, -0x800000 ;  /* 0xff800000ff287424 */ /* 0x002fcc00078e00ff */
        /* <DEDUP_REMOVED lines=14> */
[----:B------:R-:W-:Y:S02]  /*12fa0*/  R2UR UR5, R11 ;  /* 0x000000000b0572ca */ /* 0x000fe400000e0000 */
[----:B------:R-:W-:Y:S01]  /*12fb0*/  R2UR UR6, R12 ;  /* 0x000000000c0672ca */ /* 0x000fe200000e0000 */
[----:B------:R-:W-:Y:S01]  /*12fc0*/  VIADD R12, R8, 0xc0 ;  /* 0x000000c0080c7836 */ /* 0x000fe20000000000 */
[----:B------:R-:W-:Y:S01]  /*12fd0*/  R2UR UR7, R13 ;  /* 0x000000000d0772ca */ /* 0x000fe200000e0000 */
[----:B------:R-:W-:Y:S01]  /*12fe0*/  IMAD.MOV.U32 R13, RZ, RZ, -0x7fffffe0 ;  /* 0x80000020ff0d7424 */ /* 0x000fe200078e00ff */
        /* <DEDUP_REMOVED lines=34> */
[----:B------:R-:W-:Y:S01]  /*13210*/  IADD3 R6, R6, 0x606, RZ ;  /* 0x0000060606067810 */ /* 0x000fe20007ffe0ff */
        /* <DEDUP_REMOVED lines=11> */
[----:B------:R-:W-:Y:S01]  /*132d0*/  R2UR UR4, R6 ;  /* 0x00000000060472ca */ /* 0x000fe200000e0000 */
[----:B0-----:R-:W-:Y:S01]  /*132e0*/  FADD.FTZ R6, R2, R139 ;  /* 0x0000008b02067221 */ /* 0x001fe20000010000 */
[----:B------:R-:W-:Y:S01]  /*132f0*/  R2UR UR5, R7 ;  /* 0x00000000070572ca */ /* 0x000fe200000e0000 */
[----:B------:R-:W-:Y:S01]  /*13300*/  IMAD.MOV.U32 R2, RZ, RZ, RZ ;  /* 0x000000ffff027224 */ /* 0x000fe200078e00ff */
[----:B------:R-:W-:Y:S01]  /*13310*/  R2UR UR6, R8 ;  /* 0x00000000080672ca */ /* 0x000fe200000e0000 */
[----:B------:R-:W0:Y:S01]  /*13320*/  SHFL.BFLY PT, R7, R0, 0x2, 0x1f ;  /* 0x0c401f0000077f89 */ /* 0x000e2200000e0000 */
[----:B------:R-:W-:Y:S01]  /*13330*/  R2UR UR7, R9 ;  /* 0x00000000090772ca */ /* 0x000fe200000e0000 */
[----:B0-----:R-:W-:Y:S01]  /*13340*/  FADD.FTZ R8, R7, R0 ;  /* 0x0000000007087221 */ /* 0x001fe20000010000 */
        /* <DEDUP_REMOVED lines=17> */
[----:B-1----:R-:W-:Y:S01]  /*13460*/  @P2 FMUL.FTZ R6, R11, 0.69314718246459960938 ;  /* 0x3f3172180b062820 */ /* 0x002fe20000410000 */
[----:B------:R-:W-:Y:S02]  /*13470*/  WARPGROUP.DEPBAR.LE gsb0, 0x0 ;  /* 0x00008000000079c5 */ /* 0x000fe40000010000 */
[----:B------:R-:W-:Y:S01]  /*13480*/  WARPGROUP.ARRIVE ;  /* 0x00000000000079c5 */ /* 0x000fe20000000000 */
[----:B------:R-:W-:-:S05]  /*13490*/  @P2 FFMA.FTZ R0, R15, R3, R6 ;  /* 0x000000030f002223 */ /* 0x000fca0000010006 */
[----:B------:R-:W-:Y:S03]  /*134a0*/  HGMMA.64x96x16.F32 R88, gdesc[UR4].tnspB, R88, gsb0 ;  /* 0x41600000045879f0 */ /* 0x000fe60008000858 */
[----:B------:R-:W-:Y:S02]  /*134b0*/  WARPGROUP.DEPBAR.LE gsb0, 0x0 ;  /* 0x00008000000079c5 */ /* 0x000fe40000010000 */
[----:B------:R-:W-:Y:S05]  /*134c0*/  @!P0 BRA `(.L_x_2445) ;  /* 0x0000000000048947 */ /* 0x000fea0003800000 */
[----:B------:R-:W-:Y:S01]  /*134d0*/  BPT.TRAP 0x1 ;  /* 0x000000040000795c */ /* 0x000fe20000300000 */
.L_x_2445:
[----:B------:R-:W-:Y:S02]  /*134e0*/  VIADD R5, R5, 0x2d860 ;  /* 0x0002d86005057836 */ /* 0x000fe40000000000 */
[-C--:B---3--:R-:W-:Y:S01]  /*134f0*/  FMUL.FTZ R3, R88, R7.reuse ;  /* 0x0000000758037220 */ /* 0x088fe20000410000 */
        /* <DEDUP_REMOVED lines=11> */
[-C--:B------:R-:W-:Y:S01]  /*135b0*/  FMUL.FTZ R101, R101, R7.reuse ;  /* 0x0000000765657220 */ /* 0x080fe20000410000 */
[-C--:B------:R-:W-:Y:S01]  /*135c0*/  FMUL.FTZ R104, R104, R7.reuse ;  /* 0x0000000768687220 */ /* 0x080fe20000410000 */
[-C--:B------:R-:W-:Y:S01]  /*135d0*/  FMUL.FTZ R105, R105, R7.reuse ;  /* 0x0000000769697220 */ /* 0x080fe20000410000 */
[-C--:B------:R-:W-:Y:S01]  /*135e0*/  FMUL.FTZ R26, R108, R7.reuse ;  /* 0x000000076c1a7220 */ /* 0x080fe20000410000 */
[-C--:B------:R-:W-:Y:S01]  /*135f0*/  FMUL.FTZ R109, R109, R7.reuse ;  /* 0x000000076d6d7220 */ /* 0x080fe20000410000 */
[-C--:B------:R-:W-:Y:S01]  /*13600*/  FMUL.FTZ R112, R112, R7.reuse ;  /* 0x0000000770707220 */ /* 0x080fe20000410000 */
[----:B-1----:R-:W-:Y:S01]  /*13610*/  SEL R5, RZ, 0x1, P0 ;  /* 0x00000001ff057807 */ /* 0x002fe20000000000 */
        /* <DEDUP_REMOVED lines=11> */
[-C--:B0-----:R-:W-:Y:S01]  /*136d0*/  FMUL.FTZ R90, R90, R2.reuse ;  /* 0x000000025a5a7220 */ /* 0x081fe20000410000 */
        /* <DEDUP_REMOVED lines=26> */
[----:B------:R-:W-:-:S11]  /*13880*/  SEL R19, R19, RZ, P0 ;  /* 0x000000ff13137207 */ /* 0x000fd60000000000 */
.L_x_2373:
[----:B------:R-:W-:Y:S05]  /*13890*/  WARPSYNC.ALL ;  /* 0x0000000000007948 */ /* 0x000fea0003800000 */
        /* <DEDUP_REMOVED lines=9> */
[----:B------:R-:W3:Y:S04]  /*13930*/  LDL R4, [R1+0x84] ;  /* 0x0000840001047983 */ /* 0x000ee80000100800 */
[----:B------:R-:W4:Y:S01]  /*13940*/  LDL R38, [R1+0x6c] ;  /* 0x00006c0001267983 */ /* 0x000f220000100800 */
[----:B------:R-:W2:Y:S01]  /*13950*/  S2R R5, SR_SWINHI ;  /* 0x0000000000057919 */ /* 0x000ea20000002f00 */
[----:B------:R-:W-:Y:S05]  /*13960*/  WARPSYNC.ALL ;  /* 0x0000000000007948 */ /* 0x000fea0003800000 */
[----:B------:R-:W-:Y:S01]  /*13970*/  F2FP.F16.F32.PACK_AB R7, R30, R7 ;  /* 0x000000071e07723e */ /* 0x000fe200000000ff */
[----:B------:R-:W-:Y:S01]  /*13980*/  ULDC.64 UR4, c[0x0][0xc00] ;  /* 0x0003000000047ab9 */ /* 0x000fe20000000a00 */
[----:B------:R-:W4:Y:S01]  /*13990*/  LDL R54, [R1+0x70] ;  /* 0x0000700001367983 */ /* 0x000f220000100800 */
[----:B------:R-:W-:-:S02]  /*139a0*/  MOV R20, R2 ;  /* 0x0000000200147202 */ /* 0x000fc40000000f00 */
[----:B--2---:R-:W-:Y:S02]  /*139b0*/  MOV R21, R5 ;  /* 0x0000000500157202 */ /* 0x004fe40000000f00 */
[----:B------:R-:W-:Y:S02]  /*139c0*/  F2FP.F16.F32.PACK_AB R6, R93, R6 ;  /* 0x000000065d06723e */ /* 0x000fe400000000ff */
[----:B------:R-:W-:Y:S01]  /*139d0*/  F2FP.F16.F32.PACK_AB R26, R109, R26 ;  /* 0x0000001a6d1a723e */ /* 0x000fe200000000ff */
[----:B------:R-:W-:Y:S01]  /*139e0*/  IMAD.MOV.U32 R42, RZ, RZ, RZ ;  /* 0x000000ffff2a7224 */ /* 0x000fe200078e00ff */
[----:B------:R-:W-:Y:S01]  /*139f0*/  BAR.SYNC.DEFER_BLOCKING 0x1, 0x180 ;  /* 0x0046000000007b1d */ /* 0x000fe20000010000 */
[----:B---3--:R-:W-:-:S03]  /*13a00*/  IMAD.WIDE R4, R4, 0x2, R20 ;  /* 0x0000000204047825 */ /* 0x008fc600078e0214 */
[----:B------:R-:W-:-:S04]  /*13a10*/  IADD3 R29, P4, R4, 0x20, RZ ;  /* 0x00000020041d7810 */ /* 0x000fc80007f9e0ff */
[----:B------:R-:W-:Y:S02]  /*13a20*/  LOP3.LUT R8, R29, 0x180, RZ, 0xc0, !PT ;  /* 0x000001801d087812 */ /* 0x000fe400078ec0ff */
[----:B------:R-:W-:Y:S02]  /*13a30*/  IADD3 R31, P3, R4, 0x3000, RZ ;  /* 0x00003000041f7810 */ /* 0x000fe40007f7e0ff */
[----:B------:R-:W-:Y:S02]  /*13a40*/  SHF.R.U64 R8, R8, 0x3, RZ ;  /* 0x0000000308087819 */ /* 0x000fe400000012ff */
[C---:B------:R-:W-:Y:S02]  /*13a50*/  IADD3 R37, P2, R4.reuse, 0x3020, RZ ;  /* 0x0000302004257810 */ /* 0x040fe40007f5e0ff */
[C---:B-1----:R-:W-:Y:S02]  /*13a60*/  IADD3 R32, P1, R4.reuse, 0x6000, RZ ;  /* 0x0000600004207810 */ /* 0x042fe40007f3e0ff */
[----:B------:R-:W-:-:S02]  /*13a70*/  LOP3.LUT R9, R4, 0x180, RZ, 0xc0, !PT ;  /* 0x0000018004097812 */ /* 0x000fc400078ec0ff */
[----:B------:R-:W-:Y:S02]  /*13a80*/  LOP3.LUT R12, R8, R29, RZ, 0x3c, !PT ;  /* 0x0000001d080c7212 */ /* 0x000fe400078e3cff */
[----:B------:R-:W-:Y:S02]  /*13a90*/  LOP3.LUT R8, R31, 0x180, RZ, 0xc0, !PT ;  /* 0x000001801f087812 */ /* 0x000fe400078ec0ff */
[----:B------:R-:W-:Y:S02]  /*13aa0*/  LOP3.LUT R10, R37, 0x180, RZ, 0xc0, !PT ;  /* 0x00000180250a7812 */ /* 0x000fe400078ec0ff */
[----:B------:R-:W-:Y:S02]  /*13ab0*/  LOP3.LUT R29, R32, 0x180, RZ, 0xc0, !PT ;  /* 0x00000180201d7812 */ /* 0x000fe400078ec0ff */
[----:B------:R-:W-:Y:S02]  /*13ac0*/  SHF.R.U64 R9, R9, 0x3, RZ ;  /* 0x0000000309097819 */ /* 0x000fe400000012ff */
[----:B------:R-:W-:-:S02]  /*13ad0*/  SHF.R.U64 R8, R8, 0x3, RZ ;  /* 0x0000000308087819 */ /* 0x000fc400000012ff */
[----:B------:R-:W-:Y:S01]  /*13ae0*/  SHF.R.U64 R10, R10, 0x3, RZ ;  /* 0x000000030a0a7819 */ /* 0x000fe200000012ff */
[--C-:B------:R-:W-:Y:S01]  /*13af0*/  IMAD.X R15, RZ, RZ, R5.reuse, P3 ;  /* 0x000000ffff0f7224 */ /* 0x100fe200018e0605 */
[----:B------:R-:W-:Y:S02]  /*13b00*/  IADD3 R39, P0, R4, 0x6020, RZ ;  /* 0x0000602004277810 */ /* 0x000fe40007f1e0ff */
[----:B------:R-:W-:Y:S01]  /*13b10*/  SHF.R.U64 R29, R29, 0x3, RZ ;  /* 0x000000031d1d7819 */ /* 0x000fe200000012ff */
[----:B------:R-:W-:Y:S01]  /*13b20*/  IMAD.X R25, RZ, RZ, R5, P2 ;  /* 0x000000ffff197224 */ /* 0x000fe200010e0605 */
[----:B------:R-:W-:Y:S02]  /*13b30*/  LOP3.LUT R4, R9, R4, RZ, 0x3c, !PT ;  /* 0x0000000409047212 */ /* 0x000fe400078e3cff */
[----:B------:R-:W-:Y:S02]  /*13b40*/  IADD3.X R13, RZ, R5, RZ, P4, !PT ;  /* 0x00000005ff0d7210 */ /* 0x000fe400027fe4ff */
[----:B------:R-:W-:-:S02]  /*13b50*/  LOP3.LUT R14, R8, R31, RZ, 0x3c, !PT ;  /* 0x0000001f080e7212 */ /* 0x000fc400078e3cff */
[----:B------:R-:W-:Y:S01]  /*13b60*/  LOP3.LUT R24, R10, R37, RZ, 0x3c, !PT ;  /* 0x000000250a187212 */ /* 0x000fe200078e3cff */
[--C-:B------:R-:W-:Y:S01]  /*13b70*/  IMAD.X R9, RZ, RZ, R5.reuse, P1 ;  /* 0x000000ffff097224 */ /* 0x100fe200008e0605 */
[----:B------:R-:W-:Y:S01]  /*13b80*/  LOP3.LUT R8, R29, R32, RZ, 0x3c, !PT ;  /* 0x000000201d087212 */ /* 0x000fe200078e3cff */
[----:B------:R-:W-:Y:S01]  /*13b90*/  IMAD.X R11, RZ, RZ, R5, P0 ;  /* 0x000000ffff0b7224 */ /* 0x000fe200000e0605 */
[----:B------:R-:W-:Y:S02]  /*13ba0*/  MOV R32, R4 ;  /* 0x0000000400207202 */ /* 0x000fe40000000f00 */
[----:B------:R-:W-:Y:S02]  /*13bb0*/  F2FP.F16.F32.PACK_AB R4, R28, R3 ;  /* 0x000000031c04723e */ /* 0x000fe400000000ff */
[----:B------:R-:W-:Y:S02]  /*13bc0*/  F2FP.F16.F32.PACK_AB R5, R91, R90 ;  /* 0x0000005a5b05723e */ /* 0x000fe400000000ff */
[----:B------:R-:W-:-:S02]  /*13bd0*/  MOV R31, R12 ;  /* 0x0000000c001f7202 */ /* 0x000fc40000000f00 */
[----:B------:R-:W-:Y:S02]  /*13be0*/  MOV R30, R14 ;  /* 0x0000000e001e7202 */ /* 0x000fe40000000f00 */
[----:B------:R-:W-:Y:S02]  /*13bf0*/  MOV R29, R24 ;  /* 0x00000018001d7202 */ /* 0x000fe40000000f00 */
[----:B------:R-:W-:Y:S02]  /*13c00*/  F2FP.F16.F32.PACK_AB R12, R27, R96 ;  /* 0x000000601b0c723e */ /* 0x000fe400000000ff */
[----:B------:R-:W-:Y:S02]  /*13c10*/  F2FP.F16.F32.PACK_AB R13, R99, R98 ;  /* 0x00000062630d723e */ /* 0x000fe400000000ff */
[----:B------:R-:W-:Y:S02]  /*13c20*/  F2FP.F16.F32.PACK_AB R14, R101, R100 ;  /* 0x00000064650e723e */ /* 0x000fe400000000ff */
[----:B------:R-:W-:-:S02]  /*13c30*/  F2FP.F16.F32.PACK_AB R15, R103, R102 ;  /* 0x00000066670f723e */ /* 0x000fc400000000ff */
[----:B------:R-:W-:Y:S02]  /*13c40*/  LOP3.LUT R36, R39, 0x180, RZ, 0xc0, !PT ;  /* 0x0000018027247812 */ /* 0x000fe400078ec0ff */
[----:B------:R-:W-:Y:S02]  /*13c50*/  F2FP.F16.F32.PACK_AB R24, R105, R104 ;  /* 0x000000686918723e */ /* 0x000fe400000000ff */
[----:B------:R-:W-:Y:S02]  /*13c60*/  F2FP.F16.F32.PACK_AB R25, R107, R106 ;  /* 0x0000006a6b19723e */ /* 0x000fe400000000ff */
[----:B------:R-:W-:Y:S01]  /*13c70*/  F2FP.F16.F32.PACK_AB R27, R111, R110 ;  /* 0x0000006e6f1b723e */ /* 0x000fe200000000ff */
[----:B------:R1:W-:Y:S01]  /*13c80*/  STSM.16.M88.4 [R32], R4 ;  /* 0x0000000420007844 */ /* 0x0003e20000000200 */
[----:B------:R-:W-:-:S03]  /*13c90*/  SHF.R.U64 R36, R36, 0x3, RZ ;  /* 0x0000000324247819 */ /* 0x000fc600000012ff */
[----:B------:R-:W-:Y:S01]  /*13ca0*/  STSM.16.M88.4 [R31], R12 ;  /* 0x0000000c1f007844 */ /* 0x000fe20000000200 */
[----:B----4-:R-:W-:-:S03]  /*13cb0*/  SHF.R.S32.HI R48, RZ, 0x1f, R38 ;  /* 0x0000001fff307819 */ /* 0x010fc60000011426 */
[----:B------:R2:W-:Y:S01]  /*13cc0*/  STSM.16.M88.4 [R30], R24 ;  /* 0x000000181e007844 */ /* 0x0005e20000000200 */
[----:B------:R-:W-:Y:S02]  /*13cd0*/  LOP3.LUT R10, R36, R39, RZ, 0x3c, !PT ;  /* 0x00000027240a7212 */ /* 0x000fe400078e3cff */
[----:B------:R-:W-:Y:S02]  /*13ce0*/  ISETP.NE.U32.AND P0, PT, RZ, UR4, PT ;  /* 0x00000004ff007c0c */ /* 0x000fe4000bf05070 */
[----:B------:R-:W-:Y:S02]  /*13cf0*/  MOV R28, R8 ;  /* 0x00000008001c7202 */ /* 0x000fe40000000f00 */
[----:B------:R-:W-:Y:S01]  /*13d00*/  MOV R3, R10 ;  /* 0x0000000a00037202 */ /* 0x000fe20000000f00 */
[----:B-1----:R-:W1:Y:S01]  /*13d10*/  LDC R32, c[0x0][0xbe8] ;  /* 0x0002fa00ff207b82 */ /* 0x002e620000000800 */
[----:B------:R-:W-:Y:S01]  /*13d20*/  F2FP.F16.F32.PACK_AB R4, R113, R112 ;  /* 0x000000707104723e */ /* 0x000fe200000000ff */
[C---:B--2---:R-:W-:Y:S01]  /*13d30*/  IMAD.SHL.U32 R26, R38.reuse, 0x4, RZ ;  /* 0x00000004261a7824 */ /* 0x044fe200078e00ff */
[----:B------:R-:W-:-:S02]  /*13d40*/  SHF.L.U64.HI R30, R38, 0x2, R48 ;  /* 0x00000002261e7819 */ /* 0x000fc40000010230 */
[----:B------:R-:W-:Y:S02]  /*13d50*/  F2FP.F16.F32.PACK_AB R5, R115, R114 ;  /* 0x000000727305723e */ /* 0x000fe400000000ff */
[----:B------:R-:W-:Y:S02]  /*13d60*/  IADD3 R24, P1, R26, UR4, RZ ;  /* 0x000000041a187c10 */ /* 0x000fe4000ff3e0ff */
        /* <DEDUP_REMOVED lines=10> */
[----:B------:R-:W-:Y:S02]  /*13e10*/  ISETP.NE.AND.EX P0, PT, RZ, UR5, PT, P0 ;  /* 0x00000005ff007c0c */ /* 0x000fe4000bf05300 */
[----:B------:R-:W-:Y:S01]  /*13e20*/  IADD3.X R25, R30, UR5, RZ, P1, !PT ;  /* 0x000000051e197c10 */ /* 0x000fe20008ffe4ff */
[----:B------:R-:W-:Y:S01]  /*13e30*/  ULDC.64 UR4, c[0x0][0xc08] ;  /* 0x0003020000047ab9 */ /* 0x000fe20000000a00 */
[----:B------:R2:W-:Y:S01]  /*13e40*/  STSM.16.M88.4 [R29], R4 ;  /* 0x000000041d007844 */ /* 0x0005e20000000200 */
[----:B------:R-:W-:-:S03]  /*13e50*/  ISETP.NE.U32.AND P2, PT, RZ, UR4, PT ;  /* 0x00000004ff007c0c */ /* 0x000fc6000bf45070 */
[----:B------:R3:W-:Y:S01]  /*13e60*/  STSM.16.M88.4 [R28], R8 ;  /* 0x000000081c007844 */ /* 0x0007e20000000200 */
[----:B------:R-:W-:-:S03]  /*13e70*/  ISETP.NE.AND.EX P2, PT, RZ, UR5, PT, P2 ;  /* 0x00000005ff007c0c */ /* 0x000fc6000bf45320 */
[----:B------:R3:W-:Y:S01]  /*13e80*/  STSM.16.M88.4 [R3], R12 ;  /* 0x0000000c03007844 */ /* 0x0007e20000000200 */
[----:B------:R-:W-:Y:S09]  /*13e90*/  BAR.SYNC.DEFER_BLOCKING 0x1, 0x180 ;  /* 0x0046000000007b1d */ /* 0x000ff20000010000 */
[----:B--2---:R-:W-:Y:S01]  /*13ea0*/  @P2 IADD3 R4, P3, R26, UR4, RZ ;  /* 0x000000041a042c10 */ /* 0x004fe2000ff7e0ff */
[----:B------:R-:W-:-:S02]  /*13eb0*/  ULDC UR4, c[0x0][0xa88] ;  /* 0x0002a20000047ab9 */ /* 0x000fc40000000800 */
[----:B------:R-:W-:Y:S02]  /*13ec0*/  MOV R7, UR4 ;  /* 0x0000000400077c02 */ /* 0x000fe40008000f00 */
[----:B------:R-:W-:Y:S01]  /*13ed0*/  @P2 IADD3.X R5, R30, UR5, RZ, P3, !PT ;  /* 0x000000051e052c10 */ /* 0x000fe20009ffe4ff */
[----:B------:R3:W5:Y:S04]  /*13ee0*/  @P0 LDG.E R42, desc[UR38][R24.64] ;  /* 0x00000026182a0981 */ /* 0x000768000c1e1900 */
[----:B------:R3:W5:Y:S01]  /*13ef0*/  @P2 LDG.E R7, desc[UR38][R4.64] ;  /* 0x0000002604072981 */ /* 0x000762000c1e1900 */
[----:B-1----:R-:W-:-:S13]  /*13f00*/  ISETP.NE.AND P1, PT, R32, 0x1, PT ;  /* 0x000000012000780c */ /* 0x002fda0003f25270 */
[----:B------:R-:W1:Y:S08]  /*13f10*/  @P1 LDC R6, c[0x0][0xbec] ;  /* 0x0002fb00ff061b82 */ /* 0x000e700000000800 */
[----:B------:R-:W2:Y:S01]  /*13f20*/  @P1 LDC R27, c[0x0][0xbf0] ;  /* 0x0002fc00ff1b1b82 */ /* 0x000ea20000000800 */
[----:B------:R-:W-:Y:S01]  /*13f30*/  SHF.R.S32.HI R41, RZ, 0x1f, R54 ;  /* 0x0000001fff297819 */ /* 0x000fe20000011436 */
[----:B---3--:R-:W-:Y:S06]  /*13f40*/  @P2 BRA `(.L_x_2448) ;  /* 0x0000000000102947 */ /* 0x008fec0003800000 */
[----:B------:R-:W-:Y:S05]  /*13f50*/  @!P0 BRA `(.L_x_2448) ;  /* 0x00000000000c8947 */ /* 0x000fea0003800000 */
[----:B------:R-:W3:Y:S04]  /*13f60*/  LDG.E R4, desc[UR38][R24.64] ;  /* 0x0000002618047981 */ /* 0x000ee8000c1e1900 */
[----:B-----5:R-:W3:Y:S02]  /*13f70*/  LDG.E R7, desc[UR38][R24.64+0x4] ;  /* 0x0000042618077981 */ /* 0x020ee4000c1e1900 */
[----:B---3--:R-:W-:-:S07]  /*13f80*/  IMAD.IADD R7, R7, 0x1, -R4 ;  /* 0x0000000107077824 */ /* 0x008fce00078e0a04 */
.L_x_2448:
[----:B------:R-:W3:Y:S01]  /*13f90*/  LDL R5, [R1+0x68] ;  /* 0x0000680001057983 */ /* 0x000ee20000100800 */
[----:B------:R-:W-:Y:S01]  /*13fa0*/  ULDC.64 UR4, c[0x0][0xb90] ;  /* 0x0002e40000047ab9 */ /* 0x000fe20000000a00 */
[----:B------:R-:W4:Y:S01]  /*13fb0*/  S2R R4, SR_TID.X ;  /* 0x0000000000047919 */ /* 0x000f220000002100 */
[----:B-----5:R-:W-:Y:S02]  /*13fc0*/  SHF.R.S32.HI R43, RZ, 0x1f, R42 ;  /* 0x0000001fff2b7819 */ /* 0x020fe4000001142a */
[----:B------:R-:W-:Y:S01]  /*13fd0*/  SEL R48, R48, RZ, !P0 ;  /* 0x000000ff30307207 */ /* 0x000fe20004000000 */
[----:B------:R-:W3:Y:S01]  /*13fe0*/  LDL.LU R53, [R1+0x54] ;  /* 0x0000540001357983 */ /* 0x000ee20000300800 */
[----:B------:R-:W-:Y:S01]  /*13ff0*/  IMAD R3, R41, UR4, RZ ;  /* 0x0000000429037c24 */ /* 0x000fe2000f8e02ff */
[----:B------:R-:W-:Y:S01]  /*14000*/  SEL R49, R38, RZ, !P0 ;  /* 0x000000ff26317207 */ /* 0x000fe20004000000 */
[----:B------:R-:W-:Y:S01]  /*14010*/  IMAD R50, R7, R32, RZ ;  /* 0x0000002007327224 */ /* 0x000fe200078e02ff */
[----:B------:R-:W2:Y:S01]  /*14020*/  LDL R10, [R1+0x80] ;  /* 0x00008000010a7983 */ /* 0x000ea20000100800 */
[----:B------:R-:W-:Y:S01]  /*14030*/  IMAD R13, R54, UR5, R3 ;  /* 0x00000005360d7c24 */ /* 0x000fe2000f8e0203 */
[----:B------:R-:W0:Y:S01]  /*14040*/  @P1 LDC R51, c[0x0][0xbec] ;  /* 0x0002fb00ff331b82 */ /* 0x000e220000000800 */
[----:B----4-:R-:W-:-:S05]  /*14050*/  VIADD R24, R4, 0xffffff80 ;  /* 0xffffff8004187836 */ /* 0x010fca0000000000 */
[--C-:B------:R-:W-:Y:S02]  /*14060*/  SHF.R.S32.HI R55, RZ, 0x1f, R24.reuse ;  /* 0x0000001fff377819 */ /* 0x100fe40000011418 */
[----:B------:R-:W-:Y:S02]  /*14070*/  SHF.R.S32.HI R52, RZ, 0x1f, R24 ;  /* 0x0000001fff347819 */ /* 0x000fe40000011418 */
[-C--:B------:R-:W-:Y:S02]  /*14080*/  LEA.HI R55, R55, R24.reuse, RZ, 0x2 ;  /* 0x0000001837377211 */ /* 0x080fe400078f10ff */
[----:B------:R-:W-:Y:S02]  /*14090*/  LEA.HI R52, R52, R24, RZ, 0x2 ;  /* 0x0000001834347211 */ /* 0x000fe400078f10ff */
[----:B------:R-:W-:Y:S02]  /*140a0*/  LOP3.LUT R55, R55, 0xfffffffc, RZ, 0xc0, !PT ;  /* 0xfffffffc37377812 */ /* 0x000fe400078ec0ff */
[----:B------:R-:W-:-:S03]  /*140b0*/  SHF.R.S32.HI R52, RZ, 0x2, R52 ;  /* 0x00000002ff347819 */ /* 0x000fc60000011434 */
[----:B------:R-:W-:-:S04]  /*140c0*/  IMAD.IADD R55, R24, 0x1, -R55 ;  /* 0x0000000118377824 */ /* 0x000fc800078e0a37 */
[----:B------:R-:W-:-:S05]  /*140d0*/  IMAD.SHL.U32 R3, R55, 0x8, RZ ;  /* 0x0000000837037824 */ /* 0x000fca00078e00ff */
[----:B------:R-:W-:-:S05]  /*140e0*/  LEA R11, R52, R3, 0x5 ;  /* 0x00000003340b7211 */ /* 0x000fca00078e28ff */
[----:B------:R-:W-:Y:S01]  /*140f0*/  IMAD.WIDE R20, R11, 0x2, R20 ;  /* 0x000000020b147825 */ /* 0x000fe200078e0214 */
[----:B------:R-:W-:-:S04]  /*14100*/  SHF.R.S32.HI R14, RZ, 0x1f, R24 ;  /* 0x0000001fff0e7819 */ /* 0x000fc80000011418 */
[----:B------:R-:W-:-:S04]  /*14110*/  LEA.HI R14, R14, R24, RZ, 0x7 ;  /* 0x000000180e0e7211 */ /* 0x000fc800078f38ff */
[----:B------:R-:W-:-:S05]  /*14120*/  LOP3.LUT R14, R14, 0xffffff80, RZ, 0xc0, !PT ;  /* 0xffffff800e0e7812 */ /* 0x000fca00078ec0ff */
[----:B------:R-:W-:Y:S01]  /*14130*/  IMAD.IADD R14, R24, 0x1, -R14 ;  /* 0x00000001180e7824 */ /* 0x000fe200078e0a0e */
[C---:B------:R-:W-:Y:S02]  /*14140*/  IADD3 R25, P5, R20.reuse, 0x4800, RZ ;  /* 0x0000480014197810 */ /* 0x040fe40007fbe0ff */
[----:B------:R-:W-:Y:S02]  /*14150*/  IADD3 R29, P4, R20, 0x6000, RZ ;  /* 0x00006000141d7810 */ /* 0x000fe40007f9e0ff */
[----:B------:R-:W-:Y:S02]  /*14160*/  LOP3.LUT R24, R25, 0x180, RZ, 0xc0, !PT ;  /* 0x0000018019187812 */ /* 0x000fe400078ec0ff */
[----:B------:R-:W-:Y:S02]  /*14170*/  LOP3.LUT R28, R29, 0x180, RZ, 0xc0, !PT ;  /* 0x000001801d1c7812 */ /* 0x000fe400078ec0ff */
[----:B------:R-:W-:Y:S02]  /*14180*/  SHF.R.U64 R24, R24, 0x3, RZ ;  /* 0x0000000318187819 */ /* 0x000fe400000012ff */
[----:B------:R-:W-:-:S02]  /*14190*/  SHF.R.U64 R28, R28, 0x3, RZ ;  /* 0x000000031c1c7819 */ /* 0x000fc400000012ff */
[----:B------:R-:W-:Y:S01]  /*141a0*/  LOP3.LUT R24, R24, R25, RZ, 0x3c, !PT ;  /* 0x0000001918187212 */ /* 0x000fe200078e3cff */
[--C-:B------:R-:W-:Y:S01]  /*141b0*/  IMAD.X R25, RZ, RZ, R21.reuse, P5 ;  /* 0x000000ffff197224 */ /* 0x100fe200028e0615 */
[----:B------:R-:W-:Y:S01]  /*141c0*/  LOP3.LUT R28, R28, R29, RZ, 0x3c, !PT ;  /* 0x0000001d1c1c7212 */ /* 0x000fe200078e3cff */
[----:B------:R-:W-:Y:S01]  /*141d0*/  IMAD.X R29, RZ, RZ, R21, P4 ;  /* 0x000000ffff1d7224 */ /* 0x000fe200020e0615 */
[----:B------:R-:W-:Y:S01]  /*141e0*/  BSSY B1, `(.L_x_2449) ;  /* 0x0000081000017945 */ /* 0x000fe20003800000 */
[----:B---3--:R-:W-:Y:S02]  /*141f0*/  IMAD.IADD R15, R5, 0x1, R53 ;  /* 0x00000001050f7824 */ /* 0x008fe400078e0235 */
[----:B------:R-:W-:Y:S01]  /*14200*/  IMAD.WIDE.U32 R4, R54, UR4, R42 ;  /* 0x0000000436047c25 */ /* 0x000fe2000f8e002a */
[----:B------:R-:W-:-:S03]  /*14210*/  ULDC.64 UR4, c[0x0][0xb98] ;  /* 0x0002e60000047ab9 */ /* 0x000fc60000000a00 */
[----:B-1----:R-:W-:-:S04]  /*14220*/  @P1 IMAD.HI.U32 R6, R15, R6, RZ ;  /* 0x000000060f061227 */ /* 0x002fc800078e00ff */
[----:B------:R-:W-:Y:S01]  /*14230*/  IMAD.MOV.U32 R9, RZ, RZ, R15 ;  /* 0x000000ffff097224 */ /* 0x000fe200078e000f */
[----:B--2---:R-:W-:Y:S01]  /*14240*/  @P1 SHF.R.U32.HI R9, RZ, R27, R6 ;  /* 0x0000001bff091219 */ /* 0x004fe20000011606 */
[----:B------:R-:W-:-:S04]  /*14250*/  IMAD.IADD R5, R5, 0x1, R13 ;  /* 0x0000000105057824 */ /* 0x000fc800078e020d */
[----:B------:R-:W-:Y:S02]  /*14260*/  IMAD.MOV R13, RZ, RZ, -R9 ;  /* 0x000000ffff0d7224 */ /* 0x000fe400078e0a09 */
[----:B------:R-:W-:Y:S02]  /*14270*/  IMAD R6, R48, UR4, RZ ;  /* 0x0000000430067c24 */ /* 0x000fe4000f8e02ff */
[----:B------:R-:W-:-:S04]  /*14280*/  IMAD.WIDE.U32 R4, R49, UR4, R4 ;  /* 0x0000000431047c25 */ /* 0x000fc8000f8e0004 */
[----:B------:R-:W-:Y:S01]  /*14290*/  IMAD R11, R32, R13, R15 ;  /* 0x0000000d200b7224 */ /* 0x000fe200078e020f */
[----:B------:R-:W-:Y:S01]  /*142a0*/  SHF.R.S32.HI R13, RZ, 0x1f, R9 ;  /* 0x0000001fff0d7819 */ /* 0x000fe20000011409 */
[----:B------:R-:W-:Y:S01]  /*142b0*/  IMAD R8, R49, UR5, R6 ;  /* 0x0000000531087c24 */ /* 0x000fe2000f8e0206 */
[----:B------:R-:W-:Y:S01]  /*142c0*/  IADD3 R4, P0, R9, R4, RZ ;  /* 0x0000000409047210 */ /* 0x000fe20007f1e0ff */
        /* <DEDUP_REMOVED lines=8> */
[----:B------:R-:W-:Y:S01]  /*14350*/  IMAD.IADD R5, R5, 0x1, R15 ;  /* 0x0000000105057824 */ /* 0x000fe200078e020f */
[----:B------:R-:W-:-:S04]  /*14360*/  IADD3 R9, P2, R20, 0x1800, RZ ;  /* 0x0000180014097810 */ /* 0x000fc80007f5e0ff */
[----:B------:R-:W-:Y:S02]  /*14370*/  LEA.HI.X R4, R4, UR5, R5, 0x2, P0 ;  /* 0x0000000504047c11 */ /* 0x000fe400080f1405 */
[----:B------:R-:W-:Y:S01]  /*14380*/  LOP3.LUT R8, R9, 0x180, RZ, 0xc0, !PT ;  /* 0x0000018009087812 */ /* 0x000fe200078ec0ff */
[----:B------:R-:W-:Y:S01]  /*14390*/  SHFL.IDX PT, R44, R6, RZ, 0x1c1f ;  /* 0x001c1fff062c7589 */ /* 0x000fe200000e0000 */
[----:B------:R-:W-:Y:S01]  /*143a0*/  IMAD.IADD R5, R10, 0x1, R53 ;  /* 0x000000010a057824 */ /* 0x000fe200078e0235 */
[----:B------:R-:W-:Y:S01]  /*143b0*/  IADD3 R13, P3, R20, 0x3000, RZ ;  /* 0x00003000140d7810 */ /* 0x000fe20007f7e0ff */
[----:B------:R-:W-:Y:S01]  /*143c0*/  ULDC.64 UR4, c[0x0][0xaa0] ;  /* 0x0002a80000047ab9 */ /* 0x000fe20000000a00 */
[----:B------:R-:W1:Y:S01]  /*143d0*/  SHFL.IDX PT, R45, R4, RZ, 0x1c1f ;  /* 0x001c1fff042d7589 */ /* 0x000e6200000e0000 */
[----:B------:R-:W-:-:S03]  /*143e0*/  SHF.R.U64 R8, R8, 0x3, RZ ;  /* 0x0000000308087819 */ /* 0x000fc600000012ff */
[----:B------:R-:W-:Y:S01]  /*143f0*/  SHFL.IDX PT, R46, R6, 0x1, 0x1c1f ;  /* 0x003c1f00062e7f89 */ /* 0x000fe200000e0000 */
[----:B------:R-:W-:-:S03]  /*14400*/  LOP3.LUT P0, RZ, R14, 0x3, RZ, 0xc0, !PT ;  /* 0x000000030eff7812 */ /* 0x000fc6000780c0ff */
[----:B------:R-:W2:Y:S01]  /*14410*/  SHFL.IDX PT, R47, R4, 0x1, 0x1c1f ;  /* 0x003c1f00042f7f89 */ /* 0x000ea200000e0000 */
[----:B------:R-:W-:Y:S01]  /*14420*/  LOP3.LUT R8, R8, R9, RZ, 0x3c, !PT ;  /* 0x0000000908087212 */ /* 0x000fe200078e3cff */
[----:B------:R-:W-:Y:S01]  /*14430*/  IMAD.X R9, RZ, RZ, R21, P2 ;  /* 0x000000ffff097224 */ /* 0x000fe200010e0615 */
[C---:B------:R-:W-:Y:S02]  /*14440*/  ISETP.GE.OR P2, PT, R5.reuse, R50, P0 ;  /* 0x000000320500720c */ /* 0x040fe40000746670 */
[----:B------:R-:W-:-:S04]  /*14450*/  IADD3 R5, R5, 0x8, RZ ;  /* 0x0000000805057810 */ /* 0x000fc80007ffe0ff */
[----:B------:R-:W-:Y:S02]  /*14460*/  ISETP.GE.OR P0, PT, R5, R50, P0 ;  /* 0x000000320500720c */ /* 0x000fe40000706670 */
[----:B------:R-:W-:-:S04]  /*14470*/  LOP3.LUT R12, R13, 0x180, RZ, 0xc0, !PT ;  /* 0x000001800d0c7812 */ /* 0x000fc800078ec0ff */
[----:B------:R-:W-:Y:S01]  /*14480*/  SHF.R.U64 R12, R12, 0x3, RZ ;  /* 0x000000030c0c7819 */ /* 0x000fe200000012ff */
[----:B-1----:R-:W-:Y:S03]  /*14490*/  @!P2 ST.E desc[UR38][R44.64], R40 ;  /* 0x000000282c00a985 */ /* 0x002fe6000c101926 */
[----:B------:R-:W-:Y:S01]  /*144a0*/  LOP3.LUT R12, R12, R13, RZ, 0x3c, !PT ;  /* 0x0000000d0c0c7212 */ /* 0x000fe200078e3cff */
[--C-:B------:R-:W-:Y:S01]  /*144b0*/  IMAD.X R13, RZ, RZ, R21.reuse, P3 ;  /* 0x000000ffff0d7224 */ /* 0x100fe200018e0615 */
[C---:B------:R-:W-:Y:S02]  /*144c0*/  IADD3 R7, P3, R20.reuse, 0x7800, RZ ;  /* 0x0000780014077810 */ /* 0x040fe40007f7e0ff */
[----:B------:R-:W-:Y:S01]  /*144d0*/  LOP3.LUT R11, R20, 0x180, RZ, 0xc0, !PT ;  /* 0x00000180140b7812 */ /* 0x000fe200078ec0ff */
[----:B--2---:R1:W-:Y:S01]  /*144e0*/  @!P0 ST.E desc[UR38][R46.64], R0 ;  /* 0x000000002e008985 */ /* 0x0043e2000c101926 */
[----:B------:R-:W-:Y:S01]  /*144f0*/  LOP3.LUT R4, R7, 0x180, RZ, 0xc0, !PT ;  /* 0x0000018007047812 */ /* 0x000fe200078ec0ff */
[----:B------:R-:W-:Y:S01]  /*14500*/  IMAD R43, R43, UR4, RZ ;  /* 0x000000042b2b7c24 */ /* 0x000fe2000f8e02ff */
[----:B------:R-:W-:Y:S01]  /*14510*/  SHF.R.U64 R11, R11, 0x3, RZ ;  /* 0x000000030b0b7819 */ /* 0x000fe200000012ff */
[----:B------:R-:W-:Y:S01]  /*14520*/  IMAD.X R37, RZ, RZ, R21, P3 ;  /* 0x000000ffff257224 */ /* 0x000fe200018e0615 */
[----:B------:R-:W-:Y:S01]  /*14530*/  SHF.R.U64 R4, R4, 0x3, RZ ;  /* 0x0000000304047819 */ /* 0x000fe200000012ff */
[----:B-1----:R-:W1:Y:S01]  /*14540*/  @P1 LDC R47, c[0x0][0xbf0] ;  /* 0x0002fc00ff2f1b82 */ /* 0x002e620000000800 */
[----:B------:R-:W-:Y:S01]  /*14550*/  LOP3.LUT R20, R11, R20, RZ, 0x3c, !PT ;  /* 0x000000140b147212 */ /* 0x000fe200078e3cff */
[----:B------:R-:W-:-:S02]  /*14560*/  IMAD R45, R42, UR5, R43 ;  /* 0x000000052a2d7c24 */ /* 0x000fc4000f8e022b */
[----:B------:R-:W-:Y:S01]  /*14570*/  IMAD R0, R55, 0x60, R52 ;  /* 0x0000006037007824 */ /* 0x000fe200078e0234 */
[----:B------:R-:W-:Y:S01]  /*14580*/  LOP3.LUT R36, R4, R7, RZ, 0x3c, !PT ;  /* 0x0000000704247212 */ /* 0x000fe200078e3cff */
[----:B------:R-:W-:Y:S01]  /*14590*/  IMAD.WIDE.U32 R42, R42, UR4, RZ ;  /* 0x000000042a2a7c25 */ /* 0x000fe2000f8e00ff */
[----:B------:R-:W-:Y:S01]  /*145a0*/  ULDC.64 UR4, c[0x0][0xae8] ;  /* 0x0002ba0000047ab9 */ /* 0x000fe20000000a00 */
[----:B------:R2:W5:Y:S01]  /*145b0*/  LD.E.128 R4, desc[UR38][R20.64] ;  /* 0x0000002614047980 */ /* 0x000562000c101d00 */
[----:B------:R-:W-:Y:S01]  /*145c0*/  IADD3 R40, R53, R0, RZ ;  /* 0x0000000035287210 */ /* 0x000fe20007ffe0ff */
[----:B------:R-:W-:Y:S02]  /*145d0*/  IMAD R41, R41, UR4, RZ ;  /* 0x0000000429297c24 */ /* 0x000fe4000f8e02ff */
[----:B------:R-:W5:Y:S02]  /*145e0*/  LD.E.128 R8, desc[UR38][R8.64] ;  /* 0x0000002608087980 */ /* 0x000f64000c101d00 */
[----:B------:R-:W-:-:S02]  /*145f0*/  IMAD R41, R54, UR5, R41 ;  /* 0x0000000536297c24 */ /* 0x000fc4000f8e0229 */
[----:B------:R-:W5:Y:S01]  /*14600*/  LD.E.128 R12, desc[UR38][R12.64] ;  /* 0x000000260c0c7980 */ /* 0x000f62000c101d00 */
[----:B--2---:R-:W-:Y:S02]  /*14610*/  IMAD.IADD R21, R43, 0x1, R45 ;  /* 0x000000012b157824 */ /* 0x004fe400078e022d */
[----:B------:R-:W-:Y:S01]  /*14620*/  IMAD.MOV.U32 R20, RZ, RZ, R42 ;  /* 0x000000ffff147224 */ /* 0x000fe200078e002a */
[----:B------:R-:W5:Y:S01]  /*14630*/  LD.E.128 R24, desc[UR38][R24.64] ;  /* 0x0000002618187980 */ /* 0x000f62000c101d00 */
[----:B0-----:R-:W-:-:S03]  /*14640*/  @P1 IMAD.HI.U32 R0, R40, R51, RZ ;  /* 0x0000003328001227 */ /* 0x001fc600078e00ff */
[----:B------:R-:W5:Y:S01]  /*14650*/  LD.E.128 R28, desc[UR38][R28.64] ;  /* 0x000000261c1c7980 */ /* 0x000f62000c101d00 */
[----:B------:R-:W-:Y:S01]  /*14660*/  IMAD.WIDE.U32 R20, R54, UR4, R20 ;  /* 0x0000000436147c25 */ /* 0x000fe2000f8e0014 */
[----:B------:R-:W-:Y:S02]  /*14670*/  ULDC.64 UR4, c[0x0][0xaf0] ;  /* 0x0002bc0000047ab9 */ /* 0x000fe40000000a00 */
[----:B------:R-:W5:Y:S01]  /*14680*/  LD.E.128 R36, desc[UR38][R36.64] ;  /* 0x0000002624247980 */ /* 0x000f62000c101d00 */
        /* <DEDUP_REMOVED lines=16> */
[----:B------:R-:W-:Y:S02]  /*14790*/  IMAD R0, R0, UR4, RZ ;  /* 0x0000000400007c24 */ /* 0x000fe4000f8e02ff */
[----:B------:R-:W-:Y:S02]  /*147a0*/  IMAD R43, R32, R45, R40 ;  /* 0x0000002d202b7224 */ /* 0x000fe400078e0228 */
[----:B------:R-:W-:-:S02]  /*147b0*/  IMAD R45, R41, UR5, R0 ;  /* 0x00000005292d7c24 */ /* 0x000fc4000f8e0200 */
[----:B------:R-:W-:Y:S01]  /*147c0*/  IMAD.WIDE.U32 R20, R41, UR4, R20 ;  /* 0x0000000429147c25 */ /* 0x000fe2000f8e0014 */
[----:B------:R-:W-:Y:S01]  /*147d0*/  SHF.R.S32.HI R0, RZ, 0x1f, R43 ;  /* 0x0000001fff007819 */ /* 0x000fe2000001142b */
[----:B------:R-:W-:Y:S02]  /*147e0*/  ULDC.64 UR4, c[0x0][0xad8] ;  /* 0x0002b60000047ab9 */ /* 0x000fe40000000a00 */
[----:B------:R-:W-:Y:S02]  /*147f0*/  IMAD.IADD R21, R21, 0x1, R45 ;  /* 0x0000000115157824 */ /* 0x000fe400078e022d */
[----:B------:R-:W-:Y:S02]  /*14800*/  IMAD R0, R0, UR4, RZ ;  /* 0x0000000400007c24 */ /* 0x000fe4000f8e02ff */
[----:B------:R-:W-:-:S04]  /*14810*/  IMAD.WIDE.U32 R20, R43, UR4, R20 ;  /* 0x000000042b147c25 */ /* 0x000fc8000f8e0014 */
[----:B------:R-:W-:Y:S01]  /*14820*/  IMAD R41, R43, UR5, R0 ;  /* 0x000000052b297c24 */ /* 0x000fe2000f8e0200 */
[----:B------:R-:W-:Y:S01]  /*14830*/  ULDC.64 UR4, c[0x0][0xa80] ;  /* 0x0002a00000047ab9 */ /* 0x000fe20000000a00 */
[----:B------:R-:W-:Y:S01]  /*14840*/  IMAD.IADD R47, R52, 0x1, R53 ;  /* 0x00000001342f7824 */ /* 0x000fe200078e0235 */
[----:B------:R-:W-:Y:S01]  /*14850*/  LEA R32, P0, R20, UR4, 0x1 ;  /* 0x0000000414207c11 */ /* 0x000fe2000f8008ff */
[----:B------:R-:W-:-:S05]  /*14860*/  IMAD.IADD R21, R21, 0x1, R41 ;  /* 0x0000000115157824 */ /* 0x000fca00078e0229 */
[----:B------:R-:W-:Y:S02]  /*14870*/  LEA.HI.X R46, R20, UR5, R21, 0x1, P0 ;  /* 0x00000005142e7c11 */ /* 0x000fe400080f0c15 */
[----:B------:R-:W-:Y:S02]  /*14880*/  ISETP.GE.AND P0, PT, R47, R50, PT ;  /* 0x000000322f00720c */ /* 0x000fe40003f06270 */
[----:B------:R-:W-:Y:S01]  /*14890*/  IADD3 R0, R2, 0x2d820, RZ ;  /* 0x0002d82002007810 */ /* 0x000fe20007ffe0ff */
[----:B------:R-:W-:-:S03]  /*148a0*/  VIADD R49, R3, 0x20 ;  /* 0x0000002003317836 */ /* 0x000fc60000000000 */
[----:B------:R-:W-:Y:S01]  /*148b0*/  PRMT R0, RZ, 0x654, R0 ;  /* 0x00000654ff007816 */ /* 0x000fe20000000000 */
[----:B------:R-:W-:Y:S01]  /*148c0*/  VIADD R51, R3, 0x40 ;  /* 0x0000004003337836 */ /* 0x000fe20000000000 */
[----:B0-----:R0:W1:Y:S02]  /*148d0*/  SHFL.IDX PT, R40, R32, RZ, 0x1c1f ;  /* 0x001c1fff20287589 */ /* 0x00106400000e0000 */
[----:B------:R2:W-:Y:S02]  /*148e0*/  SYNCS.ARRIVE.TRANS64.RED.A1T0 RZ, [R0+URZ], RZ ;  /* 0x000000ff00ff79a7 */ /* 0x0005e4000810043f */
[----:B------:R0:W3:Y:S01]  /*148f0*/  SHFL.IDX PT, R41, R46, RZ, 0x1c1f ;  /* 0x001c1fff2e297589 */ /* 0x0000e200000e0000 */
[----:B------:R-:W-:Y:S02]  /*14900*/  SHF.R.S32.HI R48, RZ, 0x1f, R51 ;  /* 0x0000001fff307819 */ /* 0x000fe40000011433 */
[----:B--2---:R-:W-:Y:S01]  /*14910*/  SHF.R.S32.HI R0, RZ, 0x1f, R49 ;  /* 0x0000001fff007819 */ /* 0x004fe20000011431 */
[----:B------:R-:W-:Y:S06]  /*14920*/  @P0 BRA `(.L_x_2450) ;  /* 0x0000000000300947 */ /* 0x000fec0003800000 */
[----:B------:R-:W-:Y:S02]  /*14930*/  ULDC UR4, c[0x0][0xac8] ;  /* 0x0002b20000047ab9 */ /* 0x000fe40000000800 */
[----:B------:R-:W-:Y:S02]  /*14940*/  ISETP.GE.AND P1, PT, R49, UR4, PT ;  /* 0x0000000431007c0c */ /* 0x000fe4000bf26270 */
[----:B------:R-:W-:Y:S02]  /*14950*/  ISETP.GE.AND P2, PT, R51, UR4, PT ;  /* 0x0000000433007c0c */ /* 0x000fe4000bf46270 */
[----:B------:R-:W-:-:S09]  /*14960*/  ISETP.GE.AND P0, PT, R3, UR4, PT ;  /* 0x0000000403007c0c */ /* 0x000fd2000bf06270 */
[-C--:B-1----:R-:W-:Y:S02]  /*14970*/  @!P1 LEA R42, P3, R49, R40.reuse, 0x1 ;  /* 0x00000028312a9211 */ /* 0x082fe400078608ff */
[----:B------:R-:W-:Y:S02]  /*14980*/  @!P2 LEA R44, P4, R51, R40, 0x1 ;  /* 0x00000028332ca211 */ /* 0x000fe400078808ff */
[----:B---3--:R-:W-:Y:S01]  /*14990*/  @!P0 IMAD.WIDE R20, R3, 0x2, R40 ;  /* 0x0000000203148825 */ /* 0x008fe200078e0228 */
[-C--:B------:R-:W-:Y:S02]  /*149a0*/  @!P1 LEA.HI.X R43, R49, R41.reuse, R0, 0x1, P3 ;  /* 0x00000029312b9211 */ /* 0x080fe400018f0c00 */
[----:B------:R-:W-:Y:S02]  /*149b0*/  @!P2 LEA.HI.X R45, R51, R41, R48, 0x1, P4 ;  /* 0x00000029332da211 */ /* 0x000fe400020f0c30 */
[----:B-----5:R2:W-:Y:S04]  /*149c0*/  @!P0 ST.E.128 desc[UR38][R20.64], R4 ;  /* 0x0000000414008985 */ /* 0x0205e8000c101d26 */
[----:B------:R2:W-:Y:S04]  /*149d0*/  @!P1 ST.E.128 desc[UR38][R42.64], R12 ;  /* 0x0000000c2a009985 */ /* 0x0005e8000c101d26 */
[----:B------:R2:W-:Y:S02]  /*149e0*/  @!P2 ST.E.128 desc[UR38][R44.64], R28 ;  /* 0x0000001c2c00a985 */ /* 0x0005e4000c101d26 */
.L_x_2450:
[----:B------:R-:W-:Y:S05]  /*149f0*/  BSYNC B1 ;  /* 0x0000000000017941 */ /* 0x000fea0003800000 */
.L_x_2449:
[----:B--2--5:R-:W-:Y:S01]  /*14a00*/  VIADD R5, R47, 0x60 ;  /* 0x000000602f057836 */ /* 0x024fe20000000000 */
[----:B------:R2:W4:Y:S04]  /*14a10*/  SHFL.IDX PT, R7, R46, 0x1, 0x1c1f ;  /* 0x003c1f002e077f89 */ /* 0x00052800000e0000 */
[----:B------:R-:W-:Y:S01]  /*14a20*/  ISETP.GE.AND P0, PT, R5, R50, PT ;  /* 0x000000320500720c */ /* 0x000fe20003f06270 */
[----:B------:R2:W0:-:S12]  /*14a30*/  SHFL.IDX PT, R6, R32, 0x1, 0x1c1f ;  /* 0x003c1f0020067f89 */ /* 0x00041800000e0000 */
[----:B--2---:R-:W-:Y:S05]  /*14a40*/  @P0 BRA `(.L_x_2451) ;  /* 0x0000000800e00947 */ /* 0x004fea0003800000 */
        /* <DEDUP_REMOVED lines=10> */
[----:B--2---:R-:W-:-:S04]  /*14af0*/  LEA R4, P0, R51, R6, 0x1 ;  /* 0x0000000633047211 */ /* 0x004fc800078008ff */
[----:B------:R-:W-:-:S05]  /*14b00*/  LEA.HI.X R5, R51, R7, R48, 0x1, P0 ;  /* 0x0000000733057211 */ /* 0x000fca00000f0c30 */
[----:B------:R0:W-:Y:S01]  /*14b10*/  ST.E.128 desc[UR38][R4.64], R36 ;  /* 0x0000002404007985 */ /* 0x0001e2000c101d26 */
[----:B------:R-:W-:Y:S05]  /*14b20*/  BRA `(.L_x_2451) ;  /* 0x0000000800a87947 */ /* 0x000fea0003800000 */
.L_x_2447:
[----:B------:R-:W3:Y:S01]  /*14b30*/  LDL R9, [R1+0x6c] ;  /* 0x00006c0001097983 */ /* 0x000ee20000100800 */
[----:B------:R-:W-:Y:S01]  /*14b40*/  ULDC.64 UR4, c[0x0][0xc00] ;  /* 0x0003000000047ab9 */ /* 0x000fe20000000a00 */
[----:B------:R-:W-:Y:S01]  /*14b50*/  IMAD.MOV.U32 R0, RZ, RZ, RZ ;  /* 0x000000ffff007224 */ /* 0x000fe200078e00ff */
[----:B------:R-:W-:Y:S01]  /*14b60*/  ISETP.NE.U32.AND P0, PT, RZ, UR4, PT ;  /* 0x00000004ff007c0c */ /* 0x000fe2000bf05070 */
[----:B------:R-:W4:Y:S03]  /*14b70*/  LDC R25, c[0x0][0xbe8] ;  /* 0x0002fa00ff197b82 */ /* 0x000f260000000800 */
[----:B------:R-:W-:Y:S01]  /*14b80*/  ISETP.NE.AND.EX P0, PT, RZ, UR5, PT, P0 ;  /* 0x00000005ff007c0c */ /* 0x000fe2000bf05300 */
[----:B---3--:R-:W-:Y:S01]  /*14b90*/  IMAD.SHL.U32 R6, R9, 0x4, RZ ;  /* 0x0000000409067824 */ /* 0x008fe200078e00ff */
[----:B------:R-:W-:-:S04]  /*14ba0*/  SHF.R.S32.HI R14, RZ, 0x1f, R9 ;  /* 0x0000001fff0e7819 */ /* 0x000fc80000011409 */
[----:B------:R-:W-:Y:S02]  /*14bb0*/  IADD3 R4, P1, R6, UR4, RZ ;  /* 0x0000000406047c10 */ /* 0x000fe4000ff3e0ff */
[----:B------:R-:W-:-:S04]  /*14bc0*/  SHF.L.U64.HI R3, R9, 0x2, R14 ;  /* 0x0000000209037819 */ /* 0x000fc8000001020e */
[----:B------:R-:W-:Y:S01]  /*14bd0*/  IADD3.X R5, R3, UR5, RZ, P1, !PT ;  /* 0x0000000503057c10 */ /* 0x000fe20008ffe4ff */
[----:B------:R-:W-:Y:S02]  /*14be0*/  ULDC.64 UR4, c[0x0][0xc08] ;  /* 0x0003020000047ab9 */ /* 0x000fe40000000a00 */
[----:B------:R-:W-:Y:S02]  /*14bf0*/  ISETP.NE.U32.AND P1, PT, RZ, UR4, PT ;  /* 0x00000004ff007c0c */ /* 0x000fe4000bf25070 */
[----:B------:R3:W5:Y:S02]  /*14c00*/  @P0 LDG.E R0, desc[UR38][R4.64] ;  /* 0x0000002604000981 */ /* 0x000764000c1e1900 */
[----:B------:R-:W-:Y:S01]  /*14c10*/  ISETP.NE.AND.EX P1, PT, RZ, UR5, PT, P1 ;  /* 0x00000005ff007c0c */ /* 0x000fe2000bf25310 */
[----:B------:R-:W2:-:S12]  /*14c20*/  S2R R10, SR_TID.X ;  /* 0x00000000000a7919 */ /* 0x000e980000002100 */
[----:B------:R-:W-:Y:S01]  /*14c30*/  @P1 IADD3 R6, P2, R6, UR4, RZ ;  /* 0x0000000406061c10 */ /* 0x000fe2000ff5e0ff */
[----:B------:R-:W-:Y:S02]  /*14c40*/  ULDC UR4, c[0x0][0xa88] ;  /* 0x0002a20000047ab9 */ /* 0x000fe40000000800 */
[----:B------:R-:W-:Y:S02]  /*14c50*/  MOV R8, UR4 ;  /* 0x0000000400087c02 */ /* 0x000fe40008000f00 */
[----:B------:R-:W-:-:S05]  /*14c60*/  @P1 IADD3.X R7, R3, UR5, RZ, P2, !PT ;  /* 0x0000000503071c10 */ /* 0x000fca00097fe4ff */
[----:B------:R3:W5:Y:S01]  /*14c70*/  @P1 LDG.E R8, desc[UR38][R6.64] ;  /* 0x0000002606081981 */ /* 0x000762000c1e1900 */
[----:B----4-:R-:W-:Y:S01]  /*14c80*/  ISETP.NE.AND P2, PT, R25, 0x1, PT ;  /* 0x000000011900780c */ /* 0x010fe20003f45270 */
[----:B--2---:R-:W-:-:S12]  /*14c90*/  VIADD R29, R10, 0xffffff80 ;  /* 0xffffff800a1d7836 */ /* 0x004fd80000000000 */
[----:B------:R-:W2:Y:S01]  /*14ca0*/  @P2 LDC R20, c[0x0][0xbec] ;  /* 0x0002fb00ff142b82 */ /* 0x000ea20000000800 */
[----:B------:R-:W-:-:S07]  /*14cb0*/  ISETP.GE.AND P3, PT, R29, 0xc0, PT ;  /* 0x000000c01d00780c */ /* 0x000fce0003f66270 */
[----:B------:R-:W4:Y:S01]  /*14cc0*/  @P2 LDC R27, c[0x0][0xbf0] ;  /* 0x0002fc00ff1b2b82 */ /* 0x000f220000000800 */
[----:B---3--:R-:W-:Y:S05]  /*14cd0*/  @P1 BRA `(.L_x_2452) ;  /* 0x0000000000101947 */ /* 0x008fea0003800000 */
[----:B------:R-:W-:Y:S05]  /*14ce0*/  @!P0 BRA `(.L_x_2452) ;  /* 0x00000000000c8947 */ /* 0x000fea0003800000 */
[----:B------:R-:W3:Y:S04]  /*14cf0*/  LDG.E R3, desc[UR38][R4.64] ;  /* 0x0000002604037981 */ /* 0x000ee8000c1e1900 */
[----:B-----5:R-:W3:Y:S02]  /*14d00*/  LDG.E R8, desc[UR38][R4.64+0x4] ;  /* 0x0000042604087981 */ /* 0x020ee4000c1e1900 */
[----:B---3--:R-:W-:-:S07]  /*14d10*/  IMAD.IADD R8, R8, 0x1, -R3 ;  /* 0x0000000108087824 */ /* 0x008fce00078e0a03 */
.L_x_2452:
[----:B------:R-:W3:Y:S04]  /*14d20*/  LDL R28, [R1+0x70] ;  /* 0x00007000011c7983 */ /* 0x000ee80000100800 */
[----:B------:R0:W5:Y:S01]  /*14d30*/  LDL R26, [R1+0x54] ;  /* 0x00005400011a7983 */ /* 0x0001620000100800 */
[----:B------:R-:W-:Y:S01]  /*14d40*/  BSSY B1, `(.L_x_2453) ;  /* 0x000002c000017945 */ /* 0x000fe20003800000 */
[----:B------:R-:W-:Y:S02]  /*14d50*/  SEL R13, R9, RZ, !P0 ;  /* 0x000000ff090d7207 */ /* 0x000fe40004000000 */
[----:B------:R-:W-:Y:S02]  /*14d60*/  SEL R14, R14, RZ, !P0 ;  /* 0x000000ff0e0e7207 */ /* 0x000fe40004000000 */
[----:B-----5:R-:W-:-:S02]  /*14d70*/  SHF.R.S32.HI R11, RZ, 0x1f, R0 ;  /* 0x0000001fff0b7819 */ /* 0x020fc40000011400 */
[----:B---3--:R-:W-:Y:S01]  /*14d80*/  SHF.R.S32.HI R12, RZ, 0x1f, R28 ;  /* 0x0000001fff0c7819 */ /* 0x008fe2000001141c */
[----:B0-----:R-:W-:Y:S06]  /*14d90*/  @P3 BRA `(.L_x_2454) ;  /* 0x0000000000983947 */ /* 0x001fec0003800000 */
[----:B------:R-:W0:Y:S01]  /*14da0*/  LDC R9, c[0x0][0xbe8] ;  /* 0x0002fa00ff097b82 */ /* 0x000e220000000800 */
[----:B------:R-:W-:Y:S01]  /*14db0*/  IADD3 R10, R26, -0x80, R10 ;  /* 0xffffff801a0a7810 */ /* 0x000fe20007ffe00a */
        /* <DEDUP_REMOVED lines=14> */
[----:B------:R-:W3:Y:S01]  /*14ea0*/  @P0 LDC R21, c[0x0][0xbf0] ;  /* 0x0002fc00ff150b82 */ /* 0x000ee20000000800 */
[----:B------:R-:W-:-:S04]  /*14eb0*/  IMAD.WIDE.U32 R4, R13, UR4, R4 ;  /* 0x000000040d047c25 */ /* 0x000fc8000f8e0004 */
[----:B0-----:R-:W-:-:S05]  /*14ec0*/  @P0 IMAD.HI.U32 R6, R10, R15, RZ ;  /* 0x0000000f0a060227 */ /* 0x001fca00078e00ff */
[----:B---3--:R-:W-:Y:S01]  /*14ed0*/  @P0 SHF.R.U32.HI R3, RZ, R21, R6 ;  /* 0x00000015ff030219 */ /* 0x008fe20000011606 */
        /* <DEDUP_REMOVED lines=18> */
.L_x_2454:
[----:B------:R-:W-:Y:S05]  /*15000*/  BSYNC B1 ;  /* 0x0000000000017941 */ /* 0x000fea0003800000 */
.L_x_2453:
        /* <DEDUP_REMOVED lines=15> */
[----:B------:R-:W-:Y:S02]  /*15100*/  IMAD.IADD R9, R26, 0x1, R0 ;  /* 0x000000011a097824 */ /* 0x000fe400078e0200 */
[----:B------:R-:W-:-:S02]  /*15110*/  IMAD R7, R28, UR5, R6 ;  /* 0x000000051c077c24 */ /* 0x000fc4000f8e0206 */
[----:B------:R-:W-:Y:S01]  /*15120*/  IMAD.WIDE.U32 R4, R28, UR4, R4 ;  /* 0x000000041c047c25 */ /* 0x000fe2000f8e0004 */
[----:B------:R-:W-:-:S03]  /*15130*/  ULDC.64 UR4, c[0x0][0xaf0] ;  /* 0x0002bc0000047ab9 */ /* 0x000fc60000000a00 */
[----:B--2---:R-:W-:Y:S01]  /*15140*/  @P2 IMAD.HI.U32 R0, R9, R20, RZ ;  /* 0x0000001409002227 */ /* 0x004fe200078e00ff */
[----:B------:R-:W-:-:S03]  /*15150*/  IADD3 R5, R5, R7, RZ ;  /* 0x0000000705057210 */ /* 0x000fc60007ffe0ff */
[----:B------:R-:W-:Y:S01]  /*15160*/  IMAD.MOV.U32 R3, RZ, RZ, R9 ;  /* 0x000000ffff037224 */ /* 0x000fe200078e0009 */
[----:B----4-:R-:W-:Y:S01]  /*15170*/  @P2 SHF.R.U32.HI R3, RZ, R27, R0 ;  /* 0x0000001bff032219 */ /* 0x010fe20000011600 */
[----:B------:R-:W-:Y:S02]  /*15180*/  IMAD R6, R14, UR4, RZ ;  /* 0x000000040e067c24 */ /* 0x000fe4000f8e02ff */
        /* <DEDUP_REMOVED lines=17> */
[----:B------:R-:W-:Y:S01]  /*152a0*/  IMAD.SHL.U32 R9, R10, 0x8, RZ ;  /* 0x000000080a097824 */ /* 0x000fe200078e00ff */
[C---:B------:R-:W-:Y:S01]  /*152b0*/  LEA R0, P0, R4.reuse, UR4, 0x1 ;  /* 0x0000000404007c11 */ /* 0x040fe2000f8008ff */
[----:B------:R-:W-:Y:S01]  /*152c0*/  UMOV UR4, 0xffffffff ;  /* 0xffffffff00047882 */ /* 0x000fe20000000000 */
[----:B------:R-:W-:Y:S01]  /*152d0*/  IADD3 R3, R5, R3, RZ ;  /* 0x0000000305037210 */ /* 0x000fe20007ffe0ff */
[C---:B------:R-:W-:Y:S02]  /*152e0*/  VIADD R7, R9.reuse, 0x40 ;  /* 0x0000004009077836 */ /* 0x040fe40000000000 */
[----:B------:R-:W-:Y:S01]  /*152f0*/  VIADD R20, R9, 0x20 ;  /* 0x0000002009147836 */ /* 0x000fe20000000000 */
[----:B------:R-:W-:Y:S02]  /*15300*/  LEA.HI.X R4, R4, UR5, R3, 0x1, P0 ;  /* 0x0000000504047c11 */ /* 0x000fe400080f0c03 */
[----:B------:R-:W-:-:S02]  /*15310*/  SHF.R.S32.HI R10, RZ, 0x1f, R7 ;  /* 0x0000001fff0a7819 */ /* 0x000fc40000011407 */
[----:B------:R-:W-:Y:S01]  /*15320*/  SHF.R.S32.HI R21, RZ, 0x1f, R20 ;  /* 0x0000001fff157819 */ /* 0x000fe20000011414 */
[----:B------:R-:W-:Y:S06]  /*15330*/  BRA.DIV UR4, `(.L_x_2455) ;  /* 0x0000007e04747947 */ /* 0x000fec000b800000 */
[----:B------:R0:W2:Y:S04]  /*15340*/  SHFL.IDX PT, R3, R4, RZ, 0x1c1f ;  /* 0x001c1fff04037589 */ /* 0x0000a800000e0000 */
[----:B------:R0:W3:Y:S02]  /*15350*/  SHFL.IDX PT, R14, R0, RZ, 0x1c1f ;  /* 0x001c1fff000e7589 */ /* 0x0000e400000e0000 */
.L_x_2617:
        /* <DEDUP_REMOVED lines=18> */
.L_x_2457:
[----:B------:R-:W-:Y:S05]  /*15480*/  BSYNC B1 ;  /* 0x0000000000017941 */ /* 0x000fea0003800000 */
.L_x_2456:
[----:B------:R-:W-:-:S03]  /*15490*/  UMOV UR4, 0xffffffff ;  /* 0xffffffff00047882 */ /* 0x000fc60000000000 */
[----:B------:R-:W-:Y:S05]  /*154a0*/  BRA.DIV UR4, `(.L_x_2458) ;  /* 0x0000007e044c7947 */ /* 0x000fea000b800000 */
[----:B--2---:R2:W0:Y:S04]  /*154b0*/  SHFL.IDX PT, R3, R4, 0x1, 0x1c1f ;  /* 0x003c1f0004037f89 */ /* 0x00442800000e0000 */
[----:B---3--:R2:W3:Y:S02]  /*154c0*/  SHFL.IDX PT, R14, R0, 0x1, 0x1c1f ;  /* 0x003c1f00000e7f89 */ /* 0x0084e400000e0000 */
.L_x_2621:
        /* <DEDUP_REMOVED lines=16> */
.L_x_2451:
[----:B------:R-:W-:Y:S05]  /*155d0*/  BSYNC B0 ;  /* 0x0000000000007941 */ /* 0x000fea0003800000 */
.L_x_2446:
[----:B------:R-:W-:Y:S02]  /*155e0*/  ULDC UR4, c[0x0][0xc3c] ;  /* 0x00030f0000047ab9 */ /* 0x000fe40000000800 */
[----:B-1----:R-:W-:-:S13]  /*155f0*/  ISETP.GE.AND P0, PT, R35, UR4, PT ;  /* 0x0000000423007c0c */ /* 0x002fda000bf06270 */
[----:B------:R-:W-:Y:S05]  /*15600*/  @!P0 BRA `(.L_x_2459) ;  /* 0xfffffebc009c8947 */ /* 0x000fea000383ffff */
[----:B------:R-:W-:Y:S05]  /*15610*/  BRA `(.L_x_2304) ;  /* 0x0000006c00c47947 */ /* 0x000fea0003800000 */
.L_x_2302:
        /* <DEDUP_REMOVED lines=16> */
.L_x_2460:
        /* <DEDUP_REMOVED lines=42> */
.L_x_2466:
[----:B------:R-:W-:Y:S01]  /*159c0*/  UIADD3 UR4, UR4, 0x1f, URZ ;  /* 0x0000001f04047890 */ /* 0x000fe2000fffe03f */
[----:B------:R-:W-:-:S05]  /*159d0*/  MOV R19, UR7 ;  /* 0x0000000700137c02 */ /* 0x000fca0008000f00 */
        /* <DEDUP_REMOVED lines=10> */
.L_x_2465:
[----:B------:R-:W-:Y:S05]  /*15a80*/  BSYNC B0 ;  /* 0x0000000000007941 */ /* 0x000fea0003800000 */
.L_x_2464:
        /* <DEDUP_REMOVED lines=15> */
[----:B------:R-:W0:Y:S02]  /*15b80*/  SHFL.IDX PT, R3, R9, 0x1f, 0x1f ;  /* 0x03e01f0009037f89 */ /* 0x000e2400000e0000 */
[----:B0-----:R-:W-:-:S04]  /*15b90*/  IMAD R3, R3, UR5, RZ ;  /* 0x0000000503037c24 */ /* 0x001fc8000f8e02ff */
[----:B------:R-:W-:-:S05]  /*15ba0*/  IMAD.IADD R4, R3, 0x1, R4 ;  /* 0x0000000103047824 */ /* 0x000fca00078e0204 */
[----:B------:R-:W-:-:S13]  /*15bb0*/  ISETP.GT.AND P6, PT, R4, UR6, PT ;  /* 0x0000000604007c0c */ /* 0x000fda000bfc4270 */
[----:B------:R-:W-:Y:S05]  /*15bc0*/  @!P6 BRA `(.L_x_2466) ;  /* 0xfffffffc007ce947 */ /* 0x000fea000383ffff */
[----:B------:R-:W-:-:S07]  /*15bd0*/  IMAD.MOV.U32 R6, RZ, RZ, R9 ;  /* 0x000000ffff067224 */ /* 0x000fce00078e0009 */
.L_x_2462:
        /* <DEDUP_REMOVED lines=19> */
[----:B------:R-:W-:-:S05]  /*15d10*/  IADD3 R9, R15, -0x1, RZ ;  /* 0xffffffff0f097810 */ /* 0x000fca0007ffe0ff */
[----:B------:R0:W1:Y:S02]  /*15d20*/  SHFL.IDX PT, R16, R6, R9, 0x1f ;  /* 0x00001f0906107589 */ /* 0x00006400000e0000 */
.L_x_2467:
        /* <DEDUP_REMOVED lines=19> */
[----:B------:R-:W-:-:S06]  /*15e60*/  @P0 IADD3 R2, R2, 0x1, RZ ;  /* 0x0000000102020810 */ /* 0x000fcc0007ffe0ff */
        /* <DEDUP_REMOVED lines=18> */
[----:B------:R-:W-:-:S03]  /*15f90*/  MOV R9, R11 ;  /* 0x0000000b00097202 */ /* 0x000fc60000000f00 */
        /* <DEDUP_REMOVED lines=13> */
[----:B------:R-:W-:Y:S02]  /*16070*/  @!P1 LOP3.LUT R2, RZ, R7, RZ, 0x33, !PT ;  /* 0x00000007ff029212 */ /* 0x000fe400078e33ff */
[----:B------:R-:W-:Y:S02]  /*16080*/  IADD3 R7, -R7, RZ, RZ ;  /* 0x000000ff07077210 */ /* 0x000fe40007ffe1ff */
[----:B------:R-:W-:-:S03]  /*16090*/  LOP3.LUT R17, RZ, R2, RZ, 0x33, !PT ;  /* 0x00000002ff117212 */ /* 0x000fc600078e33ff */
[----:B------:R-:W-:Y:S02]  /*160a0*/  IMAD R18, R2, R7, R3 ;  /* 0x0000000702127224 */ /* 0x000fe400078e0203 */
[----:B------:R-:W-:Y:S01]  /*160b0*/  IMAD.IADD R17, R0, 0x1, R17 ;  /* 0x0000000100117824 */ /* 0x000fe200078e0211 */
[----:B------:R-:W-:Y:S06]  /*160c0*/  BRA `(.L_x_2468) ;  /* 0x00000000000c7947 */ /* 0x000fec0003800000 */
.L_x_2463:
[----:B------:R-:W-:Y:S02]  /*160d0*/  IMAD.MOV.U32 R17, RZ, RZ, RZ ;  /* 0x000000ffff117224 */ /* 0x000fe400078e00ff */
[----:B------:R-:W-:Y:S02]  /*160e0*/  IMAD.U32 R16, RZ, RZ, UR6 ;  /* 0x00000006ff107e24 */ /* 0x000fe4000f8e00ff */
[----:B------:R-:W-:-:S07]  /*160f0*/  IMAD.MOV.U32 R18, RZ, RZ, RZ ;  /* 0x000000ffff127224 */ /* 0x000fce00078e00ff */
.L_x_2468:
[----:B------:R-:W-:-:S13]  /*16100*/  ISETP.NE.AND P0, PT, R5, RZ, PT ;  /* 0x000000ff0500720c */ /* 0x000fda0003f05270 */
[----:B------:R-:W0:Y:S01]  /*16110*/  @!P0 S2R R3, SR_CgaCtaId ;  /* 0x0000000000038919 */ /* 0x000e220000008800 */
[----:B------:R-:W-:-:S04]  /*16120*/  @!P0 MOV R0, 0x400 ;  /* 0x0000040000008802 */ /* 0x000fc80000000f00 */
[----:B0-----:R-:W-:-:S05]  /*16130*/  @!P0 LEA R0, R3, R0, 0x18 ;  /* 0x0000000003008211 */ /* 0x001fca00078ec0ff */
[----:B------:R0:W-:Y:S01]  /*16140*/  @!P0 STS.128 [R0+0x2d8d0], R16 ;  /* 0x02d8d01000008388 */ /* 0x0001e20000000c00 */
[----:B------:R-:W-:Y:S06]  /*16150*/  BAR.ARV 0x5, 0x200 ;  /* 0x0148000000007b1d */ /* 0x000fec0000002000 */
.L_x_2461:
[----:B0-----:R-:W-:Y:S01]  /*16160*/  IMAD.MOV.U32 R0, RZ, RZ, 0x1 ;  /* 0x00000001ff007424 */ /* 0x001fe200078e00ff */
[----:B------:R0:W-:Y:S01]  /*16170*/  STL [R1+0x48], RZ ;  /* 0x000048ff01007387 */ /* 0x0001e20000100800 */
[----:B------:R-:W-:Y:S01]  /*16180*/  ULDC UR4, c[0x0][0xc3c] ;  /* 0x00030f0000047ab9 */ /* 0x000fe20000000800 */
[----:B------:R-:W-:Y:S01]  /*16190*/  IMAD.MOV.U32 R26, RZ, RZ, RZ ;  /* 0x000000ffff1a7224 */ /* 0x000fe200078e00ff */
[----:B-1----:R-:W-:Y:S01]  /*161a0*/  ISETP.GE.AND P0, PT, R19, UR4, PT ;  /* 0x0000000413007c0c */ /* 0x002fe2000bf06270 */
[----:B------:R0:W-:-:S12]  /*161b0*/  STL [R1], R0 ;  /* 0x0000000001007387 */ /* 0x0001d80000100800 */
[----:B0-----:R-:W-:Y:S05]  /*161c0*/  @P0 BRA `(.L_x_2469) ;  /* 0x0000005c00f40947 */ /* 0x001fea0003800000 */
[----:B------:R-:W0:Y:S01]  /*161d0*/  S2R R7, SR_TID.X ;  /* 0x0000000000077919 */ /* 0x000e220000002100 */
[----:B------:R-:W1:Y:S01]  /*161e0*/  S2UR UR5, SR_CgaCtaId ;  /* 0x00000000000579c3 */ /* 0x000e620000008800 */
[----:B------:R-:W-:Y:S01]  /*161f0*/  UMOV UR4, 0x400 ;  /* 0x0000040000047882 */ /* 0x000fe20000000000 */
[----:B------:R-:W-:Y:S01]  /*16200*/  BSSY B8, `(.L_x_2469) ;  /* 0x00005f9000087945 */ /* 0x000fe20003800000 */
[----:B------:R-:W-:Y:S01]  /*16210*/  IMAD.MOV.U32 R26, RZ, RZ, RZ ;  /* 0x000000ffff1a7224 */ /* 0x000fe200078e00ff */
[----:B------:R-:W-:Y:S01]  /*16220*/  ULDC.64 UR42, c[0x0][0x198] ;  /* 0x00006600002a7ab9 */ /* 0x000fe20000000a00 */
[----:B------:R-:W-:Y:S01]  /*16230*/  IMAD.MOV.U32 R28, RZ, RZ, RZ ;  /* 0x000000ffff1c7224 */ /* 0x000fe200078e00ff */
[----:B------:R-:W-:Y:S01]  /*16240*/  ULOP3.LUT UR40, UR36, 0x2, URZ, 0xfc, !UPT ;  /* 0x0000000224287892 */ /* 0x000fe2000f8efc3f */
[----:B------:R-:W-:Y:S01]  /*16250*/  ULDC UR37, c[0x0][0xc] ;  /* 0x0000030000257ab9 */ /* 0x000fe20000000800 */
[----:B-1----:R-:W-:-:S06]  /*16260*/  ULEA UR4, UR5, UR4, 0x18 ;  /* 0x0000000405047291 */ /* 0x002fcc000f8ec03f */
[----:B------:R-:W-:Y:S02]  /*16270*/  MOV R22, UR4 ;  /* 0x0000000400167c02 */ /* 0x000fe40008000f00 */
[C---:B0-----:R-:W-:Y:S02]  /*16280*/  LOP3.LUT R6, R7.reuse, 0x7f, RZ, 0xc0, !PT ;  /* 0x0000007f07067812 */ /* 0x041fe400078ec0ff */
[----:B------:R-:W-:-:S03]  /*16290*/  SHF.L.U32 R0, R7, 0x3, RZ ;  /* 0x0000000307007819 */ /* 0x000fc600000006ff */
        /* <DEDUP_REMOVED lines=13> */
[----:B------:R0:W-:Y:S04]  /*16370*/  STL [R1], R4 ;  /* 0x0000000401007387 */ /* 0x0001e80000100800 */
[----:B------:R1:W-:Y:S04]  /*16380*/  STL [R1+0x48], RZ ;  /* 0x000048ff01007387 */ /* 0x0003e80000100800 */
[----:B------:R1:W-:Y:S01]  /*16390*/  STL [R1+0x4], R6 ;  /* 0x0000040601007387 */ /* 0x0003e20000100800 */
[----:B0-----:R-:W-:Y:S02]  /*163a0*/  LOP3.LUT R4, R3, R2, RZ, 0xfc, !PT ;  /* 0x0000000203047212 */ /* 0x001fe400078efcff */
[----:B------:R-:W-:-:S02]  /*163b0*/  LOP3.LUT R3, R0, 0x20, RZ, 0xfc, !PT ;  /* 0x0000002000037812 */ /* 0x000fc400078efcff */
[----:B------:R-:W-:Y:S01]  /*163c0*/  LOP3.LUT R2, R0, 0x40, RZ, 0xfc, !PT ;  /* 0x0000004000027812 */ /* 0x000fe200078efcff */
[----:B------:R-:W-:-:S05]  /*163d0*/  IMAD R0, R5, 0x2, R22 ;  /* 0x0000000205007824 */ /* 0x000fca00078e0216 */
[----:B------:R1:W-:Y:S02]  /*163e0*/  STL [R1+0x30], R0 ;  /* 0x0000300001007387 */ /* 0x0003e40000100800 */
.L_x_2570:
[----:B0-----:R-:W0:Y:S02]  /*163f0*/  LDC.64 R2, c[0x0][0xc88] ;  /* 0x00032200ff027b82 */ /* 0x001e240000000a00 */
[----:B0-----:R-:W-:-:S05]  /*16400*/  IMAD.WIDE R2, R19, 0x4, R2 ;  /* 0x0000000413027825 */ /* 0x001fca00078e0202 */
[----:B--2---:R-:W2:Y:S01]  /*16410*/  LDG.E R29, desc[UR38][R2.64] ;  /* 0x00000026021d7981 */ /* 0x004ea2000c1e1900 */
[----:B------:R-:W-:Y:S05]  /*16420*/  YIELD ;  /* 0x0000000000007946 */ /* 0x000fea0003800000 */
[----:B------:R-:W-:Y:S01]  /*16430*/  ULDC.64 UR4, c[0x0][0xa28] ;  /* 0x00028a0000047ab9 */ /* 0x000fe20000000a00 */
[----:B------:R-:W-:Y:S01]  /*16440*/  IMAD.MOV.U32 R10, RZ, RZ, RZ ;  /* 0x000000ffff0a7224 */ /* 0x000fe200078e00ff */
[----:B------:R-:W-:Y:S01]  /*16450*/  ISETP.NE.U32.AND P0, PT, RZ, UR4, PT ;  /* 0x00000004ff007c0c */ /* 0x000fe2000bf05070 */
[----:B-1----:R-:W-:Y:S01]  /*16460*/  IMAD.MOV.U32 R6, RZ, RZ, RZ ;  /* 0x000000ffff067224 */ /* 0x002fe200078e00ff */
[----:B------:R-:W-:Y:S01]  /*16470*/  ULDC.64 UR8, c[0x0][0xa18] ;  /* 0x0002860000087ab9 */ /* 0x000fe20000000a00 */
[----:B------:R-:W-:Y:S01]  /*16480*/  ULDC.64 UR6, c[0x0][0xa10] ;  /* 0x0002840000067ab9 */ /* 0x000fe20000000a00 */
[----:B------:R-:W-:-:S02]  /*16490*/  ISETP.NE.AND.EX P0, PT, RZ, UR5, PT, P0 ;  /* 0x00000005ff007c0c */ /* 0x000fc4000bf05300 */
[----:B--2---:R-:W-:-:S11]  /*164a0*/  SHF.R.S32.HI R0, RZ, 0x1f, R29 ;  /* 0x0000001fff007819 */ /* 0x004fd6000001141d */
        /* <DEDUP_REMOVED lines=8> */
[----:B------:R-:W-:Y:S01]  /*16530*/  ISETP.NE.U32.AND P2, PT, RZ, UR8, PT ;  /* 0x00000008ff007c0c */ /* 0x000fe2000bf45070 */
[----:B0-----:R-:W-:Y:S01]  /*16540*/  IMAD.MOV.U32 R0, RZ, RZ, RZ ;  /* 0x000000ffff007224 */ /* 0x001fe200078e00ff */
[----:B------:R-:W-:Y:S02]  /*16550*/  ISETP.NE.AND.EX P0, PT, RZ, UR5, PT, P0 ;  /* 0x00000005ff007c0c */ /* 0x000fe4000bf05300 */
[----:B------:R-:W-:Y:S02]  /*16560*/  ISETP.NE.AND.EX P2, PT, RZ, UR9, PT, P2 ;  /* 0x00000009ff007c0c */ /* 0x000fe4000bf45320 */
[----:B------:R-:W-:Y:S02]  /*16570*/  ISETP.NE.U32.AND P1, PT, RZ, UR6, PT ;  /* 0x00000006ff007c0c */ /* 0x000fe4000bf25070 */
[----:B-1----:R-:W-:-:S02]  /*16580*/  IADD3 R2, P3, R24, UR4, RZ ;  /* 0x0000000418027c10 */ /* 0x002fc4000ff7e0ff */
[----:B------:R-:W-:Y:S02]  /*16590*/  ISETP.NE.AND.EX P1, PT, RZ, UR7, PT, P1 ;  /* 0x00000007ff007c0c */ /* 0x000fe4000bf25310 */
[----:B------:R-:W-:Y:S02]  /*165a0*/  IADD3.X R3, R25, UR5, RZ, P3, !PT ;  /* 0x0000000519037c10 */ /* 0x000fe40009ffe4ff */
[----:B------:R-:W-:-:S03]  /*165b0*/  IADD3 R4, P4, R24, UR6, RZ ;  /* 0x0000000618047c10 */ /* 0x000fc6000ff9e0ff */
[----:B---3--:R-:W3:Y:S01]  /*165c0*/  @P0 LDG.E R6, desc[UR38][R2.64] ;  /* 0x0000002602060981 */ /* 0x008ee2000c1e1900 */
[----:B------:R-:W-:Y:S01]  /*165d0*/  ULDC UR4, c[0x0][0x288] ;  /* 0x0000a20000047ab9 */ /* 0x000fe20000000800 */
[----:B------:R-:W-:Y:S01]  /*165e0*/  IADD3.X R5, R25, UR7, RZ, P4, !PT ;  /* 0x0000000719057c10 */ /* 0x000fe2000a7fe4ff */
[----:B------:R-:W-:Y:S01]  /*165f0*/  IMAD.U32 R8, RZ, RZ, UR4 ;  /* 0x00000004ff087e24 */ /* 0x000fe2000f8e00ff */
[----:B------:R-:W-:-:S03]  /*16600*/  ULDC.64 UR4, c[0x0][0x418] ;  /* 0x0001060000047ab9 */ /* 0x000fc60000000a00 */
[----:B------:R-:W5:Y:S04]  /*16610*/  @P1 LDG.E R0, desc[UR38][R4.64] ;  /* 0x0000002604001981 */ /* 0x000f68000c1e1900 */
[----:B---3--:R0:W-:Y:S02]  /*16620*/  STL [R1+0x8], R6 ;  /* 0x0000080601007387 */ /* 0x0081e40000100800 */
[----:B0-----:R-:W-:-:S04]  /*16630*/  @P2 IADD3 R6, P3, R24, UR8, RZ ;  /* 0x0000000818062c10 */ /* 0x001fc8000ff7e0ff */
[----:B------:R-:W-:-:S05]  /*16640*/  @P2 IADD3.X R7, R25, UR9, RZ, P3, !PT ;  /* 0x0000000919072c10 */ /* 0x000fca0009ffe4ff */
[----:B------:R0:W3:Y:S01]  /*16650*/  @P2 LDG.E R8, desc[UR38][R6.64] ;  /* 0x0000002606082981 */ /* 0x0000e2000c1e1900 */
[----:B------:R-:W-:-:S03]  /*16660*/  UISETP.NE.U32.AND UP0, UPT, UR4, URZ, UPT ;  /* 0x0000003f0400728c */ /* 0x000fc6000bf05070 */
[----:B------:R-:W-:Y:S01]  /*16670*/  ULDC UR4, c[0x0][0x424] ;  /* 0x0001090000047ab9 */ /* 0x000fe20000000800 */
[----:B------:R-:W-:-:S03]  /*16680*/  UISETP.NE.AND.EX UP0, UPT, UR5, URZ, UPT, UP0 ;  /* 0x0000003f0500728c */ /* 0x000fc6000bf05300 */
[----:B------:R-:W-:Y:S01]  /*16690*/  ULDC UR5, c[0x0][0x2f0] ;  /* 0x0000bc0000057ab9 */ /* 0x000fe20000000800 */
[----:B------:R-:W-:-:S04]  /*166a0*/  USEL UR4, UR4, 0x1, UP0 ;  /* 0x0000000104047887 */ /* 0x000fc80008000000 */
[----:B------:R-:W-:-:S03]  /*166b0*/  UIMAD UR4, UR4, UR5, URZ ;  /* 0x00000005040472a4 */ /* 0x000fc6000f8e023f */
[----:B------:R-:W-:Y:S02]  /*166c0*/  ULDC UR5, c[0x0][0x348] ;  /* 0x0000d20000057ab9 */ /* 0x000fe40000000800 */
[----:B0-----:R-:W-:Y:S02]  /*166d0*/  IMAD.U32 R6, RZ, RZ, UR5 ;  /* 0x00000005ff067e24 */ /* 0x001fe4000f8e00ff */
[----:B------:R-:W-:Y:S01]  /*166e0*/  IMAD.U32 R7, RZ, RZ, UR4 ;  /* 0x00000004ff077e24 */ /* 0x000fe2000f8e00ff */
[----:B---3--:R0:W-:Y:S04]  /*166f0*/  STL [R1+0x40], R8 ;  /* 0x0000400801007387 */ /* 0x0081e80000100800 */
[----:B--2---:R0:W-:Y:S01]  /*16700*/  STL [R1+0x28], R10 ;  /* 0x0000280a01007387 */ /* 0x0041e20000100800 */
[----:B------:R-:W-:Y:S01]  /*16710*/  MOV R9, R8 ;  /* 0x0000000800097202 */ /* 0x000fe20000000f00 */
[----:B------:R-:W-:Y:S06]  /*16720*/  @P2 BRA `(.L_x_2470) ;  /* 0x0000000000142947 */ /* 0x000fec0003800000 */
[----:B------:R-:W-:Y:S05]  /*16730*/  @!P0 BRA `(.L_x_2470) ;  /* 0x0000000000108947 */ /* 0x000fea0003800000 */
[----:B0-----:R-:W2:Y:S04]  /*16740*/  LDG.E R8, desc[UR38][R2.64] ;  /* 0x0000002602087981 */ /* 0x001ea8000c1e1900 */
[----:B------:R-:W2:Y:S02]  /*16750*/  LDG.E R2, desc[UR38][R2.64+0x4] ;  /* 0x0000042602027981 */ /* 0x000ea4000c1e1900 */
[----:B--2---:R-:W-:-:S05]  /*16760*/  IMAD.IADD R9, R2, 0x1, -R8 ;  /* 0x0000000102097824 */ /* 0x004fca00078e0a08 */
[----:B------:R1:W-:Y:S02]  /*16770*/  STL [R1+0x40], R9 ;  /* 0x0000400901007387 */ /* 0x0003e40000100800 */
.L_x_2470:
[----:B0-----:R-:W-:Y:S01]  /*16780*/  IMAD.MOV.U32 R8, RZ, RZ, R29 ;  /* 0x000000ffff087224 */ /* 0x001fe200078e001d */
[----:B------:R-:W-:Y:S02]  /*16790*/  ULDC.64 UR4, c[0x0][0xa20] ;  /* 0x0002880000047ab9 */ /* 0x000fe40000000a00 */
[----:B------:R-:W-:Y:S02]  /*167a0*/  ISETP.NE.U32.AND P0, PT, RZ, UR4, PT ;  /* 0x00000004ff007c0c */ /* 0x000fe4000bf05070 */
[----:B------:R0:W-:Y:S02]  /*167b0*/  STL [R1+0x10], R8 ;  /* 0x0000100801007387 */ /* 0x0001e40000100800 */
[----:B------:R-:W-:-:S13]  /*167c0*/  ISETP.NE.AND.EX P0, PT, RZ, UR5, PT, P0 ;  /* 0x00000005ff007c0c */ /* 0x000fda000bf05300 */
[----:B0-----:R-:W-:Y:S05]  /*167d0*/  @!P0 BRA `(.L_x_2471) ;  /* 0x0000000000108947 */ /* 0x001fea0003800000 */
[----:B------:R-:W-:-:S04]  /*167e0*/  IADD3 R2, P0, R24, UR4, RZ ;  /* 0x0000000418027c10 */ /* 0x000fc8000ff1e0ff */
[----:B------:R-:W-:-:S05]  /*167f0*/  IADD3.X R3, R25, UR5, RZ, P0, !PT ;  /* 0x0000000519037c10 */ /* 0x000fca00087fe4ff */
[----:B------:R0:W5:Y:S01]  /*16800*/  LDG.E R7, desc[UR38][R2.64] ;  /* 0x0000002602077981 */ /* 0x000162000c1e1900 */
[----:B------:R-:W-:Y:S05]  /*16810*/  BRA `(.L_x_2472) ;  /* 0x0000000000247947 */ /* 0x000fea0003800000 */
.L_x_2471:
[----:B------:R-:W-:Y:S02]  /*16820*/  ULDC.64 UR4, c[0x0][0xa08] ;  /* 0x0002820000047ab9 */ /* 0x000fe40000000a00 */
[----:B------:R-:W-:-:S04]  /*16830*/  ISETP.NE.U32.AND P0, PT, RZ, UR4, PT ;  /* 0x00000004ff007c0c */ /* 0x000fc8000bf05070 */
[----:B------:R-:W-:-:S13]  /*16840*/  ISETP.NE.AND.EX P0, PT, RZ, UR5, PT, P0 ;  /* 0x00000005ff007c0c */ /* 0x000fda000bf05300 */
[----:B------:R-:W-:Y:S05]  /*16850*/  @!P0 BRA `(.L_x_2472) ;  /* 0x0000000000148947 */ /* 0x000fea0003800000 */
[----:B------:R-:W0:Y:S02]  /*16860*/  LDC.64 R2, c[0x0][0xa08] ;  /* 0x00028200ff027b82 */ /* 0x000e240000000a00 */
[----:B0-----:R-:W-:-:S05]  /*16870*/  IMAD.WIDE R2, R8, 0x4, R2 ;  /* 0x0000000408027825 */ /* 0x001fca00078e0202 */
[----:B------:R-:W2:Y:S04]  /*16880*/  LDG.E R7, desc[UR38][R2.64] ;  /* 0x0000002602077981 */ /* 0x000ea8000c1e1900 */
[----:B------:R-:W2:Y:S02]  /*16890*/  LDG.E R2, desc[UR38][R2.64+0x4] ;  /* 0x0000042602027981 */ /* 0x000ea4000c1e1900 */
[----:B--2---:R-:W-:-:S07]  /*168a0*/  IMAD.IADD R7, R2, 0x1, -R7 ;  /* 0x0000000102077824 */ /* 0x004fce00078e0a07 */
.L_x_2472:
[----:B0-----:R-:W2:Y:S01]  /*168b0*/  @P1 LDG.E R2, desc[UR38][R4.64] ;  /* 0x0000002604021981 */ /* 0x001ea2000c1e1900 */
[----:B------:R-:W0:Y:S03]  /*168c0*/  LDC R3, c[0x0][0x448] ;  /* 0x00011200ff037b82 */ /* 0x000e260000000800 */
[----:B------:R3:W2:Y:S01]  /*168d0*/  @P1 LDG.E R4, desc[UR38][R4.64+0x4] ;  /* 0x0000042604041981 */ /* 0x0006a2000c1e1900 */
[----:B-----5:R-:W-:Y:S01]  /*168e0*/  IMAD.IADD R7, R7, 0x1, -R10 ;  /* 0x0000000107077824 */ /* 0x020fe200078e0a0a */
[----:B------:R-:W-:Y:S01]  /*168f0*/  BSSY B0, `(.L_x_2473) ;  /* 0x0000169000007945 */ /* 0x000fe20003800000 */
[----:B0-----:R-:W-:-:S13]  /*16900*/  ISETP.NE.AND P0, PT, R3, 0x1, PT ;  /* 0x000000010300780c */ /* 0x001fda0003f05270 */
[----:B------:R-:W0:Y:S08]  /*16910*/  @P0 LDC R3, c[0x0][0x44c] ;  /* 0x00011300ff030b82 */ /* 0x000e300000000800 */
[----:B---3--:R-:W3:Y:S01]  /*16920*/  @P0 LDC R5, c[0x0][0x450] ;  /* 0x00011400ff050b82 */ /* 0x008ee20000000800 */
[----:B--2---:R-:W-:Y:S02]  /*16930*/  @P1 IMAD.IADD R6, R4, 0x1, -R2 ;  /* 0x0000000104061824 */ /* 0x004fe400078e0a02 */
[----:B------:R-:W-:-:S02]  /*16940*/  IMAD R2, R17, 0xc0, RZ ;  /* 0x000000c011027824 */ /* 0x000fc400078e02ff */
[----:B------:R-:W-:-:S03]  /*16950*/  IMAD.IADD R4, R7, 0x1, R6 ;  /* 0x0000000107047824 */ /* 0x000fc600078e0206 */
[----:B------:R-:W-:Y:S01]  /*16960*/  IADD3 R2, R2, 0xbf, RZ ;  /* 0x000000bf02027810 */ /* 0x000fe20007ffe0ff */
[C---:B------:R-:W-:Y:S01]  /*16970*/  VIADD R21, R4.reuse, 0x7f ;  /* 0x0000007f04157836 */ /* 0x040fe20000000000 */
[----:B------:R-:W-:Y:S01]  /*16980*/  IADD3 R20, R4, 0x80, -R9 ;  /* 0x0000008004147810 */ /* 0x000fe20007ffe809 */
[----:B------:R2:W-:Y:S02]  /*16990*/  STL [R1+0x24], R4 ;  /* 0x0000240401007387 */ /* 0x0005e40000100800 */
[----:B0-----:R-:W-:-:S05]  /*169a0*/  @P0 IMAD.HI.U32 R3, R2, R3, RZ ;  /* 0x0000000302030227 */ /* 0x001fca00078e00ff */
[----:B---3--:R-:W-:Y:S02]  /*169b0*/  @P0 SHF.R.U32.HI R2, RZ, R5, R3 ;  /* 0x00000005ff020219 */ /* 0x008fe40000011603 */
[----:B------:R-:W-:-:S03]  /*169c0*/  SHF.R.S32.HI R3, RZ, 0x1f, R21 ;  /* 0x0000001fff037819 */ /* 0x000fc60000011415 */
[----:B------:R-:W-:Y:S01]  /*169d0*/  IMAD.IADD R2, R20, 0x1, R2 ;  /* 0x0000000114027824 */ /* 0x000fe200078e0202 */
[----:B------:R-:W-:-:S04]  /*169e0*/  LEA.HI R21, R3, R21, RZ, 0x7 ;  /* 0x0000001503157211 */ /* 0x000fc800078f38ff */
[----:B------:R-:W-:Y:S02]  /*169f0*/  SHF.R.S32.HI R3, RZ, 0x1f, R2 ;  /* 0x0000001fff037819 */ /* 0x000fe40000011402 */
[----:B------:R-:W-:Y:S02]  /*16a00*/  SHF.R.S32.HI R21, RZ, 0x7, R21 ;  /* 0x00000007ff157819 */ /* 0x000fe40000011415 */
[----:B------:R-:W-:-:S04]  /*16a10*/  LEA.HI R3, R3, R2, RZ, 0x7 ;  /* 0x0000000203037211 */ /* 0x000fc800078f38ff */
[----:B------:R-:W-:-:S04]  /*16a20*/  SHF.R.S32.HI R3, RZ, 0x7, R3 ;  /* 0x00000007ff037819 */ /* 0x000fc80000011403 */
[----:B------:R-:W-:-:S05]  /*16a30*/  VIMNMX R3, R21, R3, PT ;  /* 0x0000000315037248 */ /* 0x000fca0003fe0100 */
[--C-:B------:R-:W-:Y:S02]  /*16a40*/  IMAD R3, R3, 0x80, -R7.reuse ;  /* 0x0000008003037824 */ /* 0x100fe400078e0a07 */
[----:B------:R-:W-:-:S03]  /*16a50*/  IMAD.MOV R7, RZ, RZ, -R7 ;  /* 0x000000ffff077224 */ /* 0x000fc600078e0a07 */
[----:B------:R-:W-:Y:S02]  /*16a60*/  VIMNMX R2, R3, R6, PT ;  /* 0x0000000603027248 */ /* 0x000fe40003fe0100 */
[----:B------:R-:W-:-:S04]  /*16a70*/  VIMNMX R3, RZ, R7, !PT ;  /* 0x00000007ff037248 */ /* 0x000fc80007fe0100 */
[----:B------:R-:W-:Y:S02]  /*16a80*/  ISETP.GT.AND P0, PT, R2, R3, PT ;  /* 0x000000030200720c */ /* 0x000fe40003f04270 */
[----:B------:R-:W-:-:S11]  /*16a90*/  SHF.R.U32.HI R3, RZ, 0x7, R3 ;  /* 0x00000007ff037819 */ /* 0x000fd60000011603 */
[----:B------:R-:W-:-:S04]  /*16aa0*/  @P0 IADD3 R2, R2, 0x7f, RZ ;  /* 0x0000007f02020810 */ /* 0x000fc80007ffe0ff */
[----:B--2---:R-:W-:-:S04]  /*16ab0*/  @P0 SHF.R.S32.HI R4, RZ, 0x1f, R2 ;  /* 0x0000001fff040819 */ /* 0x004fc80000011402 */
        /* <DEDUP_REMOVED lines=12> */
[----:B------:R0:W2:Y:S02]  /*16b80*/  SHFL.IDX PT, R14, R5, RZ, 0x1f ;  /* 0x00001fff050e7589 */ /* 0x0000a400000e0000 */
.L_x_2624:
[----:B--2---:R-:W-:Y:S02]  /*16b90*/  ISETP.NE.AND P0, PT, R14, RZ, PT ;  /* 0x000000ff0e00720c */ /* 0x004fe40003f05270 */
[----:B------:R-:W-:-:S11]  /*16ba0*/  PLOP3.LUT P6, PT, PT, PT, PT, 0x8, 0x0 ;  /* 0x000000000000781c */ /* 0x000fd60003fce170 */
[----:B------:R-:W-:Y:S05]  /*16bb0*/  @P0 BRA `(.L_x_2476) ;  /* 0x00000000000c0947 */ /* 0x000fea0003800000 */
[----:B------:R-:W-:-:S03]  /*16bc0*/  UMOV UR4, 0xffffffff ;  /* 0xffffffff00047882 */ /* 0x000fc60000000000 */
[----:B------:R-:W-:Y:S05]  /*16bd0*/  BRA.DIV UR4, `(.L_x_2477) ;  /* 0x0000006604fc7947 */ /* 0x000fea000b800000 */
[----:B------:R-:W-:-:S13]  /*16be0*/  ELECT P6, URZ, PT ;  /* 0x00000000003f782f */ /* 0x000fda00038c0000 */
.L_x_2476:
        /* <DEDUP_REMOVED lines=9> */
.L_x_2627:
[----:B------:R-:W-:Y:S05]  /*16c80*/  BSYNC B1 ;  /* 0x0000000000017941 */ /* 0x000fea0003800000 */
.L_x_2478:
[----:B------:R-:W-:Y:S04]  /*16c90*/  BSSY B1, `(.L_x_2480) ;  /* 0x000008c000017945 */ /* 0x000fe80003800000 */
[----:B------:R-:W-:Y:S05]  /*16ca0*/  @!P6 BRA `(.L_x_2481) ;  /* 0x000000080028e947 */ /* 0x000fea0003800000 */
[----:B------:R-:W2:Y:S01]  /*16cb0*/  LDL R7, [R1+0x4] ;  /* 0x0000040001077983 */ /* 0x000ea20000100800 */
[----:B------:R-:W-:Y:S01]  /*16cc0*/  IMAD R8, R28, 0x8, R22 ;  /* 0x000000081c087824 */ /* 0x000fe200078e0216 */
[----:B------:R-:W3:Y:S01]  /*16cd0*/  S2R R6, SR_TID.X ;  /* 0x0000000000067919 */ /* 0x000ee20000002100 */
[----:B------:R-:W-:Y:S01]  /*16ce0*/  BSSY B2, `(.L_x_2482) ;  /* 0x0000006000027945 */ /* 0x000fe20003800000 */
[----:B---3--:R-:W-:-:S04]  /*16cf0*/  LOP3.LUT R6, R6, 0x7f, RZ, 0xc0, !PT ;  /* 0x0000007f06067812 */ /* 0x008fc800078ec0ff */
[----:B------:R-:W-:Y:S02]  /*16d00*/  ISETP.NE.AND P1, PT, R6, RZ, PT ;  /* 0x000000ff0600720c */ /* 0x000fe40003f25270 */
[----:B--2---:R-:W-:-:S04]  /*16d10*/  SHF.L.U32 R10, R7, 0x1f, RZ ;  /* 0x0000001f070a7819 */ /* 0x004fc800000006ff */
[----:B------:R-:W2:Y:S02]  /*16d20*/  SYNCS.PHASECHK.TRANS64.TRYWAIT P0, [R8+URZ+0x2d8a0], R10 ;  /* 0x02d8a00a080075a7 */ /* 0x000ea4000800017f */
[----:B--2---:R-:W-:Y:S05]  /*16d30*/  @!P0 BRA `(.L_x_2483) ;  /* 0x0000006400d88947 */ /* 0x004fea0003800000 */
.L_x_2628:
[----:B------:R-:W-:Y:S05]  /*16d40*/  BSYNC B2 ;  /* 0x0000000000027941 */ /* 0x000fea0003800000 */
.L_x_2482:
[----:B------:R-:W-:Y:S04]  /*16d50*/  BSSY B2, `(.L_x_2484) ;  /* 0x0000009000027945 */ /* 0x000fe80003800000 */
[----:B------:R-:W-:Y:S05]  /*16d60*/  @P1 BRA `(.L_x_2485) ;  /* 0x00000000001c1947 */ /* 0x000fea0003800000 */
[----:B0-----:R-:W0:Y:S02]  /*16d70*/  S2R R5, SR_TID.X ;  /* 0x0000000000057919 */ /* 0x001e240000002100 */
[----:B0-----:R-:W-:Y:S01]  /*16d80*/  LOP3.LUT R6, R5, 0x1f, RZ, 0xc0, !PT ;  /* 0x0000001f05067812 */ /* 0x001fe200078ec0ff */
[----:B------:R-:W-:-:S03]  /*16d90*/  IMAD.MOV.U32 R5, RZ, RZ, 0x6000 ;  /* 0x00006000ff057424 */ /* 0x000fc600078e00ff */
[----:B------:R-:W-:Y:S01]  /*16da0*/  ISETP.NE.AND P0, PT, R6, RZ, PT ;  /* 0x000000ff0600720c */ /* 0x000fe20003f05270 */
[----:B------:R3:W-:-:S12]  /*16db0*/  SYNCS.ARRIVE.TRANS64 RZ, [R8+URZ+0x2d890], R5 ;  /* 0x02d8900508ff79a7 */ /* 0x0007d8000800003f */
[----:B---3--:R-:W-:Y:S05]  /*16dc0*/  @!P0 BRA `(.L_x_2485) ;  /* 0x0000000000048947 */ /* 0x008fea0003800000 */
[----:B------:R-:W-:Y:S01]  /*16dd0*/  BPT.TRAP 0x1 ;  /* 0x000000040000795c */ /* 0x000fe20000300000 */
.L_x_2485:
[----:B------:R-:W-:Y:S05]  /*16de0*/  BSYNC B2 ;  /* 0x0000000000027941 */ /* 0x000fea0003800000 */
.L_x_2484:
[----:B------:R-:W-:Y:S01]  /*16df0*/  IMAD.MOV.U32 R14, RZ, RZ, RZ ;  /* 0x000000ffff0e7224 */ /* 0x000fe200078e00ff */
[----:B------:R-:W-:Y:S01]  /*16e00*/  LEA R6, R4, R0, 0x7 ;  /* 0x0000000004067211 */ /* 0x000fe200078e38ff */
[----:B------:R-:W-:Y:S01]  /*16e10*/  IMAD R7, R28, 0x6000, R22 ;  /* 0x000060001c077824 */ /* 0x000fe200078e0216 */
[----:B------:R-:W-:Y:S01]  /*16e20*/  UIADD3 UR4, UP0, UR42, 0x570, URZ ;  /* 0x000005702a047890 */ /* 0x000fe2000ff1e03f */
[----:B------:R-:W-:Y:S01]  /*16e30*/  PLOP3.LUT P0, PT, PT, PT, PT, 0x80, 0x0 ;  /* 0x000000000000781c */ /* 0x000fe20003f0f070 */
[----:B0-----:R-:W-:Y:S01]  /*16e40*/  VIADD R5, R8, 0x2d890 ;  /* 0x0002d89008057836 */ /* 0x001fe20000000000 */
[----:B------:R-:W-:Y:S01]  /*16e50*/  R2UR UR10, R14 ;  /* 0x000000000e0a72ca */ /* 0x000fe200000e0000 */
[----:B------:R-:W-:Y:S01]  /*16e60*/  VIADD R6, R6, 0xffffff80 ;  /* 0xffffff8006067836 */ /* 0x000fe20000000000 */
[----:B------:R-:W-:Y:S01]  /*16e70*/  UIADD3.X UR5, URZ, UR43, URZ, UP0, !UPT ;  /* 0x0000002b3f057290 */ /* 0x000fe200087fe43f */
[----:B-1----:R-:W-:Y:S01]  /*16e80*/  VIADD R9, R7, 0x15400 ;  /* 0x0001540007097836 */ /* 0x002fe20000000000 */
[----:B------:R-:W-:Y:S01]  /*16e90*/  UMOV UR6, 0x0 ;  /* 0x0000000000067882 */ /* 0x000fe20000000000 */
[----:B------:R-:W-:-:S10]  /*16ea0*/  UMOV UR7, 0x12f00000 ;  /* 0x12f0000000077882 */ /* 0x000fd40000000000 */
.L_x_2486:
        /* <DEDUP_REMOVED lines=16> */
.L_x_2487:
        /* <DEDUP_REMOVED lines=12> */
[----:B------:R-:W-:Y:S01]  /*17070*/  UMOV UR6, 0x0 ;  /* 0x0000000000067882 */ /* 0x000fe20000000000 */
[----:B------:R-:W-:Y:S01]  /*17080*/  IADD3 R9, R7, 0x19400, RZ ;  /* 0x0001940007097810 */ /* 0x000fe20007ffe0ff */
[----:B------:R-:W-:Y:S01]  /*17090*/  UMOV UR7, 0x12f00000 ;  /* 0x12f0000000077882 */ /* 0x000fe20000000000 */
[----:B------:R-:W-:-:S15]  /*170a0*/  R2UR UR10, R12 ;  /* 0x000000000c0a72ca */ /* 0x000fde00000e0000 */
.L_x_2488:
        /* <DEDUP_REMOVED lines=13> */
.L_x_2629:
[----:B------:R-:W-:Y:S05]  /*17180*/  BSYNC B2 ;  /* 0x0000000000027941 */ /* 0x000fea0003800000 */
.L_x_2489:
[----:B------:R-:W-:Y:S01]  /*17190*/  BSSY B2, `(.L_x_2491) ;  /* 0x000000b000027945 */ /* 0x000fe20003800000 */
[----:B0-2---:R-:W-:Y:S02]  /*171a0*/  IMAD.MOV.U32 R10, RZ, RZ, 0x0 ;  /* 0x00000000ff0a7424 */ /* 0x005fe400078e00ff */
[----:B------:R-:W-:Y:S01]  /*171b0*/  IMAD.MOV.U32 R11, RZ, RZ, 0x12f00000 ;  /* 0x12f00000ff0b7424 */ /* 0x000fe200078e00ff */
[----:B------:R-:W-:Y:S06]  /*171c0*/  @P1 BRA `(.L_x_2492) ;  /* 0x00000000001c1947 */ /* 0x000fec0003800000 */
[----:B------:R-:W0:Y:S02]  /*171d0*/  S2R R5, SR_TID.X ;  /* 0x0000000000057919 */ /* 0x000e240000002100 */
[----:B0-----:R-:W-:Y:S01]  /*171e0*/  LOP3.LUT R9, R5, 0x1f, RZ, 0xc0, !PT ;  /* 0x0000001f05097812 */ /* 0x001fe200078ec0ff */
[----:B------:R-:W-:-:S03]  /*171f0*/  IMAD.MOV.U32 R5, RZ, RZ, 0x6000 ;  /* 0x00006000ff057424 */ /* 0x000fc600078e00ff */
[----:B------:R-:W-:Y:S01]  /*17200*/  ISETP.NE.AND P0, PT, R9, RZ, PT ;  /* 0x000000ff0900720c */ /* 0x000fe20003f05270 */
[----:B------:R0:W-:-:S12]  /*17210*/  SYNCS.ARRIVE.TRANS64 RZ, [R8+URZ+0x2d8b0], R5 ;  /* 0x02d8b00508ff79a7 */ /* 0x0001d8000800003f */
[----:B0-----:R-:W-:Y:S05]  /*17220*/  @!P0 BRA `(.L_x_2492) ;  /* 0x0000000000048947 */ /* 0x001fea0003800000 */
[----:B------:R-:W-:Y:S01]  /*17230*/  BPT.TRAP 0x1 ;  /* 0x000000040000795c */ /* 0x000fe20000300000 */
.L_x_2492:
[----:B------:R-:W-:Y:S05]  /*17240*/  BSYNC B2 ;  /* 0x0000000000027941 */ /* 0x000fea0003800000 */
.L_x_2491:
        /* <DEDUP_REMOVED lines=8> */
.L_x_2493:
        /* <DEDUP_REMOVED lines=15> */
.L_x_2494:
        /* <DEDUP_REMOVED lines=15> */
.L_x_2495:
        /* <DEDUP_REMOVED lines=9> */
[----:B--2---:R-:W-:Y:S05]  /*17540*/  @P0 BRA.U.ANY `(.L_x_2495) ;  /* 0xfffffffd00d80947 */ /* 0x004fea000393ffff */
.L_x_2481:
[----:B------:R-:W-:Y:S05]  /*17550*/  BSYNC B1 ;  /* 0x0000000000017941 */ /* 0x000fea0003800000 */
.L_x_2480:
[----:B0-----:R-:W2:Y:S01]  /*17560*/  LDL.LU R5, [R1+0x4] ;  /* 0x0000040001057983 */ /* 0x001ea20000300800 */
[----:B------:R-:W-:Y:S01]  /*17570*/  VIADD R28, R28, 0x1 ;  /* 0x000000011c1c7836 */ /* 0x000fe20000000000 */
[----:B------:R-:W-:Y:S01]  /*17580*/  PLOP3.LUT P0, PT, PT, PT, PT, 0x8, 0x0 ;  /* 0x000000000000781c */ /* 0x000fe20003f0e170 */
[----:B-1----:R-:W-:-:S03]  /*17590*/  VIADD R9, R4, 0xfffffffe ;  /* 0xfffffffe04097836 */ /* 0x002fc60000000000 */
[C---:B------:R-:W-:Y:S02]  /*175a0*/  ISETP.NE.AND P1, PT, R28.reuse, 0x2, PT ;  /* 0x000000021c00780c */ /* 0x040fe40003f25270 */
[----:B------:R-:W-:Y:S02]  /*175b0*/  ISETP.GE.AND P2, PT, R9, R3, PT ;  /* 0x000000030900720c */ /* 0x000fe40003f46270 */
[----:B------:R-:W-:Y:S02]  /*175c0*/  SEL R4, RZ, 0x1, P1 ;  /* 0x00000001ff047807 */ /* 0x000fe40000800000 */
[----:B------:R-:W-:Y:S02]  /*175d0*/  SEL R28, R28, RZ, P1 ;  /* 0x000000ff1c1c7207 */ /* 0x000fe40000800000 */
[----:B--2---:R-:W-:-:S05]  /*175e0*/  LOP3.LUT R5, R5, R4, RZ, 0x3c, !PT ;  /* 0x0000000405057212 */ /* 0x004fca00078e3cff */
[----:B------:R0:W-:Y:S02]  /*175f0*/  STL [R1+0x4], R5 ;  /* 0x0000040501007387 */ /* 0x0001e40000100800 */
[----:B------:R-:W-:Y:S05]  /*17600*/  @!P2 BRA `(.L_x_2474) ;  /* 0x00000008005ca947 */ /* 0x000fea0003800000 */
.L_x_2512:
[----:B------:R-:W-:Y:S05]  /*17610*/  YIELD ;  /* 0x0000000000007946 */ /* 0x000fea0003800000 */
[----:B------:R-:W-:Y:S04]  /*17620*/  BSSY B1, `(.L_x_2496) ;  /* 0x000008b000017945 */ /* 0x000fe80003800000 */
[----:B--2---:R-:W-:Y:S05]  /*17630*/  @!P6 BRA `(.L_x_2497) ;  /* 0x000000080024e947 */ /* 0x004fea0003800000 */
        /* <DEDUP_REMOVED lines=9> */
.L_x_2630:
[----:B------:R-:W-:Y:S05]  /*176d0*/  BSYNC B2 ;  /* 0x0000000000027941 */ /* 0x000fea0003800000 */
.L_x_2498:
        /* <DEDUP_REMOVED lines=9> */
.L_x_2501:
[----:B------:R-:W-:Y:S05]  /*17770*/  BSYNC B2 ;  /* 0x0000000000027941 */ /* 0x000fea0003800000 */
.L_x_2500:
[----:B------:R-:W-:Y:S01]  /*17780*/  IMAD.MOV.U32 R12, RZ, RZ, RZ ;  /* 0x000000ffff0c7224 */ /* 0x000fe200078e00ff */
[----:B------:R-:W-:Y:S01]  /*17790*/  UIADD3 UR4, UP0, UR42, 0x570, URZ ;  /* 0x000005702a047890 */ /* 0x000fe2000ff1e03f */
[----:B------:R-:W-:Y:S01]  /*177a0*/  IMAD R6, R28, 0x6000, R22 ;  /* 0x000060001c067824 */ /* 0x000fe200078e0216 */
[----:B------:R-:W-:Y:S01]  /*177b0*/  PLOP3.LUT P1, PT, PT, PT, PT, 0x80, 0x0 ;  /* 0x000000000000781c */ /* 0x000fe20003f2f070 */
[----:B------:R-:W-:Y:S01]  /*177c0*/  IMAD R5, R9, 0x80, R0 ;  /* 0x0000008009057824 */ /* 0x000fe200078e0200 */
[----:B------:R-:W-:Y:S01]  /*177d0*/  R2UR UR10, R12 ;  /* 0x000000000c0a72ca */ /* 0x000fe200000e0000 */
[----:B------:R-:W-:Y:S01]  /*177e0*/  VIADD R10, R6, 0x15400 ;  /* 0x00015400060a7836 */ /* 0x000fe20000000000 */
[----:B------:R-:W-:Y:S01]  /*177f0*/  IADD3 R4, R8, 0x2d890, RZ ;  /* 0x0002d89008047810 */ /* 0x000fe20007ffe0ff */
[----:B------:R-:W-:Y:S01]  /*17800*/  UIADD3.X UR5, URZ, UR43, URZ, UP0, !UPT ;  /* 0x0000002b3f057290 */ /* 0x000fe200087fe43f */
[----:B------:R-:W-:Y:S01]  /*17810*/  UMOV UR6, 0x0 ;  /* 0x0000000000067882 */ /* 0x000fe20000000000 */
[----:B------:R-:W-:-:S10]  /*17820*/  UMOV UR7, 0x12f00000 ;  /* 0x12f0000000077882 */ /* 0x000fd40000000000 */
.L_x_2502:
        /* <DEDUP_REMOVED lines=16> */
.L_x_2503:
        /* <DEDUP_REMOVED lines=16> */
.L_x_2504:
        /* <DEDUP_REMOVED lines=13> */
.L_x_2631:
[----:B------:R-:W-:Y:S05]  /*17b00*/  BSYNC B2 ;  /* 0x0000000000027941 */ /* 0x000fea0003800000 */
.L_x_2505:
[----:B------:R-:W-:Y:S01]  /*17b10*/  BSSY B2, `(.L_x_2507) ;  /* 0x000000b000027945 */ /* 0x000fe20003800000 */
[----:B------:R-:W-:Y:S01]  /*17b20*/  IMAD.MOV.U32 R10, RZ, RZ, 0x0 ;  /* 0x00000000ff0a7424 */ /* 0x000fe200078e00ff */
[----:B------:R-:W-:Y:S02]  /*17b30*/  MOV R11, 0x12f00000 ;  /* 0x12f00000000b7802 */ /* 0x000fe40000000f00 */
[----:B------:R-:W-:Y:S05]  /*17b40*/  @P2 BRA `(.L_x_2508) ;  /* 0x00000000001c2947 */ /* 0x000fea0003800000 */
[----:B------:R-:W2:Y:S02]  /*17b50*/  S2R R4, SR_TID.X ;  /* 0x0000000000047919 */ /* 0x000ea40000002100 */
[----:B--2---:R-:W-:Y:S01]  /*17b60*/  LOP3.LUT R15, R4, 0x1f, RZ, 0xc0, !PT ;  /* 0x0000001f040f7812 */ /* 0x004fe200078ec0ff */
[----:B------:R-:W-:-:S03]  /*17b70*/  IMAD.MOV.U32 R4, RZ, RZ, 0x6000 ;  /* 0x00006000ff047424 */ /* 0x000fc600078e00ff */
[----:B------:R-:W-:Y:S01]  /*17b80*/  ISETP.NE.AND P1, PT, R15, RZ, PT ;  /* 0x000000ff0f00720c */ /* 0x000fe20003f25270 */
[----:B------:R2:W-:-:S12]  /*17b90*/  SYNCS.ARRIVE.TRANS64 RZ, [R8+URZ+0x2d8b0], R4 ;  /* 0x02d8b00408ff79a7 */ /* 0x0005d8000800003f */
[----:B--2---:R-:W-:Y:S05]  /*17ba0*/  @!P1 BRA `(.L_x_2508) ;  /* 0x0000000000049947 */ /* 0x004fea0003800000 */
[----:B------:R-:W-:Y:S01]  /*17bb0*/  BPT.TRAP 0x1 ;  /* 0x000000040000795c */ /* 0x000fe20000300000 */
.L_x_2508:
[----:B------:R-:W-:Y:S05]  /*17bc0*/  BSYNC B2 ;  /* 0x0000000000027941 */ /* 0x000fea0003800000 */
.L_x_2507:
        /* <DEDUP_REMOVED lines=8> */
.L_x_2509:
        /* <DEDUP_REMOVED lines=15> */
.L_x_2510:
        /* <DEDUP_REMOVED lines=15> */
.L_x_2511:
        /* <DEDUP_REMOVED lines=10> */
.L_x_2497:
[----:B------:R-:W-:Y:S05]  /*17ed0*/  BSYNC B1 ;  /* 0x0000000000017941 */ /* 0x000fea0003800000 */
.L_x_2496:
[----:B------:R-:W2:Y:S01]  /*17ee0*/  LDL.LU R7, [R1+0x4] ;  /* 0x0000040001077983 */ /* 0x000ea20000300800 */
[----:B------:R-:W-:Y:S01]  /*17ef0*/  VIADD R28, R28, 0x1 ;  /* 0x000000011c1c7836 */ /* 0x000fe20000000000 */
[C---:B------:R-:W-:Y:S02]  /*17f00*/  ISETP.GT.AND P2, PT, R9.reuse, R3, PT ;  /* 0x000000030900720c */ /* 0x040fe40003f44270 */
[----:B------:R-:W-:Y:S02]  /*17f10*/  IADD3 R9, R9, -0x1, RZ ;  /* 0xffffffff09097810 */ /* 0x000fe40007ffe0ff */
[----:B------:R-:W-:-:S04]  /*17f20*/  ISETP.NE.AND P1, PT, R28, 0x2, PT ;  /* 0x000000021c00780c */ /* 0x000fc80003f25270 */
[----:B------:R-:W-:Y:S02]  /*17f30*/  SEL R4, RZ, 0x1, P1 ;  /* 0x00000001ff047807 */ /* 0x000fe40000800000 */
[----:B------:R-:W-:Y:S02]  /*17f40*/  SEL R28, R28, RZ, P1 ;  /* 0x000000ff1c1c7207 */ /* 0x000fe40000800000 */
[----:B--2---:R-:W-:-:S05]  /*17f50*/  LOP3.LUT R7, R7, R4, RZ, 0x3c, !PT ;  /* 0x0000000407077212 */ /* 0x004fca00078e3cff */
[----:B------:R2:W-:Y:S01]  /*17f60*/  STL [R1+0x4], R7 ;  /* 0x0000040701007387 */ /* 0x0005e20000100800 */
[----:B------:R-:W-:Y:S05]  /*17f70*/  @P2 BRA `(.L_x_2512) ;  /* 0xfffffff400a42947 */ /* 0x000fea000383ffff */
.L_x_2474:
[----:B------:R-:W-:Y:S05]  /*17f80*/  BSYNC B0 ;  /* 0x0000000000007941 */ /* 0x000fea0003800000 */
.L_x_2473:
[----:B------:R-:W3:Y:S01]  /*17f90*/  LDC R0, c[0x0][0x448] ;  /* 0x00011200ff007b82 */ /* 0x000ee20000000800 */
[----:B------:R-:W-:Y:S01]  /*17fa0*/  IMAD.MOV.U32 R2, RZ, RZ, 0xc0 ;  /* 0x000000c0ff027424 */ /* 0x000fe200078e00ff */
[----:B------:R-:W-:Y:S05]  /*17fb0*/  @!P0 WARPSYNC.ALL ;  /* 0x0000000000008948 */ /* 0x000fea0003800000 */
[----:B------:R-:W-:Y:S01]  /*17fc0*/  IMAD R2, R17, R2, 0xbf ;  /* 0x000000bf11027424 */ /* 0x000fe200078e0202 */
[----:B------:R-:W-:Y:S01]  /*17fd0*/  BSSY B7, `(.L_x_2513) ;  /* 0x000035a000077945 */ /* 0x000fe20003800000 */
[----:B------:R-:W-:Y:S01]  /*17fe0*/  @!P0 BAR.SYNC.DEFER_BLOCKING 0xc, 0x200 ;  /* 0x0308000000008b1d */ /* 0x000fe20000010000 */
[----:B---3--:R-:W-:-:S13]  /*17ff0*/  ISETP.NE.AND P1, PT, R0, 0x1, PT ;  /* 0x000000010000780c */ /* 0x008fda0003f25270 */
[----:B------:R-:W3:Y:S08]  /*18000*/  @P1 LDC R0, c[0x0][0x44c] ;  /* 0x00011300ff001b82 */ /* 0x000ef00000000800 */
[----:B------:R-:W4:Y:S01]  /*18010*/  @P1 LDC R3, c[0x0][0x450] ;  /* 0x00011400ff031b82 */ /* 0x000f220000000800 */
[----:B---3--:R-:W-:-:S05]  /*18020*/  @P1 IMAD.HI.U32 R0, R2, R0, RZ ;  /* 0x0000000002001227 */ /* 0x008fca00078e00ff */
[----:B----4-:R-:W-:-:S05]  /*18030*/  @P1 SHF.R.U32.HI R2, RZ, R3, R0 ;  /* 0x00000003ff021219 */ /* 0x010fca0000011600 */
[----:B------:R-:W-:-:S05]  /*18040*/  IMAD.IADD R2, R20, 0x1, R2 ;  /* 0x0000000114027824 */ /* 0x000fca00078e0202 */
[----:B------:R-:W-:-:S04]  /*18050*/  SHF.R.S32.HI R0, RZ, 0x1f, R2 ;  /* 0x0000001fff007819 */ /* 0x000fc80000011402 */
[----:B------:R-:W-:-:S04]  /*18060*/  LEA.HI R0, R0, R2, RZ, 0x7 ;  /* 0x0000000200007211 */ /* 0x000fc800078f38ff */
[----:B------:R-:W-:-:S04]  /*18070*/  SHF.R.S32.HI R0, RZ, 0x7, R0 ;  /* 0x00000007ff007819 */ /* 0x000fc80000011400 */
[----:B------:R-:W-:-:S04]  /*18080*/  VIMNMX R4, R21, R0, PT ;  /* 0x0000000015047248 */ /* 0x000fc80003fe0100 */
[----:B------:R-:W-:Y:S01]  /*18090*/  ISETP.GT.AND P0, PT, R4, RZ, PT ;  /* 0x000000ff0400720c */ /* 0x000fe20003f04270 */
[----:B------:R3:W-:-:S12]  /*180a0*/  STL [R1+0x34], R4 ;  /* 0x0000340401007387 */ /* 0x0007d80000100800 */
[----:B---3--:R-:W-:Y:S05]  /*180b0*/  @P0 BRA `(.L_x_2514) ;  /* 0x0000000000440947 */ /* 0x008fea0003800000 */
[----:B------:R-:W3:Y:S02]  /*180c0*/  S2R R4, SR_TID.X ;  /* 0x0000000000047919 */ /* 0x000ee40000002100 */
[----:B---3--:R-:W-:-:S04]  /*180d0*/  LOP3.LUT R4, R4, 0x7f, RZ, 0xc0, !PT ;  /* 0x0000007f04047812 */ /* 0x008fc800078ec0ff */
[----:B------:R-:W-:-:S13]  /*180e0*/  ISETP.NE.AND P0, PT, R4, RZ, PT ;  /* 0x000000ff0400720c */ /* 0x000fda0003f05270 */
[----:B------:R-:W-:Y:S05]  /*180f0*/  @P0 BRA `(.L_x_2515) ;  /* 0x00000034001c0947 */ /* 0x000fea0003800000 */
[----:B0-----:R-:W0:Y:S01]  /*18100*/  S2R R5, SR_LANEID ;  /* 0x0000000000057919 */ /* 0x001e220000000000 */
[----:B------:R-:W-:Y:S01]  /*18110*/  VOTEU.ANY UR4, UPT, PT ;  /* 0x0000000000047886 */ /* 0x000fe200038e0100 */
[----:B------:R-:W3:Y:S01]  /*18120*/  LDC.64 R2, c[0x0][0xc60] ;  /* 0x00031800ff027b82 */ /* 0x000ee20000000a00 */
[----:B------:R-:W0:Y:S02]  /*18130*/  FLO.U32 R0, UR4 ;  /* 0x0000000400007d00 */ /* 0x000e2400080e0000 */
[----:B0-----:R-:W-:-:S06]  /*18140*/  ISETP.EQ.U32.AND P0, PT, R0, R5, PT ;  /* 0x000000050000720c */ /* 0x001fcc0003f02070 */
[----:B------:R-:W3:Y:S07]  /*18150*/  POPC R5, UR4 ;  /* 0x0000000400057d09 */ /* 0x000eee0008000000 */
[----:B---3--:R-:W3:Y:S01]  /*18160*/  @P0 ATOMG.E.ADD.STRONG.GPU PT, R3, desc[UR38][R2.64], R5 ;  /* 0x00000005020309a8 */ /* 0x008ee200081ee1e6 */
[----:B------:R-:W0:Y:S02]  /*18170*/  S2R R4, SR_LTMASK ;  /* 0x0000000000047919 */ /* 0x000e240000003900 */
[----:B0-----:R-:W-:-:S04]  /*18180*/  LOP3.LUT R4, R4, UR4, RZ, 0xc0, !PT ;  /* 0x0000000404047c12 */ /* 0x001fc8000f8ec0ff */
[----:B--2---:R-:W0:Y:S01]  /*18190*/  POPC R7, R4 ;  /* 0x0000000400077309 */ /* 0x004e220000000000 */
[----:B---3--:R-:W0:Y:S02]  /*181a0*/  SHFL.IDX PT, R0, R3, R0, 0x1f ;  /* 0x00001f0003007589 */ /* 0x008e2400000e0000 */
[----:B0-----:R-:W-:Y:S01]  /*181b0*/  IADD3 R16, R0, UR37, R7 ;  /* 0x0000002500107c10 */ /* 0x001fe2000fffe007 */
[----:B------:R-:W-:Y:S06]  /*181c0*/  BRA `(.L_x_2515) ;  /* 0x0000003000e87947 */ /* 0x000fec0003800000 */
.L_x_2514:
        /* <DEDUP_REMOVED lines=9> */
[----:B--2---:R-:W-:Y:S01]  /*18260*/  MOV R7, UR9 ;  /* 0x0000000900077c02 */ /* 0x004fe20008000f00 */
[----:B------:R-:W2:Y:S01]  /*18270*/  LDC.64 R2, c[0x4][R2] ;  /* 0x0100000002027b82 */ /* 0x000ea20000000a00 */
[----:B0-----:R-:W-:Y:S02]  /*18280*/  IMAD.U32 R5, RZ, RZ, UR7 ;  /* 0x00000007ff057e24 */ /* 0x001fe4000f8e00ff */
[----:B------:R-:W-:Y:S02]  /*18290*/  IMAD.U32 R6, RZ, RZ, UR8 ;  /* 0x00000008ff067e24 */ /* 0x000fe4000f8e00ff */
[----:B------:R-:W-:-:S02]  /*182a0*/  IMAD.U32 R10, RZ, RZ, UR4 ;  /* 0x00000004ff0a7e24 */ /* 0x000fc4000f8e00ff */
[----:B------:R-:W-:Y:S02]  /*182b0*/  IMAD.U32 R11, RZ, RZ, UR5 ;  /* 0x00000005ff0b7e24 */ /* 0x000fe4000f8e00ff */
[----:B------:R-:W-:Y:S02]  /*182c0*/  IMAD.MOV.U32 R8, RZ, RZ, 0x70 ;  /* 0x00000070ff087424 */ /* 0x000fe400078e00ff */
[----:B------:R-:W-:Y:S02]  /*182d0*/  IMAD.MOV.U32 R12, RZ, RZ, 0x1 ;  /* 0x00000001ff0c7424 */ /* 0x000fe400078e00ff */
[----:B------:R-:W-:-:S07]  /*182e0*/  IMAD.MOV.U32 R13, RZ, RZ, RZ ;  /* 0x000000ffff0d7224 */ /* 0x000fce00078e00ff */
[----:B------:R-:W-:-:S07]  /*182f0*/  LEPC R20, `(.L_x_2517) ;  /* 0x000000001014794e */ /* 0x000fce0000000000 */
[----:B-12---:R-:W-:Y:S05]  /*18300*/  CALL.ABS.NOINC R2 ;  /* 0x0000000002007343 */ /* 0x006fea0003c00000 */
.L_x_2517:
[----:B------:R-:W-:Y:S05]  /*18310*/  BSYNC B6 ;  /* 0x0000000000067941 */ /* 0x000fea0003800000 */
.L_x_2516:
        /* <DEDUP_REMOVED lines=8> */
[----:B------:R3:W4:Y:S01]  /*183a0*/  LDC.64 R2, c[0x4][R27] ;  /* 0x010000001b027b82 */ /* 0x0007220000000a00 */
[----:B------:R-:W-:Y:S01]  /*183b0*/  MOV R4, UR6 ;  /* 0x0000000600047c02 */ /* 0x000fe20008000f00 */
[----:B0-----:R-:W-:Y:S01]  /*183c0*/  IMAD.U32 R5, RZ, RZ, UR7 ;  /* 0x00000007ff057e24 */ /* 0x001fe2000f8e00ff */
[----:B------:R-:W-:Y:S01]  /*183d0*/  MOV R12, 0x1 ;  /* 0x00000001000c7802 */ /* 0x000fe20000000f00 */
[----:B------:R-:W-:Y:S02]  /*183e0*/  IMAD.U32 R6, RZ, RZ, UR8 ;  /* 0x00000008ff067e24 */ /* 0x000fe4000f8e00ff */
[----:B--2---:R-:W-:-:S02]  /*183f0*/  IMAD.U32 R7, RZ, RZ, UR9 ;  /* 0x00000009ff077e24 */ /* 0x004fc4000f8e00ff */
[----:B------:R-:W-:Y:S02]  /*18400*/  IMAD.U32 R10, RZ, RZ, UR4 ;  /* 0x00000004ff0a7e24 */ /* 0x000fe4000f8e00ff */
[----:B------:R-:W-:Y:S02]  /*18410*/  IMAD.U32 R11, RZ, RZ, UR5 ;  /* 0x00000005ff0b7e24 */ /* 0x000fe4000f8e00ff */
[----:B------:R-:W-:Y:S02]  /*18420*/  IMAD.MOV.U32 R8, RZ, RZ, 0x70 ;  /* 0x00000070ff087424 */ /* 0x000fe400078e00ff */
[----:B---3--:R-:W-:-:S07]  /*18430*/  IMAD.MOV.U32 R13, RZ, RZ, RZ ;  /* 0x000000ffff0d7224 */ /* 0x008fce00078e00ff */
[----:B------:R-:W-:-:S07]  /*18440*/  LEPC R20, `(.L_x_2520) ;  /* 0x000000001014794e */ /* 0x000fce0000000000 */
[----:B-1--4-:R-:W-:Y:S05]  /*18450*/  CALL.ABS.NOINC R2 ;  /* 0x0000000002007343 */ /* 0x012fea0003c00000 */
.L_x_2520:
        /* <DEDUP_REMOVED lines=15> */
.L_x_2519:
[----:B------:R-:W-:Y:S05]  /*18550*/  BSYNC B6 ;  /* 0x0000000000067941 */ /* 0x000fea0003800000 */
.L_x_2518:
[----:B------:R3:W4:Y:S01]  /*18560*/  LDL R20, [R1+0x10] ;  /* 0x0000100001147983 */ /* 0x0007220000100800 */
[----:B------:R-:W-:Y:S01]  /*18570*/  ULDC.64 UR4, c[0x0][0x9f8] ;  /* 0x00027e0000047ab9 */ /* 0x000fe20000000a00 */
[----:B--2---:R-:W2:Y:S01]  /*18580*/  LDC R7, c[0x0][0x430] ;  /* 0x00010c00ff077b82 */ /* 0x004ea20000000800 */
[----:B------:R-:W-:Y:S01]  /*18590*/  ISETP.NE.U32.AND P0, PT, RZ, UR4, PT ;  /* 0x00000004ff007c0c */ /* 0x000fe2000bf05070 */
[----:B------:R-:W3:Y:S03]  /*185a0*/  LDL R27, [R1+0x34] ;  /* 0x00003400011b7983 */ /* 0x000ee60000100800 */
[----:B------:R-:W-:Y:S01]  /*185b0*/  ISETP.NE.AND.EX P0, PT, RZ, UR5, PT, P0 ;  /* 0x00000005ff007c0c */ /* 0x000fe2000bf05300 */
[----:B------:R-:W3:Y:S04]  /*185c0*/  LDL R21, [R1+0x24] ;  /* 0x0000240001157983 */ /* 0x000ee80000100800 */
[----:B------:R-:W3:Y:S08]  /*185d0*/  LDL R2, [R1+0x28] ;  /* 0x0000280001027983 */ /* 0x000ef00000100800 */
[----:B------:R-:W-:Y:S01]  /*185e0*/  @P0 IADD3 R24, P1, R24, UR4, RZ ;  /* 0x0000000418180c10 */ /* 0x000fe2000ff3e0ff */
[----:B------:R-:W0:Y:S01]  /*185f0*/  S2R R3, SR_TID.X ;  /* 0x0000000000037919 */ /* 0x000e220000002100 */
[----:B------:R-:W-:-:S02]  /*18600*/  ULDC UR4, c[0x0][0x2f4] ;  /* 0x0000bd0000047ab9 */ /* 0x000fc40000000800 */
[----:B------:R-:W-:Y:S01]  /*18610*/  @P0 IADD3.X R25, R25, UR5, RZ, P1, !PT ;  /* 0x0000000519190c10 */ /* 0x000fe20008ffe4ff */
[----:B------:R-:W1:Y:S04]  /*18620*/  S2R R0, SR_TID.X ;  /* 0x0000000000007919 */ /* 0x000e680000002100 */
[----:B----4-:R-:W4:Y:S01]  /*18630*/  @P0 LDG.E R20, desc[UR38][R24.64] ;  /* 0x0000002618140981 */ /* 0x010f22000c1e1900 */
[----:B--2---:R-:W-:Y:S01]  /*18640*/  ISETP.NE.AND P1, PT, R7, 0x1, PT ;  /* 0x000000010700780c */ /* 0x004fe20003f25270 */
[----:B0-----:R-:W-:Y:S01]  /*18650*/  IMAD.SHL.U32 R3, R3, 0x20, RZ ;  /* 0x0000002003037824 */ /* 0x001fe200078e00ff */
[----:B-1----:R-:W-:Y:S01]  /*18660*/  LOP3.LUT R0, R0, 0x7f, RZ, 0xc0, !PT ;  /* 0x0000007f00007812 */ /* 0x002fe200078ec0ff */
[----:B---3--:R-:W-:-:S03]  /*18670*/  VIADD R27, R27, 0xffffffff ;  /* 0xffffffff1b1b7836 */ /* 0x008fc60000000000 */
[----:B------:R-:W-:Y:S01]  /*18680*/  SHF.R.U32.HI R0, RZ, 0x2, R0 ;  /* 0x00000002ff007819 */ /* 0x000fe20000011600 */
[----:B------:R-:W-:Y:S01]  /*18690*/  IMAD.SHL.U32 R10, R27, 0x80, RZ ;  /* 0x000000801b0a7824 */ /* 0x000fe200078e00ff */
[----:B------:R-:W-:-:S04]  /*186a0*/  LOP3.LUT R3, R3, 0x60, RZ, 0xc0, !PT ;  /* 0x0000006003037812 */ /* 0x000fc800078ec0ff */
[----:B------:R-:W-:Y:S01]  /*186b0*/  LOP3.LUT R0, R10, R0, R3, 0xfe, !PT ;  /* 0x000000000a007212 */ /* 0x000fe200078efe03 */
[----:B------:R-:W0:Y:S08]  /*186c0*/  @P1 LDC R4, c[0x0][0x434] ;  /* 0x00010d00ff041b82 */ /* 0x000e300000000800 */
[----:B------:R-:W1:Y:S01]  /*186d0*/  @P1 LDC R5, c[0x0][0x438] ;  /* 0x00010e00ff051b82 */ /* 0x000e620000000800 */
[----:B------:R-:W2:Y:S01]  /*186e0*/  S2R R11, SR_TID.X ;  /* 0x00000000000b7919 */ /* 0x000ea20000002100 */
[----:B------:R-:W-:Y:S01]  /*186f0*/  LOP3.LUT R23, R23, 0xfffffff7, RZ, 0xc0, !PT ;  /* 0xfffffff717177812 */ /* 0x000fe200078ec0ff */
[----:B--2---:R-:W-:-:S05]  /*18700*/  IMAD.SHL.U32 R11, R11, 0x8, RZ ;  /* 0x000000080b0b7824 */ /* 0x004fca00078e00ff */
[----:B------:R-:W-:-:S04]  /*18710*/  LOP3.LUT R11, R11, 0x18, RZ, 0xc0, !PT ;  /* 0x000000180b0b7812 */ /* 0x000fc800078ec0ff */
[----:B------:R-:W-:Y:S01]  /*18720*/  LOP3.LUT R12, R11, 0x20, RZ, 0xfc, !PT ;  /* 0x000000200b0c7812 */ /* 0x000fe200078efcff */
[----:B------:R-:W-:Y:S01]  /*18730*/  UMOV UR5, 0xffffffff ;  /* 0xffffffff00057882 */ /* 0x000fe20000000000 */
[----:B----4-:R-:W-:Y:S01]  /*18740*/  @P0 STL [R1+0x10], R20 ;  /* 0x0000101401000387 */ /* 0x010fe20000100800 */
[C---:B------:R-:W-:Y:S02]  /*18750*/  ISETP.GE.AND P0, PT, R0.reuse, R21, PT ;  /* 0x000000150000720c */ /* 0x040fe40003f06270 */
[----:B------:R-:W-:-:S11]  /*18760*/  IADD3 R0, R0, R2, RZ ;  /* 0x0000000200007210 */ /* 0x000fd60007ffe0ff */
[----:B------:R-:W2:Y:S01]  /*18770*/  @!P0 LDC.64 R2, c[0x0][0x428] ;  /* 0x00010a00ff028b82 */ /* 0x000ea20000000a00 */
[----:B0-----:R-:W-:-:S04]  /*18780*/  @P1 IMAD.HI.U32 R4, R0, R4, RZ ;  /* 0x0000000400041227 */ /* 0x001fc800078e00ff */
[----:B------:R-:W-:Y:S01]  /*18790*/  IMAD.MOV.U32 R6, RZ, RZ, R0 ;  /* 0x000000ffff067224 */ /* 0x000fe200078e0000 */
[----:B-1----:R-:W-:Y:S02]  /*187a0*/  @P1 SHF.R.U32.HI R6, RZ, R5, R4 ;  /* 0x00000005ff061219 */ /* 0x002fe40000011604 */
[----:B------:R-:W-:-:S03]  /*187b0*/  SHF.R.S32.HI R8, RZ, 0x1f, R20 ;  /* 0x0000001fff087819 */ /* 0x000fc60000011414 */
[----:B------:R-:W-:-:S04]  /*187c0*/  IMAD.MOV R4, RZ, RZ, -R6 ;  /* 0x000000ffff047224 */ /* 0x000fc800078e0a06 */
[----:B------:R-:W-:Y:S01]  /*187d0*/  IMAD R4, R7, R4, R0 ;  /* 0x0000000407047224 */ /* 0x000fe200078e0200 */
[--C-:B------:R-:W-:Y:S01]  /*187e0*/  @!P0 SHF.R.S32.HI R7, RZ, 0x1f, R6.reuse ;  /* 0x0000001fff078819 */ /* 0x100fe20000011406 */
[-C--:B--2---:R-:W-:Y:S02]  /*187f0*/  @!P0 IMAD R0, R8, R2.reuse, RZ ;  /* 0x0000000208008224 */ /* 0x084fe400078e02ff */
        /* <DEDUP_REMOVED lines=23> */
.L_x_2634:
[----:B------:R-:W-:-:S05]  /*18970*/  SHF.R.S32.HI R9, RZ, 0x1f, R18 ;  /* 0x0000001fff097819 */ /* 0x000fca0000011412 */
[----:B------:R0:W-:Y:S01]  /*18980*/  STL [R1+0xc], R9 ;  /* 0x00000c0901007387 */ /* 0x0001e20000100800 */
[----:B------:R-:W-:Y:S05]  /*18990*/  @!P2 BRA `(.L_x_2522) ;  /* 0x000000000004a947 */ /* 0x000fea0003800000 */
[----:B------:R-:W-:Y:S01]  /*189a0*/  BPT.TRAP 0x1 ;  /* 0x000000040000795c */ /* 0x000fe20000300000 */
.L_x_2522:
        /* <DEDUP_REMOVED lines=26> */
.L_x_2635:
[----:B------:R-:W-:Y:S05]  /*18b50*/  BSYNC B0 ;  /* 0x0000000000007941 */ /* 0x000fea0003800000 */
.L_x_2523:
        /* <DEDUP_REMOVED lines=16> */
[----:B------:R-:W-:-:S03]  /*18c60*/  ULDC.64 UR4, c[0x0][0x308] ;  /* 0x0000c20000047ab9 */ /* 0x000fc60000000a00 */
[----:B------:R-:W-:Y:S02]  /*18c70*/  IMAD.IADD R3, R5, 0x1, R2 ;  /* 0x0000000105037824 */ /* 0x000fe400078e0202 */
[----:B------:R-:W-:Y:S01]  /*18c80*/  IMAD.MOV.U32 R2, RZ, RZ, R4 ;  /* 0x000000ffff027224 */ /* 0x000fe200078e0004 */
[C---:B------:R-:W-:Y:S02]  /*18c90*/  LOP3.LUT P4, RZ, R23.reuse, 0x4, RZ, 0xc0, !PT ;  /* 0x0000000417ff7812 */ /* 0x040fe4000788c0ff */
[C---:B------:R-:W-:Y:S02]  /*18ca0*/  LOP3.LUT P3, RZ, R23.reuse, 0x2, RZ, 0xc0, !PT ;  /* 0x0000000217ff7812 */ /* 0x040fe4000786c0ff */
[----:B------:R-:W-:Y:S01]  /*18cb0*/  LOP3.LUT P2, RZ, R23, 0x1, RZ, 0xc0, !PT ;  /* 0x0000000117ff7812 */ /* 0x000fe2000784c0ff */
[----:B--2---:R-:W-:-:S04]  /*18cc0*/  IMAD R4, R7, UR4, RZ ;  /* 0x0000000407047c24 */ /* 0x004fc8000f8e02ff */
[C---:B------:R-:W-:Y:S02]  /*18cd0*/  IMAD R7, R18.reuse, UR5, R4 ;  /* 0x0000000512077c24 */ /* 0x040fe4000f8e0204 */
[----:B------:R-:W-:Y:S01]  /*18ce0*/  IMAD.WIDE.U32 R4, R18, UR4, R2 ;  /* 0x0000000412047c25 */ /* 0x000fe2000f8e0002 */
[----:B------:R-:W-:Y:S01]  /*18cf0*/  ULDC.64 UR4, c[0x0][0x2e8] ;  /* 0x0000ba0000047ab9 */ /* 0x000fe20000000a00 */
[----:B----4-:R-:W-:Y:S02]  /*18d00*/  IADD3 R3, -R11, R12, -R10 ;  /* 0x0000000c0b037210 */ /* 0x010fe40007ffe90a */
[----:B---3--:R-:W-:Y:S01]  /*18d10*/  IMAD R8, R26, 0x3000, R9 ;  /* 0x000030001a087824 */ /* 0x008fe200078e0209 */
[----:B------:R-:W-:Y:S02]  /*18d20*/  IADD3 R7, R5, R7, RZ ;  /* 0x0000000705077210 */ /* 0x000fe40007ffe0ff */
[----:B------:R-:W-:Y:S01]  /*18d30*/  LEA R2, P0, R4, UR4, 0x1 ;  /* 0x0000000404027c11 */ /* 0x000fe2000f8008ff */
[----:B0-----:R-:W-:Y:S01]  /*18d40*/  IMAD.SHL.U32 R9, R6, 0x8, RZ ;  /* 0x0000000806097824 */ /* 0x001fe200078e00ff */
[----:B------:R-:W-:-:S02]  /*18d50*/  UMOV UR4, 0xffffffff ;  /* 0xffffffff00047882 */ /* 0x000fc40000000000 */
        /* <DEDUP_REMOVED lines=8> */
[----:B------:R-:W-:Y:S01]  /*18de0*/  ISETP.GE.AND P1, PT, R3, 0x21, PT ;  /* 0x000000210300780c */ /* 0x000fe20003f26270 */
[----:B------:R-:W-:-:S03]  /*18df0*/  @P0 IMAD R6, R8, 0x2, R22 ;  /* 0x0000000208060824 */ /* 0x000fc600078e0216 */
        /* <DEDUP_REMOVED lines=24> */
[----:B-1----:R-:W-:Y:S01]  /*18f80*/  @P1 IMAD.X R4, RZ, RZ, R6, P0 ;  /* 0x000000ffff041224 */ /* 0x002fe200000e0606 */
[----:B------:R-:W-:-:S04]  /*18f90*/  @P1 LEA R6, R8, R22, 0x1 ;  /* 0x0000001608061211 */ /* 0x000fc800078e08ff */
[----:B------:R-:W-:-:S04]  /*18fa0*/  @P1 LOP3.LUT R5, R5, R4, RZ, 0x3c, !PT ;  /* 0x0000000405051212 */ /* 0x000fc800078e3cff */
[----:B------:R-:W-:-:S04]  /*18fb0*/  @P1 LOP3.LUT R4, R5, R4, RZ, 0x3c, !PT ;  /* 0x0000000405041212 */ /* 0x000fc800078e3cff */
[----:B------:R-:W-:-:S05]  /*18fc0*/  @P1 LOP3.LUT R5, R5, R4, RZ, 0x3c, !PT ;  /* 0x0000000405051212 */ /* 0x000fca00078e3cff */
[----:B------:R0:W-:Y:S04]  /*18fd0*/  @P1 LDGSTS.E.BYPASS.LTC128B.128 [R6+0x16400], desc[UR38][R4.64], !P4 ;  /* 0x1640000004061fae */ /* 0x0001e8000e101d66 */
[----:B------:R0:W-:Y:S04]  /*18fe0*/  @P1 LDGSTS.E.BYPASS.LTC128B.128 [R6+0x18400], desc[UR38][R4.64+0x40], !P3 ;  /* 0x1840004004061fae */ /* 0x0001e8000d901d66 */
[----:B--23--:R0:W-:Y:S02]  /*18ff0*/  @P1 LDGSTS.E.BYPASS.LTC128B.128 [R6+0x1a400], desc[UR38][R4.64+0x80], !P2 ;  /* 0x1a40008004061fae */ /* 0x00c1e4000d101d66 */
.L_x_2645:
[----:B------:R-:W-:-:S13]  /*19000*/  ISETP.GE.AND P0, PT, R3, 0x61, PT ;  /* 0x000000610300780c */ /* 0x000fda0003f06270 */
[----:B------:R-:W-:Y:S01]  /*19010*/  @P0 LEA R2, P1, R9, R2, 0x1 ;  /* 0x0000000209020211 */ /* 0x000fe200078208ff */
        /* <DEDUP_REMOVED lines=10> */
.L_x_2526:
        /* <DEDUP_REMOVED lines=11> */
.L_x_2527:
        /* <DEDUP_REMOVED lines=27> */
[----:B------:R-:W-:Y:S01]  /*19320*/  IMAD.U32 R4, RZ, RZ, UR4 ;  /* 0x00000004ff047e24 */ /* 0x000fe2000f8e00ff */
[----:B------:R-:W-:Y:S01]  /*19330*/  MOV R5, UR5 ;  /* 0x0000000500057c02 */ /* 0x000fe20008000f00 */
[----:B------:R-:W0:Y:S01]  /*19340*/  LDC.64 R2, c[0x4][R2] ;  /* 0x0100000002027b82 */ /* 0x000e220000000a00 */
[----:B------:R-:W-:Y:S01]  /*19350*/  IMAD.U32 R6, RZ, RZ, UR6 ;  /* 0x00000006ff067e24 */ /* 0x000fe2000f8e00ff */
[----:B------:R-:W-:Y:S01]  /*19360*/  MOV R13, RZ ;  /* 0x000000ff000d7202 */ /* 0x000fe20000000f00 */
[----:B------:R-:W-:Y:S02]  /*19370*/  IMAD.U32 R7, RZ, RZ, UR7 ;  /* 0x00000007ff077e24 */ /* 0x000fe4000f8e00ff */
[----:B------:R-:W-:-:S02]  /*19380*/  IMAD.U32 R10, RZ, RZ, UR8 ;  /* 0x00000008ff0a7e24 */ /* 0x000fc4000f8e00ff */
[----:B------:R-:W-:Y:S02]  /*19390*/  IMAD.U32 R11, RZ, RZ, UR9 ;  /* 0x00000009ff0b7e24 */ /* 0x000fe4000f8e00ff */
[----:B------:R-:W-:Y:S02]  /*193a0*/  IMAD.MOV.U32 R8, RZ, RZ, 0x70 ;  /* 0x00000070ff087424 */ /* 0x000fe400078e00ff */
[----:B------:R-:W-:-:S07]  /*193b0*/  IMAD.MOV.U32 R12, RZ, RZ, 0x1 ;  /* 0x00000001ff0c7424 */ /* 0x000fce00078e00ff */
[----:B------:R-:W-:-:S07]  /*193c0*/  LEPC R20, `(.L_x_2529) ;  /* 0x000000001014794e */ /* 0x000fce0000000000 */
[----:B0-----:R-:W-:Y:S05]  /*193d0*/  CALL.ABS.NOINC R2 ;  /* 0x0000000002007343 */ /* 0x001fea0003c00000 */
.L_x_2529:
[----:B------:R-:W-:Y:S05]  /*193e0*/  BSYNC B6 ;  /* 0x0000000000067941 */ /* 0x000fea0003800000 */
.L_x_2528:
        /* <DEDUP_REMOVED lines=12> */
[----:B--2---:R-:W-:-:S02]  /*194b0*/  IMAD.MOV.U32 R4, RZ, RZ, R0 ;  /* 0x000000ffff047224 */ /* 0x004fc400078e0000 */
[----:B---3--:R-:W-:Y:S02]  /*194c0*/  IMAD.MOV.U32 R3, RZ, RZ, R21 ;  /* 0x000000ffff037224 */ /* 0x008fe400078e0015 */
        /* <DEDUP_REMOVED lines=34> */
[----:B------:R-:W-:Y:S02]  /*196f0*/  VIADD R0, R0, 0x80 ;  /* 0x0000008000007836 */ /* 0x000fe40000000000 */
[----:B------:R-:W-:Y:S01]  /*19700*/  IMAD.IADD R6, R5, 0x1, R6 ;  /* 0x0000000105067824 */ /* 0x000fe200078e0206 */
[C---:B------:R-:W-:Y:S01]  /*19710*/  LEA R5, P0, R4.reuse, UR8, 0x1 ;  /* 0x0000000804057c11 */ /* 0x040fe2000f8008ff */
[----:B------:R-:W1:Y:S03]  /*19720*/  S2R R13, SR_TID.X ;  /* 0x00000000000d7919 */ /* 0x000e660000002100 */
[----:B------:R-:W-:Y:S01]  /*19730*/  LEA.HI.X R4, R4, UR9, R6, 0x1, P0 ;  /* 0x0000000904047c11 */ /* 0x000fe200080f0c06 */
[----:B------:R-:W-:-:S02]  /*19740*/  IMAD.MOV.U32 R6, RZ, RZ, R0 ;  /* 0x000000ffff067224 */ /* 0x000fc400078e0000 */
[----:B0-----:R-:W-:-:S05]  /*19750*/  @P1 IMAD.HI.U32 R7, R0, R7, RZ ;  /* 0x0000000700071227 */ /* 0x001fca00078e00ff */
[----:B------:R-:W-:-:S05]  /*19760*/  @P1 SHF.R.U32.HI R6, RZ, R8, R7 ;  /* 0x00000008ff061219 */ /* 0x000fca0000011607 */
[----:B------:R-:W-:-:S04]  /*19770*/  IMAD.MOV R7, RZ, RZ, -R6 ;  /* 0x000000ffff077224 */ /* 0x000fc800078e0a06 */
[----:B------:R-:W-:Y:S01]  /*19780*/  IMAD R0, R9, R7, R0 ;  /* 0x0000000709007224 */ /* 0x000fe200078e0200 */
[----:B------:R-:W-:Y:S01]  /*19790*/  SHF.R.S32.HI R7, RZ, 0x1f, R6 ;  /* 0x0000001fff077819 */ /* 0x000fe20000011406 */
[----:B------:R-:W-:-:S04]  /*197a0*/  IMAD.WIDE.U32 R2, R6, UR4, R2 ;  /* 0x0000000406027c25 */ /* 0x000fc8000f8e0002 */
[----:B------:R-:W-:Y:S01]  /*197b0*/  IMAD R7, R7, UR4, RZ ;  /* 0x0000000407077c24 */ /* 0x000fe2000f8e02ff */
[----:B------:R-:W-:-:S03]  /*197c0*/  ULDC UR4, c[0x0][0x2b8] ;  /* 0x0000ae0000047ab9 */ /* 0x000fc60000000800 */
[----:B------:R-:W-:-:S04]  /*197d0*/  IMAD R6, R6, UR5, R7 ;  /* 0x0000000506067c24 */ /* 0x000fc8000f8e0207 */
[----:B------:R-:W-:Y:S01]  /*197e0*/  IMAD.IADD R3, R3, 0x1, R6 ;  /* 0x0000000103037824 */ /* 0x000fe200078e0206 */
[----:B------:R-:W-:Y:S01]  /*197f0*/  SHF.R.S32.HI R6, RZ, 0x1f, R0 ;  /* 0x0000001fff067819 */ /* 0x000fe20000011400 */
[----:B-1----:R-:W-:-:S04]  /*19800*/  IMAD.SHL.U32 R11, R13, 0x8, RZ ;  /* 0x000000080d0b7824 */ /* 0x002fc800078e00ff */
[----:B------:R-:W-:Y:S02]  /*19810*/  IMAD R6, R6, UR6, RZ ;  /* 0x0000000606067c24 */ /* 0x000fe4000f8e02ff */
[----:B------:R-:W-:Y:S01]  /*19820*/  IMAD.WIDE.U32 R2, R0, UR6, R2 ;  /* 0x0000000600027c25 */ /* 0x000fe2000f8e0002 */
[----:B------:R-:W-:-:S03]  /*19830*/  LOP3.LUT R11, R11, 0x18, RZ, 0xc0, !PT ;  /* 0x000000180b0b7812 */ /* 0x000fc600078ec0ff */
[----:B------:R-:W-:Y:S02]  /*19840*/  IMAD R0, R0, UR7, R6 ;  /* 0x0000000700007c24 */ /* 0x000fe4000f8e0206 */
[----:B------:R-:W-:Y:S01]  /*19850*/  IMAD.SHL.U32 R10, R13, 0x8, RZ ;  /* 0x000000080d0a7824 */ /* 0x000fe200078e00ff */
[----:B------:R-:W-:Y:S02]  /*19860*/  LEA R7, P0, R2, UR8, 0x1 ;  /* 0x0000000802077c11 */ /* 0x000fe4000f8008ff */
[----:B------:R-:W-:Y:S02]  /*19870*/  IADD3 R0, R3, R0, RZ ;  /* 0x0000000003007210 */ /* 0x000fe40007ffe0ff */
        /* <DEDUP_REMOVED lines=43> */
[----:B0-----:R-:W-:-:S04]  /*19b30*/  @!P3 LEA R3, P4, R10, R2, 0x1 ;  /* 0x000000020a03b211 */ /* 0x001fc800078808ff */
[----:B------:R-:W-:-:S04]  /*19b40*/  @!P3 IADD3.X R2, RZ, R8, RZ, P4, !PT ;  /* 0x00000008ff02b210 */ /* 0x000fc800027fe4ff */
        /* <DEDUP_REMOVED lines=24> */
.L_x_2658:
        /* <DEDUP_REMOVED lines=13> */
.L_x_2531:
[----:B------:R-:W-:Y:S02]  /*19da0*/  PLOP3.LUT P1, PT, P1, P0, PT, 0xa2, 0x0 ;  /* 0x000000000000781c */ /* 0x000fe40000f21472 */
[----:B------:R-:W-:-:S08]  /*19db0*/  @P0 R2UR P1, UR4, R22 ;  /* 0x00000000160402ca */ /* 0x000fd00000020000 */
[----:B------:R-:W-:-:S05]  /*19dc0*/  @P0 PLOP3.LUT P0, PT, P1, PT, PT, 0x80, 0x0 ;  /* 0x000000000000081c */ /* 0x000fca0000f0f070 */
[----:B------:R-:W-:Y:S01]  /*19dd0*/  @!P1 SYNCS.ARRIVE.TRANS64.RED.A0T1 RZ, [UR4+0x2d800], RZ ;  /* 0x02d800ffffff99a7 */ /* 0x000fe20008200404 */
[----:B------:R-:W-:Y:S07]  /*19de0*/  @!P1 ARRIVES.LDGSTSBAR.64.TRANSCNT [UR4+0x2d800] ;  /* 0x02d80000ff0099b0 */ /* 0x000fee0008000a84 */
[----:B------:R-:W-:Y:S05]  /*19df0*/  @P0 BRA.U.ANY `(.L_x_2531) ;  /* 0xfffffffd00e80947 */ /* 0x000fea000393ffff */
[----:B-1----:R-:W2:Y:S02]  /*19e00*/  LDL.LU R2, [R1+0x48] ;  /* 0x0000480001027983 */ /* 0x002ea40000300800 */
[----:B--2---:R-:W-:-:S04]  /*19e10*/  IADD3 R2, R2, 0x1, RZ ;  /* 0x0000000102027810 */ /* 0x004fc80007ffe0ff */
[----:B------:R-:W-:Y:S01]  /*19e20*/  LEA.HI R0, R2, R2, RZ, 0x1 ;  /* 0x0000000202007211 */ /* 0x000fe200078f08ff */
[----:B------:R1:W-:Y:S03]  /*19e30*/  STL [R1+0x48], R2 ;  /* 0x0000480201007387 */ /* 0x0003e60000100800 */
        /* <DEDUP_REMOVED lines=8> */
.L_x_2659:
[----:B------:R-:W-:Y:S05]  /*19ec0*/  BSYNC B0 ;  /* 0x0000000000007941 */ /* 0x000fea0003800000 */
.L_x_2532:
[----:B------:R-:W2:Y:S01]  /*19ed0*/  LDL R3, [R1+0x34] ;  /* 0x0000340001037983 */ /* 0x000ea20000100800 */
[----:B------:R-:W-:Y:S01]  /*19ee0*/  BSSY B0, `(.L_x_2534) ;  /* 0x00000f6000007945 */ /* 0x000fe20003800000 */
[----:B--2---:R-:W-:-:S13]  /*19ef0*/  ISETP.GE.AND P0, PT, R3, 0x2, PT ;  /* 0x000000020300780c */ /* 0x004fda0003f06270 */
[----:B------:R-:W-:Y:S05]  /*19f00*/  @!P0 BRA `(.L_x_2535) ;  /* 0x0000000c00cc8947 */ /* 0x000fea0003800000 */
[----:B------:R-:W2:Y:S01]  /*19f10*/  S2R R2, SR_TID.X ;  /* 0x0000000000027919 */ /* 0x000ea20000002100 */
[----:B-1----:R-:W-:Y:S01]  /*19f20*/  VIADD R0, R3, 0xfffffffe ;  /* 0xfffffffe03007836 */ /* 0x002fe20000000000 */
[----:B------:R-:W-:Y:S01]  /*19f30*/  ULDC UR4, c[0x0][0x2f4] ;  /* 0x0000bd0000047ab9 */ /* 0x000fe20000000800 */
[----:B------:R1:W5:Y:S04]  /*19f40*/  LDL.LU R17, [R1] ;  /* 0x0000000001117983 */ /* 0x0003680000300800 */
[----:B------:R1:W-:Y:S01]  /*19f50*/  STL [R1+0x8], R27 ;  /* 0x0000081b01007387 */ /* 0x0003e20000100800 */
[----:B------:R-:W-:Y:S02]  /*19f60*/  IMAD.MOV.U32 R10, RZ, RZ, R26 ;  /* 0x000000ffff0a7224 */ /* 0x000fe400078e001a */
[----:B--2---:R-:W-:-:S05]  /*19f70*/  IMAD.SHL.U32 R4, R2, 0x8, RZ ;  /* 0x0000000802047824 */ /* 0x004fca00078e00ff */
[----:B------:R-:W-:-:S04]  /*19f80*/  LOP3.LUT R4, R4, 0x18, RZ, 0xc0, !PT ;  /* 0x0000001804047812 */ /* 0x000fc800078ec0ff */
[C---:B------:R-:W-:Y:S02]  /*19f90*/  LOP3.LUT R3, R4.reuse, 0x20, RZ, 0xfc, !PT ;  /* 0x0000002004037812 */ /* 0x040fe400078efcff */
[C---:B------:R-:W-:Y:S02]  /*19fa0*/  LOP3.LUT R2, R4.reuse, 0x40, RZ, 0xfc, !PT ;  /* 0x0000004004027812 */ /* 0x040fe400078efcff */
[----:B------:R-:W-:Y:S02]  /*19fb0*/  ISETP.GE.AND P3, PT, R4, UR4, PT ;  /* 0x0000000404007c0c */ /* 0x000fe4000bf66270 */
[----:B------:R-:W-:Y:S02]  /*19fc0*/  ISETP.GE.AND P2, PT, R3, UR4, PT ;  /* 0x0000000403007c0c */ /* 0x000fe4000bf46270 */
[----:B-1----:R-:W-:-:S13]  /*19fd0*/  ISETP.GE.AND P1, PT, R2, UR4, PT ;  /* 0x0000000402007c0c */ /* 0x002fda000bf26270 */
.L_x_2548:
        /* <DEDUP_REMOVED lines=16> */
[----:B-1----:R-:W-:Y:S01]  /*1a0e0*/  @P0 IMAD.HI.U32 R5, R4, R5, RZ ;  /* 0x0000000504050227 */ /* 0x002fe200078e00ff */
[----:B------:R-:W-:-:S04]  /*1a0f0*/  MOV R2, R4 ;  /* 0x0000000400027202 */ /* 0x000fc80000000f00 */
        /* <DEDUP_REMOVED lines=24> */
.L_x_2536:
[----:B------:R-:W-:Y:S01]  /*1a280*/  IMAD R5, R26, 0x8, R22 ;  /* 0x000000081a057824 */ /* 0x000fe200078e0216 */
[----:B------:R-:W-:Y:S01]  /*1a290*/  SHF.L.U32 R0, R2, 0x1f, RZ ;  /* 0x0000001f02007819 */ /* 0x000fe200000006ff */
[----:B------:R-:W-:Y:S03]  /*1a2a0*/  BSSY B1, `(.L_x_2537) ;  /* 0x0000003000017945 */ /* 0x000fe60003800000 */
[----:B------:R-:W0:Y:S02]  /*1a2b0*/  SYNCS.PHASECHK.TRANS64.TRYWAIT P0, [R5+URZ+0x2d840], R0 ;  /* 0x02d84000050075a7 */ /* 0x000e24000800017f */
[----:B0-----:R-:W-:Y:S05]  /*1a2c0*/  @!P0 BRA `(.L_x_2538) ;  /* 0x00000040009c8947 */ /* 0x001fea0003800000 */
.L_x_2660:
[----:B------:R-:W-:Y:S05]  /*1a2d0*/  BSYNC B1 ;  /* 0x0000000000017941 */ /* 0x000fea0003800000 */
.L_x_2537:
        /* <DEDUP_REMOVED lines=42> */
[----:B0-----:R-:W-:-:S04]  /*1a580*/  IADD3 R2, P0, R2, R0, RZ ;  /* 0x0000000002027210 */ /* 0x001fc80007f1e0ff */
[----:B-1----:R-:W-:-:S05]  /*1a590*/  IADD3.X R3, RZ, R3, RZ, P0, !PT ;  /* 0x00000003ff037210 */ /* 0x002fca00007fe4ff */
        /* <DEDUP_REMOVED lines=11> */
.L_x_2670:
        /* <DEDUP_REMOVED lines=11> */
.L_x_2540:
        /* <DEDUP_REMOVED lines=11> */
.L_x_2541:
[----:B------:R1:W-:Y:S01]  /*1a7b0*/  SYNCS.ARRIVE.TRANS64.A1T0 RZ, [R5+URZ+0x2d830], RZ ;  /* 0x02d830ff05ff79a7 */ /* 0x0003e2000810003f */
[----:B------:R-:W-:Y:S05]  /*1a7c0*/  @!P5 BRA `(.L_x_2542) ;  /* 0x000000000004d947 */ /* 0x000fea0003800000 */
[----:B------:R-:W-:Y:S01]  /*1a7d0*/  BPT.TRAP 0x1 ;  /* 0x000000040000795c */ /* 0x000fe20000300000 */
.L_x_2542:
[----:B------:R-:W-:Y:S01]  /*1a7e0*/  SHF.L.U32 R2, R17, 0x1f, RZ ;  /* 0x0000001f11027819 */ /* 0x000fe200000006ff */
[----:B-1----:R-:W-:Y:S01]  /*1a7f0*/  IMAD R5, R10, 0x8, R22 ;  /* 0x000000080a057824 */ /* 0x002fe200078e0216 */
[----:B------:R-:W-:Y:S03]  /*1a800*/  BSSY B1, `(.L_x_2543) ;  /* 0x0000003000017945 */ /* 0x000fe60003800000 */
[----:B------:R-:W1:Y:S02]  /*1a810*/  SYNCS.PHASECHK.TRANS64.TRYWAIT P0, [R5+URZ+0x2d860], R2 ;  /* 0x02d86002050075a7 */ /* 0x000e64000800017f */
[----:B-1----:R-:W-:Y:S05]  /*1a820*/  @!P0 BRA `(.L_x_2544) ;  /* 0x0000004000ac8947 */ /* 0x002fea0003800000 */
.L_x_2671:
[----:B------:R-:W-:Y:S05]  /*1a830*/  BSYNC B1 ;  /* 0x0000000000017941 */ /* 0x000fea0003800000 */
.L_x_2543:
        /* <DEDUP_REMOVED lines=12> */
[----:B------:R-:W-:-:S03]  /*1a900*/  LEA R4, R4, R22, 0x1 ;  /* 0x0000001604047211 */ /* 0x000fc600078e08ff */
        /* <DEDUP_REMOVED lines=32> */
.L_x_2681:
        /* <DEDUP_REMOVED lines=32> */
.L_x_2546:
        /* <DEDUP_REMOVED lines=12> */
.L_x_2547:
[----:B------:R2:W5:Y:S01]  /*1add0*/  LDL R17, [R1] ;  /* 0x0000000001117983 */ /* 0x0005620000100800 */
[----:B------:R2:W-:Y:S01]  /*1ade0*/  SYNCS.ARRIVE.TRANS64.A1T0 RZ, [R5+URZ+0x2d850], RZ ;  /* 0x02d850ff05ff79a7 */ /* 0x0005e2000810003f */
[C---:B------:R-:W-:Y:S02]  /*1adf0*/  VIADD R0, R27.reuse, 0xffffffff ;  /* 0xffffffff1b007836 */ /* 0x040fe40000000000 */
[----:B------:R2:W-:Y:S01]  /*1ae00*/  STL [R1+0x8], R27 ;  /* 0x0000081b01007387 */ /* 0x0005e20000100800 */
[----:B------:R-:W-:Y:S01]  /*1ae10*/  ISETP.GT.AND P0, PT, R27, RZ, PT ;  /* 0x000000ff1b00720c */ /* 0x000fe20003f04270 */
[----:B------:R-:W-:-:S12]  /*1ae20*/  IMAD.MOV.U32 R10, RZ, RZ, R26 ;  /* 0x000000ffff0a7224 */ /* 0x000fd800078e001a */
[----:B--2---:R-:W-:Y:S05]  /*1ae30*/  @P0 BRA `(.L_x_2548) ;  /* 0xfffffff000680947 */ /* 0x004fea000383ffff */
.L_x_2535:
[----:B------:R-:W-:Y:S05]  /*1ae40*/  BSYNC B0 ;  /* 0x0000000000007941 */ /* 0x000fea0003800000 */
.L_x_2534:
        /* <DEDUP_REMOVED lines=17> */
.L_x_2550:
[----:B------:R-:W-:Y:S05]  /*1af60*/  BSYNC B0 ;  /* 0x0000000000007941 */ /* 0x000fea0003800000 */
.L_x_2549:
[----:B-1----:R-:W-:-:S05]  /*1af70*/  IMAD.U32 R0, RZ, RZ, UR40 ;  /* 0x00000028ff007e24 */ /* 0x002fca000f8e00ff */
[----:B------:R-:W-:-:S13]  /*1af80*/  ISETP.NE.AND P0, PT, R0, 0x3, PT ;  /* 0x000000030000780c */ /* 0x000fda0003f05270 */
[----:B------:R-:W-:Y:S05]  /*1af90*/  @!P0 BRA `(.L_x_2551) ;  /* 0x0000000000048947 */ /* 0x000fea0003800000 */
[----:B------:R-:W-:Y:S01]  /*1afa0*/  BPT.TRAP 0x1 ;  /* 0x000000040000795c */ /* 0x000fe20000300000 */
.L_x_2551:
        /* <DEDUP_REMOVED lines=8> */
.L_x_2682:
[----:B------:R-:W-:Y:S05]  /*1b030*/  BSYNC B0 ;  /* 0x0000000000007941 */ /* 0x000fea0003800000 */
.L_x_2552:
        /* <DEDUP_REMOVED lines=13> */
[----:B0-----:R-:W-:-:S04]  /*1b110*/  SHF.L.U32 R7, R2, 0x3, RZ ;  /* 0x0000000302077819 */ /* 0x001fc800000006ff */
        /* <DEDUP_REMOVED lines=37> */
.L_x_2692:
        /* <DEDUP_REMOVED lines=13> */
.L_x_2555:
[----:B------:R-:W-:Y:S02]  /*1b440*/  PLOP3.LUT P1, PT, P1, P0, PT, 0xa2, 0x0 ;  /* 0x000000000000781c */ /* 0x000fe40000f21472 */
[----:B------:R-:W-:-:S08]  /*1b450*/  @P0 R2UR P1, UR4, R0 ;  /* 0x00000000000402ca */ /* 0x000fd00000020000 */
[----:B------:R-:W-:-:S05]  /*1b460*/  @P0 PLOP3.LUT P0, PT, P1, PT, PT, 0x80, 0x0 ;  /* 0x000000000000081c */ /* 0x000fca0000f0f070 */
[----:B------:R-:W-:Y:S01]  /*1b470*/  @!P1 SYNCS.ARRIVE.TRANS64.RED.A0T1 RZ, [UR4+0x2d850], RZ ;  /* 0x02d850ffffff99a7 */ /* 0x000fe20008200404 */
[----:B------:R-:W-:Y:S07]  /*1b480*/  @!P1 ARRIVES.LDGSTSBAR.64.TRANSCNT [UR4+0x2d850] ;  /* 0x02d85000ff0099b0 */ /* 0x000fee0008000a84 */
[----:B------:R-:W-:Y:S05]  /*1b490*/  @P0 BRA.U.ANY `(.L_x_2555) ;  /* 0xfffffffd00e80947 */ /* 0x000fea000393ffff */
[----:B------:R-:W-:Y:S01]  /*1b4a0*/  NOP ;  /* 0x0000000000007918 */ /* 0x000fe20000000000 */
[----:B0-----:R-:W-:-:S04]  /*1b4b0*/  MOV R2, UR40 ;  /* 0x0000002800027c02 */ /* 0x001fc80008000f00 */
[----:B------:R-:W-:-:S13]  /*1b4c0*/  ISETP.NE.AND P2, PT, R2, 0x3, PT ;  /* 0x000000030200780c */ /* 0x000fda0003f45270 */
[----:B------:R-:W-:Y:S05]  /*1b4d0*/  @!P2 BRA `(.L_x_2556) ;  /* 0x000000000004a947 */ /* 0x000fea0003800000 */
[----:B------:R-:W-:Y:S01]  /*1b4e0*/  BPT.TRAP 0x1 ;  /* 0x000000040000795c */ /* 0x000fe20000300000 */
.L_x_2556:
        /* <DEDUP_REMOVED lines=8> */
.L_x_2515:
[----:B------:R-:W-:Y:S05]  /*1b570*/  BSYNC B7 ;  /* 0x0000000000077941 */ /* 0x000fea0003800000 */
.L_x_2513:
        /* <DEDUP_REMOVED lines=8> */
[----:B-----5:R3:W4:Y:S01]  /*1b600*/  LDS.128 R16, [R22+0x2d8d0] ;  /* 0x02d8d00016107984 */ /* 0x0207220000000c00 */
[----:B------:R-:W-:Y:S06]  /*1b610*/  BAR.ARV 0x4, 0x200 ;  /* 0x0108000000007b1d */ /* 0x000fec0000002000 */
[----:B------:R-:W-:Y:S05]  /*1b620*/  BRA `(.L_x_2558) ;  /* 0x0000000800cc7947 */ /* 0x000fea0003800000 */
.L_x_2557:
        /* <DEDUP_REMOVED lines=35> */
[----:B------:R0:W2:Y:S02]  /*1b860*/  SHFL.IDX PT, R14, R3, 0x1f, 0x1f ;  /* 0x03e01f00030e7f89 */ /* 0x0000a400000e0000 */
.L_x_2702:
[----:B------:R-:W-:Y:S02]  /*1b870*/  ULDC UR4, c[0x0][0xc38] ;  /* 0x00030e0000047ab9 */ /* 0x000fe40000000800 */
[----:B------:R-:W-:-:S04]  /*1b880*/  IMAD.U32 R4, RZ, RZ, UR4 ;  /* 0x00000004ff047e24 */ /* 0x000fc8000f8e00ff */
[----:B--2---:R-:W-:-:S04]  /*1b890*/  IMAD R5, R14, R4, RZ ;  /* 0x000000040e057224 */ /* 0x004fc800078e02ff */
[----:B------:R-:W-:-:S05]  /*1b8a0*/  IMAD.IADD R16, R16, 0x1, R5 ;  /* 0x0000000110107824 */ /* 0x000fca00078e0205 */
[----:B------:R-:W-:-:S13]  /*1b8b0*/  ISETP.GT.AND P6, PT, R16, R0, PT ;  /* 0x000000001000720c */ /* 0x000fda0003fc4270 */
[----:B------:R-:W-:Y:S05]  /*1b8c0*/  @P6 BRA `(.L_x_2560) ;  /* 0x00000000009c6947 */ /* 0x000fea0003800000 */
.L_x_2565:
[----:B------:R-:W2:Y:S01]  /*1b8d0*/  LDC R4, c[0x0][0xc3c] ;  /* 0x00030f00ff047b82 */ /* 0x000ea20000000800 */
[----:B------:R-:W-:-:S05]  /*1b8e0*/  VIADD R19, R19, 0x1f ;  /* 0x0000001f13137836 */ /* 0x000fca0000000000 */
[----:B--2---:R-:W-:-:S13]  /*1b8f0*/  ISETP.GE.AND P6, PT, R19, R4, PT ;  /* 0x000000041300720c */ /* 0x004fda0003fc6270 */
[----:B------:R-:W-:Y:S05]  /*1b900*/  @P6 BRA `(.L_x_2561) ;  /* 0x0000000400d06947 */ /* 0x000fea0003800000 */
[----:B------:R-:W2:Y:S01]  /*1b910*/  S2R R2, SR_TID.X ;  /* 0x0000000000027919 */ /* 0x000ea20000002100 */
[----:B------:R-:W-:Y:S01]  /*1b920*/  BSSY B0, `(.L_x_2562) ;  /* 0x0000009000007945 */ /* 0x000fe20003800000 */
[----:B--2---:R-:W-:-:S04]  /*1b930*/  LOP3.LUT R2, R2, 0x1f, RZ, 0xc0, !PT ;  /* 0x0000001f02027812 */ /* 0x004fc800078ec0ff */
[----:B------:R-:W-:Y:S01]  /*1b940*/  IADD3 R5, R19, R2, RZ ;  /* 0x0000000213057210 */ /* 0x000fe20007ffe0ff */
[----:B------:R-:W-:-:S03]  /*1b950*/  IMAD.MOV.U32 R2, RZ, RZ, RZ ;  /* 0x000000ffff027224 */ /* 0x000fc600078e00ff */
[----:B------:R-:W-:-:S13]  /*1b960*/  ISETP.GE.OR P6, PT, R5, R4, !P0 ;  /* 0x000000040500720c */ /* 0x000fda00047c6670 */
[----:B------:R-:W-:Y:S05]  /*1b970*/  @P6 BRA `(.L_x_2563) ;  /* 0x00000000000c6947 */ /* 0x000fea0003800000 */
[----:B0-----:R-:W0:Y:S02]  /*1b980*/  LDC.64 R2, c[0x0][0xc80] ;  /* 0x00032000ff027b82 */ /* 0x001e240000000a00 */
[----:B0-----:R-:W-:-:S06]  /*1b990*/  IMAD.WIDE R2, R5, 0x4, R2 ;  /* 0x0000000405027825 */ /* 0x001fcc00078e0202 */
[----:B------:R2:W5:Y:S02]  /*1b9a0*/  LDG.E R2, desc[UR38][R2.64] ;  /* 0x0000002602027981 */ /* 0x000564000c1e1900 */
.L_x_2563:
[----:B------:R-:W-:Y:S05]  /*1b9b0*/  BSYNC B0 ;  /* 0x0000000000007941 */ /* 0x000fea0003800000 */
.L_x_2562:
[----:B------:R-:W-:-:S03]  /*1b9c0*/  UMOV UR4, 0xffffffff ;  /* 0xffffffff00047882 */ /* 0x000fc60000000000 */
[----:B------:R-:W-:Y:S05]  /*1b9d0*/  BRA.DIV UR4, `(.L_x_2564) ;  /* 0x0000004204607947 */ /* 0x000fea000b800000 */
[----:B-----5:R-:W3:Y:S02]  /*1b9e0*/  SHFL.UP PT, R14, R2, 0x1, RZ ;  /* 0x04200000020e7989 */ /* 0x020ee400000e00ff */
[----:B---3--:R-:W-:-:S05]  /*1b9f0*/  SEL R13, R14, RZ, P1 ;  /* 0x000000ff0e0d7207 */ /* 0x008fca0000800000 */
[----:B------:R-:W-:-:S05]  /*1ba00*/  IMAD.IADD R13, R2, 0x1, R13 ;  /* 0x00000001020d7824 */ /* 0x000fca00078e020d */
[----:B------:R-:W3:Y:S02]  /*1ba10*/  SHFL.UP PT, R14, R13, 0x2, RZ ;  /* 0x044000000d0e7989 */ /* 0x000ee400000e00ff */
[----:B---3--:R-:W-:-:S05]  /*1ba20*/  SEL R14, R14, RZ, P2 ;  /* 0x000000ff0e0e7207 */ /* 0x008fca0001000000 */
[----:B0-2---:R-:W-:-:S05]  /*1ba30*/  IMAD.IADD R3, R13, 0x1, R14 ;  /* 0x000000010d037824 */ /* 0x005fca00078e020e */
        /* <DEDUP_REMOVED lines=10> */
.L_x_2710:
[----:B------:R-:W-:Y:S02]  /*1bae0*/  ULDC UR4, c[0x0][0xc38] ;  /* 0x00030e0000047ab9 */ /* 0x000fe40000000800 */
[----:B------:R-:W-:-:S05]  /*1baf0*/  MOV R4, UR4 ;  /* 0x0000000400047c02 */ /* 0x000fca0008000f00 */
[----:B--2---:R-:W-:-:S04]  /*1bb00*/  IMAD R5, R14, R4, RZ ;  /* 0x000000040e057224 */ /* 0x004fc800078e02ff */
[----:B------:R-:W-:-:S05]  /*1bb10*/  IMAD.IADD R16, R5, 0x1, R16 ;  /* 0x0000000105107824 */ /* 0x000fca00078e0210 */
[----:B------:R-:W-:-:S13]  /*1bb20*/  ISETP.GT.AND P6, PT, R16, R0, PT ;  /* 0x000000001000720c */ /* 0x000fda0003fc4270 */
[----:B------:R-:W-:Y:S05]  /*1bb30*/  @!P6 BRA `(.L_x_2565) ;  /* 0xfffffffc0064e947 */ /* 0x000fea000383ffff */
.L_x_2560:
[----:B------:R-:W-:Y:S01]  /*1bb40*/  IMAD.IADD R16, R16, 0x1, -R5 ;  /* 0x0000000110107824 */ /* 0x000fe200078e0a05 */
[----:B------:R-:W-:-:S03]  /*1bb50*/  UMOV UR4, 0xffffffff ;  /* 0xffffffff00047882 */ /* 0x000fc60000000000 */
[----:B------:R-:W-:-:S05]  /*1bb60*/  IMAD R5, R3, R4, R16 ;  /* 0x0000000403057224 */ /* 0x000fca00078e0210 */
[----:B------:R-:W-:Y:S01]  /*1bb70*/  ISETP.GT.AND P6, PT, R5, R0, PT ;  /* 0x000000000500720c */ /* 0x000fe20003fc4270 */
[----:B------:R-:W-:-:S12]  /*1bb80*/  BRA.DIV UR4, `(.L_x_2566) ;  /* 0x0000004204b07947 */ /* 0x000fd8000b800000 */
[----:B------:R-:W-:-:S04]  /*1bb90*/  VOTE.ANY R5, PT, !P6 ;  /* 0x0000000000057806 */ /* 0x000fc800070e0100 */
[----:B------:R-:W2:Y:S02]  /*1bba0*/  POPC R6, R5 ;  /* 0x0000000500067309 */ /* 0x000ea40000000000 */
[----:B--2--5:R2:W3:Y:S02]  /*1bbb0*/  SHFL.IDX PT, R17, R2, R6, 0x1f ;  /* 0x00001f0602117589 */ /* 0x0244e400000e0000 */
.L_x_2714:
[----:B------:R-:W-:Y:S01]  /*1bbc0*/  ISETP.NE.AND P0, PT, R5, RZ, PT ;  /* 0x000000ff0500720c */ /* 0x000fe20003f05270 */
[----:B------:R-:W-:-:S12]  /*1bbd0*/  IMAD.MOV.U32 R5, RZ, RZ, RZ ;  /* 0x000000ffff057224 */ /* 0x000fd800078e00ff */
[----:B------:R-:W-:Y:S05]  /*1bbe0*/  @!P0 BRA `(.L_x_2567) ;  /* 0x0000000000108947 */ /* 0x000fea0003800000 */
[----:B------:R-:W-:Y:S01]  /*1bbf0*/  UMOV UR4, 0xffffffff ;  /* 0xffffffff00047882 */ /* 0x000fe20000000000 */
[----:B------:R-:W-:Y:S02]  /*1bc00*/  VIADD R12, R6, 0xffffffff ;  /* 0xffffffff060c7836 */ /* 0x000fe40000000000 */
[----:B------:R-:W-:Y:S05]  /*1bc10*/  BRA.DIV UR4, `(.L_x_2568) ;  /* 0x0000004204d47947 */ /* 0x000fea000b800000 */
[----:B------:R4:W0:Y:S02]  /*1bc20*/  SHFL.IDX PT, R5, R3, R12, 0x1f ;  /* 0x00001f0c03057589 */ /* 0x00082400000e0000 */
.L_x_2567:
[----:B0-2-4-:R-:W0:Y:S01]  /*1bc30*/  LDC.64 R2, c[0x0][0xc90] ;  /* 0x00032400ff027b82 */ /* 0x015e220000000a00 */
[----:B------:R-:W-:-:S04]  /*1bc40*/  IMAD.IADD R19, R6, 0x1, R19 ;  /* 0x0000000106137824 */ /* 0x000fc800078e0213 */
[----:B0-----:R-:W-:-:S05]  /*1bc50*/  IMAD.WIDE R2, R19, 0x4, R2 ;  /* 0x0000000413027825 */ /* 0x001fca00078e0202 */
[----:B------:R0:W3:Y:S01]  /*1bc60*/  LDG.E R7, desc[UR38][R2.64] ;  /* 0x0000002602077981 */ /* 0x0000e2000c1e1900 */
[----:B------:R-:W-:Y:S02]  /*1bc70*/  IMAD R16, R5, R4, R16 ;  /* 0x0000000405107224 */ /* 0x000fe400078e0210 */
[----:B0-----:R-:W-:Y:S02]  /*1bc80*/  IMAD.MOV.U32 R2, RZ, RZ, RZ ;  /* 0x000000ffff027224 */ /* 0x001fe400078e00ff */
[----:B---3--:R-:W-:-:S05]  /*1bc90*/  IMAD R6, R17, R7, RZ ;  /* 0x0000000711067224 */ /* 0x008fca00078e02ff */
[----:B------:R-:W-:-:S04]  /*1bca0*/  IABS R8, R6 ;  /* 0x0000000600087213 */ /* 0x000fc80000000000 */
[----:B-1----:R-:W0:Y:S08]  /*1bcb0*/  I2F.RP R9, R8 ;  /* 0x0000000800097306 */ /* 0x002e300000209400 */
[----:B0-----:R-:W0:Y:S02]  /*1bcc0*/  MUFU.RCP R9, R9 ;  /* 0x0000000900097308 */ /* 0x001e240000001000 */
[----:B0-----:R-:W-:-:S06]  /*1bcd0*/  VIADD R10, R9, 0xffffffe ;  /* 0x0ffffffe090a7836 */ /* 0x001fcc0000000000 */
[----:B------:R-:W0:Y:S02]  /*1bce0*/  F2I.FTZ.U32.TRUNC.NTZ R3, R10 ;  /* 0x0000000a00037305 */ /* 0x000e24000021f000 */
[----:B0-----:R-:W-:-:S05]  /*1bcf0*/  IADD3 R5, RZ, -R3, RZ ;  /* 0x80000003ff057210 */ /* 0x001fca0007ffe0ff */
        /* <DEDUP_REMOVED lines=15> */
[----:B------:R-:W-:-:S05]  /*1bdf0*/  @P0 VIADD R2, R2, 0x1 ;  /* 0x0000000102020836 */ /* 0x000fca0000000000 */
[----:B------:R-:W-:Y:S02]  /*1be00*/  @!P2 IADD3 R2, -R2, RZ, RZ ;  /* 0x000000ff0202a210 */ /* 0x000fe40007ffe1ff */
        /* <DEDUP_REMOVED lines=24> */
[-C--:B------:R-:W-:Y:S01]  /*1bf90*/  @!P1 IADD3 R6, R6, -R7.reuse, RZ ;  /* 0x8000000706069210 */ /* 0x080fe20007ffe0ff */
        /* <DEDUP_REMOVED lines=11> */
.L_x_2561:
[----:B------:R-:W-:Y:S01]  /*1c050*/  UMOV UR4, URZ ;  /* 0x0000003f00047c82 */ /* 0x000fe20008000000 */
[----:B------:R-:W-:Y:S01]  /*1c060*/  UMOV UR5, URZ ;  /* 0x0000003f00057c82 */ /* 0x000fe20008000000 */
[----:B------:R-:W-:Y:S01]  /*1c070*/  ULDC UR6, c[0x0][0xc3c] ;  /* 0x00030f0000067ab9 */ /* 0x000fe20000000800 */
[----:B------:R-:W-:Y:S01]  /*1c080*/  MOV R16, R0 ;  /* 0x0000000000107202 */ /* 0x000fe20000000f00 */
[----:B-----5:R-:W-:Y:S02]  /*1c090*/  IMAD.U32 R17, RZ, RZ, UR4 ;  /* 0x00000004ff117e24 */ /* 0x020fe4000f8e00ff */
[----:B------:R-:W-:Y:S02]  /*1c0a0*/  IMAD.U32 R18, RZ, RZ, UR5 ;  /* 0x00000005ff127e24 */ /* 0x000fe4000f8e00ff */
[----:B------:R-:W-:-:S07]  /*1c0b0*/  IMAD.U32 R19, RZ, RZ, UR6 ;  /* 0x00000006ff137e24 */ /* 0x000fce000f8e00ff */
.L_x_2569:
[----:B------:R-:W2:Y:S01]  /*1c0c0*/  S2R R0, SR_TID.X ;  /* 0x0000000000007919 */ /* 0x000ea20000002100 */
[----:B------:R-:W-:Y:S05]  /*1c0d0*/  WARPSYNC.ALL ;  /* 0x0000000000007948 */ /* 0x000fea0003800000 */
[----:B------:R-:W-:Y:S01]  /*1c0e0*/  BAR.SYNC.DEFER_BLOCKING 0x4, 0x200 ;  /* 0x0108000000007b1d */ /* 0x000fe20000010000 */
[----:B--2---:R-:W-:-:S04]  /*1c0f0*/  LOP3.LUT R0, R0, 0x1f, RZ, 0xc0, !PT ;  /* 0x0000001f00007812 */ /* 0x004fc800078ec0ff */
[----:B------:R-:W-:-:S13]  /*1c100*/  ISETP.NE.AND P0, PT, R0, RZ, PT ;  /* 0x000000ff0000720c */ /* 0x000fda0003f05270 */
[----:B0-----:R-:W0:Y:S01]  /*1c110*/  @!P0 S2R R3, SR_CgaCtaId ;  /* 0x0000000000038919 */ /* 0x001e220000008800 */
[----:B------:R-:W-:-:S04]  /*1c120*/  @!P0 MOV R0, 0x400 ;  /* 0x0000040000008802 */ /* 0x000fc80000000f00 */
[----:B0-----:R-:W-:-:S05]  /*1c130*/  @!P0 LEA R22, R3, R0, 0x18 ;  /* 0x0000000003168211 */ /* 0x001fca00078ec0ff */
[----:B------:R0:W-:Y:S01]  /*1c140*/  @!P0 STS.128 [R22+0x2d8d0], R16 ;  /* 0x02d8d01016008388 */ /* 0x0001e20000000c00 */
[----:B------:R-:W-:Y:S06]  /*1c150*/  BAR.ARV 0x5, 0x200 ;  /* 0x0148000000007b1d */ /* 0x000fec0000002000 */
.L_x_2558:
[----:B------:R-:W-:Y:S02]  /*1c160*/  ULDC UR4, c[0x0][0xc3c] ;  /* 0x00030f0000047ab9 */ /* 0x000fe40000000800 */
[----:B----4-:R-:W-:-:S13]  /*1c170*/  ISETP.GE.AND P0, PT, R19, UR4, PT ;  /* 0x0000000413007c0c */ /* 0x010fda000bf06270 */
[----:B------:R-:W-:Y:S05]  /*1c180*/  @!P0 BRA `(.L_x_2570) ;  /* 0xffffffa000988947 */ /* 0x000fea000383ffff */
[----:B------:R-:W-:Y:S05]  /*1c190*/  BSYNC B8 ;  /* 0x0000000000087941 */ /* 0x000fea0003800000 */
.L_x_2469:
[----:B------:R-:W4:Y:S01]  /*1c1a0*/  LDL.LU R0, [R1+0x48] ;  /* 0x0000480001007983 */ /* 0x000f220000300800 */
[----:B------:R-:W-:Y:S01]  /*1c1b0*/  BSSY B0, `(.L_x_2571) ;  /* 0x000000b000007945 */ /* 0x000fe20003800000 */
[----:B0-----:R-:W0:Y:S01]  /*1c1c0*/  S2R R5, SR_CgaCtaId ;  /* 0x0000000000057919 */ /* 0x001e220000008800 */
[----:B----4-:R-:W-:-:S05]  /*1c1d0*/  VIADD R0, R0, 0x1 ;  /* 0x0000000100007836 */ /* 0x010fca0000000000 */
        /* <DEDUP_REMOVED lines=8> */
.L_x_2717:
[----:B------:R-:W-:Y:S05]  /*1c260*/  BSYNC B0 ;  /* 0x0000000000007941 */ /* 0x000fea0003800000 */
.L_x_2571:
[----:B------:R-:W-:-:S03]  /*1c270*/  UMOV UR4, 0xffffffff ;  /* 0xffffffff00047882 */ /* 0x000fc60000000000 */
[----:B------:R-:W-:Y:S05]  /*1c280*/  BRA.DIV UR4, `(.L_x_2573) ;  /* 0x0000003e04747947 */ /* 0x000fea000b800000 */
[----:B0-----:R-:W0:Y:S02]  /*1c290*/  S2R R0, SR_TID.X ;  /* 0x0000000000007919 */ /* 0x001e240000002100 */
[----:B0-----:R-:W-:-:S04]  /*1c2a0*/  SHF.R.U32.HI R0, RZ, 0x5, R0 ;  /* 0x00000005ff007819 */ /* 0x001fc80000011600 */
[----:B------:R-:W-:-:S05]  /*1c2b0*/  LOP3.LUT R0, R0, 0x3, RZ, 0xc0, !PT ;  /* 0x0000000300007812 */ /* 0x000fca00078ec0ff */
[----:B------:R0:W4:Y:S02]  /*1c2c0*/  SHFL.IDX PT, R14, R0, RZ, 0x1f ;  /* 0x00001fff000e7589 */ /* 0x00012400000e0000 */
.L_x_2720:
[----:B----4-:R-:W-:-:S13]  /*1c2d0*/  ISETP.NE.AND P0, PT, R14, RZ, PT ;  /* 0x000000ff0e00720c */ /* 0x010fda0003f05270 */
[----:B------:R-:W-:Y:S05]  /*1c2e0*/  @P0 BRA `(.L_x_2304) ;  /* 0x0000000000900947 */ /* 0x000fea0003800000 */
[----:B------:R-:W-:-:S03]  /*1c2f0*/  UMOV UR4, 0xffffffff ;  /* 0xffffffff00047882 */ /* 0x000fc60000000000 */
[----:B------:R-:W-:Y:S05]  /*1c300*/  BRA.DIV UR4, `(.L_x_2574) ;  /* 0x0000003e04887947 */ /* 0x000fea000b800000 */
[----:B------:R-:W-:-:S13]  /*1c310*/  ELECT P6, URZ, PT ;  /* 0x00000000003f782f */ /* 0x000fda00038c0000 */
.L_x_2723:
[----:B------:R-:W-:Y:S05]  /*1c320*/  @!P6 BRA `(.L_x_2304) ;  /* 0x000000000080e947 */ /* 0x000fea0003800000 */
[----:B------:R-:W-:-:S06]  /*1c330*/  ULOP3.LUT UR4, UR36, 0x2, URZ, 0xfc, !UPT ;  /* 0x0000000224047892 */ /* 0x000fcc000f8efc3f */
[----:B0-----:R-:W-:-:S05]  /*1c340*/  IMAD.U32 R0, RZ, RZ, UR4 ;  /* 0x00000004ff007e24 */ /* 0x001fca000f8e00ff */
[----:B------:R-:W-:-:S13]  /*1c350*/  ISETP.NE.AND P0, PT, R0, 0x3, PT ;  /* 0x000000030000780c */ /* 0x000fda0003f05270 */
[----:B------:R-:W-:Y:S05]  /*1c360*/  @!P0 BRA `(.L_x_2575) ;  /* 0x0000000000048947 */ /* 0x000fea0003800000 */
[----:B------:R-:W-:Y:S01]  /*1c370*/  BPT.TRAP 0x1 ;  /* 0x000000040000795c */ /* 0x000fe20000300000 */
.L_x_2575:
[----:B------:R-:W4:Y:S01]  /*1c380*/  LDL R0, [R1] ;  /* 0x0000000001007983 */ /* 0x000f220000100800 */
[C---:B------:R-:W-:Y:S01]  /*1c390*/  LEA R3, R26.reuse, R5, 0x3 ;  /* 0x000000051a037211 */ /* 0x040fe200078e18ff */
[----:B------:R-:W-:-:S05]  /*1c3a0*/  VIADD R26, R26, 0x1 ;  /* 0x000000011a1a7836 */ /* 0x000fca0000000000 */
[----:B------:R-:W-:Y:S02]  /*1c3b0*/  ISETP.NE.AND P2, PT, R26, 0x2, PT ;  /* 0x000000021a00780c */ /* 0x000fe40003f45270 */
[----:B----4-:R-:W-:Y:S02]  /*1c3c0*/  SHF.L.U32 R2, R0, 0x1f, RZ ;  /* 0x0000001f00027819 */ /* 0x010fe400000006ff */
[----:B------:R-:W-:Y:S02]  /*1c3d0*/  SEL R0, RZ, 0x1, P2 ;  /* 0x00000001ff007807 */ /* 0x000fe40001000000 */
[----:B------:R-:W0:Y:S02]  /*1c3e0*/  SYNCS.PHASECHK.TRANS64.TRYWAIT P1, [R3+URZ+0x2d840], R2 ;  /* 0x02d84002030075a7 */ /* 0x000e24000802017f */
[----:B0-----:R-:W-:Y:S05]  /*1c3f0*/  @!P1 BRA `(.L_x_2576) ;  /* 0x0000003c006c9947 */ /* 0x001fea0003800000 */
.L_x_2724:
[----:B------:R-:W4:Y:S01]  /*1c400*/  LDL.LU R4, [R1] ;  /* 0x0000000001047983 */ /* 0x000f220000300800 */
[----:B------:R-:W-:Y:S02]  /*1c410*/  SEL R26, R26, RZ, P2 ;  /* 0x000000ff1a1a7207 */ /* 0x000fe40001000000 */
[----:B----4-:R-:W-:Y:S01]  /*1c420*/  LOP3.LUT R0, R4, R0, RZ, 0x3c, !PT ;  /* 0x0000000004007212 */ /* 0x010fe200078e3cff */
[----:B------:R-:W-:Y:S06]  /*1c430*/  @!P0 BRA `(.L_x_2577) ;  /* 0x0000000000048947 */ /* 0x000fec0003800000 */
[----:B------:R-:W-:Y:S01]  /*1c440*/  BPT.TRAP 0x1 ;  /* 0x000000040000795c */ /* 0x000fe20000300000 */
.L_x_2577:
[----:B------:R-:W-:Y:S01]  /*1c450*/  IMAD R5, R26, 0x8, R5 ;  /* 0x000000081a057824 */ /* 0x000fe200078e0205 */
[----:B------:R-:W-:-:S04]  /*1c460*/  SHF.L.U32 R0, R0, 0x1f, RZ ;  /* 0x0000001f00007819 */ /* 0x000fc800000006ff */
[----:B------:R-:W4:Y:S02]  /*1c470*/  SYNCS.PHASECHK.TRANS64.TRYWAIT P1, [R5+URZ+0x2d840], R0 ;  /* 0x02d84000050075a7 */ /* 0x000f24000802017f */
[----:B----4-:R-:W-:Y:S05]  /*1c480*/  @!P1 BRA `(.L_x_2578) ;  /* 0x0000003c005c9947 */ /* 0x010fea0003800000 */
.L_x_2725:
[----:B------:R-:W-:Y:S05]  /*1c490*/  @!P0 BRA `(.L_x_2579) ;  /* 0x0000000000048947 */ /* 0x000fea0003800000 */
[----:B------:R-:W-:Y:S01]  /*1c4a0*/  BPT.TRAP 0x1 ;  /* 0x000000040000795c */ /* 0x000fe20000300000 */
.L_x_2579:
[----:B------:R-:W5:Y:S02]  /*1c4b0*/  SYNCS.PHASECHK.TRANS64.TRYWAIT P1, [R3+URZ+0x2d860], R2 ;  /* 0x02d86002030075a7 */ /* 0x000f64000802017f */
[----:B-----5:R-:W-:Y:S05]  /*1c4c0*/  @!P1 BRA `(.L_x_2580) ;  /* 0x0000003c00609947 */ /* 0x020fea0003800000 */
.L_x_2726:
[----:B------:R-:W-:Y:S05]  /*1c4d0*/  @!P0 BRA `(.L_x_2581) ;  /* 0x0000000000048947 */ /* 0x000fea0003800000 */
[----:B------:R-:W-:Y:S01]  /*1c4e0*/  BPT.TRAP 0x1 ;  /* 0x000000040000795c */ /* 0x000fe20000300000 */
.L_x_2581:
[----:B------:R0:W0:Y:S02]  /*1c4f0*/  SYNCS.PHASECHK.TRANS64.TRYWAIT P0, [R5+URZ+0x2d860], R0 ;  /* 0x02d86000050075a7 */ /* 0x000024000800017f */
[----:B0-----:R-:W-:Y:S05]  /*1c500*/  @!P0 NANOSLEEP.SYNCS 0x989680 ;  /* 0x009896800000895d */ /* 0x001fea0003900000 */
[----:B------:R-:W0:Y:S02]  /*1c510*/  @!P0 SYNCS.PHASECHK.TRANS64 P0, [R5+URZ+0x2d860], R0 ;  /* 0x02d86000050085a7 */ /* 0x000e24000800007f */
[----:B0-----:R-:W-:Y:S05]  /*1c520*/  @!P0 BRA `(.L_x_2581) ;  /* 0xfffffffc00f08947 */ /* 0x001fea000383ffff */
.L_x_2304:
[----:B------:R-:W-:Y:S05]  /*1c530*/  BSYNC B9 ;  /* 0x0000000000097941 */ /* 0x000fea0003800000 */
.L_x_2301:
[----:B------:R-:W-:Y:S05]  /*1c540*/  EXIT ;  /* 0x000000000000794d */ /* 0x000fea0003800000 */
.L_x_2320:
[----:B0-----:R0:W1:Y:S02]  /*1c550*/  SYNCS.PHASECHK.TRANS64.TRYWAIT P4, [R35+URZ+0x2d890], R85 ;  /* 0x02d89055230075a7 */ /* 0x001064000808017f */
[----:B-1----:R-:W-:Y:S05]  /*1c560*/  @!P4 NANOSLEEP.SYNCS 0x989680 ;  /* 0x009896800000c95d */ /* 0x002fea0003900000 */
[----:B------:R-:W1:Y:S02]  /*1c570*/  @!P4 SYNCS.PHASECHK.TRANS64 P4, [R35+URZ+0x2d890], R85 ;  /* 0x02d890552300c5a7 */ /* 0x000e64000808007f */
[----:B-1----:R-:W-:Y:S05]  /*1c580*/  @!P4 BRA `(.L_x_2320) ;  /* 0xfffffffc00f0c947 */ /* 0x002fea000383ffff */
[----:B------:R-:W-:Y:S05]  /*1c590*/  BRA `(.L_x_2582) ;  /* 0xfffffe6c00207947 */ /* 0x000fea000383ffff */
.L_x_2321:
        /* <DEDUP_REMOVED lines=8> */
.L_x_2584:
[----:B------:R-:W-:Y:S05]  /*1c620*/  BSYNC B1 ;  /* 0x0000000000017941 */ /* 0x000fea0003800000 */
.L_x_2583:
        /* <DEDUP_REMOVED lines=8> */
.L_x_2585:
[----:B------:R-:W-:Y:S01]  /*1c6b0*/  IMAD.MOV.U32 R60, RZ, RZ, R14 ;  /* 0x000000ffff3c7224 */ /* 0x000fe200078e000e */
[----:B------:R-:W-:Y:S06]  /*1c6c0*/  BRA `(.L_x_2586) ;  /* 0xfffffe6800e87947 */ /* 0x000fec000383ffff */
.L_x_2349:
[----:B0-----:R0:W1:Y:S02]  /*1c6d0*/  SYNCS.PHASECHK.TRANS64.TRYWAIT P4, [R35+URZ+0x2d890], R85 ;  /* 0x02d89055230075a7 */ /* 0x001064000808017f */
[----:B-1----:R-:W-:Y:S05]  /*1c6e0*/  @!P4 NANOSLEEP.SYNCS 0x989680 ;  /* 0x009896800000c95d */ /* 0x002fea0003900000 */
[----:B------:R-:W1:Y:S02]  /*1c6f0*/  @!P4 SYNCS.PHASECHK.TRANS64 P4, [R35+URZ+0x2d890], R85 ;  /* 0x02d890552300c5a7 */ /* 0x000e64000808007f */
[----:B-1----:R-:W-:Y:S05]  /*1c700*/  @!P4 BRA `(.L_x_2349) ;  /* 0xfffffffc00f0c947 */ /* 0x002fea000383ffff */
[----:B------:R-:W-:Y:S05]  /*1c710*/  BRA `(.L_x_2587) ;  /* 0xfffffe8400b87947 */ /* 0x000fea000383ffff */
.L_x_2350:
[----:B------:R-:W-:Y:S01]  /*1c720*/  BSSY B1, `(.L_x_2588) ;  /* 0x0000008000017945 */ /* 0x000fe20003800000 */
[----:B------:R-:W-:Y:S01]  /*1c730*/  IMAD.MOV.U32 R13, RZ, RZ, R61 ;  /* 0x000000ffff0d7224 */ /* 0x000fe200078e003d */
[----:B------:R-:W-:Y:S01]  /*1c740*/  MOV R12, RZ ;  /* 0x000000ff000c7202 */ /* 0x000fe20000000f00 */
[----:B------:R-:W-:Y:S02]  /*1c750*/  IMAD.MOV.U32 R11, RZ, RZ, 0x1e1f ;  /* 0x00001e1fff0b7424 */ /* 0x000fe400078e00ff */
[----:B------:R-:W-:-:S07]  /*1c760*/  IMAD.MOV.U32 R15, RZ, RZ, -0x1 ;  /* 0xffffffffff0f7424 */ /* 0x000fce00078e00ff */
[----:B0-----:R-:W-:Y:S05]  /*1c770*/  WARPSYNC.COLLECTIVE R15, `(.L_x_2589) ;  /* 0x000000000f087348 */ /* 0x001fea0003c00000 */
[----:B------:R1:W2:Y:S02]  /*1c780*/  SHFL.IDX P6, R14, R13, R12, R11 ;  /* 0x0000000c0d0e7389 */ /* 0x0002a400000c000b */
[----:B012---:R-:W-:Y:S01]  /*1c790*/  ENDCOLLECTIVE ;  /* 0x000000000000791b */ /* 0x007fe20003800000 */
.L_x_2589:
[----:B------:R-:W-:Y:S05]  /*1c7a0*/  BSYNC B1 ;  /* 0x0000000000017941 */ /* 0x000fea0003800000 */
.L_x_2588:
        /* <DEDUP_REMOVED lines=8> */
.L_x_2590:
[----:B------:R-:W-:Y:S01]  /*1c830*/  IMAD.MOV.U32 R88, RZ, RZ, R14 ;  /* 0x000000ffff587224 */ /* 0x000fe200078e000e */
[----:B------:R-:W-:Y:S06]  /*1c840*/  BRA `(.L_x_2591) ;  /* 0xfffffe8400807947 */ /* 0x000fec000383ffff */
.L_x_2363:
[----:B0-----:R0:W1:Y:S02]  /*1c850*/  SYNCS.PHASECHK.TRANS64.TRYWAIT P3, [R35+URZ+0x2d890], R85 ;  /* 0x02d89055230075a7 */ /* 0x001064000806017f */
[----:B-1----:R-:W-:Y:S05]  /*1c860*/  @!P3 NANOSLEEP.SYNCS 0x989680 ;  /* 0x009896800000b95d */ /* 0x002fea0003900000 */
[----:B------:R-:W1:Y:S02]  /*1c870*/  @!P3 SYNCS.PHASECHK.TRANS64 P3, [R35+URZ+0x2d890], R85 ;  /* 0x02d890552300b5a7 */ /* 0x000e64000806007f */
[----:B-1----:R-:W-:Y:S05]  /*1c880*/  @!P3 BRA `(.L_x_2363) ;  /* 0xfffffffc00f0b947 */ /* 0x002fea000383ffff */
[----:B------:R-:W-:Y:S05]  /*1c890*/  BRA `(.L_x_2592) ;  /* 0xfffffe9c005c7947 */ /* 0x000fea000383ffff */
.L_x_2364:
[----:B------:R-:W-:Y:S01]  /*1c8a0*/  BSSY B1, `(.L_x_2593) ;  /* 0x0000007000017945 */ /* 0x000fe20003800000 */
[----:B------:R-:W-:Y:S02]  /*1c8b0*/  IMAD.MOV.U32 R12, RZ, RZ, RZ ;  /* 0x000000ffff0c7224 */ /* 0x000fe400078e00ff */
[----:B------:R-:W-:Y:S02]  /*1c8c0*/  IMAD.MOV.U32 R11, RZ, RZ, 0x1e1f ;  /* 0x00001e1fff0b7424 */ /* 0x000fe400078e00ff */
[----:B------:R-:W-:-:S07]  /*1c8d0*/  IMAD.MOV.U32 R15, RZ, RZ, -0x1 ;  /* 0xffffffffff0f7424 */ /* 0x000fce00078e00ff */
[----:B0-----:R-:W-:Y:S05]  /*1c8e0*/  WARPSYNC.COLLECTIVE R15, `(.L_x_2594) ;  /* 0x000000000f087348 */ /* 0x001fea0003c00000 */
[----:B------:R1:W2:Y:S02]  /*1c8f0*/  SHFL.IDX P6, R14, R13, R12, R11 ;  /* 0x0000000c0d0e7389 */ /* 0x0002a400000c000b */
[----:B012---:R-:W-:Y:S01]  /*1c900*/  ENDCOLLECTIVE ;  /* 0x000000000000791b */ /* 0x007fe20003800000 */
.L_x_2594:
[----:B------:R-:W-:Y:S05]  /*1c910*/  BSYNC B1 ;  /* 0x0000000000017941 */ /* 0x000fea0003800000 */
.L_x_2593:
[----:B------:R-:W-:Y:S01]  /*1c920*/  IMAD.MOV.U32 R13, RZ, RZ, R42 ;  /* 0x000000ffff0d7224 */ /* 0x000fe200078e002a */
[----:B------:R-:W-:Y:S01]  /*1c930*/  MOV R12, RZ ;  /* 0x000000ff000c7202 */ /* 0x000fe20000000f00 */
[----:B------:R-:W-:Y:S02]  /*1c940*/  IMAD.MOV.U32 R11, RZ, RZ, 0x1e1f ;  /* 0x00001e1fff0b7424 */ /* 0x000fe400078e00ff */
[----:B------:R-:W-:Y:S02]  /*1c950*/  IMAD.MOV.U32 R15, RZ, RZ, -0x1 ;  /* 0xffffffffff0f7424 */ /* 0x000fe400078e00ff */
[----:B------:R-:W-:-:S07]  /*1c960*/  IMAD.MOV.U32 R43, RZ, RZ, R14 ;  /* 0x000000ffff2b7224 */ /* 0x000fce00078e000e */
[----:B------:R-:W-:Y:S05]  /*1c970*/  WARPSYNC.COLLECTIVE R15, `(.L_x_2595) ;  /* 0x000000000f087348 */ /* 0x000fea0003c00000 */
[----:B------:R0:W1:Y:S02]  /*1c980*/  SHFL.IDX P6, R14, R13, R12, R11 ;  /* 0x0000000c0d0e7389 */ /* 0x00006400000c000b */
[----:B01----:R-:W-:Y:S01]  /*1c990*/  ENDCOLLECTIVE ;  /* 0x000000000000791b */ /* 0x003fe20003800000 */
.L_x_2595:
[----:B------:R-:W-:Y:S01]  /*1c9a0*/  IMAD.MOV.U32 R42, RZ, RZ, R14 ;  /* 0x000000ffff2a7224 */ /* 0x000fe200078e000e */
[----:B------:R-:W-:Y:S06]  /*1c9b0*/  BRA `(.L_x_2596) ;  /* 0xfffffe9c00807947 */ /* 0x000fec000383ffff */
.L_x_2368:
[----:B------:R0:W0:Y:S02]  /*1c9c0*/  SYNCS.PHASECHK.TRANS64.TRYWAIT P2, [R35+URZ+0x2d8b0], R85 ;  /* 0x02d8b055230075a7 */ /* 0x000024000804017f */
[----:B0-----:R-:W-:Y:S05]  /*1c9d0*/  @!P2 NANOSLEEP.SYNCS 0x989680 ;  /* 0x009896800000a95d */ /* 0x001fea0003900000 */
[----:B------:R-:W0:Y:S02]  /*1c9e0*/  @!P2 SYNCS.PHASECHK.TRANS64 P2, [R35+URZ+0x2d8b0], R85 ;  /* 0x02d8b0552300a5a7 */ /* 0x000e24000804007f */
[----:B0-----:R-:W-:Y:S05]  /*1c9f0*/  @!P2 BRA `(.L_x_2368) ;  /* 0xfffffffc00f0a947 */ /* 0x001fea000383ffff */
[----:B------:R-:W-:Y:S05]  /*1ca00*/  BRA `(.L_x_2597) ;  /* 0xfffffea000647947 */ /* 0x000fea000383ffff */
.L_x_2374:
[----:B------:R-:W0:Y:S01]  /*1ca10*/  S2R R4, SR_TID.X ;  /* 0x0000000000047919 */ /* 0x000e220000002100 */
[----:B------:R-:W-:Y:S01]  /*1ca20*/  BSSY B0, `(.L_x_2598) ;  /* 0x000000c000007945 */ /* 0x000fe20003800000 */
[----:B------:R-:W-:Y:S01]  /*1ca30*/  IMAD.MOV.U32 R12, RZ, RZ, RZ ;  /* 0x000000ffff0c7224 */ /* 0x000fe200078e00ff */
[----:B------:R-:W-:Y:S01]  /*1ca40*/  MOV R11, 0x1f ;  /* 0x0000001f000b7802 */ /* 0x000fe20000000f00 */
[----:B------:R-:W-:Y:S02]  /*1ca50*/  IMAD.MOV.U32 R15, RZ, RZ, -0x1 ;  /* 0xffffffffff0f7424 */ /* 0x000fe400078e00ff */
[----:B0-----:R-:W-:-:S05]  /*1ca60*/  VIADD R5, R4, 0xffffff80 ;  /* 0xffffff8004057836 */ /* 0x001fca0000000000 */
[----:B------:R-:W-:-:S04]  /*1ca70*/  SHF.R.S32.HI R4, RZ, 0x1f, R5 ;  /* 0x0000001fff047819 */ /* 0x000fc80000011405 */
[----:B------:R-:W-:-:S04]  /*1ca80*/  LEA.HI R4, R4, R5, RZ, 0x7 ;  /* 0x0000000504047211 */ /* 0x000fc800078f38ff */
[----:B------:R-:W-:-:S05]  /*1ca90*/  SHF.R.S32.HI R4, RZ, 0x7, R4 ;  /* 0x00000007ff047819 */ /* 0x000fca0000011404 */
[----:B------:R-:W-:-:S07]  /*1caa0*/  IMAD.MOV.U32 R13, RZ, RZ, R4 ;  /* 0x000000ffff0d7224 */ /* 0x000fce00078e0004 */
[----:B--2--5:R-:W-:Y:S05]  /*1cab0*/  WARPSYNC.COLLECTIVE R15, `(.L_x_2599) ;  /* 0x000000000f087348 */ /* 0x024fea0003c00000 */
[----:B------:R0:W1:Y:S02]  /*1cac0*/  SHFL.IDX P6, R14, R13, R12, R11 ;  /* 0x0000000c0d0e7389 */ /* 0x00006400000c000b */
[----:B012--5:R-:W-:Y:S01]  /*1cad0*/  ENDCOLLECTIVE ;  /* 0x000000000000791b */ /* 0x027fe20003800000 */
.L_x_2599:
[----:B------:R-:W-:Y:S05]  /*1cae0*/  BSYNC B0 ;  /* 0x0000000000007941 */ /* 0x000fea0003800000 */
.L_x_2598:
[----:B------:R0:W-:Y:S01]  /*1caf0*/  STL [R1+0x24], R14 ;  /* 0x0000240e01007387 */ /* 0x0001e20000100800 */
[----:B------:R-:W-:Y:S05]  /*1cb00*/  BRA `(.L_x_2600) ;  /* 0xfffffea8005c7947 */ /* 0x000fea000383ffff */
.L_x_2385:
[----:B------:R-:W-:Y:S01]  /*1cb10*/  BSSY B1, `(.L_x_2601) ;  /* 0x0000007000017945 */ /* 0x000fe20003800000 */
[----:B------:R-:W-:Y:S02]  /*1cb20*/  IMAD.MOV.U32 R12, RZ, RZ, RZ ;  /* 0x000000ffff0c7224 */ /* 0x000fe400078e00ff */
[----:B------:R-:W-:Y:S02]  /*1cb30*/  IMAD.MOV.U32 R11, RZ, RZ, 0x1e1f ;  /* 0x00001e1fff0b7424 */ /* 0x000fe400078e00ff */
[----:B------:R-:W-:-:S07]  /*1cb40*/  IMAD.MOV.U32 R15, RZ, RZ, -0x1 ;  /* 0xffffffffff0f7424 */ /* 0x000fce00078e00ff */
[----:B0-2---:R-:W-:Y:S05]  /*1cb50*/  WARPSYNC.COLLECTIVE R15, `(.L_x_2602) ;  /* 0x000000000f087348 */ /* 0x005fea0003c00000 */
[----:B0-----:R0:W1:Y:S02]  /*1cb60*/  SHFL.IDX P6, R14, R13, R12, R11 ;  /* 0x0000000c0d0e7389 */ /* 0x00106400000c000b */
[----:B012---:R-:W-:Y:S01]  /*1cb70*/  ENDCOLLECTIVE ;  /* 0x000000000000791b */ /* 0x007fe20003800000 */
.L_x_2602:
[----:B------:R-:W-:Y:S05]  /*1cb80*/  BSYNC B1 ;  /* 0x0000000000017941 */ /* 0x000fea0003800000 */
.L_x_2601:
        /* <DEDUP_REMOVED lines=8> */
.L_x_2603:
[----:B------:R-:W-:Y:S02]  /*1cc10*/  IMAD.MOV.U32 R13, RZ, RZ, R5 ;  /* 0x000000ffff0d7224 */ /* 0x000fe400078e0005 */
[----:B------:R-:W-:-:S07]  /*1cc20*/  IMAD.MOV.U32 R0, RZ, RZ, R14 ;  /* 0x000000ffff007224 */ /* 0x000fce00078e000e */
[----:B------:R-:W-:Y:S05]  /*1cc30*/  WARPSYNC.COLLECTIVE R15, `(.L_x_2604) ;  /* 0x000000000f087348 */ /* 0x000fea0003c00000 */
[----:B------:R0:W1:Y:S02]  /*1cc40*/  SHFL.IDX P6, R14, R13, R12, R11 ;  /* 0x0000000c0d0e7389 */ /* 0x00006400000c000b */
[----:B01----:R-:W-:Y:S01]  /*1cc50*/  ENDCOLLECTIVE ;  /* 0x000000000000791b */ /* 0x003fe20003800000 */
.L_x_2604:
[----:B------:R-:W-:Y:S02]  /*1cc60*/  IMAD.MOV.U32 R13, RZ, RZ, R4 ;  /* 0x000000ffff0d7224 */ /* 0x000fe400078e0004 */
[----:B------:R-:W-:-:S07]  /*1cc70*/  IMAD.MOV.U32 R5, RZ, RZ, R14 ;  /* 0x000000ffff057224 */ /* 0x000fce00078e000e */
[----:B------:R-:W-:Y:S05]  /*1cc80*/  WARPSYNC.COLLECTIVE R15, `(.L_x_2605) ;  /* 0x000000000f087348 */ /* 0x000fea0003c00000 */
[----:B------:R0:W1:Y:S02]  /*1cc90*/  SHFL.IDX P6, R14, R13, R12, R11 ;  /* 0x0000000c0d0e7389 */ /* 0x00006400000c000b */
[----:B01----:R-:W-:Y:S01]  /*1cca0*/  ENDCOLLECTIVE ;  /* 0x000000000000791b */ /* 0x003fe20003800000 */
.L_x_2605:
[----:B------:R-:W-:Y:S01]  /*1ccb0*/  MOV R4, R14 ;  /* 0x0000000e00047202 */ /* 0x000fe20000000f00 */
[----:B------:R-:W-:Y:S06]  /*1ccc0*/  BRA `(.L_x_2606) ;  /* 0xfffffeac00c47947 */ /* 0x000fec000383ffff */
.L_x_2389:
[----:B0-----:R0:W1:Y:S02]  /*1ccd0*/  SYNCS.PHASECHK.TRANS64.TRYWAIT P0, [R2+URZ+0x2d800], R3 ;  /* 0x02d80003020075a7 */ /* 0x001064000800017f */
[----:B-1----:R-:W-:Y:S05]  /*1cce0*/  @!P0 NANOSLEEP.SYNCS 0x989680 ;  /* 0x009896800000895d */ /* 0x002fea0003900000 */
[----:B------:R-:W1:Y:S02]  /*1ccf0*/  @!P0 SYNCS.PHASECHK.TRANS64 P0, [R2+URZ+0x2d800], R3 ;  /* 0x02d80003020085a7 */ /* 0x000e64000800007f */
[----:B-1----:R-:W-:Y:S05]  /*1cd00*/  @!P0 BRA `(.L_x_2389) ;  /* 0xfffffffc00f08947 */ /* 0x002fea000383ffff */
[----:B------:R-:W-:Y:S05]  /*1cd10*/  BRA `(.L_x_2607) ;  /* 0xfffffeb400f47947 */ /* 0x000fea000383ffff */
.L_x_2401:
[----:B------:R-:W-:Y:S01]  /*1cd20*/  BSSY B1, `(.L_x_2608) ;  /* 0x0000007000017945 */ /* 0x000fe20003800000 */
[----:B------:R-:W-:Y:S02]  /*1cd30*/  IMAD.MOV.U32 R12, RZ, RZ, RZ ;  /* 0x000000ffff0c7224 */ /* 0x000fe400078e00ff */
[----:B------:R-:W-:Y:S02]  /*1cd40*/  IMAD.MOV.U32 R11, RZ, RZ, 0x1e1f ;  /* 0x00001e1fff0b7424 */ /* 0x000fe400078e00ff */
[----:B------:R-:W-:-:S07]  /*1cd50*/  IMAD.MOV.U32 R15, RZ, RZ, -0x1 ;  /* 0xffffffffff0f7424 */ /* 0x000fce00078e00ff */
[----:B0-2---:R-:W-:Y:S05]  /*1cd60*/  WARPSYNC.COLLECTIVE R15, `(.L_x_2609) ;  /* 0x000000000f087348 */ /* 0x005fea0003c00000 */
[----:B0-----:R0:W1:Y:S02]  /*1cd70*/  SHFL.IDX P6, R14, R13, R12, R11 ;  /* 0x0000000c0d0e7389 */ /* 0x00106400000c000b */
[----:B012---:R-:W-:Y:S01]  /*1cd80*/  ENDCOLLECTIVE ;  /* 0x000000000000791b */ /* 0x007fe20003800000 */
.L_x_2609:
[----:B------:R-:W-:Y:S05]  /*1cd90*/  BSYNC B1 ;  /* 0x0000000000017941 */ /* 0x000fea0003800000 */
.L_x_2608:
        /* <DEDUP_REMOVED lines=8> */
.L_x_2610:
[----:B------:R-:W-:Y:S02]  /*1ce20*/  IMAD.MOV.U32 R13, RZ, RZ, R21 ;  /* 0x000000ffff0d7224 */ /* 0x000fe400078e0015 */
[----:B------:R-:W-:-:S07]  /*1ce30*/  IMAD.MOV.U32 R0, RZ, RZ, R14 ;  /* 0x000000ffff007224 */ /* 0x000fce00078e000e */
[----:B------:R-:W-:Y:S05]  /*1ce40*/  WARPSYNC.COLLECTIVE R15, `(.L_x_2611) ;  /* 0x000000000f087348 */ /* 0x000fea0003c00000 */
[----:B------:R0:W1:Y:S02]  /*1ce50*/  SHFL.IDX P6, R14, R13, R12, R11 ;  /* 0x0000000c0d0e7389 */ /* 0x00006400000c000b */
[----:B01----:R-:W-:Y:S01]  /*1ce60*/  ENDCOLLECTIVE ;  /* 0x000000000000791b */ /* 0x003fe20003800000 */
.L_x_2611:
[----:B------:R-:W-:Y:S02]  /*1ce70*/  IMAD.MOV.U32 R13, RZ, RZ, R20 ;  /* 0x000000ffff0d7224 */ /* 0x000fe400078e0014 */
[----:B------:R-:W-:-:S07]  /*1ce80*/  IMAD.MOV.U32 R21, RZ, RZ, R14 ;  /* 0x000000ffff157224 */ /* 0x000fce00078e000e */
[----:B------:R-:W-:Y:S05]  /*1ce90*/  WARPSYNC.COLLECTIVE R15, `(.L_x_2612) ;  /* 0x000000000f087348 */ /* 0x000fea0003c00000 */
[----:B------:R0:W1:Y:S02]  /*1cea0*/  SHFL.IDX P6, R14, R13, R12, R11 ;  /* 0x0000000c0d0e7389 */ /* 0x00006400000c000b */
[----:B01----:R-:W-:Y:S01]  /*1ceb0*/  ENDCOLLECTIVE ;  /* 0x000000000000791b */ /* 0x003fe20003800000 */
.L_x_2612:
[----:B------:R-:W-:Y:S01]  /*1cec0*/  IMAD.MOV.U32 R20, RZ, RZ, R14 ;  /* 0x000000ffff147224 */ /* 0x000fe200078e000e */
[----:B------:R-:W-:Y:S06]  /*1ced0*/  BRA `(.L_x_2613) ;  /* 0xfffffec800987947 */ /* 0x000fec000383ffff */
.L_x_2405:
[----:B0-----:R0:W1:Y:S02]  /*1cee0*/  SYNCS.PHASECHK.TRANS64.TRYWAIT P0, [R2+URZ+0x2d800], R3 ;  /* 0x02d80003020075a7 */ /* 0x001064000800017f */
[----:B-1----:R-:W-:Y:S05]  /*1cef0*/  @!P0 NANOSLEEP.SYNCS 0x989680 ;  /* 0x009896800000895d */ /* 0x002fea0003900000 */
[----:B------:R-:W1:Y:S02]  /*1cf00*/  @!P0 SYNCS.PHASECHK.TRANS64 P0, [R2+URZ+0x2d800], R3 ;  /* 0x02d80003020085a7 */ /* 0x000e64000800007f */
[----:B-1----:R-:W-:Y:S05]  /*1cf10*/  @!P0 BRA `(.L_x_2405) ;  /* 0xfffffffc00f08947 */ /* 0x002fea000383ffff */
[----:B------:R-:W-:Y:S05]  /*1cf20*/  BRA `(.L_x_2614) ;  /* 0xfffffed000307947 */ /* 0x000fea000383ffff */
.L_x_2413:
[----:B-1----:R1:W3:Y:S02]  /*1cf30*/  SYNCS.PHASECHK.TRANS64.TRYWAIT P1, [R0+URZ+0x2d830], R5 ;  /* 0x02d83005000075a7 */ /* 0x0022e4000802017f */
[----:B---3--:R-:W-:Y:S05]  /*1cf40*/  @!P1 NANOSLEEP.SYNCS 0x989680 ;  /* 0x009896800000995d */ /* 0x008fea0003900000 */
[----:B------:R-:W3:Y:S02]  /*1cf50*/  @!P1 SYNCS.PHASECHK.TRANS64 P1, [R0+URZ+0x2d830], R5 ;  /* 0x02d83005000095a7 */ /* 0x000ee4000802007f */
[----:B---3--:R-:W-:Y:S05]  /*1cf60*/  @!P1 BRA `(.L_x_2413) ;  /* 0xfffffffc00f09947 */ /* 0x008fea000383ffff */
[----:B------:R-:W-:Y:S05]  /*1cf70*/  BRA `(.L_x_2412) ;  /* 0xfffffee4006c7947 */ /* 0x000fea000383ffff */
.L_x_2420:
[----:B-1----:R1:W2:Y:S02]  /*1cf80*/  SYNCS.PHASECHK.TRANS64.TRYWAIT P2, [R3+URZ+0x2d830], R4 ;  /* 0x02d83004030075a7 */ /* 0x0022a4000804017f */
[----:B--2---:R-:W-:Y:S05]  /*1cf90*/  @!P2 NANOSLEEP.SYNCS 0x989680 ;  /* 0x009896800000a95d */ /* 0x004fea0003900000 */
[----:B------:R-:W2:Y:S02]  /*1cfa0*/  @!P2 SYNCS.PHASECHK.TRANS64 P2, [R3+URZ+0x2d830], R4 ;  /* 0x02d830040300a5a7 */ /* 0x000ea4000804007f */
[----:B--2---:R-:W-:Y:S05]  /*1cfb0*/  @!P2 BRA `(.L_x_2420) ;  /* 0xfffffffc00f0a947 */ /* 0x004fea000383ffff */
[----:B------:R-:W-:Y:S05]  /*1cfc0*/  BRA `(.L_x_2419) ;  /* 0xffffff0800cc7947 */ /* 0x000fea000383ffff */
.L_x_2424:
[----:B-1----:R1:W2:Y:S02]  /*1cfd0*/  SYNCS.PHASECHK.TRANS64.TRYWAIT P1, [R4+URZ+0x2d850], R3 ;  /* 0x02d85003040075a7 */ /* 0x0022a4000802017f */
[----:B--2---:R-:W-:Y:S05]  /*1cfe0*/  @!P1 NANOSLEEP.SYNCS 0x989680 ;  /* 0x009896800000995d */ /* 0x004fea0003900000 */
[----:B------:R-:W2:Y:S02]  /*1cff0*/  @!P1 SYNCS.PHASECHK.TRANS64 P1, [R4+URZ+0x2d850], R3 ;  /* 0x02d85003040095a7 */ /* 0x000ea4000802007f */
[----:B--2---:R-:W-:Y:S05]  /*1d000*/  @!P1 BRA `(.L_x_2424) ;  /* 0xfffffffc00f09947 */ /* 0x004fea000383ffff */
[----:B------:R-:W-:Y:S05]  /*1d010*/  BRA `(.L_x_2421) ;  /* 0xffffff0c00dc7947 */ /* 0x000fea000383ffff */
.L_x_2433:
[----:B-1----:R1:W2:Y:S02]  /*1d020*/  SYNCS.PHASECHK.TRANS64.TRYWAIT P2, [R3+URZ+0x2d830], R4 ;  /* 0x02d83004030075a7 */ /* 0x0022a4000804017f */
[----:B--2---:R-:W-:Y:S05]  /*1d030*/  @!P2 NANOSLEEP.SYNCS 0x989680 ;  /* 0x009896800000a95d */ /* 0x004fea0003900000 */
[----:B------:R-:W2:Y:S02]  /*1d040*/  @!P2 SYNCS.PHASECHK.TRANS64 P2, [R3+URZ+0x2d830], R4 ;  /* 0x02d830040300a5a7 */ /* 0x000ea4000804007f */
[----:B--2---:R-:W-:Y:S05]  /*1d050*/  @!P2 BRA `(.L_x_2433) ;  /* 0xfffffffc00f0a947 */ /* 0x004fea000383ffff */
[----:B------:R-:W-:Y:S05]  /*1d060*/  BRA `(.L_x_2432) ;  /* 0xffffff38004c7947 */ /* 0x000fea000383ffff */
.L_x_2437:
[----:B-1----:R1:W2:Y:S02]  /*1d070*/  SYNCS.PHASECHK.TRANS64.TRYWAIT P1, [R4+URZ+0x2d850], R3 ;  /* 0x02d85003040075a7 */ /* 0x0022a4000802017f */
[----:B--2---:R-:W-:Y:S05]  /*1d080*/  @!P1 NANOSLEEP.SYNCS 0x989680 ;  /* 0x009896800000995d */ /* 0x004fea0003900000 */
[----:B------:R-:W2:Y:S02]  /*1d090*/  @!P1 SYNCS.PHASECHK.TRANS64 P1, [R4+URZ+0x2d850], R3 ;  /* 0x02d85003040095a7 */ /* 0x000ea4000802007f */
[----:B--2---:R-:W-:Y:S05]  /*1d0a0*/  @!P1 BRA `(.L_x_2437) ;  /* 0xfffffffc00f09947 */ /* 0x004fea000383ffff */
[----:B------:R-:W-:Y:S05]  /*1d0b0*/  BRA `(.L_x_2434) ;  /* 0xffffff3c005c7947 */ /* 0x000fea000383ffff */
.L_x_2444:
[----:B--2---:R2:W3:Y:S02]  /*1d0c0*/  SYNCS.PHASECHK.TRANS64.TRYWAIT P1, [R5+URZ+0x2d850], R8 ;  /* 0x02d85008050075a7 */ /* 0x0044e4000802017f */
[----:B---3--:R-:W-:Y:S05]  /*1d0d0*/  @!P1 NANOSLEEP.SYNCS 0x989680 ;  /* 0x009896800000995d */ /* 0x008fea0003900000 */
[----:B------:R-:W3:Y:S02]  /*1d0e0*/  @!P1 SYNCS.PHASECHK.TRANS64 P1, [R5+URZ+0x2d850], R8 ;  /* 0x02d85008050095a7 */ /* 0x000ee4000802007f */
[----:B---3--:R-:W-:Y:S05]  /*1d0f0*/  @!P1 BRA `(.L_x_2444) ;  /* 0xfffffffc00f09947 */ /* 0x008fea000383ffff */
[----:B------:R-:W-:Y:S05]  /*1d100*/  BRA `(.L_x_2443) ;  /* 0xffffff5c00287947 */ /* 0x000fea000383ffff */
.L_x_2455:
[----:B------:R-:W-:Y:S01]  /*1d110*/  MOV R13, R4 ;  /* 0x00000004000d7202 */ /* 0x000fe20000000f00 */
[----:B------:R-:W-:Y:S02]  /*1d120*/  IMAD.MOV.U32 R12, RZ, RZ, RZ ;  /* 0x000000ffff0c7224 */ /* 0x000fe400078e00ff */
[----:B------:R-:W-:Y:S02]  /*1d130*/  IMAD.MOV.U32 R11, RZ, RZ, 0x1c1f ;  /* 0x00001c1fff0b7424 */ /* 0x000fe400078e00ff */
[----:B------:R-:W-:-:S07]  /*1d140*/  IMAD.MOV.U32 R15, RZ, RZ, -0x1 ;  /* 0xffffffffff0f7424 */ /* 0x000fce00078e00ff */
[----:B-1----:R-:W-:Y:S05]  /*1d150*/  WARPSYNC.COLLECTIVE R15, `(.L_x_2615) ;  /* 0x000000000f087348 */ /* 0x002fea0003c00000 */
[----:B------:R0:W2:Y:S02]  /*1d160*/  SHFL.IDX P6, R14, R13, R12, R11 ;  /* 0x0000000c0d0e7389 */ /* 0x0000a400000c000b */
[----:B012---:R-:W-:Y:S01]  /*1d170*/  ENDCOLLECTIVE ;  /* 0x000000000000791b */ /* 0x007fe20003800000 */
.L_x_2615:
[----:B------:R-:W-:Y:S02]  /*1d180*/  IMAD.MOV.U32 R13, RZ, RZ, R0 ;  /* 0x000000ffff0d7224 */ /* 0x000fe400078e0000 */
[----:B------:R-:W-:-:S07]  /*1d190*/  IMAD.MOV.U32 R3, RZ, RZ, R14 ;  /* 0x000000ffff037224 */ /* 0x000fce00078e000e */
[----:B------:R-:W-:Y:S05]  /*1d1a0*/  WARPSYNC.COLLECTIVE R15, `(.L_x_2616) ;  /* 0x000000000f087348 */ /* 0x000fea0003c00000 */
[----:B------:R0:W1:Y:S02]  /*1d1b0*/  SHFL.IDX P6, R14, R13, R12, R11 ;  /* 0x0000000c0d0e7389 */ /* 0x00006400000c000b */
[----:B01----:R-:W-:Y:S01]  /*1d1c0*/  ENDCOLLECTIVE ;  /* 0x000000000000791b */ /* 0x003fe20003800000 */
.L_x_2616:
[----:B------:R-:W-:Y:S05]  /*1d1d0*/  BRA `(.L_x_2617) ;  /* 0xffffff8000607947 */ /* 0x000fea000383ffff */
.L_x_2458:
[----:B------:R-:W-:Y:S01]  /*1d1e0*/  BSSY B1, `(.L_x_2618) ;  /* 0x0000008000017945 */ /* 0x000fe20003800000 */
[----:B----4-:R-:W-:Y:S01]  /*1d1f0*/  IMAD.MOV.U32 R13, RZ, RZ, R4 ;  /* 0x000000ffff0d7224 */ /* 0x010fe200078e0004 */
[----:B------:R-:W-:Y:S01]  /*1d200*/  MOV R12, 0x1 ;  /* 0x00000001000c7802 */ /* 0x000fe20000000f00 */
[----:B------:R-:W-:Y:S02]  /*1d210*/  IMAD.MOV.U32 R11, RZ, RZ, 0x1c1f ;  /* 0x00001c1fff0b7424 */ /* 0x000fe400078e00ff */
[----:B------:R-:W-:-:S07]  /*1d220*/  IMAD.MOV.U32 R15, RZ, RZ, -0x1 ;  /* 0xffffffffff0f7424 */ /* 0x000fce00078e00ff */
[----:B0123--:R-:W-:Y:S05]  /*1d230*/  WARPSYNC.COLLECTIVE R15, `(.L_x_2619) ;  /* 0x000000000f087348 */ /* 0x00ffea0003c00000 */
[----:B---3--:R3:W4:Y:S02]  /*1d240*/  SHFL.IDX P6, R14, R13, R12, R11 ;  /* 0x0000000c0d0e7389 */ /* 0x00872400000c000b */
[----:B01234-:R-:W-:Y:S01]  /*1d250*/  ENDCOLLECTIVE ;  /* 0x000000000000791b */ /* 0x01ffe20003800000 */
.L_x_2619:
[----:B------:R-:W-:Y:S05]  /*1d260*/  BSYNC B1 ;  /* 0x0000000000017941 */ /* 0x000fea0003800000 */
.L_x_2618:
[----:B------:R-:W-:Y:S01]  /*1d270*/  IMAD.MOV.U32 R13, RZ, RZ, R0 ;  /* 0x000000ffff0d7224 */ /* 0x000fe200078e0000 */
[----:B------:R-:W-:Y:S01]  /*1d280*/  MOV R15, 0xffffffff ;  /* 0xffffffff000f7802 */ /* 0x000fe20000000f00 */
[----:B------:R-:W-:Y:S02]  /*1d290*/  IMAD.MOV.U32 R12, RZ, RZ, 0x1 ;  /* 0x00000001ff0c7424 */ /* 0x000fe400078e00ff */
[----:B------:R-:W-:Y:S02]  /*1d2a0*/  IMAD.MOV.U32 R11, RZ, RZ, 0x1c1f ;  /* 0x00001c1fff0b7424 */ /* 0x000fe400078e00ff */
[----:B------:R-:W-:-:S07]  /*1d2b0*/  IMAD.MOV.U32 R3, RZ, RZ, R14 ;  /* 0x000000ffff037224 */ /* 0x000fce00078e000e */
[----:B------:R-:W-:Y:S05]  /*1d2c0*/  WARPSYNC.COLLECTIVE R15, `(.L_x_2620) ;  /* 0x000000000f087348 */ /* 0x000fea0003c00000 */
[----:B------:R0:W1:Y:S02]  /*1d2d0*/  SHFL.IDX P6, R14, R13, R12, R11 ;  /* 0x0000000c0d0e7389 */ /* 0x00006400000c000b */
[----:B01----:R-:W-:Y:S01]  /*1d2e0*/  ENDCOLLECTIVE ;  /* 0x000000000000791b */ /* 0x003fe20003800000 */
.L_x_2620:
[----:B------:R-:W-:Y:S05]  /*1d2f0*/  BRA `(.L_x_2621) ;  /* 0xffffff8000747947 */ /* 0x000fea000383ffff */
.L_x_2475:
        /* <DEDUP_REMOVED lines=8> */
[----:B-1----:R-:W-:Y:S05]  /*1d380*/  WARPSYNC.COLLECTIVE R15, `(.L_x_2623) ;  /* 0x000000000f087348 */ /* 0x002fea0003c00000 */
[----:B------:R0:W2:Y:S02]  /*1d390*/  SHFL.IDX P6, R14, R13, R12, R11 ;  /* 0x0000000c0d0e7389 */ /* 0x0000a400000c000b */
[----:B012---:R-:W-:Y:S01]  /*1d3a0*/  ENDCOLLECTIVE ;  /* 0x000000000000791b */ /* 0x007fe20003800000 */
.L_x_2623:
[----:B------:R-:W-:Y:S05]  /*1d3b0*/  BSYNC B1 ;  /* 0x0000000000017941 */ /* 0x000fea0003800000 */
.L_x_2622:
[----:B------:R-:W-:Y:S05]  /*1d3c0*/  BRA `(.L_x_2624) ;  /* 0xffffff9400f07947 */ /* 0x000fea000383ffff */
.L_x_2477:
[----:B------:R-:W-:Y:S01]  /*1d3d0*/  BSSY B1, `(.L_x_2625) ;  /* 0x0000006000017945 */ /* 0x000fe20003800000 */
[----:B------:R-:W-:-:S07]  /*1d3e0*/  IMAD.MOV.U32 R15, RZ, RZ, -0x1 ;  /* 0xffffffffff0f7424 */ /* 0x000fce00078e00ff */
[----:B01----:R-:W-:Y:S05]  /*1d3f0*/  WARPSYNC.COLLECTIVE R15, `(.L_x_2626) ;  /* 0x000000000f0c7348 */ /* 0x003fea0003c00000 */
[----:B------:R-:W-:Y:S02]  /*1d400*/  ELECT P6, UR62, PT ;  /* 0x00000000003e782f */ /* 0x000fe400038c0000 */
[----:B------:R-:W-:Y:S01]  /*1d410*/  MOV R14, UR62 ;  /* 0x0000003e000e7c02 */ /* 0x000fe20008000f00 */
[----:B01----:R-:W-:Y:S10]  /*1d420*/  ENDCOLLECTIVE ;  /* 0x000000000000791b */ /* 0x003ff40003800000 */
.L_x_2626:
[----:B------:R-:W-:Y:S05]  /*1d430*/  BSYNC B1 ;  /* 0x0000000000017941 */ /* 0x000fea0003800000 */
.L_x_2625:
[----:B------:R-:W-:Y:S05]  /*1d440*/  BRA `(.L_x_2476) ;  /* 0xffffff9400e87947 */ /* 0x000fea000383ffff */
.L_x_2479:
[----:B0-----:R0:W2:Y:S02]  /*1d450*/  SYNCS.PHASECHK.TRANS64.TRYWAIT P0, [R22+URZ+0x2d820], R5 ;  /* 0x02d82005160075a7 */ /* 0x0010a4000800017f */
[----:B--2---:R-:W-:Y:S05]  /*1d460*/  @!P0 NANOSLEEP.SYNCS 0x989680 ;  /* 0x009896800000895d */ /* 0x004fea0003900000 */
[----:B------:R-:W2:Y:S02]  /*1d470*/  @!P0 SYNCS.PHASECHK.TRANS64 P0, [R22+URZ+0x2d820], R5 ;  /* 0x02d82005160085a7 */ /* 0x000ea4000800007f */
[----:B--2---:R-:W-:Y:S05]  /*1d480*/  @!P0 BRA `(.L_x_2479) ;  /* 0xfffffffc00f08947 */ /* 0x004fea000383ffff */
[----:B------:R-:W-:Y:S05]  /*1d490*/  BRA `(.L_x_2627) ;  /* 0xffffff9400f87947 */ /* 0x000fea000383ffff */
.L_x_2483:
[----:B--2---:R2:W3:Y:S02]  /*1d4a0*/  SYNCS.PHASECHK.TRANS64.TRYWAIT P0, [R8+URZ+0x2d8a0], R10 ;  /* 0x02d8a00a080075a7 */ /* 0x0044e4000800017f */
[----:B---3--:R-:W-:Y:S05]  /*1d4b0*/  @!P0 NANOSLEEP.SYNCS 0x989680 ;  /* 0x009896800000895d */ /* 0x008fea0003900000 */
[----:B------:R-:W3:Y:S02]  /*1d4c0*/  @!P0 SYNCS.PHASECHK.TRANS64 P0, [R8+URZ+0x2d8a0], R10 ;  /* 0x02d8a00a080085a7 */ /* 0x000ee4000800007f */
[----:B---3--:R-:W-:Y:S05]  /*1d4d0*/  @!P0 BRA `(.L_x_2483) ;  /* 0xfffffffc00f08947 */ /* 0x008fea000383ffff */
[----:B------:R-:W-:Y:S05]  /*1d4e0*/  BRA `(.L_x_2628) ;  /* 0xffffff9800147947 */ /* 0x000fea000383ffff */
.L_x_2490:
[----:B0-----:R0:W1:Y:S02]  /*1d4f0*/  SYNCS.PHASECHK.TRANS64.TRYWAIT P0, [R8+URZ+0x2d8c0], R10 ;  /* 0x02d8c00a080075a7 */ /* 0x001064000800017f */
[----:B-1----:R-:W-:Y:S05]  /*1d500*/  @!P0 NANOSLEEP.SYNCS 0x989680 ;  /* 0x009896800000895d */ /* 0x002fea0003900000 */
[----:B------:R-:W1:Y:S02]  /*1d510*/  @!P0 SYNCS.PHASECHK.TRANS64 P0, [R8+URZ+0x2d8c0], R10 ;  /* 0x02d8c00a080085a7 */ /* 0x000e64000800007f */
[----:B-1----:R-:W-:Y:S05]  /*1d520*/  @!P0 BRA `(.L_x_2490) ;  /* 0xfffffffc00f08947 */ /* 0x002fea000383ffff */
[----:B------:R-:W-:Y:S05]  /*1d530*/  BRA `(.L_x_2629) ;  /* 0xffffff9c00107947 */ /* 0x000fea000383ffff */
.L_x_2499:
[----:B0-----:R0:W1:Y:S02]  /*1d540*/  SYNCS.PHASECHK.TRANS64.TRYWAIT P1, [R8+URZ+0x2d8a0], R7 ;  /* 0x02d8a007080075a7 */ /* 0x001064000802017f */
[----:B-1----:R-:W-:Y:S05]  /*1d550*/  @!P1 NANOSLEEP.SYNCS 0x989680 ;  /* 0x009896800000995d */ /* 0x002fea0003900000 */
[----:B------:R-:W1:Y:S02]  /*1d560*/  @!P1 SYNCS.PHASECHK.TRANS64 P1, [R8+URZ+0x2d8a0], R7 ;  /* 0x02d8a007080095a7 */ /* 0x000e64000802007f */
[----:B-1----:R-:W-:Y:S05]  /*1d570*/  @!P1 BRA `(.L_x_2499) ;  /* 0xfffffffc00f09947 */ /* 0x002fea000383ffff */
[----:B------:R-:W-:Y:S05]  /*1d580*/  BRA `(.L_x_2630) ;  /* 0xffffffa000507947 */ /* 0x000fea000383ffff */
.L_x_2506:
[----:B-1----:R1:W2:Y:S02]  /*1d590*/  SYNCS.PHASECHK.TRANS64.TRYWAIT P1, [R8+URZ+0x2d8c0], R7 ;  /* 0x02d8c007080075a7 */ /* 0x0022a4000802017f */
[----:B--2---:R-:W-:Y:S05]  /*1d5a0*/  @!P1 NANOSLEEP.SYNCS 0x989680 ;  /* 0x009896800000995d */ /* 0x004fea0003900000 */
[----:B------:R-:W2:Y:S02]  /*1d5b0*/  @!P1 SYNCS.PHASECHK.TRANS64 P1, [R8+URZ+0x2d8c0], R7 ;  /* 0x02d8c007080095a7 */ /* 0x000ea4000802007f */
[----:B--2---:R-:W-:Y:S05]  /*1d5c0*/  @!P1 BRA `(.L_x_2506) ;  /* 0xfffffffc00f09947 */ /* 0x004fea000383ffff */
[----:B------:R-:W-:Y:S05]  /*1d5d0*/  BRA `(.L_x_2631) ;  /* 0xffffffa400487947 */ /* 0x000fea000383ffff */
.L_x_2521:
        /* <DEDUP_REMOVED lines=11> */
.L_x_2633:
[----:B------:R-:W-:Y:S05]  /*1d690*/  BSYNC B0 ;  /* 0x0000000000007941 */ /* 0x000fea0003800000 */
.L_x_2632:
[----:B------:R-:W-:Y:S05]  /*1d6a0*/  BRA `(.L_x_2634) ;  /* 0xffffffb000b07947 */ /* 0x000fea000383ffff */
.L_x_2524:
[----:B-1----:R1:W2:Y:S02]  /*1d6b0*/  SYNCS.PHASECHK.TRANS64.TRYWAIT P0, [R0+URZ+0x2d840], R5 ;  /* 0x02d84005000075a7 */ /* 0x0022a4000800017f */
[----:B--2---:R-:W-:Y:S05]  /*1d6c0*/  @!P0 NANOSLEEP.SYNCS 0x989680 ;  /* 0x009896800000895d */ /* 0x004fea0003900000 */
[----:B------:R-:W2:Y:S02]  /*1d6d0*/  @!P0 SYNCS.PHASECHK.TRANS64 P0, [R0+URZ+0x2d840], R5 ;  /* 0x02d84005000085a7 */ /* 0x000ea4000800007f */
[----:B--2---:R-:W-:Y:S05]  /*1d6e0*/  @!P0 BRA `(.L_x_2524) ;  /* 0xfffffffc00f08947 */ /* 0x004fea000383ffff */
[----:B------:R-:W-:Y:S05]  /*1d6f0*/  BRA `(.L_x_2635) ;  /* 0xffffffb400147947 */ /* 0x000fea000383ffff */
.L_x_2525:
        /* <DEDUP_REMOVED lines=8> */
.L_x_2637:
[----:B------:R-:W-:Y:S05]  /*1d780*/  BSYNC B0 ;  /* 0x0000000000007941 */ /* 0x000fea0003800000 */
.L_x_2636:
        /* <DEDUP_REMOVED lines=8> */
.L_x_2638:
[----:B------:R-:W-:Y:S02]  /*1d810*/  IMAD.MOV.U32 R13, RZ, RZ, R7 ;  /* 0x000000ffff0d7224 */ /* 0x000fe400078e0007 */
[----:B------:R-:W-:Y:S02]  /*1d820*/  IMAD.MOV.U32 R12, RZ, RZ, 0x1 ;  /* 0x00000001ff0c7424 */ /* 0x000fe400078e00ff */
[----:B------:R-:W-:-:S07]  /*1d830*/  IMAD.MOV.U32 R4, RZ, RZ, R14 ;  /* 0x000000ffff047224 */ /* 0x000fce00078e000e */
[----:B------:R-:W-:Y:S05]  /*1d840*/  WARPSYNC.COLLECTIVE R15, `(.L_x_2639) ;  /* 0x000000000f087348 */ /* 0x000fea0003c00000 */
[----:B------:R0:W1:Y:S02]  /*1d850*/  SHFL.IDX P6, R14, R13, R12, R11 ;  /* 0x0000000c0d0e7389 */ /* 0x00006400000c000b */
[----:B01----:R-:W-:Y:S01]  /*1d860*/  ENDCOLLECTIVE ;  /* 0x000000000000791b */ /* 0x003fe20003800000 */
.L_x_2639:
[----:B------:R-:W-:-:S05]  /*1d870*/  @P0 LEA R5, P1, R9, R4, 0x1 ;  /* 0x0000000409050211 */ /* 0x000fca00078208ff */
[----:B------:R-:W-:Y:S01]  /*1d880*/  @P0 IMAD.X R4, RZ, RZ, R6, P1 ;  /* 0x000000ffff040224 */ /* 0x000fe200008e0606 */
[----:B------:R-:W-:Y:S02]  /*1d890*/  @P0 LEA R6, R8, R22, 0x1 ;  /* 0x0000001608060211 */ /* 0x000fe400078e08ff */
[----:B------:R-:W-:Y:S02]  /*1d8a0*/  ISETP.GE.AND P1, PT, R3, 0x21, PT ;  /* 0x000000210300780c */ /* 0x000fe40003f26270 */
        /* <DEDUP_REMOVED lines=14> */
.L_x_2640:
[----:B------:R-:W-:Y:S02]  /*1d990*/  IMAD.MOV.U32 R13, RZ, RZ, R7 ;  /* 0x000000ffff0d7224 */ /* 0x000fe400078e0007 */
[----:B------:R-:W-:Y:S02]  /*1d9a0*/  IMAD.MOV.U32 R12, RZ, RZ, 0x2 ;  /* 0x00000002ff0c7424 */ /* 0x000fe400078e00ff */
[----:B------:R-:W-:-:S07]  /*1d9b0*/  IMAD.MOV.U32 R4, RZ, RZ, R14 ;  /* 0x000000ffff047224 */ /* 0x000fce00078e000e */
[----:B------:R-:W-:Y:S05]  /*1d9c0*/  WARPSYNC.COLLECTIVE R15, `(.L_x_2641) ;  /* 0x000000000f087348 */ /* 0x000fea0003c00000 */
[----:B------:R0:W1:Y:S02]  /*1d9d0*/  SHFL.IDX P6, R14, R13, R12, R11 ;  /* 0x0000000c0d0e7389 */ /* 0x00006400000c000b */
[----:B01----:R-:W-:Y:S01]  /*1d9e0*/  ENDCOLLECTIVE ;  /* 0x000000000000791b */ /* 0x003fe20003800000 */
.L_x_2641:
[----:B------:R-:W-:-:S05]  /*1d9f0*/  @P1 LEA R5, P0, R9, R4, 0x1 ;  /* 0x0000000409051211 */ /* 0x000fca00078008ff */
[----:B------:R-:W-:Y:S01]  /*1da00*/  @P1 IMAD.X R4, RZ, RZ, R6, P0 ;  /* 0x000000ffff041224 */ /* 0x000fe200000e0606 */
[----:B------:R-:W-:-:S04]  /*1da10*/  @P1 LEA R6, R8, R22, 0x1 ;  /* 0x0000001608061211 */ /* 0x000fc800078e08ff */
        /* <DEDUP_REMOVED lines=15> */
.L_x_2642:
[----:B------:R-:W-:Y:S02]  /*1db10*/  IMAD.MOV.U32 R13, RZ, RZ, R7 ;  /* 0x000000ffff0d7224 */ /* 0x000fe400078e0007 */
[----:B------:R-:W-:Y:S02]  /*1db20*/  IMAD.MOV.U32 R12, RZ, RZ, 0x3 ;  /* 0x00000003ff0c7424 */ /* 0x000fe400078e00ff */
[----:B------:R-:W-:-:S07]  /*1db30*/  IMAD.MOV.U32 R4, RZ, RZ, R14 ;  /* 0x000000ffff047224 */ /* 0x000fce00078e000e */
[----:B------:R-:W-:Y:S05]  /*1db40*/  WARPSYNC.COLLECTIVE R15, `(.L_x_2643) ;  /* 0x000000000f087348 */ /* 0x000fea0003c00000 */
[----:B------:R0:W1:Y:S02]  /*1db50*/  SHFL.IDX P6, R14, R13, R12, R11 ;  /* 0x0000000c0d0e7389 */ /* 0x00006400000c000b */
[----:B01----:R-:W-:Y:S01]  /*1db60*/  ENDCOLLECTIVE ;  /* 0x000000000000791b */ /* 0x003fe20003800000 */
.L_x_2643:
[----:B------:R-:W-:-:S05]  /*1db70*/  @P1 LEA R5, P0, R9, R4, 0x1 ;  /* 0x0000000409051211 */ /* 0x000fca00078008ff */
[----:B------:R-:W-:Y:S01]  /*1db80*/  @P1 IMAD.X R4, RZ, RZ, R6, P0 ;  /* 0x000000ffff041224 */ /* 0x000fe200000e0606 */
[----:B------:R-:W-:-:S04]  /*1db90*/  @P1 LEA R6, R8, R22, 0x1 ;  /* 0x0000001608061211 */ /* 0x000fc800078e08ff */
        /* <DEDUP_REMOVED lines=8> */
.L_x_2644:
        /* <DEDUP_REMOVED lines=8> */
.L_x_2530:
[----:B-----5:R-:W-:Y:S02]  /*1dca0*/  IMAD R0, R21, R9, RZ ;  /* 0x0000000915007224 */ /* 0x020fe400078e02ff */
[----:B------:R0:W5:Y:S01]  /*1dcb0*/  LDL R21, [R1+0x30] ;  /* 0x0000300001157983 */ /* 0x0001620000100800 */
[----:B------:R-:W-:Y:S01]  /*1dcc0*/  IMAD.MOV.U32 R13, RZ, RZ, R4 ;  /* 0x000000ffff0d7224 */ /* 0x000fe200078e0004 */
[----:B------:R-:W-:Y:S01]  /*1dcd0*/  MOV R12, RZ ;  /* 0x000000ff000c7202 */ /* 0x000fe20000000f00 */
[----:B------:R-:W-:Y:S02]  /*1dce0*/  IMAD.MOV.U32 R11, RZ, RZ, 0x1c1f ;  /* 0x00001c1fff0b7424 */ /* 0x000fe400078e00ff */
[----:B------:R-:W-:Y:S02]  /*1dcf0*/  IMAD.MOV.U32 R15, RZ, RZ, -0x1 ;  /* 0xffffffffff0f7424 */ /* 0x000fe400078e00ff */
[----:B------:R-:W-:-:S07]  /*1dd00*/  IMAD R17, R17, 0xc0, R20 ;  /* 0x000000c011117824 */ /* 0x000fce00078e0214 */
[----:B0----5:R-:W-:Y:S05]  /*1dd10*/  WARPSYNC.COLLECTIVE R15, `(.L_x_2646) ;  /* 0x000000000f087348 */ /* 0x021fea0003c00000 */
[----:B------:R1:W2:Y:S02]  /*1dd20*/  SHFL.IDX P6, R14, R13, R12, R11 ;  /* 0x0000000c0d0e7389 */ /* 0x0002a400000c000b */
[----:B012--5:R-:W-:Y:S01]  /*1dd30*/  ENDCOLLECTIVE ;  /* 0x000000000000791b */ /* 0x027fe20003800000 */
.L_x_2646:
[C---:B------:R-:W-:Y:S02]  /*1dd40*/  ISETP.GE.AND P3, PT, R17.reuse, R0, PT ;  /* 0x000000001100720c */ /* 0x040fe40003f66270 */
[----:B------:R-:W-:Y:S01]  /*1dd50*/  IADD3 R9, R17, 0x20, RZ ;  /* 0x0000002011097810 */ /* 0x000fe20007ffe0ff */
[----:B------:R-:W-:Y:S02]  /*1dd60*/  IMAD.MOV.U32 R13, RZ, RZ, R5 ;  /* 0x000000ffff0d7224 */ /* 0x000fe400078e0005 */
[----:B------:R-:W-:-:S08]  /*1dd70*/  IMAD.MOV.U32 R2, RZ, RZ, R14 ;  /* 0x000000ffff027224 */ /* 0x000fd000078e000e */
[----:B------:R-:W-:Y:S05]  /*1dd80*/  WARPSYNC.COLLECTIVE R15, `(.L_x_2647) ;  /* 0x000000000f087348 */ /* 0x000fea0003c00000 */
[----:B------:R0:W1:Y:S02]  /*1dd90*/  SHFL.IDX P6, R14, R13, R12, R11 ;  /* 0x0000000c0d0e7389 */ /* 0x00006400000c000b */
[----:B01----:R-:W-:Y:S01]  /*1dda0*/  ENDCOLLECTIVE ;  /* 0x000000000000791b */ /* 0x003fe20003800000 */
.L_x_2647:
[----:B------:R-:W-:Y:S02]  /*1ddb0*/  IMAD.MOV.U32 R13, RZ, RZ, R4 ;  /* 0x000000ffff0d7224 */ /* 0x000fe400078e0004 */
[----:B------:R-:W-:Y:S02]  /*1ddc0*/  IMAD.MOV.U32 R12, RZ, RZ, 0x1 ;  /* 0x00000001ff0c7424 */ /* 0x000fe400078e00ff */
[----:B------:R-:W-:-:S07]  /*1ddd0*/  IMAD.MOV.U32 R3, RZ, RZ, R14 ;  /* 0x000000ffff037224 */ /* 0x000fce00078e000e */
[----:B------:R-:W-:Y:S05]  /*1dde0*/  WARPSYNC.COLLECTIVE R15, `(.L_x_2648) ;  /* 0x000000000f087348 */ /* 0x000fea0003c00000 */
[----:B------:R0:W1:Y:S02]  /*1ddf0*/  SHFL.IDX P6, R14, R13, R12, R11 ;  /* 0x0000000c0d0e7389 */ /* 0x00006400000c000b */
[----:B01----:R-:W-:Y:S01]  /*1de00*/  ENDCOLLECTIVE ;  /* 0x000000000000791b */ /* 0x003fe20003800000 */
.L_x_2648:
        /* <DEDUP_REMOVED lines=10> */
.L_x_2649:
        /* <DEDUP_REMOVED lines=13> */
.L_x_2650:
        /* <DEDUP_REMOVED lines=10> */
.L_x_2651:
[----:B------:R-:W-:Y:S01]  /*1e020*/  @!PT LDS RZ, [RZ] ;  /* 0x00000000fffff984 */ /* 0x000fe20000000800 */
[----:B------:R-:W-:Y:S01]  /*1e030*/  @!PT LDS RZ, [RZ] ;  /* 0x00000000fffff984 */ /* 0x000fe20000000800 */
[----:B------:R-:W-:Y:S01]  /*1e040*/  @!PT LDS RZ, [RZ] ;  /* 0x00000000fffff984 */ /* 0x000fe20000000800 */
[----:B------:R-:W-:Y:S04]  /*1e050*/  @!P3 LDGSTS.E.BYPASS.LTC128B.128 [R21+0xcc00], desc[UR38][R2.64], !P0 ;  /* 0x0cc000000215bfae */ /* 0x000fe8000c101d66 */
[----:B------:R-:W-:Y:S04]  /*1e060*/  @!P3 LDGSTS.E.BYPASS.LTC128B.128 [R21+0xfc00], desc[UR38][R2.64+0x40], !P1 ;  /* 0x0fc000400215bfae */ /* 0x000fe8000c901d66 */
[----:B------:R0:W-:Y:S01]  /*1e070*/  @!P3 LDGSTS.E.BYPASS.LTC128B.128 [R21+0x12c00], desc[UR38][R2.64+0x80], !P2 ;  /* 0x12c000800215bfae */ /* 0x0001e2000d101d66 */
[----:B------:R-:W-:Y:S01]  /*1e080*/  MOV R13, R4 ;  /* 0x00000004000d7202 */ /* 0x000fe20000000f00 */
[----:B------:R-:W-:Y:S01]  /*1e090*/  IMAD.MOV.U32 R12, RZ, RZ, 0x3 ;  /* 0x00000003ff0c7424 */ /* 0x000fe200078e00ff */
[----:B0-----:R-:W-:-:S04]  /*1e0a0*/  IADD3 R2, R17, 0x40, RZ ;  /* 0x0000004011027810 */ /* 0x001fc80007ffe0ff */
[----:B------:R-:W-:Y:S01]  /*1e0b0*/  ISETP.GE.AND P3, PT, R2, R0, PT ;  /* 0x000000000200720c */ /* 0x000fe20003f66270 */
[----:B------:R-:W-:-:S12]  /*1e0c0*/  IMAD.MOV.U32 R2, RZ, RZ, R14 ;  /* 0x000000ffff027224 */ /* 0x000fd800078e000e */
[----:B------:R-:W-:Y:S05]  /*1e0d0*/  WARPSYNC.COLLECTIVE R15, `(.L_x_2652) ;  /* 0x000000000f087348 */ /* 0x000fea0003c00000 */
[----:B------:R0:W1:Y:S02]  /*1e0e0*/  SHFL.IDX P6, R14, R13, R12, R11 ;  /* 0x0000000c0d0e7389 */ /* 0x00006400000c000b */
[----:B01----:R-:W-:Y:S01]  /*1e0f0*/  ENDCOLLECTIVE ;  /* 0x000000000000791b */ /* 0x003fe20003800000 */
.L_x_2652:
        /* <DEDUP_REMOVED lines=9> */
.L_x_2653:
        /* <DEDUP_REMOVED lines=13> */
.L_x_2654:
        /* <DEDUP_REMOVED lines=9> */
.L_x_2655:
        /* <DEDUP_REMOVED lines=14> */
.L_x_2656:
        /* <DEDUP_REMOVED lines=12> */
.L_x_2657:
[----:B------:R-:W-:Y:S01]  /*1e490*/  @!PT LDS RZ, [RZ] ;  /* 0x00000000fffff984 */ /* 0x000fe20000000800 */
[----:B------:R-:W-:Y:S01]  /*1e4a0*/  @!PT LDS RZ, [RZ] ;  /* 0x00000000fffff984 */ /* 0x000fe20000000800 */
[----:B------:R-:W-:Y:S01]  /*1e4b0*/  @!PT LDS RZ, [RZ] ;  /* 0x00000000fffff984 */ /* 0x000fe20000000800 */
[----:B------:R0:W-:Y:S02]  /*1e4c0*/  @!P3 LDGSTS.E.BYPASS.LTC128B.128 [R21+0x14400], desc[UR38][R2.64+0x80], !P2 ;  /* 0x144000800215bfae */ /* 0x0001e4000d101d66 */
[----:B0-----:R-:W-:Y:S01]  /*1e4d0*/  IMAD.MOV.U32 R2, RZ, RZ, R14 ;  /* 0x000000ffff027224 */ /* 0x001fe200078e000e */
[----:B------:R-:W-:Y:S06]  /*1e4e0*/  BRA `(.L_x_2658) ;  /* 0xffffffb400f87947 */ /* 0x000fec000383ffff */
.L_x_2533:
[----:B-1----:R1:W2:Y:S02]  /*1e4f0*/  SYNCS.PHASECHK.TRANS64.TRYWAIT P0, [R22+URZ+0x2d820], R0 ;  /* 0x02d82000160075a7 */ /* 0x0022a4000800017f */
[----:B--2---:R-:W-:Y:S05]  /*1e500*/  @!P0 NANOSLEEP.SYNCS 0x989680 ;  /* 0x009896800000895d */ /* 0x004fea0003900000 */
[----:B------:R-:W2:Y:S02]  /*1e510*/  @!P0 SYNCS.PHASECHK.TRANS64 P0, [R22+URZ+0x2d820], R0 ;  /* 0x02d82000160085a7 */ /* 0x000ea4000800007f */
[----:B--2---:R-:W-:Y:S05]  /*1e520*/  @!P0 BRA `(.L_x_2533) ;  /* 0xfffffffc00f08947 */ /* 0x004fea000383ffff */
[----:B------:R-:W-:Y:S05]  /*1e530*/  BRA `(.L_x_2659) ;  /* 0xffffffb800607947 */ /* 0x000fea000383ffff */
.L_x_2538:
[----:B0-----:R0:W1:Y:S02]  /*1e540*/  SYNCS.PHASECHK.TRANS64.TRYWAIT P0, [R5+URZ+0x2d840], R0 ;  /* 0x02d84000050075a7 */ /* 0x001064000800017f */
[----:B-1----:R-:W-:Y:S05]  /*1e550*/  @!P0 NANOSLEEP.SYNCS 0x989680 ;  /* 0x009896800000895d */ /* 0x002fea0003900000 */
[----:B------:R-:W1:Y:S02]  /*1e560*/  @!P0 SYNCS.PHASECHK.TRANS64 P0, [R5+URZ+0x2d840], R0 ;  /* 0x02d84000050085a7 */ /* 0x000e64000800007f */
[----:B-1----:R-:W-:Y:S05]  /*1e570*/  @!P0 BRA `(.L_x_2538) ;  /* 0xfffffffc00f08947 */ /* 0x002fea000383ffff */
[----:B------:R-:W-:Y:S05]  /*1e580*/  BRA `(.L_x_2660) ;  /* 0xffffffbc00507947 */ /* 0x000fea000383ffff */
.L_x_2539:
        /* <DEDUP_REMOVED lines=8> */
.L_x_2662:
[----:B------:R-:W-:Y:S05]  /*1e610*/  BSYNC B1 ;  /* 0x0000000000017941 */ /* 0x000fea0003800000 */
.L_x_2661:
[----:B------:R-:W0:Y:S01]  /*1e620*/  S2R R20, SR_TID.X ;  /* 0x0000000000147919 */ /* 0x000e220000002100 */
[----:B------:R-:W-:Y:S01]  /*1e630*/  IMAD.MOV.U32 R13, RZ, RZ, R6 ;  /* 0x000000ffff0d7224 */ /* 0x000fe200078e0006 */
[----:B------:R-:W-:Y:S01]  /*1e640*/  MOV R15, 0xffffffff ;  /* 0xffffffff000f7802 */ /* 0x000fe20000000f00 */
[----:B------:R-:W-:Y:S01]  /*1e650*/  IMAD.MOV.U32 R12, RZ, RZ, RZ ;  /* 0x000000ffff0c7224 */ /* 0x000fe200078e00ff */
[----:B------:R-:W-:Y:S01]  /*1e660*/  LOP3.LUT R23, R23, 0xffffffdf, RZ, 0xc0, !PT ;  /* 0xffffffdf17177812 */ /* 0x000fe200078ec0ff */
[----:B------:R-:W-:Y:S02]  /*1e670*/  IMAD.MOV.U32 R11, RZ, RZ, 0x1c1f ;  /* 0x00001c1fff0b7424 */ /* 0x000fe400078e00ff */
[----:B------:R-:W-:Y:S01]  /*1e680*/  IMAD.MOV.U32 R3, RZ, RZ, R14 ;  /* 0x000000ffff037224 */ /* 0x000fe200078e000e */
[----:B------:R-:W-:Y:S01]  /*1e690*/  @P1 LOP3.LUT R23, R23, 0x20, RZ, 0xfc, !PT ;  /* 0x0000002017171812 */ /* 0x000fe200078efcff */
[----:B------:R-:W-:-:S07]  /*1e6a0*/  IMAD R4, R4, 0x2, R22 ;  /* 0x0000000204047824 */ /* 0x000fce00078e0216 */
[----:B0-----:R-:W-:Y:S05]  /*1e6b0*/  WARPSYNC.COLLECTIVE R15, `(.L_x_2663) ;  /* 0x000000000f087348 */ /* 0x001fea0003c00000 */
[----:B------:R1:W2:Y:S02]  /*1e6c0*/  SHFL.IDX P6, R14, R13, R12, R11 ;  /* 0x0000000c0d0e7389 */ /* 0x0002a400000c000b */
[----:B012---:R-:W-:Y:S01]  /*1e6d0*/  ENDCOLLECTIVE ;  /* 0x000000000000791b */ /* 0x007fe20003800000 */
.L_x_2663:
[----:B------:R-:W-:Y:S01]  /*1e6e0*/  LOP3.LUT P1, RZ, R23, 0x4, RZ, 0xc0, !PT ;  /* 0x0000000417ff7812 */ /* 0x000fe2000782c0ff */
[----:B------:R-:W-:Y:S02]  /*1e6f0*/  IMAD.MOV.U32 R13, RZ, RZ, R7 ;  /* 0x000000ffff0d7224 */ /* 0x000fe400078e0007 */
[----:B------:R-:W-:Y:S02]  /*1e700*/  IMAD.MOV.U32 R12, RZ, RZ, 0x1 ;  /* 0x00000001ff0c7424 */ /* 0x000fe400078e00ff */
[----:B------:R-:W-:Y:S02]  /*1e710*/  IMAD.SHL.U32 R20, R20, 0x8, RZ ;  /* 0x0000000814147824 */ /* 0x000fe400078e00ff */
[----:B------:R-:W-:-:S07]  /*1e720*/  IMAD.MOV.U32 R2, RZ, RZ, R14 ;  /* 0x000000ffff027224 */ /* 0x000fce00078e000e */
[----:B------:R-:W-:Y:S05]  /*1e730*/  WARPSYNC.COLLECTIVE R15, `(.L_x_2664) ;  /* 0x000000000f087348 */ /* 0x000fea0003c00000 */
[----:B------:R0:W1:Y:S02]  /*1e740*/  SHFL.IDX P6, R14, R13, R12, R11 ;  /* 0x0000000c0d0e7389 */ /* 0x00006400000c000b */
[----:B01----:R-:W-:Y:S01]  /*1e750*/  ENDCOLLECTIVE ;  /* 0x000000000000791b */ /* 0x003fe20003800000 */
.L_x_2664:
        /* <DEDUP_REMOVED lines=11> */
[----:B0-----:R-:W-:-:S07]  /*1e810*/  MOV R3, R14 ;  /* 0x0000000e00037202 */ /* 0x001fce0000000f00 */
[----:B------:R-:W-:Y:S05]  /*1e820*/  WARPSYNC.COLLECTIVE R15, `(.L_x_2665) ;  /* 0x000000000f087348 */ /* 0x000fea0003c00000 */
[----:B------:R0:W1:Y:S02]  /*1e830*/  SHFL.IDX P6, R14, R13, R12, R11 ;  /* 0x0000000c0d0e7389 */ /* 0x00006400000c000b */
[----:B01----:R-:W-:Y:S01]  /*1e840*/  ENDCOLLECTIVE ;  /* 0x000000000000791b */ /* 0x003fe20003800000 */
.L_x_2665:
[----:B------:R-:W-:Y:S02]  /*1e850*/  IMAD.MOV.U32 R13, RZ, RZ, R7 ;  /* 0x000000ffff0d7224 */ /* 0x000fe400078e0007 */
[----:B------:R-:W-:Y:S02]  /*1e860*/  IMAD.MOV.U32 R12, RZ, RZ, 0x2 ;  /* 0x00000002ff0c7424 */ /* 0x000fe400078e00ff */
[----:B------:R-:W-:-:S07]  /*1e870*/  IMAD.MOV.U32 R2, RZ, RZ, R14 ;  /* 0x000000ffff027224 */ /* 0x000fce00078e000e */
[----:B------:R-:W-:Y:S05]  /*1e880*/  WARPSYNC.COLLECTIVE R15, `(.L_x_2666) ;  /* 0x000000000f087348 */ /* 0x000fea0003c00000 */
[----:B------:R0:W1:Y:S02]  /*1e890*/  SHFL.IDX P6, R14, R13, R12, R11 ;  /* 0x0000000c0d0e7389 */ /* 0x00006400000c000b */
[----:B01----:R-:W-:Y:S01]  /*1e8a0*/  ENDCOLLECTIVE ;  /* 0x000000000000791b */ /* 0x003fe20003800000 */
.L_x_2666:
[----:B------:R-:W-:-:S05]  /*1e8b0*/  IADD3 R2, P0, R2, R0, RZ ;  /* 0x0000000002027210 */ /* 0x000fca0007f1e0ff */
[----:B------:R-:W-:-:S05]  /*1e8c0*/  IMAD.X R3, RZ, RZ, R3, P0 ;  /* 0x000000ffff037224 */ /* 0x000fca00000e0603 */
[----:B------:R-:W-:Y:S01]  /*1e8d0*/  @!PT LDS RZ, [RZ] ;  /* 0x00000000fffff984 */ /* 0x000fe20000000800 */
[----:B------:R-:W-:Y:S01]  /*1e8e0*/  @!PT LDS RZ, [RZ] ;  /* 0x00000000fffff984 */ /* 0x000fe20000000800 */
[----:B------:R-:W-:Y:S01]  /*1e8f0*/  @!PT LDS RZ, [RZ] ;  /* 0x00000000fffff984 */ /* 0x000fe20000000800 */
[----:B------:R0:W-:Y:S01]  /*1e900*/  LDGSTS.E.BYPASS.LTC128B.128 [R4+0x15c00], desc[UR38][R2.64], !P1 ;  /* 0x15c0000002047fae */ /* 0x0001e2000c901d66 */
[----:B------:R-:W-:-:S03]  /*1e910*/  MOV R13, R6 ;  /* 0x00000006000d7202 */ /* 0x000fc60000000f00 */
[----:B------:R0:W-:Y:S04]  /*1e920*/  LDGSTS.E.BYPASS.LTC128B.128 [R4+0x17c00], desc[UR38][R2.64+0x40], !P5 ;  /* 0x17c0004002047fae */ /* 0x0001e8000e901d66 */
[----:B------:R0:W-:Y:S01]  /*1e930*/  LDGSTS.E.BYPASS.LTC128B.128 [R4+0x19c00], desc[UR38][R2.64+0x80], !P4 ;  /* 0x19c0008002047fae */ /* 0x0001e2000e101d66 */
[----:B------:R-:W-:-:S07]  /*1e940*/  IMAD.MOV.U32 R20, RZ, RZ, R14 ;  /* 0x000000ffff147224 */ /* 0x000fce00078e000e */
[----:B0-----:R-:W-:Y:S05]  /*1e950*/  WARPSYNC.COLLECTIVE R15, `(.L_x_2667) ;  /* 0x000000000f087348 */ /* 0x001fea0003c00000 */
[----:B------:R1:W2:Y:S02]  /*1e960*/  SHFL.IDX P6, R14, R13, R12, R11 ;  /* 0x0000000c0d0e7389 */ /* 0x0002a400000c000b */
[----:B012---:R-:W-:Y:S01]  /*1e970*/  ENDCOLLECTIVE ;  /* 0x000000000000791b */ /* 0x007fe20003800000 */
.L_x_2667:
[----:B------:R-:W-:Y:S02]  /*1e980*/  IMAD.MOV.U32 R13, RZ, RZ, R7 ;  /* 0x000000ffff0d7224 */ /* 0x000fe400078e0007 */
[----:B------:R-:W-:Y:S02]  /*1e990*/  IMAD.MOV.U32 R12, RZ, RZ, 0x3 ;  /* 0x00000003ff0c7424 */ /* 0x000fe400078e00ff */
[----:B------:R-:W-:-:S07]  /*1e9a0*/  IMAD.MOV.U32 R2, RZ, RZ, R14 ;  /* 0x000000ffff027224 */ /* 0x000fce00078e000e */
[----:B------:R-:W-:Y:S05]  /*1e9b0*/  WARPSYNC.COLLECTIVE R15, `(.L_x_2668) ;  /* 0x000000000f087348 */ /* 0x000fea0003c00000 */
[----:B------:R0:W1:Y:S02]  /*1e9c0*/  SHFL.IDX P6, R14, R13, R12, R11 ;  /* 0x0000000c0d0e7389 */ /* 0x00006400000c000b */
[----:B01----:R-:W-:Y:S01]  /*1e9d0*/  ENDCOLLECTIVE ;  /* 0x000000000000791b */ /* 0x003fe20003800000 */
.L_x_2668:
        /* <DEDUP_REMOVED lines=14> */
.L_x_2669:
[----:B------:R-:W-:Y:S01]  /*1eac0*/  MOV R2, R14 ;  /* 0x0000000e00027202 */ /* 0x000fe20000000f00 */
[----:B------:R-:W-:Y:S06]  /*1ead0*/  BRA `(.L_x_2670) ;  /* 0xffffffb800dc7947 */ /* 0x000fec000383ffff */
.L_x_2544:
[----:B-1----:R1:W2:Y:S02]  /*1eae0*/  SYNCS.PHASECHK.TRANS64.TRYWAIT P0, [R5+URZ+0x2d860], R2 ;  /* 0x02d86002050075a7 */ /* 0x0022a4000800017f */
[----:B--2---:R-:W-:Y:S05]  /*1eaf0*/  @!P0 NANOSLEEP.SYNCS 0x989680 ;  /* 0x009896800000895d */ /* 0x004fea0003900000 */
[----:B------:R-:W2:Y:S02]  /*1eb00*/  @!P0 SYNCS.PHASECHK.TRANS64 P0, [R5+URZ+0x2d860], R2 ;  /* 0x02d86002050085a7 */ /* 0x000ea4000800007f */
[----:B--2---:R-:W-:Y:S05]  /*1eb10*/  @!P0 BRA `(.L_x_2544) ;  /* 0xfffffffc00f08947 */ /* 0x004fea000383ffff */
[----:B------:R-:W-:Y:S05]  /*1eb20*/  BRA `(.L_x_2671) ;  /* 0xffffffbc00407947 */ /* 0x000fea000383ffff */
.L_x_2545:
        /* <DEDUP_REMOVED lines=8> */
.L_x_2673:
[----:B------:R-:W-:Y:S05]  /*1ebb0*/  BSYNC B1 ;  /* 0x0000000000017941 */ /* 0x000fea0003800000 */
.L_x_2672:
[----:B------:R-:W-:Y:S01]  /*1ebc0*/  IMAD.MOV.U32 R13, RZ, RZ, R24 ;  /* 0x000000ffff0d7224 */ /* 0x000fe200078e0018 */
[----:B------:R-:W-:Y:S01]  /*1ebd0*/  MOV R12, RZ ;  /* 0x000000ff000c7202 */ /* 0x000fe20000000f00 */
[----:B------:R-:W-:Y:S02]  /*1ebe0*/  IMAD.MOV.U32 R11, RZ, RZ, 0x1c1f ;  /* 0x00001c1fff0b7424 */ /* 0x000fe400078e00ff */
[----:B------:R-:W-:Y:S02]  /*1ebf0*/  IMAD.MOV.U32 R15, RZ, RZ, -0x1 ;  /* 0xffffffffff0f7424 */ /* 0x000fe400078e00ff */
[----:B------:R-:W-:Y:S02]  /*1ec00*/  IMAD.MOV.U32 R3, RZ, RZ, R14 ;  /* 0x000000ffff037224 */ /* 0x000fe400078e000e */
[----:B------:R-:W-:-:S07]  /*1ec10*/  IMAD R4, R4, 0x2, R22 ;  /* 0x0000000204047824 */ /* 0x000fce00078e0216 */
[----:B------:R-:W-:Y:S05]  /*1ec20*/  WARPSYNC.COLLECTIVE R15, `(.L_x_2674) ;  /* 0x000000000f087348 */ /* 0x000fea0003c00000 */
[----:B------:R0:W1:Y:S02]  /*1ec30*/  SHFL.IDX P6, R14, R13, R12, R11 ;  /* 0x0000000c0d0e7389 */ /* 0x00006400000c000b */
[----:B01----:R-:W-:Y:S01]  /*1ec40*/  ENDCOLLECTIVE ;  /* 0x000000000000791b */ /* 0x003fe20003800000 */
.L_x_2674:
[----:B------:R-:W-:Y:S01]  /*1ec50*/  IMAD.MOV.U32 R13, RZ, RZ, R25 ;  /* 0x000000ffff0d7224 */ /* 0x000fe200078e0019 */
[----:B------:R-:W-:Y:S01]  /*1ec60*/  MOV R12, 0x1 ;  /* 0x00000001000c7802 */ /* 0x000fe20000000f00 */
[----:B------:R-:W-:-:S07]  /*1ec70*/  IMAD.MOV.U32 R2, RZ, RZ, R14 ;  /* 0x000000ffff027224 */ /* 0x000fce00078e000e */
[----:B------:R-:W-:Y:S05]  /*1ec80*/  WARPSYNC.COLLECTIVE R15, `(.L_x_2675) ;  /* 0x000000000f087348 */ /* 0x000fea0003c00000 */
[----:B------:R0:W1:Y:S02]  /*1ec90*/  SHFL.IDX P6, R14, R13, R12, R11 ;  /* 0x0000000c0d0e7389 */ /* 0x00006400000c000b */
[----:B01----:R-:W-:Y:S01]  /*1eca0*/  ENDCOLLECTIVE ;  /* 0x000000000000791b */ /* 0x003fe20003800000 */
.L_x_2675:
        /* <DEDUP_REMOVED lines=16> */
.L_x_2676:
[----:B------:R-:W-:Y:S02]  /*1edb0*/  IMAD.MOV.U32 R13, RZ, RZ, R25 ;  /* 0x000000ffff0d7224 */ /* 0x000fe400078e0019 */
[----:B------:R-:W-:Y:S02]  /*1edc0*/  IMAD.MOV.U32 R12, RZ, RZ, 0x2 ;  /* 0x00000002ff0c7424 */ /* 0x000fe400078e00ff */
[----:B------:R-:W-:-:S07]  /*1edd0*/  IMAD.MOV.U32 R2, RZ, RZ, R14 ;  /* 0x000000ffff027224 */ /* 0x000fce00078e000e */
[----:B------:R-:W-:Y:S05]  /*1ede0*/  WARPSYNC.COLLECTIVE R15, `(.L_x_2677) ;  /* 0x000000000f087348 */ /* 0x000fea0003c00000 */
[----:B------:R0:W1:Y:S02]  /*1edf0*/  SHFL.IDX P6, R14, R13, R12, R11 ;  /* 0x0000000c0d0e7389 */ /* 0x00006400000c000b */
[----:B01----:R-:W-:Y:S01]  /*1ee00*/  ENDCOLLECTIVE ;  /* 0x000000000000791b */ /* 0x003fe20003800000 */
.L_x_2677:
        /* <DEDUP_REMOVED lines=16> */
.L_x_2678:
[----:B------:R-:W-:Y:S02]  /*1ef10*/  IMAD.MOV.U32 R13, RZ, RZ, R25 ;  /* 0x000000ffff0d7224 */ /* 0x000fe400078e0019 */
[----:B------:R-:W-:Y:S02]  /*1ef20*/  IMAD.MOV.U32 R12, RZ, RZ, 0x3 ;  /* 0x00000003ff0c7424 */ /* 0x000fe400078e00ff */
[----:B------:R-:W-:-:S07]  /*1ef30*/  IMAD.MOV.U32 R2, RZ, RZ, R14 ;  /* 0x000000ffff027224 */ /* 0x000fce00078e000e */
[----:B------:R-:W-:Y:S05]  /*1ef40*/  WARPSYNC.COLLECTIVE R15, `(.L_x_2679) ;  /* 0x000000000f087348 */ /* 0x000fea0003c00000 */
[----:B------:R0:W1:Y:S02]  /*1ef50*/  SHFL.IDX P6, R14, R13, R12, R11 ;  /* 0x0000000c0d0e7389 */ /* 0x00006400000c000b */
[----:B01----:R-:W-:Y:S01]  /*1ef60*/  ENDCOLLECTIVE ;  /* 0x000000000000791b */ /* 0x003fe20003800000 */
.L_x_2679:
[----:B------:R-:W-:-:S05]  /*1ef70*/  IADD3 R2, P0, R2, R0, RZ ;  /* 0x0000000002027210 */ /* 0x000fca0007f1e0ff */
[----:B------:R-:W-:Y:S01]  /*1ef80*/  IMAD.X R3, RZ, RZ, R3, P0 ;  /* 0x000000ffff037224 */ /* 0x000fe200000e0603 */
[----:B------:R-:W-:Y:S02]  /*1ef90*/  ISETP.LT.OR P0, PT, R6, 0x41, P3 ;  /* 0x000000410600780c */ /* 0x000fe40001f01670 */
[----:B------:R-:W-:-:S11]  /*1efa0*/  MOV R13, R24 ;  /* 0x00000018000d7202 */ /* 0x000fd60000000f00 */
        /* <DEDUP_REMOVED lines=9> */
.L_x_2680:
        /* <DEDUP_REMOVED lines=8> */
.L_x_2553:
[----:B-1----:R1:W2:Y:S02]  /*1f0c0*/  SYNCS.PHASECHK.TRANS64.TRYWAIT P0, [R0+URZ+0x2d860], R3 ;  /* 0x02d86003000075a7 */ /* 0x0022a4000800017f */
[----:B--2---:R-:W-:Y:S05]  /*1f0d0*/  @!P0 NANOSLEEP.SYNCS 0x989680 ;  /* 0x009896800000895d */ /* 0x004fea0003900000 */
[----:B------:R-:W2:Y:S02]  /*1f0e0*/  @!P0 SYNCS.PHASECHK.TRANS64 P0, [R0+URZ+0x2d860], R3 ;  /* 0x02d86003000085a7 */ /* 0x000ea4000800007f */
[----:B--2---:R-:W-:Y:S05]  /*1f0f0*/  @!P0 BRA `(.L_x_2553) ;  /* 0xfffffffc00f08947 */ /* 0x004fea000383ffff */
[----:B------:R-:W-:Y:S05]  /*1f100*/  BRA `(.L_x_2682) ;  /* 0xffffffbc00c87947 */ /* 0x000fea000383ffff */
.L_x_2554:
        /* <DEDUP_REMOVED lines=8> */
.L_x_2684:
[----:B------:R-:W-:Y:S05]  /*1f190*/  BSYNC B0 ;  /* 0x0000000000007941 */ /* 0x000fea0003800000 */
.L_x_2683:
[----:B------:R-:W0:Y:S01]  /*1f1a0*/  S2R R2, SR_TID.X ;  /* 0x0000000000027919 */ /* 0x000e220000002100 */
[----:B------:R-:W-:Y:S01]  /*1f1b0*/  MOV R13, R24 ;  /* 0x00000018000d7202 */ /* 0x000fe20000000f00 */
[----:B------:R-:W-:Y:S01]  /*1f1c0*/  IMAD.MOV.U32 R12, RZ, RZ, RZ ;  /* 0x000000ffff0c7224 */ /* 0x000fe200078e00ff */
[----:B------:R-:W-:Y:S01]  /*1f1d0*/  LEA R4, R4, R22, 0x1 ;  /* 0x0000001604047211 */ /* 0x000fe200078e08ff */
[----:B------:R-:W-:Y:S02]  /*1f1e0*/  IMAD.MOV.U32 R11, RZ, RZ, 0x1c1f ;  /* 0x00001c1fff0b7424 */ /* 0x000fe400078e00ff */
[----:B------:R-:W-:Y:S02]  /*1f1f0*/  IMAD.MOV.U32 R15, RZ, RZ, -0x1 ;  /* 0xffffffffff0f7424 */ /* 0x000fe400078e00ff */
[----:B------:R-:W-:-:S07]  /*1f200*/  IMAD.MOV.U32 R3, RZ, RZ, R14 ;  /* 0x000000ffff037224 */ /* 0x000fce00078e000e */
[----:B0-----:R-:W-:Y:S05]  /*1f210*/  WARPSYNC.COLLECTIVE R15, `(.L_x_2685) ;  /* 0x000000000f087348 */ /* 0x001fea0003c00000 */
[----:B------:R1:W2:Y:S02]  /*1f220*/  SHFL.IDX P6, R14, R13, R12, R11 ;  /* 0x0000000c0d0e7389 */ /* 0x0002a400000c000b */
[----:B012---:R-:W-:Y:S01]  /*1f230*/  ENDCOLLECTIVE ;  /* 0x000000000000791b */ /* 0x007fe20003800000 */
.L_x_2685:
        /* <DEDUP_REMOVED lines=17> */
.L_x_2686:
        /* <DEDUP_REMOVED lines=14> */
.L_x_2687:
[----:B------:R-:W-:Y:S01]  /*1f430*/  IMAD.MOV.U32 R13, RZ, RZ, R25 ;  /* 0x000000ffff0d7224 */ /* 0x000fe200078e0019 */
[----:B------:R-:W-:Y:S02]  /*1f440*/  MOV R12, 0x2 ;  /* 0x00000002000c7802 */ /* 0x000fe40000000f00 */
[----:B------:R-:W-:-:S13]  /*1f450*/  IADD3 R2, P4, R14, R5, RZ ;  /* 0x000000050e027210 */ /* 0x000fda0007f9e0ff */
[----:B------:R-:W-:Y:S05]  /*1f460*/  WARPSYNC.COLLECTIVE R15, `(.L_x_2688) ;  /* 0x000000000f087348 */ /* 0x000fea0003c00000 */
[----:B------:R0:W1:Y:S02]  /*1f470*/  SHFL.IDX P6, R14, R13, R12, R11 ;  /* 0x0000000c0d0e7389 */ /* 0x00006400000c000b */
[----:B01----:R-:W-:Y:S01]  /*1f480*/  ENDCOLLECTIVE ;  /* 0x000000000000791b */ /* 0x003fe20003800000 */
.L_x_2688:
        /* <DEDUP_REMOVED lines=15> */
.L_x_2689:
[----:B------:R-:W-:Y:S02]  /*1f580*/  IMAD.MOV.U32 R13, RZ, RZ, R25 ;  /* 0x000000ffff0d7224 */ /* 0x000fe400078e0019 */
[----:B------:R-:W-:Y:S01]  /*1f590*/  IMAD.MOV.U32 R12, RZ, RZ, 0x3 ;  /* 0x00000003ff0c7424 */ /* 0x000fe200078e00ff */
[----:B------:R-:W-:-:S13]  /*1f5a0*/  IADD3 R2, P4, R14, R5, RZ ;  /* 0x000000050e027210 */ /* 0x000fda0007f9e0ff */
[----:B------:R-:W-:Y:S05]  /*1f5b0*/  WARPSYNC.COLLECTIVE R15, `(.L_x_2690) ;  /* 0x000000000f087348 */ /* 0x000fea0003c00000 */
[----:B------:R0:W1:Y:S02]  /*1f5c0*/  SHFL.IDX P6, R14, R13, R12, R11 ;  /* 0x0000000c0d0e7389 */ /* 0x00006400000c000b */
[----:B01----:R-:W-:Y:S01]  /*1f5d0*/  ENDCOLLECTIVE ;  /* 0x000000000000791b */ /* 0x003fe20003800000 */
.L_x_2690:
[----:B------:R-:W-:Y:S01]  /*1f5e0*/  IMAD.X R3, RZ, RZ, R3, P4 ;  /* 0x000000ffff037224 */ /* 0x000fe200020e0603 */
[----:B------:R-:W-:-:S04]  /*1f5f0*/  ISETP.LT.OR P4, PT, R6, 0x41, P1 ;  /* 0x000000410600780c */ /* 0x000fc80000f81670 */
[----:B------:R-:W-:Y:S01]  /*1f600*/  @!PT LDS RZ, [RZ] ;  /* 0x00000000fffff984 */ /* 0x000fe20000000800 */
[----:B------:R-:W-:Y:S01]  /*1f610*/  @!PT LDS RZ, [RZ] ;  /* 0x00000000fffff984 */ /* 0x000fe20000000800 */
[----:B------:R-:W-:Y:S01]  /*1f620*/  @!PT LDS RZ, [RZ] ;  /* 0x00000000fffff984 */ /* 0x000fe20000000800 */
[----:B------:R0:W-:Y:S01]  /*1f630*/  LDGSTS.E.BYPASS.LTC128B.128 [R4+0x1400], desc[UR38][R2.64], !P3 ;  /* 0x0140000002047fae */ /* 0x0001e2000d901d66 */
[----:B------:R-:W-:Y:S02]  /*1f640*/  ISETP.LT.OR P3, PT, R6, 0x41, P0 ;  /* 0x000000410600780c */ /* 0x000fe40000761670 */
[----:B------:R-:W-:-:S06]  /*1f650*/  MOV R13, R24 ;  /* 0x00000018000d7202 */ /* 0x000fcc0000000f00 */
[----:B------:R0:W-:Y:S05]  /*1f660*/  LDGSTS.E.BYPASS.LTC128B.128 [R4+0x3400], desc[UR38][R2.64+0x40], !P4 ;  /* 0x0340004002047fae */ /* 0x0001ea000e101d66 */
[----:B------:R0:W-:Y:S01]  /*1f670*/  LDGSTS.E.BYPASS.LTC128B.128 [R4+0x5400], desc[UR38][R2.64+0x80], !P3 ;  /* 0x0540008002047fae */ /* 0x0001e2000d901d66 */
[----:B------:R-:W-:-:S07]  /*1f680*/  IMAD.MOV.U32 R25, RZ, RZ, R14 ;  /* 0x000000ffff197224 */ /* 0x000fce00078e000e */
[----:B0-----:R-:W-:Y:S05]  /*1f690*/  WARPSYNC.COLLECTIVE R15, `(.L_x_2691) ;  /* 0x000000000f087348 */ /* 0x001fea0003c00000 */
[----:B------:R1:W2:Y:S02]  /*1f6a0*/  SHFL.IDX P6, R14, R13, R12, R11 ;  /* 0x0000000c0d0e7389 */ /* 0x0002a400000c000b */
[----:B012---:R-:W-:Y:S01]  /*1f6b0*/  ENDCOLLECTIVE ;  /* 0x000000000000791b */ /* 0x007fe20003800000 */
.L_x_2691:
[----:B------:R-:W-:Y:S05]  /*1f6c0*/  BRA `(.L_x_2692) ;  /* 0xffffffbc00287947 */ /* 0x000fea000383ffff */
.L_x_2559:
        /* <DEDUP_REMOVED lines=8> */
.L_x_2694:
[----:B------:R-:W-:Y:S05]  /*1f750*/  BSYNC B0 ;  /* 0x0000000000007941 */ /* 0x000fea0003800000 */
.L_x_2693:
[----:B------:R-:W-:Y:S01]  /*1f760*/  IMAD.MOV.U32 R13, RZ, RZ, R16 ;  /* 0x000000ffff0d7224 */ /* 0x000fe200078e0010 */
[----:B------:R-:W-:Y:S01]  /*1f770*/  MOV R12, 0x1 ;  /* 0x00000001000c7802 */ /* 0x000fe20000000f00 */
[----:B------:R-:W-:Y:S02]  /*1f780*/  IMAD.MOV.U32 R11, RZ, RZ, 0x1f ;  /* 0x0000001fff0b7424 */ /* 0x000fe400078e00ff */
[----:B------:R-:W-:Y:S02]  /*1f790*/  IMAD.MOV.U32 R15, RZ, RZ, -0x1 ;  /* 0xffffffffff0f7424 */ /* 0x000fe400078e00ff */
[----:B------:R-:W-:Y:S02]  /*1f7a0*/  IMAD.IADD R5, R19, 0x1, R7 ;  /* 0x0000000113057824 */ /* 0x000fe400078e0207 */
[----:B------:R-:W-:-:S07]  /*1f7b0*/  IMAD.MOV.U32 R0, RZ, RZ, R14 ;  /* 0x000000ffff007224 */ /* 0x000fce00078e000e */
[----:B------:R-:W-:Y:S05]  /*1f7c0*/  WARPSYNC.COLLECTIVE R15, `(.L_x_2695) ;  /* 0x000000000f087348 */ /* 0x000fea0003c00000 */
[----:B------:R0:W1:Y:S02]  /*1f7d0*/  SHFL.IDX P6, R14, R13, R12, R11 ;  /* 0x0000000c0d0e7389 */ /* 0x00006400000c000b */
[----:B01----:R-:W-:Y:S01]  /*1f7e0*/  ENDCOLLECTIVE ;  /* 0x000000000000791b */ /* 0x003fe20003800000 */
.L_x_2695:
        /* <DEDUP_REMOVED lines=18> */
.L_x_2696:
[----:B------:R-:W-:Y:S01]  /*1f910*/  IMAD.MOV.U32 R12, RZ, RZ, 0x2 ;  /* 0x00000002ff0c7424 */ /* 0x000fe200078e00ff */
[----:B------:R-:W-:-:S05]  /*1f920*/  SEL R5, R14, RZ, P1 ;  /* 0x000000ff0e057207 */ /* 0x000fca0000800000 */
[----:B------:R-:W-:-:S04]  /*1f930*/  IMAD.IADD R4, R2, 0x1, R5 ;  /* 0x0000000102047824 */ /* 0x000fc800078e0205 */
[----:B------:R-:W-:-:S07]  /*1f940*/  IMAD.MOV.U32 R13, RZ, RZ, R4 ;  /* 0x000000ffff0d7224 */ /* 0x000fce00078e0004 */
[----:B------:R-:W-:Y:S05]  /*1f950*/  WARPSYNC.COLLECTIVE R15, `(.L_x_2697) ;  /* 0x000000000f087348 */ /* 0x000fea0003c00000 */
[----:B------:R0:W1:Y:S02]  /*1f960*/  SHFL.UP P6, R14, R13, R12, R11 ;  /* 0x0400000c0d0e7389 */ /* 0x00006400000c000b */
[----:B01----:R-:W-:Y:S01]  /*1f970*/  ENDCOLLECTIVE ;  /* 0x000000000000791b */ /* 0x003fe20003800000 */
.L_x_2697:
[----:B------:R-:W-:Y:S02]  /*1f980*/  MOV R12, 0x4 ;  /* 0x00000004000c7802 */ /* 0x000fe40000000f00 */
[----:B------:R-:W-:-:S05]  /*1f990*/  SEL R5, R14, RZ, P2 ;  /* 0x000000ff0e057207 */ /* 0x000fca0001000000 */
[----:B------:R-:W-:-:S04]  /*1f9a0*/  IMAD.IADD R5, R4, 0x1, R5 ;  /* 0x0000000104057824 */ /* 0x000fc800078e0205 */
[----:B------:R-:W-:-:S07]  /*1f9b0*/  IMAD.MOV.U32 R13, RZ, RZ, R5 ;  /* 0x000000ffff0d7224 */ /* 0x000fce00078e0005 */
[----:B------:R-:W-:Y:S05]  /*1f9c0*/  WARPSYNC.COLLECTIVE R15, `(.L_x_2698) ;  /* 0x000000000f087348 */ /* 0x000fea0003c00000 */
[----:B------:R0:W1:Y:S02]  /*1f9d0*/  SHFL.UP P6, R14, R13, R12, R11 ;  /* 0x0400000c0d0e7389 */ /* 0x00006400000c000b */
[----:B01----:R-:W-:Y:S01]  /*1f9e0*/  ENDCOLLECTIVE ;  /* 0x000000000000791b */ /* 0x003fe20003800000 */
.L_x_2698:
[----:B------:R-:W-:Y:S01]  /*1f9f0*/  IMAD.MOV.U32 R12, RZ, RZ, 0x8 ;  /* 0x00000008ff0c7424 */ /* 0x000fe200078e00ff */
[----:B------:R-:W-:-:S05]  /*1fa00*/  SEL R6, R14, RZ, P3 ;  /* 0x000000ff0e067207 */ /* 0x000fca0001800000 */
[----:B------:R-:W-:-:S04]  /*1fa10*/  IMAD.IADD R6, R5, 0x1, R6 ;  /* 0x0000000105067824 */ /* 0x000fc800078e0206 */
[----:B------:R-:W-:-:S07]  /*1fa20*/  IMAD.MOV.U32 R13, RZ, RZ, R6 ;  /* 0x000000ffff0d7224 */ /* 0x000fce00078e0006 */
[----:B------:R-:W-:Y:S05]  /*1fa30*/  WARPSYNC.COLLECTIVE R15, `(.L_x_2699) ;  /* 0x000000000f087348 */ /* 0x000fea0003c00000 */
[----:B------:R0:W1:Y:S02]  /*1fa40*/  SHFL.UP P6, R14, R13, R12, R11 ;  /* 0x0400000c0d0e7389 */ /* 0x00006400000c000b */
[----:B01----:R-:W-:Y:S01]  /*1fa50*/  ENDCOLLECTIVE ;  /* 0x000000000000791b */ /* 0x003fe20003800000 */
.L_x_2699:
[----:B------:R-:W-:Y:S01]  /*1fa60*/  IMAD.MOV.U32 R12, RZ, RZ, 0x10 ;  /* 0x00000010ff0c7424 */ /* 0x000fe200078e00ff */
[----:B------:R-:W-:-:S05]  /*1fa70*/  SEL R3, R14, RZ, P4 ;  /* 0x000000ff0e037207 */ /* 0x000fca0002000000 */
[----:B------:R-:W-:-:S04]  /*1fa80*/  IMAD.IADD R4, R6, 0x1, R3 ;  /* 0x0000000106047824 */ /* 0x000fc800078e0203 */
[----:B------:R-:W-:-:S07]  /*1fa90*/  IMAD.MOV.U32 R13, RZ, RZ, R4 ;  /* 0x000000ffff0d7224 */ /* 0x000fce00078e0004 */
[----:B------:R-:W-:Y:S05]  /*1faa0*/  WARPSYNC.COLLECTIVE R15, `(.L_x_2700) ;  /* 0x000000000f087348 */ /* 0x000fea0003c00000 */
[----:B------:R0:W1:Y:S02]  /*1fab0*/  SHFL.UP P6, R14, R13, R12, R11 ;  /* 0x0400000c0d0e7389 */ /* 0x00006400000c000b */
[----:B01----:R-:W-:Y:S01]  /*1fac0*/  ENDCOLLECTIVE ;  /* 0x000000000000791b */ /* 0x003fe20003800000 */
.L_x_2700:
        /* <DEDUP_REMOVED lines=8> */
.L_x_2701:
[----:B------:R-:W-:Y:S05]  /*1fb50*/  BRA `(.L_x_2702) ;  /* 0xffffffbc00447947 */ /* 0x000fea000383ffff */
.L_x_2564:
[----:B------:R-:W-:Y:S01]  /*1fb60*/  BSSY B0, `(.L_x_2703) ;  /* 0x0000008000007945 */ /* 0x000fe20003800000 */
[----:B-----5:R-:W-:Y:S01]  /*1fb70*/  IMAD.MOV.U32 R13, RZ, RZ, R2 ;  /* 0x000000ffff0d7224 */ /* 0x020fe200078e0002 */
[----:B------:R-:W-:Y:S01]  /*1fb80*/  MOV R15, 0xffffffff ;  /* 0xffffffff000f7802 */ /* 0x000fe20000000f00 */
[----:B------:R-:W-:Y:S02]  /*1fb90*/  IMAD.MOV.U32 R12, RZ, RZ, 0x1 ;  /* 0x00000001ff0c7424 */ /* 0x000fe400078e00ff */
[----:B------:R-:W-:-:S07]  /*1fba0*/  IMAD.MOV.U32 R11, RZ, RZ, RZ ;  /* 0x000000ffff0b7224 */ /* 0x000fce00078e00ff */
[----:B012---:R-:W-:Y:S05]  /*1fbb0*/  WARPSYNC.COLLECTIVE R15, `(.L_x_2704) ;  /* 0x000000000f087348 */ /* 0x007fea0003c00000 */
[----:B------:R3:W4:Y:S02]  /*1fbc0*/  SHFL.UP P6, R14, R13, R12, R11 ;  /* 0x0400000c0d0e7389 */ /* 0x00072400000c000b */
[----:B01234-:R-:W-:Y:S01]  /*1fbd0*/  ENDCOLLECTIVE ;  /* 0x000000000000791b */ /* 0x01ffe20003800000 */
.L_x_2704:
[----:B------:R-:W-:Y:S05]  /*1fbe0*/  BSYNC B0 ;  /* 0x0000000000007941 */ /* 0x000fea0003800000 */
.L_x_2703:
        /* <DEDUP_REMOVED lines=8> */
.L_x_2705:
[----:B------:R-:W-:Y:S02]  /*1fc70*/  MOV R12, 0x4 ;  /* 0x00000004000c7802 */ /* 0x000fe40000000f00 */
[----:B------:R-:W-:-:S05]  /*1fc80*/  SEL R14, R14, RZ, P2 ;  /* 0x000000ff0e0e7207 */ /* 0x000fca0001000000 */
[----:B------:R-:W-:-:S04]  /*1fc90*/  IMAD.IADD R3, R13, 0x1, R14 ;  /* 0x000000010d037824 */ /* 0x000fc800078e020e */
[----:B------:R-:W-:-:S07]  /*1fca0*/  IMAD.MOV.U32 R13, RZ, RZ, R3 ;  /* 0x000000ffff0d7224 */ /* 0x000fce00078e0003 */
[----:B------:R-:W-:Y:S05]  /*1fcb0*/  WARPSYNC.COLLECTIVE R15, `(.L_x_2706) ;  /* 0x000000000f087348 */ /* 0x000fea0003c00000 */
[----:B------:R0:W1:Y:S02]  /*1fcc0*/  SHFL.UP P6, R14, R13, R12, R11 ;  /* 0x0400000c0d0e7389 */ /* 0x00006400000c000b */
[----:B01----:R-:W-:Y:S01]  /*1fcd0*/  ENDCOLLECTIVE ;  /* 0x000000000000791b */ /* 0x003fe20003800000 */
.L_x_2706:
[----:B------:R-:W-:Y:S01]  /*1fce0*/  IMAD.MOV.U32 R12, RZ, RZ, 0x8 ;  /* 0x00000008ff0c7424 */ /* 0x000fe200078e00ff */
[----:B------:R-:W-:-:S05]  /*1fcf0*/  SEL R4, R14, RZ, P3 ;  /* 0x000000ff0e047207 */ /* 0x000fca0001800000 */
[----:B------:R-:W-:-:S04]  /*1fd00*/  IMAD.IADD R4, R3, 0x1, R4 ;  /* 0x0000000103047824 */ /* 0x000fc800078e0204 */
[----:B------:R-:W-:-:S07]  /*1fd10*/  IMAD.MOV.U32 R13, RZ, RZ, R4 ;  /* 0x000000ffff0d7224 */ /* 0x000fce00078e0004 */
[----:B------:R-:W-:Y:S05]  /*1fd20*/  WARPSYNC.COLLECTIVE R15, `(.L_x_2707) ;  /* 0x000000000f087348 */ /* 0x000fea0003c00000 */
[----:B------:R0:W1:Y:S02]  /*1fd30*/  SHFL.UP P6, R14, R13, R12, R11 ;  /* 0x0400000c0d0e7389 */ /* 0x00006400000c000b */
[----:B01----:R-:W-:Y:S01]  /*1fd40*/  ENDCOLLECTIVE ;  /* 0x000000000000791b */ /* 0x003fe20003800000 */
.L_x_2707:
[----:B------:R-:W-:Y:S01]  /*1fd50*/  IMAD.MOV.U32 R12, RZ, RZ, 0x10 ;  /* 0x00000010ff0c7424 */ /* 0x000fe200078e00ff */
[----:B------:R-:W-:-:S05]  /*1fd60*/  SEL R5, R14, RZ, P4 ;  /* 0x000000ff0e057207 */ /* 0x000fca0002000000 */
[----:B------:R-:W-:-:S04]  /*1fd70*/  IMAD.IADD R5, R4, 0x1, R5 ;  /* 0x0000000104057824 */ /* 0x000fc800078e0205 */
[----:B------:R-:W-:-:S07]  /*1fd80*/  IMAD.MOV.U32 R13, RZ, RZ, R5 ;  /* 0x000000ffff0d7224 */ /* 0x000fce00078e0005 */
[----:B------:R-:W-:Y:S05]  /*1fd90*/  WARPSYNC.COLLECTIVE R15, `(.L_x_2708) ;  /* 0x000000000f087348 */ /* 0x000fea0003c00000 */
[----:B------:R0:W1:Y:S02]  /*1fda0*/  SHFL.UP P6, R14, R13, R12, R11 ;  /* 0x0400000c0d0e7389 */ /* 0x00006400000c000b */
[----:B01----:R-:W-:Y:S01]  /*1fdb0*/  ENDCOLLECTIVE ;  /* 0x000000000000791b */ /* 0x003fe20003800000 */
.L_x_2708:
        /* <DEDUP_REMOVED lines=8> */
.L_x_2709:
[----:B------:R-:W-:Y:S05]  /*1fe40*/  BRA `(.L_x_2710) ;  /* 0xffffffbc00247947 */ /* 0x000fea000383ffff */
.L_x_2566:
[----:B------:R-:W-:Y:S01]  /*1fe50*/  BSSY B0, `(.L_x_2711) ;  /* 0x0000006000007945 */ /* 0x000fe20003800000 */
[----:B------:R-:W-:Y:S01]  /*1fe60*/  PLOP3.LUT P6, PT, P6, PT, PT, 0x8, 0x0 ;  /* 0x000000000000781c */ /* 0x000fe200037ce170 */
[----:B------:R-:W-:-:S12]  /*1fe70*/  IMAD.MOV.U32 R15, RZ, RZ, -0x1 ;  /* 0xffffffffff0f7424 */ /* 0x000fd800078e00ff */
[----:B01---5:R-:W-:Y:S05]  /*1fe80*/  WARPSYNC.COLLECTIVE R15, `(.L_x_2712) ;  /* 0x000000000f087348 */ /* 0x023fea0003c00000 */
[----:B------:R-:W-:Y:S01]  /*1fe90*/  VOTE.ANY R14, PT, P6 ;  /* 0x00000000000e7806 */ /* 0x000fe200030e0100 */
[----:B01---5:R-:W-:Y:S06]  /*1fea0*/  ENDCOLLECTIVE ;  /* 0x000000000000791b */ /* 0x023fec0003800000 */
.L_x_2712:
[----:B------:R-:W-:Y:S05]  /*1feb0*/  BSYNC B0 ;  /* 0x0000000000007941 */ /* 0x000fea0003800000 */
.L_x_2711:
[----:B------:R-:W-:Y:S02]  /*1fec0*/  IMAD.MOV.U32 R5, RZ, RZ, R14 ;  /* 0x000000ffff057224 */ /* 0x000fe400078e000e */
[----:B------:R-:W-:Y:S02]  /*1fed0*/  IMAD.MOV.U32 R13, RZ, RZ, R2 ;  /* 0x000000ffff0d7224 */ /* 0x000fe400078e0002 */
[----:B------:R-:W0:Y:S01]  /*1fee0*/  POPC R6, R5 ;  /* 0x0000000500067309 */ /* 0x000e220000000000 */
[----:B------:R-:W-:Y:S02]  /*1fef0*/  IMAD.MOV.U32 R11, RZ, RZ, 0x1f ;  /* 0x0000001fff0b7424 */ /* 0x000fe400078e00ff */
[----:B------:R-:W-:Y:S01]  /*1ff00*/  IMAD.MOV.U32 R15, RZ, RZ, -0x1 ;  /* 0xffffffffff0f7424 */ /* 0x000fe200078e00ff */
[----:B0-----:R-:W-:-:S07]  /*1ff10*/  MOV R12, R6 ;  /* 0x00000006000c7202 */ /* 0x001fce0000000f00 */
[----:B------:R-:W-:Y:S05]  /*1ff20*/  WARPSYNC.COLLECTIVE R15, `(.L_x_2713) ;  /* 0x000000000f087348 */ /* 0x000fea0003c00000 */
[----:B------:R0:W1:Y:S02]  /*1ff30*/  SHFL.IDX P6, R14, R13, R12, R11 ;  /* 0x0000000c0d0e7389 */ /* 0x00006400000c000b */
[----:B01----:R-:W-:Y:S01]  /*1ff40*/  ENDCOLLECTIVE ;  /* 0x000000000000791b */ /* 0x003fe20003800000 */
.L_x_2713:
[----:B------:R-:W-:Y:S01]  /*1ff50*/  IMAD.MOV.U32 R17, RZ, RZ, R14 ;  /* 0x000000ffff117224 */ /* 0x000fe200078e000e */
[----:B------:R-:W-:Y:S06]  /*1ff60*/  BRA `(.L_x_2714) ;  /* 0xffffffbc00147947 */ /* 0x000fec000383ffff */
.L_x_2568:
[----:B------:R-:W-:Y:S01]  /*1ff70*/  BSSY B0, `(.L_x_2715) ;  /* 0x0000007000007945 */ /* 0x000fe20003800000 */
[----:B------:R-:W-:Y:S02]  /*1ff80*/  IMAD.MOV.U32 R13, RZ, RZ, R3 ;  /* 0x000000ffff0d7224 */ /* 0x000fe400078e0003 */
[----:B------:R-:W-:Y:S02]  /*1ff90*/  IMAD.MOV.U32 R11, RZ, RZ, 0x1f ;  /* 0x0000001fff0b7424 */ /* 0x000fe400078e00ff */
[----:B------:R-:W-:-:S07]  /*1ffa0*/  IMAD.MOV.U32 R15, RZ, RZ, -0x1 ;  /* 0xffffffffff0f7424 */ /* 0x000fce00078e00ff */
[----:B0123--:R-:W-:Y:S05]  /*1ffb0*/  WARPSYNC.COLLECTIVE R15, `(.L_x_2716) ;  /* 0x000000000f087348 */ /* 0x00ffea0003c00000 */
[----:B------:R4:W0:Y:S02]  /*1ffc0*/  SHFL.IDX P6, R14, R13, R12, R11 ;  /* 0x0000000c0d0e7389 */ /* 0x00082400000c000b */
[----:B01234-:R-:W-:Y:S01]  /*1ffd0*/  ENDCOLLECTIVE ;  /* 0x000000000000791b */ /* 0x01ffe20003800000 */
.L_x_2716:
[----:B------:R-:W-:Y:S05]  /*1ffe0*/  BSYNC B0 ;  /* 0x0000000000007941 */ /* 0x000fea0003800000 */
.L_x_2715:
[----:B------:R-:W-:Y:S01]  /*1fff0*/  MOV R5, R14 ;  /* 0x0000000e00057202 */ /* 0x000fe20000000f00 */
[----:B------:R-:W-:Y:S06]  /*20000*/  BRA `(.L_x_2567) ;  /* 0xffffffbc00087947 */ /* 0x000fec000383ffff */
.L_x_2572:
[----:B0-----:R0:W4:Y:S02]  /*20010*/  SYNCS.PHASECHK.TRANS64.TRYWAIT P0, [R5+URZ+0x2d820], R0 ;  /* 0x02d82000050075a7 */ /* 0x001124000800017f */
[----:B----4-:R-:W-:Y:S05]  /*20020*/  @!P0 NANOSLEEP.SYNCS 0x989680 ;  /* 0x009896800000895d */ /* 0x010fea0003900000 */
[----:B------:R-:W4:Y:S02]  /*20030*/  @!P0 SYNCS.PHASECHK.TRANS64 P0, [R5+URZ+0x2d820], R0 ;  /* 0x02d82000050085a7 */ /* 0x000f24000800007f */
[----:B----4-:R-:W-:Y:S05]  /*20040*/  @!P0 BRA `(.L_x_2572) ;  /* 0xfffffffc00f08947 */ /* 0x010fea000383ffff */
[----:B------:R-:W-:Y:S05]  /*20050*/  BRA `(.L_x_2717) ;  /* 0xffffffc000807947 */ /* 0x000fea000383ffff */
.L_x_2573:
[----:B------:R-:W4:Y:S01]  /*20060*/  S2R R2, SR_TID.X ;  /* 0x0000000000027919 */ /* 0x000f220000002100 */
[----:B------:R-:W-:Y:S01]  /*20070*/  BSSY B0, `(.L_x_2718) ;  /* 0x000000a000007945 */ /* 0x000fe20003800000 */
[----:B------:R-:W-:Y:S02]  /*20080*/  IMAD.MOV.U32 R12, RZ, RZ, RZ ;  /* 0x000000ffff0c7224 */ /* 0x000fe400078e00ff */
[----:B------:R-:W-:Y:S02]  /*20090*/  IMAD.MOV.U32 R11, RZ, RZ, 0x1f ;  /* 0x0000001fff0b7424 */ /* 0x000fe400078e00ff */
[----:B------:R-:W-:Y:S01]  /*200a0*/  IMAD.MOV.U32 R15, RZ, RZ, -0x1 ;  /* 0xffffffffff0f7424 */ /* 0x000fe200078e00ff */
[----:B----4-:R-:W-:-:S04]  /*200b0*/  SHF.R.U32.HI R2, RZ, 0x5, R2 ;  /* 0x00000005ff027819 */ /* 0x010fc80000011602 */
[----:B------:R-:W-:-:S05]  /*200c0*/  LOP3.LUT R2, R2, 0x3, RZ, 0xc0, !PT ;  /* 0x0000000302027812 */ /* 0x000fca00078ec0ff */
[----:B------:R-:W-:-:S07]  /*200d0*/  IMAD.MOV.U32 R13, RZ, RZ, R2 ;  /* 0x000000ffff0d7224 */ /* 0x000fce00078e0002 */
[----:B0123--:R-:W-:Y:S05]  /*200e0*/  WARPSYNC.COLLECTIVE R15, `(.L_x_2719) ;  /* 0x000000000f087348 */ /* 0x00ffea0003c00000 */
[----:B------:R4:W0:Y:S02]  /*200f0*/  SHFL.IDX P6, R14, R13, R12, R11 ;  /* 0x0000000c0d0e7389 */ /* 0x00082400000c000b */
[----:B01234-:R-:W-:Y:S01]  /*20100*/  ENDCOLLECTIVE ;  /* 0x000000000000791b */ /* 0x01ffe20003800000 */
.L_x_2719:
[----:B------:R-:W-:Y:S05]  /*20110*/  BSYNC B0 ;  /* 0x0000000000007941 */ /* 0x000fea0003800000 */
.L_x_2718:
[----:B------:R-:W-:Y:S05]  /*20120*/  BRA `(.L_x_2720) ;  /* 0xffffffc000687947 */ /* 0x000fea000383ffff */
.L_x_2574:
[----:B------:R-:W-:Y:S01]  /*20130*/  BSSY B0, `(.L_x_2721) ;  /* 0x0000006000007945 */ /* 0x000fe20003800000 */
[----:B------:R-:W-:-:S07]  /*20140*/  IMAD.MOV.U32 R15, RZ, RZ, -0x1 ;  /* 0xffffffffff0f7424 */ /* 0x000fce00078e00ff */
[----:B0123--:R-:W-:Y:S05]  /*20150*/  WARPSYNC.COLLECTIVE R15, `(.L_x_2722) ;  /* 0x000000000f0c7348 */ /* 0x00ffea0003c00000 */
[----:B------:R-:W-:Y:S02]  /*20160*/  ELECT P6, UR62, PT ;  /* 0x00000000003e782f */ /* 0x000fe400038c0000 */
[----:B------:R-:W-:Y:S01]  /*20170*/  MOV R14, UR62 ;  /* 0x0000003e000e7c02 */ /* 0x000fe20008000f00 */
[----:B0123--:R-:W-:Y:S10]  /*20180*/  ENDCOLLECTIVE ;  /* 0x000000000000791b */ /* 0x00fff40003800000 */
.L_x_2722:
[----:B------:R-:W-:Y:S05]  /*20190*/  BSYNC B0 ;  /* 0x0000000000007941 */ /* 0x000fea0003800000 */
.L_x_2721:
[----:B------:R-:W-:Y:S05]  /*201a0*/  BRA `(.L_x_2723) ;  /* 0xffffffc0005c7947 */ /* 0x000fea000383ffff */
.L_x_2576:
[----:B0-----:R0:W4:Y:S02]  /*201b0*/  SYNCS.PHASECHK.TRANS64.TRYWAIT P1, [R3+URZ+0x2d840], R2 ;  /* 0x02d84002030075a7 */ /* 0x001124000802017f */
[----:B----4-:R-:W-:Y:S05]  /*201c0*/  @!P1 NANOSLEEP.SYNCS 0x989680 ;  /* 0x009896800000995d */ /* 0x010fea0003900000 */
[----:B------:R-:W4:Y:S02]  /*201d0*/  @!P1 SYNCS.PHASECHK.TRANS64 P1, [R3+URZ+0x2d840], R2 ;  /* 0x02d84002030095a7 */ /* 0x000f24000802007f */
[----:B----4-:R-:W-:Y:S05]  /*201e0*/  @!P1 BRA `(.L_x_2576) ;  /* 0xfffffffc00f09947 */ /* 0x010fea000383ffff */
[----:B------:R-:W-:Y:S05]  /*201f0*/  BRA `(.L_x_2724) ;  /* 0xffffffc000807947 */ /* 0x000fea000383ffff */
.L_x_2578:
[----:B----4-:R4:W0:Y:S02]  /*20200*/  SYNCS.PHASECHK.TRANS64.TRYWAIT P1, [R5+URZ+0x2d840], R0 ;  /* 0x02d84000050075a7 */ /* 0x010824000802017f */
[----:B0-----:R-:W-:Y:S05]  /*20210*/  @!P1 NANOSLEEP.SYNCS 0x989680 ;  /* 0x009896800000995d */ /* 0x001fea0003900000 */
[----:B------:R-:W0:Y:S02]  /*20220*/  @!P1 SYNCS.PHASECHK.TRANS64 P1, [R5+URZ+0x2d840], R0 ;  /* 0x02d84000050095a7 */ /* 0x000e24000802007f */
[----:B0-----:R-:W-:Y:S05]  /*20230*/  @!P1 BRA `(.L_x_2578) ;  /* 0xfffffffc00f09947 */ /* 0x001fea000383ffff */
[----:B------:R-:W-:Y:S05]  /*20240*/  BRA `(.L_x_2725) ;  /* 0xffffffc000907947 */ /* 0x000fea000383ffff */
.L_x_2580:
[----:B------:R0:W0:Y:S02]  /*20250*/  SYNCS.PHASECHK.TRANS64.TRYWAIT P1, [R3+URZ+0x2d860], R2 ;  /* 0x02d86002030075a7 */ /* 0x000024000802017f */
[----:B0-----:R-:W-:Y:S05]  /*20260*/  @!P1 NANOSLEEP.SYNCS 0x989680 ;  /* 0x009896800000995d */ /* 0x001fea0003900000 */
[----:B------:R-:W0:Y:S02]  /*20270*/  @!P1 SYNCS.PHASECHK.TRANS64 P1, [R3+URZ+0x2d860], R2 ;  /* 0x02d86002030095a7 */ /* 0x000e24000802007f */
[----:B0-----:R-:W-:Y:S05]  /*20280*/  @!P1 BRA `(.L_x_2580) ;  /* 0xfffffffc00f09947 */ /* 0x001fea000383ffff */
[----:B------:R-:W-:Y:S05]  /*20290*/  BRA `(.L_x_2726) ;  /* 0xffffffc0008c7947 */ /* 0x000fea000383ffff */
.L_x_2727:
        /* <DEDUP_REMOVED lines=14> */
.L_x_2736:


//--------------------- .nv.global.init           --------------------------
	.section	.nv.global.init,"aw",@progbits
.nv.global.init:
	.type		$str$23,@object
	.size		$str$23,($str$24 - $str$23)
$str$23:
        /*0000*/ 	.byte	0x28, 0x61, 0x64, 0x64, 0x72, 0x65, 0x73, 0x73, 0x20, 0x26, 0x20, 0x6d, 0x61, 0x73, 0x6b, 0x29
        /*0010*/ 	.byte	0x20, 0x3d, 0x3d, 0x20, 0x30, 0x00
	.type		$str$24,@object
	.size		$str$24,(__unnamed_4 - $str$24)
$str$24:
        /*0016*/ 	.byte	0x2f, 0x74, 0x6d, 0x70, 0x2f, 0x6f, 0x73, 0x73, 0x5f, 0x6b, 0x65, 0x72, 0x6e, 0x65, 0x6c, 0x73
        /*0026*/ 	.byte	0x5f, 0x73, 0x72, 0x63, 0x2f, 0x66, 0x6c, 0x61, 0x73, 0x68, 0x5f, 0x61, 0x74, 0x74, 0x65, 0x6e
        /*0036*/ 	.byte	0x74, 0x69, 0x6f, 0x6e, 0x2f, 0x63, 0x73, 0x72, 0x63, 0x2f, 0x63, 0x75, 0x74, 0x6c, 0x61, 0x73
        /*0046*/ 	.byte	0x73, 0x2f, 0x69, 0x6e, 0x63, 0x6c, 0x75, 0x64, 0x65, 0x2f, 0x63, 0x75, 0x74, 0x65, 0x2f, 0x70
        /*0056*/ 	.byte	0x6f, 0x69, 0x6e, 0x74, 0x65, 0x72, 0x5f, 0x66, 0x6c, 0x61, 0x67, 0x67, 0x65, 0x64, 0x2e, 0x68
        /*0066*/ 	.byte	0x70, 0x70, 0x00
	.type		__unnamed_4,@object
	.size		__unnamed_4,(__unnamed_5 - __unnamed_4)
__unnamed_4:
        /* <DEDUP_REMOVED lines=24> */
	.type		__unnamed_5,@object
	.size		__unnamed_5,(__unnamed_3 - __unnamed_5)
__unnamed_5:
        /* <DEDUP_REMOVED lines=24> */
        /*0369*/ 	.byte	0x00
	.type		__unnamed_3,@object
	.size		__unnamed_3,(__unnamed_2 - __unnamed_3)
__unnamed_3:
        /* <DEDUP_REMOVED lines=29> */
	.type		__unnamed_2,@object
	.size		__unnamed_2,(__unnamed_1 - __unnamed_2)
__unnamed_2:
        /* <DEDUP_REMOVED lines=29> */
	.type		__unnamed_1,@object
	.size		__unnamed_1,(.L_0 - __unnamed_1)
__unnamed_1:
        /* <DEDUP_REMOVED lines=28> */
        /*08c2*/ 	.byte	0x31, 0x32, 0x32, 0x38, 0x38, 0x3e, 0x3e, 0x3e, 0x3e, 0x3e, 0x20, 0x26, 0x5d, 0x00
.L_0:


//--------------------- .nv.shared._ZN7cutlass13device_kernelIN5flash11enable_sm90INS1_16FlashAttnFwdSm90INS1_25CollectiveMainloopFwdSm90ILi2EN4cute5tupleIJNS5_1CILi1EEES8_S8_EEENS6_IJNS7_ILi192EEENS7_ILi128EEENS7_ILi96EEEEEELi96ENS_6half_tEfNS_4arch4Sm90ELb0ELb0ELb0ELb0ELb1ELb0ELb0ELb0ELb1ELb1ELb0ELb0EEENS1_21CollectiveEpilogueFwdINS6_IJSA_SC_SB_EEES9_SE_SG_Li384ELb0ELb1ELb0ELb0EEENS1_29StaticPersistentTileSchedulerILb0EEEEEEEEEvNT_6ParamsE --------------------------
	.section	.nv.shared._ZN7cutlass13device_kernelIN5flash11enable_sm90INS1_16FlashAttnFwdSm90INS1_25CollectiveMainloopFwdSm90ILi2EN4cute5tupleIJNS5_1CILi1EEES8_S8_EEENS6_IJNS7_ILi192EEENS7_ILi128EEENS7_ILi96EEEEEELi96ENS_6half_tEfNS_4arch4Sm90ELb0ELb0ELb0ELb0ELb1ELb0ELb0ELb0ELb1ELb1ELb0ELb0EEENS1_21CollectiveEpilogueFwdINS6_IJSA_SC_SB_EEES9_SE_SG_Li384ELb0ELb1ELb0ELb0EEENS1_29StaticPersistentTileSchedulerILb0EEEEEEEEEvNT_6ParamsE,"aw",@nobits
	.sectionflags	@""
	.align	16
	.zero		1024


//--------------------- .nv.shared.reserved.0     --------------------------
	.section	.nv.shared.reserved.0,"aw",@nobits
	.weak		__nv_reservedSMEM_offset_0_alias
	.size		__nv_reservedSMEM_offset_0_alias, 0, 0
	.other		__nv_reservedSMEM_offset_0_alias,@"STO_CUDA_RESERVED_SHARED STV_DEFAULT"
__nv_reservedSMEM_offset_0_alias:
	.zero		0


//--------------------- .nv.global                --------------------------
	.section	.nv.global,"aw",@nobits
.nv.global:
	.type		_ZN71_INTERNAL_deb91f2f_35_flash_fwd_hdim96_fp16_paged_sm90_cu_c0233546_35454cute1_E,@object
	.size		_ZN71_INTERNAL_deb91f2f_35_flash_fwd_hdim96_fp16_paged_sm90_cu_c0233546_35454cute1_E,(_ZN71_INTERNAL_deb91f2f_35_flash_fwd_hdim96_fp16_paged_sm90_cu_c0233546_35454cuda3std3__45__cpo6cbeginE - _ZN71_INTERNAL_deb91f2f_35_flash_fwd_hdim96_fp16_paged_sm90_cu_c0233546_35454cute1_E)
_ZN71_INTERNAL_deb91f2f_35_flash_fwd_hdim96_fp16_paged_sm90_cu_c0233546_35454cute1_E:
	.zero		1
	.type		_ZN71_INTERNAL_deb91f2f_35_flash_fwd_hdim96_fp16_paged_sm90_cu_c0233546_35454cuda3std3__45__cpo6cbeginE,@object
	.size		_ZN71_INTERNAL_deb91f2f_35_flash_fwd_hdim96_fp16_paged_sm90_cu_c0233546_35454cuda3std3__45__cpo6cbeginE,(_ZN71_INTERNAL_deb91f2f_35_flash_fwd_hdim96_fp16_paged_sm90_cu_c0233546_35454cuda3std3__48in_placeE - _ZN71_INTERNAL_deb91f2f_35_flash_fwd_hdim96_fp16_paged_sm90_cu_c0233546_35454cuda3std3__45__cpo6cbeginE)
_ZN71_INTERNAL_deb91f2f_35_flash_fwd_hdim96_fp16_paged_sm90_cu_c0233546_35454cuda3std3__45__cpo6cbeginE:
	.zero		1
	.type		_ZN71_INTERNAL_deb91f2f_35_flash_fwd_hdim96_fp16_paged_sm90_cu_c0233546_35454cuda3std3__48in_placeE,@object
	.size		_ZN71_INTERNAL_deb91f2f_35_flash_fwd_hdim96_fp16_paged_sm90_cu_c0233546_35454cuda3std3__48in_placeE,(_ZN71_INTERNAL_deb91f2f_35_flash_fwd_hdim96_fp16_paged_sm90_cu_c0233546_35454cuda3std6ranges3__45__cpo9iter_moveE - _ZN71_INTERNAL_deb91f2f_35_flash_fwd_hdim96_fp16_paged_sm90_cu_c0233546_35454cuda3std3__48in_placeE)
_ZN71_INTERNAL_deb91f2f_35_flash_fwd_hdim96_fp16_paged_sm90_cu_c0233546_35454cuda3std3__48in_placeE:
	.zero		1
	.type		_ZN71_INTERNAL_deb91f2f_35_flash_fwd_hdim96_fp16_paged_sm90_cu_c0233546_35454cuda3std6ranges3__45__cpo9iter_moveE,@object
	.size		_ZN71_INTERNAL_deb91f2f_35_flash_fwd_hdim96_fp16_paged_sm90_cu_c0233546_35454cuda3std6ranges3__45__cpo9iter_moveE,(_ZN71_INTERNAL_deb91f2f_35_flash_fwd_hdim96_fp16_paged_sm90_cu_c0233546_35454cuda3std3__45__cpo5beginE - _ZN71_INTERNAL_deb91f2f_35_flash_fwd_hdim96_fp16_paged_sm90_cu_c0233546_35454cuda3std6ranges3__45__cpo9iter_moveE)
_ZN71_INTERNAL_deb91f2f_35_flash_fwd_hdim96_fp16_paged_sm90_cu_c0233546_35454cuda3std6ranges3__45__cpo9iter_moveE:
	.zero		1
	.type		_ZN71_INTERNAL_deb91f2f_35_flash_fwd_hdim96_fp16_paged_sm90_cu_c0233546_35454cuda3std3__45__cpo5beginE,@object
	.size		_ZN71_INTERNAL_deb91f2f_35_flash_fwd_hdim96_fp16_paged_sm90_cu_c0233546_35454cuda3std3__45__cpo5beginE,(_ZN71_INTERNAL_deb91f2f_35_flash_fwd_hdim96_fp16_paged_sm90_cu_c0233546_35454cuda3std3__473_GLOBAL__N__deb91f2f_35_flash_fwd_hdim96_fp16_paged_sm90_cu_c0233546_35456ignoreE - _ZN71_INTERNAL_deb91f2f_35_flash_fwd_hdim96_fp16_paged_sm90_cu_c0233546_35454cuda3std3__45__cpo5beginE)
_ZN71_INTERNAL_deb91f2f_35_flash_fwd_hdim96_fp16_paged_sm90_cu_c0233546_35454cuda3std3__45__cpo5beginE:
	.zero		1
	.type		_ZN71_INTERNAL_deb91f2f_35_flash_fwd_hdim96_fp16_paged_sm90_cu_c0233546_35454cuda3std3__473_GLOBAL__N__deb91f2f_35_flash_fwd_hdim96_fp16_paged_sm90_cu_c0233546_35456ignoreE,@object
	.size		_ZN71_INTERNAL_deb91f2f_35_flash_fwd_hdim96_fp16_paged_sm90_cu_c0233546_35454cuda3std3__473_GLOBAL__N__deb91f2f_35_flash_fwd_hdim96_fp16_paged_sm90_cu_c0233546_35456ignoreE,(_ZN71_INTERNAL_deb91f2f_35_flash_fwd_hdim96_fp16_paged_sm90_cu_c0233546_35454cute7productE - _ZN71_INTERNAL_deb91f2f_35_flash_fwd_hdim96_fp16_paged_sm90_cu_c0233546_35454cuda3std3__473_GLOBAL__N__deb91f2f_35_flash_fwd_hdim96_fp16_paged_sm90_cu_c0233546_35456ignoreE)
_ZN71_INTERNAL_deb91f2f_35_flash_fwd_hdim96_fp16_paged_sm90_cu_c0233546_35454cuda3std3__473_GLOBAL__N__deb91f2f_35_flash_fwd_hdim96_fp16_paged_sm90_cu_c0233546_35456ignoreE:
	.zero		1
	.type		_ZN71_INTERNAL_deb91f2f_35_flash_fwd_hdim96_fp16_paged_sm90_cu_c0233546_35454cute7productE,@object
	.size		_ZN71_INTERNAL_deb91f2f_35_flash_fwd_hdim96_fp16_paged_sm90_cu_c0233546_35454cute7productE,(_ZN71_INTERNAL_deb91f2f_35_flash_fwd_hdim96_fp16_paged_sm90_cu_c0233546_35454cuda3std3__45__cpo3endE - _ZN71_INTERNAL_deb91f2f_35_flash_fwd_hdim96_fp16_paged_sm90_cu_c0233546_35454cute7productE)
_ZN71_INTERNAL_deb91f2f_35_flash_fwd_hdim96_fp16_paged_sm90_cu_c0233546_35454cute7productE:
	.zero		1
	.type		_ZN71_INTERNAL_deb91f2f_35_flash_fwd_hdim96_fp16_paged_sm90_cu_c0233546_35454cuda3std3__45__cpo3endE,@object
	.size		_ZN71_INTERNAL_deb91f2f_35_flash_fwd_hdim96_fp16_paged_sm90_cu_c0233546_35454cuda3std3__45__cpo3endE,(_ZN71_INTERNAL_deb91f2f_35_flash_fwd_hdim96_fp16_paged_sm90_cu_c0233546_35454cuda3std3__419piecewise_constructE - _ZN71_INTERNAL_deb91f2f_35_flash_fwd_hdim96_fp16_paged_sm90_cu_c0233546_35454cuda3std3__45__cpo3endE)
_ZN71_INTERNAL_deb91f2f_35_flash_fwd_hdim96_fp16_paged_sm90_cu_c0233546_35454cuda3std3__45__cpo3endE:
	.zero		1
	.type		_ZN71_INTERNAL_deb91f2f_35_flash_fwd_hdim96_fp16_paged_sm90_cu_c0233546_35454cuda3std3__419piecewise_constructE,@object
	.size		_ZN71_INTERNAL_deb91f2f_35_flash_fwd_hdim96_fp16_paged_sm90_cu_c0233546_35454cuda3std3__419piecewise_constructE,(_ZN71_INTERNAL_deb91f2f_35_flash_fwd_hdim96_fp16_paged_sm90_cu_c0233546_35454cuda3std3__45__cpo4cendE - _ZN71_INTERNAL_deb91f2f_35_flash_fwd_hdim96_fp16_paged_sm90_cu_c0233546_35454cuda3std3__419piecewise_constructE)
_ZN71_INTERNAL_deb91f2f_35_flash_fwd_hdim96_fp16_paged_sm90_cu_c0233546_35454cuda3std3__419piecewise_constructE:
	.zero		1
	.type		_ZN71_INTERNAL_deb91f2f_35_flash_fwd_hdim96_fp16_paged_sm90_cu_c0233546_35454cuda3std3__45__cpo4cendE,@object
	.size		_ZN71_INTERNAL_deb91f2f_35_flash_fwd_hdim96_fp16_paged_sm90_cu_c0233546_35454cuda3std3__45__cpo4cendE,(_ZN71_INTERNAL_deb91f2f_35_flash_fwd_hdim96_fp16_paged_sm90_cu_c0233546_35454cuda3std6ranges3__45__cpo4swapE - _ZN71_INTERNAL_deb91f2f_35_flash_fwd_hdim96_fp16_paged_sm90_cu_c0233546_35454cuda3std3__45__cpo4cendE)
_ZN71_INTERNAL_deb91f2f_35_flash_fwd_hdim96_fp16_paged_sm90_cu_c0233546_35454cuda3std3__45__cpo4cendE:
	.zero		1
	.type		_ZN71_INTERNAL_deb91f2f_35_flash_fwd_hdim96_fp16_paged_sm90_cu_c0233546_35454cuda3std6ranges3__45__cpo4swapE,@object
	.size		_ZN71_INTERNAL_deb91f2f_35_flash_fwd_hdim96_fp16_paged_sm90_cu_c0233546_35454cuda3std6ranges3__45__cpo4swapE,(.L_12 - _ZN71_INTERNAL_deb91f2f_35_flash_fwd_hdim96_fp16_paged_sm90_cu_c0233546_35454cuda3std6ranges3__45__cpo4swapE)
_ZN71_INTERNAL_deb91f2f_35_flash_fwd_hdim96_fp16_paged_sm90_cu_c0233546_35454cuda3std6ranges3__45__cpo4swapE:
	.zero		1
.L_12:


//--------------------- .nv.shared._ZN7cutlass13device_kernelIN5flash11enable_sm90INS1_16FlashAttnFwdSm90INS1_25CollectiveMainloopFwdSm90ILi2EN4cute5tupleIJNS5_1CILi1EEES8_S8_EEENS6_IJNS7_ILi192EEENS7_ILi128EEENS7_ILi96EEEEEELi96ENS_6half_tEfNS_4arch4Sm90ELb0ELb0ELb0ELb1ELb1ELb0ELb0ELb0ELb1ELb1ELb0ELb0EEENS1_21CollectiveEpilogueFwdINS6_IJSA_SC_SB_EEES9_SE_SG_Li384ELb1ELb1ELb0ELb0EEENS1_36VarlenDynamicPersistentTileSchedulerILi192ELi128ELi384ELi128ELb0ELb1ELb1ELb0ELb1ELb1EEEEEEEEEvNT_6ParamsE --------------------------
	.section	.nv.shared._ZN7cutlass13device_kernelIN5flash11enable_sm90INS1_16FlashAttnFwdSm90INS1_25CollectiveMainloopFwdSm90ILi2EN4cute5tupleIJNS5_1CILi1EEES8_S8_EEENS6_IJNS7_ILi192EEENS7_ILi128EEENS7_ILi96EEEEEELi96ENS_6half_tEfNS_4arch4Sm90ELb0ELb0ELb0ELb1ELb1ELb0ELb0ELb0ELb1ELb1ELb0ELb0EEENS1_21CollectiveEpilogueFwdINS6_IJSA_SC_SB_EEES9_SE_SG_Li384ELb1ELb1ELb0ELb0EEENS1_36VarlenDynamicPersistentTileSchedulerILi192ELi128ELi384ELi128ELb0ELb1ELb1ELb0ELb1ELb1EEEEEEEEEvNT_6ParamsE,"aw",@nobits
	.sectionflags	@""
	.align	16
	.zero		1024


//--------------------- .nv.shared._ZN7cutlass13device_kernelIN5flash11enable_sm90INS1_16FlashAttnFwdSm90INS1_25CollectiveMainloopFwdSm90ILi2EN4cute5tupleIJNS5_1CILi1EEES8_S8_EEENS6_IJNS7_ILi192EEENS7_ILi128EEENS7_ILi96EEEEEELi96ENS_6half_tEfNS_4arch4Sm90ELb0ELb0ELb0ELb1ELb1ELb1ELb0ELb0ELb1ELb1ELb0ELb0EEENS1_21CollectiveEpilogueFwdINS6_IJSA_SC_SB_EEES9_SE_SG_Li384ELb1ELb1ELb0ELb0EEENS1_36VarlenDynamicPersistentTileSchedulerILi192ELi128ELi384ELi128ELb0ELb1ELb1ELb0ELb1ELb1EEEEEEEEEvNT_6ParamsE --------------------------
	.section	.nv.shared._ZN7cutlass13device_kernelIN5flash11enable_sm90INS1_16FlashAttnFwdSm90INS1_25CollectiveMainloopFwdSm90ILi2EN4cute5tupleIJNS5_1CILi1EEES8_S8_EEENS6_IJNS7_ILi192EEENS7_ILi128EEENS7_ILi96EEEEEELi96ENS_6half_tEfNS_4arch4Sm90ELb0ELb0ELb0ELb1ELb1ELb1ELb0ELb0ELb1ELb1ELb0ELb0EEENS1_21CollectiveEpilogueFwdINS6_IJSA_SC_SB_EEES9_SE_SG_Li384ELb1ELb1ELb0ELb0EEENS1_36VarlenDynamicPersistentTileSchedulerILi192ELi128ELi384ELi128ELb0ELb1ELb1ELb0ELb1ELb1EEEEEEEEEvNT_6ParamsE,"aw",@nobits
	.sectionflags	@""
	.align	16
	.zero		1024


//--------------------- .nv.shared._ZN7cutlass13device_kernelIN5flash11enable_sm90INS1_16FlashAttnFwdSm90INS1_25CollectiveMainloopFwdSm90ILi2EN4cute5tupleIJNS5_1CILi1EEES8_S8_EEENS6_IJNS7_ILi192EEENS7_ILi128EEENS7_ILi96EEEEEELi96ENS_6half_tEfNS_4arch4Sm90ELb0ELb1ELb0ELb0ELb1ELb0ELb0ELb0ELb1ELb1ELb0ELb0EEENS1_21CollectiveEpilogueFwdINS6_IJSA_SC_SB_EEES9_SE_SG_Li384ELb0ELb1ELb0ELb0EEENS1_30DynamicPersistentTileSchedulerILi384ELi128ELb0ELb1ELb1EEEEEEEEEvNT_6ParamsE --------------------------
	.section	.nv.shared._ZN7cutlass13device_kernelIN5flash11enable_sm90INS1_16FlashAttnFwdSm90INS1_25CollectiveMainloopFwdSm90ILi2EN4cute5tupleIJNS5_1CILi1EEES8_S8_EEENS6_IJNS7_ILi192EEENS7_ILi128EEENS7_ILi96EEEEEELi96ENS_6half_tEfNS_4arch4Sm90ELb0ELb1ELb0ELb0ELb1ELb0ELb0ELb0ELb1ELb1ELb0ELb0EEENS1_21CollectiveEpilogueFwdINS6_IJSA_SC_SB_EEES9_SE_SG_Li384ELb0ELb1ELb0ELb0EEENS1_30DynamicPersistentTileSchedulerILi384ELi128ELb0ELb1ELb1EEEEEEEEEvNT_6ParamsE,"aw",@nobits
	.sectionflags	@""
	.align	16
	.zero		1024


//--------------------- .nv.shared._ZN7cutlass13device_kernelIN5flash11enable_sm90INS1_16FlashAttnFwdSm90INS1_25CollectiveMainloopFwdSm90ILi2EN4cute5tupleIJNS5_1CILi1EEES8_S8_EEENS6_IJNS7_ILi192EEENS7_ILi128EEENS7_ILi96EEEEEELi96ENS_6half_tEfNS_4arch4Sm90ELb0ELb1ELb0ELb1ELb1ELb0ELb0ELb0ELb1ELb1ELb0ELb0EEENS1_21CollectiveEpilogueFwdINS6_IJSA_SC_SB_EEES9_SE_SG_Li384ELb1ELb1ELb0ELb0EEENS1_36VarlenDynamicPersistentTileSchedulerILi192ELi128ELi384ELi128ELb0ELb1ELb1ELb1ELb0ELb1EEEEEEEEEvNT_6ParamsE --------------------------
	.section	.nv.shared._ZN7cutlass13device_kernelIN5flash11enable_sm90INS1_16FlashAttnFwdSm90INS1_25CollectiveMainloopFwdSm90ILi2EN4cute5tupleIJNS5_1CILi1EEES8_S8_EEENS6_IJNS7_ILi192EEENS7_ILi128EEENS7_ILi96EEEEEELi96ENS_6half_tEfNS_4arch4Sm90ELb0ELb1ELb0ELb1ELb1ELb0ELb0ELb0ELb1ELb1ELb0ELb0EEENS1_21CollectiveEpilogueFwdINS6_IJSA_SC_SB_EEES9_SE_SG_Li384ELb1ELb1ELb0ELb0EEENS1_36VarlenDynamicPersistentTileSchedulerILi192ELi128ELi384ELi128ELb0ELb1ELb1ELb1ELb0ELb1EEEEEEEEEvNT_6ParamsE,"aw",@nobits
	.sectionflags	@""
	.align	16
	.zero		1024


//--------------------- .nv.shared._ZN7cutlass13device_kernelIN5flash11enable_sm90INS1_16FlashAttnFwdSm90INS1_25CollectiveMainloopFwdSm90ILi2EN4cute5tupleIJNS5_1CILi1EEES8_S8_EEENS6_IJNS7_ILi192EEENS7_ILi128EEENS7_ILi96EEEEEELi96ENS_6half_tEfNS_4arch4Sm90ELb0ELb1ELb0ELb1ELb1ELb1ELb0ELb0ELb1ELb1ELb0ELb0EEENS1_21CollectiveEpilogueFwdINS6_IJSA_SC_SB_EEES9_SE_SG_Li384ELb1ELb1ELb0ELb0EEENS1_36VarlenDynamicPersistentTileSchedulerILi192ELi128ELi384ELi128ELb0ELb1ELb1ELb1ELb0ELb1EEEEEEEEEvNT_6ParamsE --------------------------
	.section	.nv.shared._ZN7cutlass13device_kernelIN5flash11enable_sm90INS1_16FlashAttnFwdSm90INS1_25CollectiveMainloopFwdSm90ILi2EN4cute5tupleIJNS5_1CILi1EEES8_S8_EEENS6_IJNS7_ILi192EEENS7_ILi128EEENS7_ILi96EEEEEELi96ENS_6half_tEfNS_4arch4Sm90ELb0ELb1ELb0ELb1ELb1ELb1ELb0ELb0ELb1ELb1ELb0ELb0EEENS1_21CollectiveEpilogueFwdINS6_IJSA_SC_SB_EEES9_SE_SG_Li384ELb1ELb1ELb0ELb0EEENS1_36VarlenDynamicPersistentTileSchedulerILi192ELi128ELi384ELi128ELb0ELb1ELb1ELb1ELb0ELb1EEEEEEEEEvNT_6ParamsE,"aw",@nobits
	.sectionflags	@""
	.align	16
	.zero		1024


//--------------------- .nv.shared._ZN7cutlass13device_kernelIN5flash11enable_sm90INS1_16FlashAttnFwdSm90INS1_25CollectiveMainloopFwdSm90ILi2EN4cute5tupleIJNS5_1CILi1EEES8_S8_EEENS6_IJNS7_ILi192EEENS7_ILi128EEENS7_ILi96EEEEEELi96ENS_6half_tEfNS_4arch4Sm90ELb1ELb0ELb0ELb0ELb1ELb0ELb0ELb0ELb1ELb1ELb0ELb0EEENS1_21CollectiveEpilogueFwdINS6_IJSA_SC_SB_EEES9_SE_SG_Li384ELb0ELb1ELb0ELb0EEENS1_30DynamicPersistentTileSchedulerILi384ELi128ELb0ELb1ELb1EEEEEEEEEvNT_6ParamsE --------------------------
	.section	.nv.shared._ZN7cutlass13device_kernelIN5flash11enable_sm90INS1_16FlashAttnFwdSm90INS1_25CollectiveMainloopFwdSm90ILi2EN4cute5tupleIJNS5_1CILi1EEES8_S8_EEENS6_IJNS7_ILi192EEENS7_ILi128EEENS7_ILi96EEEEEELi96ENS_6half_tEfNS_4arch4Sm90ELb1ELb0ELb0ELb0ELb1ELb0ELb0ELb0ELb1ELb1ELb0ELb0EEENS1_21CollectiveEpilogueFwdINS6_IJSA_SC_SB_EEES9_SE_SG_Li384ELb0ELb1ELb0ELb0EEENS1_30DynamicPersistentTileSchedulerILi384ELi128ELb0ELb1ELb1EEEEEEEEEvNT_6ParamsE,"aw",@nobits
	.sectionflags	@""
	.align	16
	.zero		1024


//--------------------- .nv.shared._ZN7cutlass13device_kernelIN5flash11enable_sm90INS1_16FlashAttnFwdSm90INS1_25CollectiveMainloopFwdSm90ILi2EN4cute5tupleIJNS5_1CILi1EEES8_S8_EEENS6_IJNS7_ILi192EEENS7_ILi128EEENS7_ILi96EEEEEELi96ENS_6half_tEfNS_4arch4Sm90ELb1ELb0ELb0ELb1ELb1ELb0ELb0ELb0ELb1ELb1ELb0ELb0EEENS1_21CollectiveEpilogueFwdINS6_IJSA_SC_SB_EEES9_SE_SG_Li384ELb1ELb1ELb0ELb0EEENS1_36VarlenDynamicPersistentTileSchedulerILi192ELi128ELi384ELi128ELb0ELb1ELb1ELb1ELb1ELb1EEEEEEEEEvNT_6ParamsE --------------------------
	.section	.nv.shared._ZN7cutlass13device_kernelIN5flash11enable_sm90INS1_16FlashAttnFwdSm90INS1_25CollectiveMainloopFwdSm90ILi2EN4cute5tupleIJNS5_1CILi1EEES8_S8_EEENS6_IJNS7_ILi192EEENS7_ILi128EEENS7_ILi96EEEEEELi96ENS_6half_tEfNS_4arch4Sm90ELb1ELb0ELb0ELb1ELb1ELb0ELb0ELb0ELb1ELb1ELb0ELb0EEENS1_21CollectiveEpilogueFwdINS6_IJSA_SC_SB_EEES9_SE_SG_Li384ELb1ELb1ELb0ELb0EEENS1_36VarlenDynamicPersistentTileSchedulerILi192ELi128ELi384ELi128ELb0ELb1ELb1ELb1ELb1ELb1EEEEEEEEEvNT_6ParamsE,"aw",@nobits
	.sectionflags	@""
	.align	16
	.zero		1024


//--------------------- .nv.shared._ZN7cutlass13device_kernelIN5flash11enable_sm90INS1_16FlashAttnFwdSm90INS1_25CollectiveMainloopFwdSm90ILi2EN4cute5tupleIJNS5_1CILi1EEES8_S8_EEENS6_IJNS7_ILi192EEENS7_ILi128EEENS7_ILi96EEEEEELi96ENS_6half_tEfNS_4arch4Sm90ELb1ELb0ELb0ELb1ELb1ELb1ELb0ELb0ELb1ELb1ELb0ELb0EEENS1_21CollectiveEpilogueFwdINS6_IJSA_SC_SB_EEES9_SE_SG_Li384ELb1ELb1ELb0ELb0EEENS1_36VarlenDynamicPersistentTileSchedulerILi192ELi128ELi384ELi128ELb0ELb1ELb1ELb1ELb1ELb1EEEEEEEEEvNT_6ParamsE --------------------------
	.section	.nv.shared._ZN7cutlass13device_kernelIN5flash11enable_sm90INS1_16FlashAttnFwdSm90INS1_25CollectiveMainloopFwdSm90ILi2EN4cute5tupleIJNS5_1CILi1EEES8_S8_EEENS6_IJNS7_ILi192EEENS7_ILi128EEENS7_ILi96EEEEEELi96ENS_6half_tEfNS_4arch4Sm90ELb1ELb0ELb0ELb1ELb1ELb1ELb0ELb0ELb1ELb1ELb0ELb0EEENS1_21CollectiveEpilogueFwdINS6_IJSA_SC_SB_EEES9_SE_SG_Li384ELb1ELb1ELb0ELb0EEENS1_36VarlenDynamicPersistentTileSchedulerILi192ELi128ELi384ELi128ELb0ELb1ELb1ELb1ELb1ELb1EEEEEEEEEvNT_6ParamsE,"aw",@nobits
	.sectionflags	@""
	.align	16
	.zero		1024


//--------------------- .nv.constant0._ZN7cutlass13device_kernelIN5flash11enable_sm90INS1_16FlashAttnFwdSm90INS1_25CollectiveMainloopFwdSm90ILi2EN4cute5tupleIJNS5_1CILi1EEES8_S8_EEENS6_IJNS7_ILi192EEENS7_ILi128EEENS7_ILi96EEEEEELi96ENS_6half_tEfNS_4arch4Sm90ELb0ELb0ELb0ELb0ELb1ELb0ELb0ELb0ELb1ELb1ELb0ELb0EEENS1_21CollectiveEpilogueFwdINS6_IJSA_SC_SB_EEES9_SE_SG_Li384ELb0ELb1ELb0ELb0EEENS1_29StaticPersistentTileSchedulerILb0EEEEEEEEEvNT_6ParamsE --------------------------
	.section	.nv.constant0._ZN7cutlass13device_kernelIN5flash11enable_sm90INS1_16FlashAttnFwdSm90INS1_25CollectiveMainloopFwdSm90ILi2EN4cute5tupleIJNS5_1CILi1EEES8_S8_EEENS6_IJNS7_ILi192EEENS7_ILi128EEENS7_ILi96EEEEEELi96ENS_6half_tEfNS_4arch4Sm90ELb0ELb0ELb0ELb0ELb1ELb0ELb0ELb0ELb1ELb1ELb0ELb0EEENS1_21CollectiveEpilogueFwdINS6_IJSA_SC_SB_EEES9_SE_SG_Li384ELb0ELb1ELb0ELb0EEENS1_29StaticPersistentTileSchedulerILb0EEEEEEEEEvNT_6ParamsE,"a",@progbits
	.sectionflags	@""
	.align	4
.nv.constant0._ZN7cutlass13device_kernelIN5flash11enable_sm90INS1_16FlashAttnFwdSm90INS1_25CollectiveMainloopFwdSm90ILi2EN4cute5tupleIJNS5_1CILi1EEES8_S8_EEENS6_IJNS7_ILi192EEENS7_ILi128EEENS7_ILi96EEEEEELi96ENS_6half_tEfNS_4arch4Sm90ELb0ELb0ELb0ELb0ELb1ELb0ELb0ELb0ELb1ELb1ELb0ELb0EEENS1_21CollectiveEpilogueFwdINS6_IJSA_SC_SB_EEES9_SE_SG_Li384ELb0ELb1ELb0ELb0EEENS1_29StaticPersistentTileSchedulerILb0EEEEEEEEEvNT_6ParamsE:
	.zero		3200


//--------------------- .nv.constant0._ZN7cutlass13device_kernelIN5flash11enable_sm90INS1_16FlashAttnFwdSm90INS1_25CollectiveMainloopFwdSm90ILi2EN4cute5tupleIJNS5_1CILi1EEES8_S8_EEENS6_IJNS7_ILi192EEENS7_ILi128EEENS7_ILi96EEEEEELi96ENS_6half_tEfNS_4arch4Sm90ELb0ELb0ELb0ELb1ELb1ELb0ELb0ELb0ELb1ELb1ELb0ELb0EEENS1_21CollectiveEpilogueFwdINS6_IJSA_SC_SB_EEES9_SE_SG_Li384ELb1ELb1ELb0ELb0EEENS1_36VarlenDynamicPersistentTileSchedulerILi192ELi128ELi384ELi128ELb0ELb1ELb1ELb0ELb1ELb1EEEEEEEEEvNT_6ParamsE --------------------------
	.section	.nv.constant0._ZN7cutlass13device_kernelIN5flash11enable_sm90INS1_16FlashAttnFwdSm90INS1_25CollectiveMainloopFwdSm90ILi2EN4cute5tupleIJNS5_1CILi1EEES8_S8_EEENS6_IJNS7_ILi192EEENS7_ILi128EEENS7_ILi96EEEEEELi96ENS_6half_tEfNS_4arch4Sm90ELb0ELb0ELb0ELb1ELb1ELb0ELb0ELb0ELb1ELb1ELb0ELb0EEENS1_21CollectiveEpilogueFwdINS6_IJSA_SC_SB_EEES9_SE_SG_Li384ELb1ELb1ELb0ELb0EEENS1_36VarlenDynamicPersistentTileSchedulerILi192ELi128ELi384ELi128ELb0ELb1ELb1ELb0ELb1ELb1EEEEEEEEEvNT_6ParamsE,"a",@progbits
	.sectionflags	@""
	.align	4
.nv.constant0._ZN7cutlass13device_kernelIN5flash11enable_sm90INS1_16FlashAttnFwdSm90INS1_25CollectiveMainloopFwdSm90ILi2EN4cute5tupleIJNS5_1CILi1EEES8_S8_EEENS6_IJNS7_ILi192EEENS7_ILi128EEENS7_ILi96EEEEEELi96ENS_6half_tEfNS_4arch4Sm90ELb0ELb0ELb0ELb1ELb1ELb0ELb0ELb0ELb1ELb1ELb0ELb0EEENS1_21CollectiveEpilogueFwdINS6_IJSA_SC_SB_EEES9_SE_SG_Li384ELb1ELb1ELb0ELb0EEENS1_36VarlenDynamicPersistentTileSchedulerILi192ELi128ELi384ELi128ELb0ELb1ELb1ELb0ELb1ELb1EEEEEEEEEvNT_6ParamsE:
	.zero		3328


//--------------------- .nv.constant0._ZN7cutlass13device_kernelIN5flash11enable_sm90INS1_16FlashAttnFwdSm90INS1_25CollectiveMainloopFwdSm90ILi2EN4cute5tupleIJNS5_1CILi1EEES8_S8_EEENS6_IJNS7_ILi192EEENS7_ILi128EEENS7_ILi96EEEEEELi96ENS_6half_tEfNS_4arch4Sm90ELb0ELb0ELb0ELb1ELb1ELb1ELb0ELb0ELb1ELb1ELb0ELb0EEENS1_21CollectiveEpilogueFwdINS6_IJSA_SC_SB_EEES9_SE_SG_Li384ELb1ELb1ELb0ELb0EEENS1_36VarlenDynamicPersistentTileSchedulerILi192ELi128ELi384ELi128ELb0ELb1ELb1ELb0ELb1ELb1EEEEEEEEEvNT_6ParamsE --------------------------
	.section	.nv.constant0._ZN7cutlass13device_kernelIN5flash11enable_sm90INS1_16FlashAttnFwdSm90INS1_25CollectiveMainloopFwdSm90ILi2EN4cute5tupleIJNS5_1CILi1EEES8_S8_EEENS6_IJNS7_ILi192EEENS7_ILi128EEENS7_ILi96EEEEEELi96ENS_6half_tEfNS_4arch4Sm90ELb0ELb0ELb0ELb1ELb1ELb1ELb0ELb0ELb1ELb1ELb0ELb0EEENS1_21CollectiveEpilogueFwdINS6_IJSA_SC_SB_EEES9_SE_SG_Li384ELb1ELb1ELb0ELb0EEENS1_36VarlenDynamicPersistentTileSchedulerILi192ELi128ELi384ELi128ELb0ELb1ELb1ELb0ELb1ELb1EEEEEEEEEvNT_6ParamsE,"a",@progbits
	.sectionflags	@""
	.align	4
.nv.constant0._ZN7cutlass13device_kernelIN5flash11enable_sm90INS1_16FlashAttnFwdSm90INS1_25CollectiveMainloopFwdSm90ILi2EN4cute5tupleIJNS5_1CILi1EEES8_S8_EEENS6_IJNS7_ILi192EEENS7_ILi128EEENS7_ILi96EEEEEELi96ENS_6half_tEfNS_4arch4Sm90ELb0ELb0ELb0ELb1ELb1ELb1ELb0ELb0ELb1ELb1ELb0ELb0EEENS1_21CollectiveEpilogueFwdINS6_IJSA_SC_SB_EEES9_SE_SG_Li384ELb1ELb1ELb0ELb0EEENS1_36VarlenDynamicPersistentTileSchedulerILi192ELi128ELi384ELi128ELb0ELb1ELb1ELb0ELb1ELb1EEEEEEEEEvNT_6ParamsE:
	.zero		3328


//--------------------- .nv.constant0._ZN7cutlass13device_kernelIN5flash11enable_sm90INS1_16FlashAttnFwdSm90INS1_25CollectiveMainloopFwdSm90ILi2EN4cute5tupleIJNS5_1CILi1EEES8_S8_EEENS6_IJNS7_ILi192EEENS7_ILi128EEENS7_ILi96EEEEEELi96ENS_6half_tEfNS_4arch4Sm90ELb0ELb1ELb0ELb0ELb1ELb0ELb0ELb0ELb1ELb1ELb0ELb0EEENS1_21CollectiveEpilogueFwdINS6_IJSA_SC_SB_EEES9_SE_SG_Li384ELb0ELb1ELb0ELb0EEENS1_30DynamicPersistentTileSchedulerILi384ELi128ELb0ELb1ELb1EEEEEEEEEvNT_6ParamsE --------------------------
	.section	.nv.constant0._ZN7cutlass13device_kernelIN5flash11enable_sm90INS1_16FlashAttnFwdSm90INS1_25CollectiveMainloopFwdSm90ILi2EN4cute5tupleIJNS5_1CILi1EEES8_S8_EEENS6_IJNS7_ILi192EEENS7_ILi128EEENS7_ILi96EEEEEELi96ENS_6half_tEfNS_4arch4Sm90ELb0ELb1ELb0ELb0ELb1ELb0ELb0ELb0ELb1ELb1ELb0ELb0EEENS1_21CollectiveEpilogueFwdINS6_IJSA_SC_SB_EEES9_SE_SG_Li384ELb0ELb1ELb0ELb0EEENS1_30DynamicPersistentTileSchedulerILi384ELi128ELb0ELb1ELb1EEEEEEEEEvNT_6ParamsE,"a",@progbits
	.sectionflags	@""
	.align	4
.nv.constant0._ZN7cutlass13device_kernelIN5flash11enable_sm90INS1_16FlashAttnFwdSm90INS1_25CollectiveMainloopFwdSm90ILi2EN4cute5tupleIJNS5_1CILi1EEES8_S8_EEENS6_IJNS7_ILi192EEENS7_ILi128EEENS7_ILi96EEEEEELi96ENS_6half_tEfNS_4arch4Sm90ELb0ELb1ELb0ELb0ELb1ELb0ELb0ELb0ELb1ELb1ELb0ELb0EEENS1_21CollectiveEpilogueFwdINS6_IJSA_SC_SB_EEES9_SE_SG_Li384ELb0ELb1ELb0ELb0EEENS1_30DynamicPersistentTileSchedulerILi384ELi128ELb0ELb1ELb1EEEEEEEEEvNT_6ParamsE:
	.zero		3328


//--------------------- .nv.constant0._ZN7cutlass13device_kernelIN5flash11enable_sm90INS1_16FlashAttnFwdSm90INS1_25CollectiveMainloopFwdSm90ILi2EN4cute5tupleIJNS5_1CILi1EEES8_S8_EEENS6_IJNS7_ILi192EEENS7_ILi128EEENS7_ILi96EEEEEELi96ENS_6half_tEfNS_4arch4Sm90ELb0ELb1ELb0ELb1ELb1ELb0ELb0ELb0ELb1ELb1ELb0ELb0EEENS1_21CollectiveEpilogueFwdINS6_IJSA_SC_SB_EEES9_SE_SG_Li384ELb1ELb1ELb0ELb0EEENS1_36VarlenDynamicPersistentTileSchedulerILi192ELi128ELi384ELi128ELb0ELb1ELb1ELb1ELb0ELb1EEEEEEEEEvNT_6ParamsE --------------------------
	.section	.nv.constant0._ZN7cutlass13device_kernelIN5flash11enable_sm90INS1_16FlashAttnFwdSm90INS1_25CollectiveMainloopFwdSm90ILi2EN4cute5tupleIJNS5_1CILi1EEES8_S8_EEENS6_IJNS7_ILi192EEENS7_ILi128EEENS7_ILi96EEEEEELi96ENS_6half_tEfNS_4arch4Sm90ELb0ELb1ELb0ELb1ELb1ELb0ELb0ELb0ELb1ELb1ELb0ELb0EEENS1_21CollectiveEpilogueFwdINS6_IJSA_SC_SB_EEES9_SE_SG_Li384ELb1ELb1ELb0ELb0EEENS1_36VarlenDynamicPersistentTileSchedulerILi192ELi128ELi384ELi128ELb0ELb1ELb1ELb1ELb0ELb1EEEEEEEEEvNT_6ParamsE,"a",@progbits
	.sectionflags	@""
	.align	4
.nv.constant0._ZN7cutlass13device_kernelIN5flash11enable_sm90INS1_16FlashAttnFwdSm90INS1_25CollectiveMainloopFwdSm90ILi2EN4cute5tupleIJNS5_1CILi1EEES8_S8_EEENS6_IJNS7_ILi192EEENS7_ILi128EEENS7_ILi96EEEEEELi96ENS_6half_tEfNS_4arch4Sm90ELb0ELb1ELb0ELb1ELb1ELb0ELb0ELb0ELb1ELb1ELb0ELb0EEENS1_21CollectiveEpilogueFwdINS6_IJSA_SC_SB_EEES9_SE_SG_Li384ELb1ELb1ELb0ELb0EEENS1_36VarlenDynamicPersistentTileSchedulerILi192ELi128ELi384ELi128ELb0ELb1ELb1ELb1ELb0ELb1EEEEEEEEEvNT_6ParamsE:
	.zero		3328


//--------------------- .nv.constant0._ZN7cutlass13device_kernelIN5flash11enable_sm90INS1_16FlashAttnFwdSm90INS1_25CollectiveMainloopFwdSm90ILi2EN4cute5tupleIJNS5_1CILi1EEES8_S8_EEENS6_IJNS7_ILi192EEENS7_ILi128EEENS7_ILi96EEEEEELi96ENS_6half_tEfNS_4arch4Sm90ELb0ELb1ELb0ELb1ELb1ELb1ELb0ELb0ELb1ELb1ELb0ELb0EEENS1_21CollectiveEpilogueFwdINS6_IJSA_SC_SB_EEES9_SE_SG_Li384ELb1ELb1ELb0ELb0EEENS1_36VarlenDynamicPersistentTileSchedulerILi192ELi128ELi384ELi128ELb0ELb1ELb1ELb1ELb0ELb1EEEEEEEEEvNT_6ParamsE --------------------------
	.section	.nv.constant0._ZN7cutlass13device_kernelIN5flash11enable_sm90INS1_16FlashAttnFwdSm90INS1_25CollectiveMainloopFwdSm90ILi2EN4cute5tupleIJNS5_1CILi1EEES8_S8_EEENS6_IJNS7_ILi192EEENS7_ILi128EEENS7_ILi96EEEEEELi96ENS_6half_tEfNS_4arch4Sm90ELb0ELb1ELb0ELb1ELb1ELb1ELb0ELb0ELb1ELb1ELb0ELb0EEENS1_21CollectiveEpilogueFwdINS6_IJSA_SC_SB_EEES9_SE_SG_Li384ELb1ELb1ELb0ELb0EEENS1_36VarlenDynamicPersistentTileSchedulerILi192ELi128ELi384ELi128ELb0ELb1ELb1ELb1ELb0ELb1EEEEEEEEEvNT_6ParamsE,"a",@progbits
	.sectionflags	@""
	.align	4
.nv.constant0._ZN7cutlass13device_kernelIN5flash11enable_sm90INS1_16FlashAttnFwdSm90INS1_25CollectiveMainloopFwdSm90ILi2EN4cute5tupleIJNS5_1CILi1EEES8_S8_EEENS6_IJNS7_ILi192EEENS7_ILi128EEENS7_ILi96EEEEEELi96ENS_6half_tEfNS_4arch4Sm90ELb0ELb1ELb0ELb1ELb1ELb1ELb0ELb0ELb1ELb1ELb0ELb0EEENS1_21CollectiveEpilogueFwdINS6_IJSA_SC_SB_EEES9_SE_SG_Li384ELb1ELb1ELb0ELb0EEENS1_36VarlenDynamicPersistentTileSchedulerILi192ELi128ELi384ELi128ELb0ELb1ELb1ELb1ELb0ELb1EEEEEEEEEvNT_6ParamsE:
	.zero		3328


//--------------------- .nv.constant0._ZN7cutlass13device_kernelIN5flash11enable_sm90INS1_16FlashAttnFwdSm90INS1_25CollectiveMainloopFwdSm90ILi2EN4cute5tupleIJNS5_1CILi1EEES8_S8_EEENS6_IJNS7_ILi192EEENS7_ILi128EEENS7_ILi96EEEEEELi96ENS_6half_tEfNS_4arch4Sm90ELb1ELb0ELb0ELb0ELb1ELb0ELb0ELb0ELb1ELb1ELb0ELb0EEENS1_21CollectiveEpilogueFwdINS6_IJSA_SC_SB_EEES9_SE_SG_Li384ELb0ELb1ELb0ELb0EEENS1_30DynamicPersistentTileSchedulerILi384ELi128ELb0ELb1ELb1EEEEEEEEEvNT_6ParamsE --------------------------
	.section	.nv.constant0._ZN7cutlass13device_kernelIN5flash11enable_sm90INS1_16FlashAttnFwdSm90INS1_25CollectiveMainloopFwdSm90ILi2EN4cute5tupleIJNS5_1CILi1EEES8_S8_EEENS6_IJNS7_ILi192EEENS7_ILi128EEENS7_ILi96EEEEEELi96ENS_6half_tEfNS_4arch4Sm90ELb1ELb0ELb0ELb0ELb1ELb0ELb0ELb0ELb1ELb1ELb0ELb0EEENS1_21CollectiveEpilogueFwdINS6_IJSA_SC_SB_EEES9_SE_SG_Li384ELb0ELb1ELb0ELb0EEENS1_30DynamicPersistentTileSchedulerILi384ELi128ELb0ELb1ELb1EEEEEEEEEvNT_6ParamsE,"a",@progbits
	.sectionflags	@""
	.align	4
.nv.constant0._ZN7cutlass13device_kernelIN5flash11enable_sm90INS1_16FlashAttnFwdSm90INS1_25CollectiveMainloopFwdSm90ILi2EN4cute5tupleIJNS5_1CILi1EEES8_S8_EEENS6_IJNS7_ILi192EEENS7_ILi128EEENS7_ILi96EEEEEELi96ENS_6half_tEfNS_4arch4Sm90ELb1ELb0ELb0ELb0ELb1ELb0ELb0ELb0ELb1ELb1ELb0ELb0EEENS1_21CollectiveEpilogueFwdINS6_IJSA_SC_SB_EEES9_SE_SG_Li384ELb0ELb1ELb0ELb0EEENS1_30DynamicPersistentTileSchedulerILi384ELi128ELb0ELb1ELb1EEEEEEEEEvNT_6ParamsE:
	.zero		3328


//--------------------- .nv.constant0._ZN7cutlass13device_kernelIN5flash11enable_sm90INS1_16FlashAttnFwdSm90INS1_25CollectiveMainloopFwdSm90ILi2EN4cute5tupleIJNS5_1CILi1EEES8_S8_EEENS6_IJNS7_ILi192EEENS7_ILi128EEENS7_ILi96EEEEEELi96ENS_6half_tEfNS_4arch4Sm90ELb1ELb0ELb0ELb1ELb1ELb0ELb0ELb0ELb1ELb1ELb0ELb0EEENS1_21CollectiveEpilogueFwdINS6_IJSA_SC_SB_EEES9_SE_SG_Li384ELb1ELb1ELb0ELb0EEENS1_36VarlenDynamicPersistentTileSchedulerILi192ELi128ELi384ELi128ELb0ELb1ELb1ELb1ELb1ELb1EEEEEEEEEvNT_6ParamsE --------------------------
	.section	.nv.constant0._ZN7cutlass13device_kernelIN5flash11enable_sm90INS1_16FlashAttnFwdSm90INS1_25CollectiveMainloopFwdSm90ILi2EN4cute5tupleIJNS5_1CILi1EEES8_S8_EEENS6_IJNS7_ILi192EEENS7_ILi128EEENS7_ILi96EEEEEELi96ENS_6half_tEfNS_4arch4Sm90ELb1ELb0ELb0ELb1ELb1ELb0ELb0ELb0ELb1ELb1ELb0ELb0EEENS1_21CollectiveEpilogueFwdINS6_IJSA_SC_SB_EEES9_SE_SG_Li384ELb1ELb1ELb0ELb0EEENS1_36VarlenDynamicPersistentTileSchedulerILi192ELi128ELi384ELi128ELb0ELb1ELb1ELb1ELb1ELb1EEEEEEEEEvNT_6ParamsE,"a",@progbits
	.sectionflags	@""
	.align	4
.nv.constant0._ZN7cutlass13device_kernelIN5flash11enable_sm90INS1_16FlashAttnFwdSm90INS1_25CollectiveMainloopFwdSm90ILi2EN4cute5tupleIJNS5_1CILi1EEES8_S8_EEENS6_IJNS7_ILi192EEENS7_ILi128EEENS7_ILi96EEEEEELi96ENS_6half_tEfNS_4arch4Sm90ELb1ELb0ELb0ELb1ELb1ELb0ELb0ELb0ELb1ELb1ELb0ELb0EEENS1_21CollectiveEpilogueFwdINS6_IJSA_SC_SB_EEES9_SE_SG_Li384ELb1ELb1ELb0ELb0EEENS1_36VarlenDynamicPersistentTileSchedulerILi192ELi128ELi384ELi128ELb0ELb1ELb1ELb1ELb1ELb1EEEEEEEEEvNT_6ParamsE:
	.zero		3328


//--------------------- .nv.constant0._ZN7cutlass13device_kernelIN5flash11enable_sm90INS1_16FlashAttnFwdSm90INS1_25CollectiveMainloopFwdSm90ILi2EN4cute5tupleIJNS5_1CILi1EEES8_S8_EEENS6_IJNS7_ILi192EEENS7_ILi128EEENS7_ILi96EEEEEELi96ENS_6half_tEfNS_4arch4Sm90ELb1ELb0ELb0ELb1ELb1ELb1ELb0ELb0ELb1ELb1ELb0ELb0EEENS1_21CollectiveEpilogueFwdINS6_IJSA_SC_SB_EEES9_SE_SG_Li384ELb1ELb1ELb0ELb0EEENS1_36VarlenDynamicPersistentTileSchedulerILi192ELi128ELi384ELi128ELb0ELb1ELb1ELb1ELb1ELb1EEEEEEEEEvNT_6ParamsE --------------------------
	.section	.nv.constant0._ZN7cutlass13device_kernelIN5flash11enable_sm90INS1_16FlashAttnFwdSm90INS1_25CollectiveMainloopFwdSm90ILi2EN4cute5tupleIJNS5_1CILi1EEES8_S8_EEENS6_IJNS7_ILi192EEENS7_ILi128EEENS7_ILi96EEEEEELi96ENS_6half_tEfNS_4arch4Sm90ELb1ELb0ELb0ELb1ELb1ELb1ELb0ELb0ELb1ELb1ELb0ELb0EEENS1_21CollectiveEpilogueFwdINS6_IJSA_SC_SB_EEES9_SE_SG_Li384ELb1ELb1ELb0ELb0EEENS1_36VarlenDynamicPersistentTileSchedulerILi192ELi128ELi384ELi128ELb0ELb1ELb1ELb1ELb1ELb1EEEEEEEEEvNT_6ParamsE,"a",@progbits
	.sectionflags	@""
	.align	4
.nv.constant0._ZN7cutlass13device_kernelIN5flash11enable_sm90INS1_16FlashAttnFwdSm90INS1_25CollectiveMainloopFwdSm90ILi2EN4cute5tupleIJNS5_1CILi1EEES8_S8_EEENS6_IJNS7_ILi192EEENS7_ILi128EEENS7_ILi96EEEEEELi96ENS_6half_tEfNS_4arch4Sm90ELb1ELb0ELb0ELb1ELb1ELb1ELb0ELb0ELb1ELb1ELb0ELb0EEENS1_21CollectiveEpilogueFwdINS6_IJSA_SC_SB_EEES9_SE_SG_Li384ELb1ELb1ELb0ELb0EEENS1_36VarlenDynamicPersistentTileSchedulerILi192ELi128ELi384ELi128ELb0ELb1ELb1ELb1ELb1ELb1EEEEEEEEEvNT_6ParamsE:
	.zero		3328


//--------------------- SYMBOLS --------------------------

	.type		.nv.reservedSmem.offset0,@object
	.size		.nv.reservedSmem.offset0,0x4
	.type		__assertfail,@function
